// Copyright (c) 2024, Jay Shah, Ganesh Bikshandi, Ying Zhang, Vijay Thakkar, Pradeep Ramani, Tri Dao.
// Splitting the different template instantiations to different files to speed up compilation.
// This file is auto-generated. See "generate_kernels.py"

#include "flash_fwd_launch_template.h"

#ifndef FLASHATTENTION_DISABLE_HDIM64
template void run_mha_fwd_<90, cutlass::half_t, 64, 64, false, false, true, false>(Flash_fwd_params &params, cudaStream_t stream);
#endif


// ===== COMPILED SASS (sm_90a) =====

	.target	sm_90a

	.elftype	@"ET_EXEC"


//--------------------- .note.nv.tkinfo           --------------------------
	.section	.note.nv.tkinfo,"",@"SHT_NOTE"
	.sectionflags	@"SHF_NOTE_NV_TKINFO"
	.tkinfo
        /*0018*/ 	.word	0x00000002
        /*0030*/ 	.string	""
        /*0030*/ 	.string	"ptxas"
        /*0030*/ 	.string	"Cuda compilation tools, release 13.0, V13.0.88"
        /*0030*/ 	.string	"Build cuda_13.0.r13.0/compiler.36424714_0"
        /*0030*/ 	.string	"-arch sm_90a -m 64 "



//--------------------- .note.nv.cuinfo           --------------------------
	.section	.note.nv.cuinfo,"",@"SHT_NOTE"
	.sectionflags	@"SHF_NOTE_NV_CUINFO"
        /*0018*/ 	.short	0x0002
        /*001a*/ 	.short	0x005a
        /*001c*/ 	.short	0x0082
	.zero		2


//--------------------- .nv.info                  --------------------------
	.section	.nv.info,"",@"SHT_CUDA_INFO"
	.align	4


	//----- nvinfo : EIATTR_REGCOUNT
	.align		4
        /*0000*/ 	.byte	0x04, 0x2f
        /*0002*/ 	.short	(.L_23 - .L_22)
	.align		4
.L_22:
        /*0004*/ 	.word	index@(_ZN7cutlass13device_kernelIN5flash11enable_sm90INS1_16FlashAttnFwdSm90INS1_25CollectiveMainloopFwdSm90ILi2EN4cute5tupleIJNS5_1CILi1EEES8_S8_EEENS6_IJNS7_ILi192EEENS7_ILi128EEENS7_ILi64EEEEEELi64ENS_6half_tEfNS_4arch4Sm90ELb1ELb0ELb1ELb1ELb0ELb1ELb0ELb1ELb1ELb0ELb0ELb0EEENS1_21CollectiveEpilogueFwdINS6_IJSA_SC_SB_EEES9_SE_SG_Li384ELb1ELb0ELb0ELb0EEENS1_36VarlenDynamicPersistentTileSchedulerILi192ELi128ELi384ELi32ELb0ELb0ELb1ELb1ELb1ELb1EEEEEEEEEvNT_6ParamsE)
        /*0008*/ 	.word	0x00000080


	//----- nvinfo : EIATTR_FRAME_SIZE
	.align		4
.L_23:
        /*000c*/ 	.byte	0x04, 0x11
        /*000e*/ 	.short	(.L_25 - .L_24)
	.align		4
.L_24:
        /*0010*/ 	.word	index@(_ZN7cutlass13device_kernelIN5flash11enable_sm90INS1_16FlashAttnFwdSm90INS1_25CollectiveMainloopFwdSm90ILi2EN4cute5tupleIJNS5_1CILi1EEES8_S8_EEENS6_IJNS7_ILi192EEENS7_ILi128EEENS7_ILi64EEEEEELi64ENS_6half_tEfNS_4arch4Sm90ELb1ELb0ELb1ELb1ELb0ELb1ELb0ELb1ELb1ELb0ELb0ELb0EEENS1_21CollectiveEpilogueFwdINS6_IJSA_SC_SB_EEES9_SE_SG_Li384ELb1ELb0ELb0ELb0EEENS1_36VarlenDynamicPersistentTileSchedulerILi192ELi128ELi384ELi32ELb0ELb0ELb1ELb1ELb1ELb1EEEEEEEEEvNT_6ParamsE)
        /*0014*/ 	.word	0x00000048


	//----- nvinfo : EIATTR_REGCOUNT
	.align		4
.L_25:
        /*0018*/ 	.byte	0x04, 0x2f
        /*001a*/ 	.short	(.L_27 - .L_26)
	.align		4
.L_26:
        /*001c*/ 	.word	index@(_ZN7cutlass13device_kernelIN5flash11enable_sm90INS1_16FlashAttnFwdSm90INS1_25CollectiveMainloopFwdSm90ILi2EN4cute5tupleIJNS5_1CILi1EEES8_S8_EEENS6_IJNS7_ILi192EEENS7_ILi128EEENS7_ILi64EEEEEELi64ENS_6half_tEfNS_4arch4Sm90ELb1ELb0ELb1ELb1ELb0ELb0ELb0ELb1ELb1ELb0ELb0ELb0EEENS1_21CollectiveEpilogueFwdINS6_IJSA_SC_SB_EEES9_SE_SG_Li384ELb1ELb0ELb0ELb0EEENS1_36VarlenDynamicPersistentTileSchedulerILi192ELi128ELi384ELi32ELb0ELb0ELb1ELb1ELb1ELb1EEEEEEEEEvNT_6ParamsE)
        /*0020*/ 	.word	0x00000080


	//----- nvinfo : EIATTR_FRAME_SIZE
	.align		4
.L_27:
        /*0024*/ 	.byte	0x04, 0x11
        /*0026*/ 	.short	(.L_29 - .L_28)
	.align		4
.L_28:
        /*0028*/ 	.word	index@(_ZN7cutlass13device_kernelIN5flash11enable_sm90INS1_16FlashAttnFwdSm90INS1_25CollectiveMainloopFwdSm90ILi2EN4cute5tupleIJNS5_1CILi1EEES8_S8_EEENS6_IJNS7_ILi192EEENS7_ILi128EEENS7_ILi64EEEEEELi64ENS_6half_tEfNS_4arch4Sm90ELb1ELb0ELb1ELb1ELb0ELb0ELb0ELb1ELb1ELb0ELb0ELb0EEENS1_21CollectiveEpilogueFwdINS6_IJSA_SC_SB_EEES9_SE_SG_Li384ELb1ELb0ELb0ELb0EEENS1_36VarlenDynamicPersistentTileSchedulerILi192ELi128ELi384ELi32ELb0ELb0ELb1ELb1ELb1ELb1EEEEEEEEEvNT_6ParamsE)
        /*002c*/ 	.word	0x00000010


	//----- nvinfo : EIATTR_REGCOUNT
	.align		4
.L_29:
        /*0030*/ 	.byte	0x04, 0x2f
        /*0032*/ 	.short	(.L_31 - .L_30)
	.align		4
.L_30:
        /*0034*/ 	.word	index@(_ZN7cutlass13device_kernelIN5flash11enable_sm90INS1_16FlashAttnFwdSm90INS1_25CollectiveMainloopFwdSm90ILi2EN4cute5tupleIJNS5_1CILi1EEES8_S8_EEENS6_IJNS7_ILi192EEENS7_ILi128EEENS7_ILi64EEEEEELi64ENS_6half_tEfNS_4arch4Sm90ELb1ELb0ELb1ELb0ELb0ELb0ELb0ELb1ELb1ELb0ELb0ELb0EEENS1_21CollectiveEpilogueFwdINS6_IJSA_SC_SB_EEES9_SE_SG_Li384ELb0ELb0ELb0ELb0EEENS1_30DynamicPersistentTileSchedulerILi384ELi32ELb0ELb0ELb1EEEEEEEEEvNT_6ParamsE)
        /*0038*/ 	.word	0x00000080


	//----- nvinfo : EIATTR_FRAME_SIZE
	.align		4
.L_31:
        /*003c*/ 	.byte	0x04, 0x11
        /*003e*/ 	.short	(.L_33 - .L_32)
	.align		4
.L_32:
        /*0040*/ 	.word	index@(_ZN7cutlass13device_kernelIN5flash11enable_sm90INS1_16FlashAttnFwdSm90INS1_25CollectiveMainloopFwdSm90ILi2EN4cute5tupleIJNS5_1CILi1EEES8_S8_EEENS6_IJNS7_ILi192EEENS7_ILi128EEENS7_ILi64EEEEEELi64ENS_6half_tEfNS_4arch4Sm90ELb1ELb0ELb1ELb0ELb0ELb0ELb0ELb1ELb1ELb0ELb0ELb0EEENS1_21CollectiveEpilogueFwdINS6_IJSA_SC_SB_EEES9_SE_SG_Li384ELb0ELb0ELb0ELb0EEENS1_30DynamicPersistentTileSchedulerILi384ELi32ELb0ELb0ELb1EEEEEEEEEvNT_6ParamsE)
        /*0044*/ 	.word	0x00000000


	//----- nvinfo : EIATTR_REGCOUNT
	.align		4
.L_33:
        /*0048*/ 	.byte	0x04, 0x2f
        /*004a*/ 	.short	(.L_35 - .L_34)
	.align		4
.L_34:
        /*004c*/ 	.word	index@(_ZN7cutlass13device_kernelIN5flash11enable_sm90INS1_16FlashAttnFwdSm90INS1_25CollectiveMainloopFwdSm90ILi2EN4cute5tupleIJNS5_1CILi1EEES8_S8_EEENS6_IJNS7_ILi192EEENS7_ILi128EEENS7_ILi64EEEEEELi64ENS_6half_tEfNS_4arch4Sm90ELb0ELb1ELb1ELb1ELb0ELb1ELb0ELb1ELb1ELb0ELb0ELb0EEENS1_21CollectiveEpilogueFwdINS6_IJSA_SC_SB_EEES9_SE_SG_Li384ELb1ELb0ELb0ELb0EEENS1_36VarlenDynamicPersistentTileSchedulerILi192ELi128ELi384ELi32ELb0ELb0ELb1ELb1ELb0ELb1EEEEEEEEEvNT_6ParamsE)
        /*0050*/ 	.word	0x00000080


	//----- nvinfo : EIATTR_FRAME_SIZE
	.align		4
.L_35:
        /*0054*/ 	.byte	0x04, 0x11
        /*0056*/ 	.short	(.L_37 - .L_36)
	.align		4
.L_36:
        /*0058*/ 	.word	index@(_ZN7cutlass13device_kernelIN5flash11enable_sm90INS1_16FlashAttnFwdSm90INS1_25CollectiveMainloopFwdSm90ILi2EN4cute5tupleIJNS5_1CILi1EEES8_S8_EEENS6_IJNS7_ILi192EEENS7_ILi128EEENS7_ILi64EEEEEELi64ENS_6half_tEfNS_4arch4Sm90ELb0ELb1ELb1ELb1ELb0ELb1ELb0ELb1ELb1ELb0ELb0ELb0EEENS1_21CollectiveEpilogueFwdINS6_IJSA_SC_SB_EEES9_SE_SG_Li384ELb1ELb0ELb0ELb0EEENS1_36VarlenDynamicPersistentTileSchedulerILi192ELi128ELi384ELi32ELb0ELb0ELb1ELb1ELb0ELb1EEEEEEEEEvNT_6ParamsE)
        /*005c*/ 	.word	0x00000040


	//----- nvinfo : EIATTR_REGCOUNT
	.align		4
.L_37:
        /*0060*/ 	.byte	0x04, 0x2f
        /*0062*/ 	.short	(.L_39 - .L_38)
	.align		4
.L_38:
        /*0064*/ 	.word	index@(_ZN7cutlass13device_kernelIN5flash11enable_sm90INS1_16FlashAttnFwdSm90INS1_25CollectiveMainloopFwdSm90ILi2EN4cute5tupleIJNS5_1CILi1EEES8_S8_EEENS6_IJNS7_ILi192EEENS7_ILi128EEENS7_ILi64EEEEEELi64ENS_6half_tEfNS_4arch4Sm90ELb0ELb1ELb1ELb1ELb0ELb0ELb0ELb1ELb1ELb0ELb0ELb0EEENS1_21CollectiveEpilogueFwdINS6_IJSA_SC_SB_EEES9_SE_SG_Li384ELb1ELb0ELb0ELb0EEENS1_36VarlenDynamicPersistentTileSchedulerILi192ELi128ELi384ELi32ELb0ELb0ELb1ELb1ELb0ELb1EEEEEEEEEvNT_6ParamsE)
        /*0068*/ 	.word	0x00000080


	//----- nvinfo : EIATTR_FRAME_SIZE
	.align		4
.L_39:
        /*006c*/ 	.byte	0x04, 0x11
        /*006e*/ 	.short	(.L_41 - .L_40)
	.align		4
.L_40:
        /*0070*/ 	.word	index@(_ZN7cutlass13device_kernelIN5flash11enable_sm90INS1_16FlashAttnFwdSm90INS1_25CollectiveMainloopFwdSm90ILi2EN4cute5tupleIJNS5_1CILi1EEES8_S8_EEENS6_IJNS7_ILi192EEENS7_ILi128EEENS7_ILi64EEEEEELi64ENS_6half_tEfNS_4arch4Sm90ELb0ELb1ELb1ELb1ELb0ELb0ELb0ELb1ELb1ELb0ELb0ELb0EEENS1_21CollectiveEpilogueFwdINS6_IJSA_SC_SB_EEES9_SE_SG_Li384ELb1ELb0ELb0ELb0EEENS1_36VarlenDynamicPersistentTileSchedulerILi192ELi128ELi384ELi32ELb0ELb0ELb1ELb1ELb0ELb1EEEEEEEEEvNT_6ParamsE)
        /*0074*/ 	.word	0x00000010


	//----- nvinfo : EIATTR_REGCOUNT
	.align		4
.L_41:
        /*0078*/ 	.byte	0x04, 0x2f
        /*007a*/ 	.short	(.L_43 - .L_42)
	.align		4
.L_42:
        /*007c*/ 	.word	index@(_ZN7cutlass13device_kernelIN5flash11enable_sm90INS1_16FlashAttnFwdSm90INS1_25CollectiveMainloopFwdSm90ILi2EN4cute5tupleIJNS5_1CILi1EEES8_S8_EEENS6_IJNS7_ILi192EEENS7_ILi128EEENS7_ILi64EEEEEELi64ENS_6half_tEfNS_4arch4Sm90ELb0ELb1ELb1ELb0ELb0ELb0ELb0ELb1ELb1ELb0ELb0ELb0EEENS1_21CollectiveEpilogueFwdINS6_IJSA_SC_SB_EEES9_SE_SG_Li384ELb0ELb0ELb0ELb0EEENS1_30DynamicPersistentTileSchedulerILi384ELi32ELb0ELb0ELb1EEEEEEEEEvNT_6ParamsE)
        /*0080*/ 	.word	0x00000080


	//----- nvinfo : EIATTR_FRAME_SIZE
	.align		4
.L_43:
        /*0084*/ 	.byte	0x04, 0x11
        /*0086*/ 	.short	(.L_45 - .L_44)
	.align		4
.L_44:
        /*0088*/ 	.word	index@(_ZN7cutlass13device_kernelIN5flash11enable_sm90INS1_16FlashAttnFwdSm90INS1_25CollectiveMainloopFwdSm90ILi2EN4cute5tupleIJNS5_1CILi1EEES8_S8_EEENS6_IJNS7_ILi192EEENS7_ILi128EEENS7_ILi64EEEEEELi64ENS_6half_tEfNS_4arch4Sm90ELb0ELb1ELb1ELb0ELb0ELb0ELb0ELb1ELb1ELb0ELb0ELb0EEENS1_21CollectiveEpilogueFwdINS6_IJSA_SC_SB_EEES9_SE_SG_Li384ELb0ELb0ELb0ELb0EEENS1_30DynamicPersistentTileSchedulerILi384ELi32ELb0ELb0ELb1EEEEEEEEEvNT_6ParamsE)
        /*008c*/ 	.word	0x00000000


	//----- nvinfo : EIATTR_REGCOUNT
	.align		4
.L_45:
        /*0090*/ 	.byte	0x04, 0x2f
        /*0092*/ 	.short	(.L_47 - .L_46)
	.align		4
.L_46:
        /*0094*/ 	.word	index@(_ZN7cutlass13device_kernelIN5flash11enable_sm90INS1_16FlashAttnFwdSm90INS1_25CollectiveMainloopFwdSm90ILi2EN4cute5tupleIJNS5_1CILi1EEES8_S8_EEENS6_IJNS7_ILi192EEESA_NS7_ILi64EEEEEELi64ENS_6half_tEfNS_4arch4Sm90ELb0ELb0ELb1ELb1ELb0ELb1ELb0ELb0ELb1ELb0ELb0ELb0EEENS1_21CollectiveEpilogueFwdINS6_IJSA_SB_SA_EEES9_SD_SF_Li384ELb1ELb0ELb0ELb0EEENS1_36VarlenDynamicPersistentTileSchedulerILi192ELi192ELi384ELi32ELb0ELb0ELb1ELb0ELb1ELb1EEEEEEEEEvNT_6ParamsE)
        /*0098*/ 	.word	0x00000080


	//----- nvinfo : EIATTR_FRAME_SIZE
	.align		4
.L_47:
        /*009c*/ 	.byte	0x04, 0x11
        /*009e*/ 	.short	(.L_49 - .L_48)
	.align		4
.L_48:
        /*00a0*/ 	.word	index@(_ZN7cutlass13device_kernelIN5flash11enable_sm90INS1_16FlashAttnFwdSm90INS1_25CollectiveMainloopFwdSm90ILi2EN4cute5tupleIJNS5_1CILi1EEES8_S8_EEENS6_IJNS7_ILi192EEESA_NS7_ILi64EEEEEELi64ENS_6half_tEfNS_4arch4Sm90ELb0ELb0ELb1ELb1ELb0ELb1ELb0ELb0ELb1ELb0ELb0ELb0EEENS1_21CollectiveEpilogueFwdINS6_IJSA_SB_SA_EEES9_SD_SF_Li384ELb1ELb0ELb0ELb0EEENS1_36VarlenDynamicPersistentTileSchedulerILi192ELi192ELi384ELi32ELb0ELb0ELb1ELb0ELb1ELb1EEEEEEEEEvNT_6ParamsE)
        /*00a4*/ 	.word	0x00000090


	//----- nvinfo : EIATTR_REGCOUNT
	.align		4
.L_49:
        /*00a8*/ 	.byte	0x04, 0x2f
        /*00aa*/ 	.short	(.L_51 - .L_50)
	.align		4
.L_50:
        /*00ac*/ 	.word	index@(_ZN7cutlass13device_kernelIN5flash11enable_sm90INS1_16FlashAttnFwdSm90INS1_25CollectiveMainloopFwdSm90ILi2EN4cute5tupleIJNS5_1CILi1EEES8_S8_EEENS6_IJNS7_ILi192EEESA_NS7_ILi64EEEEEELi64ENS_6half_tEfNS_4arch4Sm90ELb0ELb0ELb1ELb1ELb0ELb0ELb0ELb0ELb1ELb0ELb0ELb0EEENS1_21CollectiveEpilogueFwdINS6_IJSA_SB_SA_EEES9_SD_SF_Li384ELb1ELb0ELb0ELb0EEENS1_36VarlenDynamicPersistentTileSchedulerILi192ELi192ELi384ELi32ELb0ELb0ELb1ELb0ELb1ELb1EEEEEEEEEvNT_6ParamsE)
        /*00b0*/ 	.word	0x00000080


	//----- nvinfo : EIATTR_FRAME_SIZE
	.align		4
.L_51:
        /*00b4*/ 	.byte	0x04, 0x11
        /*00b6*/ 	.short	(.L_53 - .L_52)
	.align		4
.L_52:
        /*00b8*/ 	.word	index@(_ZN7cutlass13device_kernelIN5flash11enable_sm90INS1_16FlashAttnFwdSm90INS1_25CollectiveMainloopFwdSm90ILi2EN4cute5tupleIJNS5_1CILi1EEES8_S8_EEENS6_IJNS7_ILi192EEESA_NS7_ILi64EEEEEELi64ENS_6half_tEfNS_4arch4Sm90ELb0ELb0ELb1ELb1ELb0ELb0ELb0ELb0ELb1ELb0ELb0ELb0EEENS1_21CollectiveEpilogueFwdINS6_IJSA_SB_SA_EEES9_SD_SF_Li384ELb1ELb0ELb0ELb0EEENS1_36VarlenDynamicPersistentTileSchedulerILi192ELi192ELi384ELi32ELb0ELb0ELb1ELb0ELb1ELb1EEEEEEEEEvNT_6ParamsE)
        /*00bc*/ 	.word	0x00000020


	//----- nvinfo : EIATTR_REGCOUNT
	.align		4
.L_53:
        /*00c0*/ 	.byte	0x04, 0x2f
        /*00c2*/ 	.short	(.L_55 - .L_54)
	.align		4
.L_54:
        /*00c4*/ 	.word	index@(_ZN7cutlass13device_kernelIN5flash11enable_sm90INS1_16FlashAttnFwdSm90INS1_25CollectiveMainloopFwdSm90ILi2EN4cute5tupleIJNS5_1CILi1EEES8_S8_EEENS6_IJNS7_ILi192EEESA_NS7_ILi64EEEEEELi64ENS_6half_tEfNS_4arch4Sm90ELb0ELb0ELb1ELb0ELb0ELb0ELb0ELb0ELb1ELb0ELb0ELb0EEENS1_21CollectiveEpilogueFwdINS6_IJSA_SB_SA_EEES9_SD_SF_Li384ELb0ELb0ELb0ELb0EEENS1_29StaticPersistentTileSchedulerILb0EEEEEEEEEvNT_6ParamsE)
        /*00c8*/ 	.word	0x00000080


	//----- nvinfo : EIATTR_FRAME_SIZE
	.align		4
.L_55:
        /*00cc*/ 	.byte	0x04, 0x11
        /*00ce*/ 	.short	(.L_57 - .L_56)
	.align		4
.L_56:
        /*00d0*/ 	.word	index@(_ZN7cutlass13device_kernelIN5flash11enable_sm90INS1_16FlashAttnFwdSm90INS1_25CollectiveMainloopFwdSm90ILi2EN4cute5tupleIJNS5_1CILi1EEES8_S8_EEENS6_IJNS7_ILi192EEESA_NS7_ILi64EEEEEELi64ENS_6half_tEfNS_4arch4Sm90ELb0ELb0ELb1ELb0ELb0ELb0ELb0ELb0ELb1ELb0ELb0ELb0EEENS1_21CollectiveEpilogueFwdINS6_IJSA_SB_SA_EEES9_SD_SF_Li384ELb0ELb0ELb0ELb0EEENS1_29StaticPersistentTileSchedulerILb0EEEEEEEEEvNT_6ParamsE)
        /*00d4*/ 	.word	0x00000018


	//----- nvinfo : EIATTR_MIN_STACK_SIZE
	.align		4
.L_57:
        /*00d8*/ 	.byte	0x04, 0x12
        /*00da*/ 	.short	(.L_59 - .L_58)
	.align		4
.L_58:
        /*00dc*/ 	.word	index@(_ZN7cutlass13device_kernelIN5flash11enable_sm90INS1_16FlashAttnFwdSm90INS1_25CollectiveMainloopFwdSm90ILi2EN4cute5tupleIJNS5_1CILi1EEES8_S8_EEENS6_IJNS7_ILi192EEESA_NS7_ILi64EEEEEELi64ENS_6half_tEfNS_4arch4Sm90ELb0ELb0ELb1ELb0ELb0ELb0ELb0ELb0ELb1ELb0ELb0ELb0EEENS1_21CollectiveEpilogueFwdINS6_IJSA_SB_SA_EEES9_SD_SF_Li384ELb0ELb0ELb0ELb0EEENS1_29StaticPersistentTileSchedulerILb0EEEEEEEEEvNT_6ParamsE)
        /*00e0*/ 	.word	0x00000018


	//----- nvinfo : EIATTR_MIN_STACK_SIZE
	.align		4
.L_59:
        /*00e4*/ 	.byte	0x04, 0x12
        /*00e6*/ 	.short	(.L_61 - .L_60)
	.align		4
.L_60:
        /*00e8*/ 	.word	index@(_ZN7cutlass13device_kernelIN5flash11enable_sm90INS1_16FlashAttnFwdSm90INS1_25CollectiveMainloopFwdSm90ILi2EN4cute5tupleIJNS5_1CILi1EEES8_S8_EEENS6_IJNS7_ILi192EEESA_NS7_ILi64EEEEEELi64ENS_6half_tEfNS_4arch4Sm90ELb0ELb0ELb1ELb1ELb0ELb0ELb0ELb0ELb1ELb0ELb0ELb0EEENS1_21CollectiveEpilogueFwdINS6_IJSA_SB_SA_EEES9_SD_SF_Li384ELb1ELb0ELb0ELb0EEENS1_36VarlenDynamicPersistentTileSchedulerILi192ELi192ELi384ELi32ELb0ELb0ELb1ELb0ELb1ELb1EEEEEEEEEvNT_6ParamsE)
        /*00ec*/ 	.word	0x00000020


	//----- nvinfo : EIATTR_MIN_STACK_SIZE
	.align		4
.L_61:
        /*00f0*/ 	.byte	0x04, 0x12
        /*00f2*/ 	.short	(.L_63 - .L_62)
	.align		4
.L_62:
        /*00f4*/ 	.word	index@(_ZN7cutlass13device_kernelIN5flash11enable_sm90INS1_16FlashAttnFwdSm90INS1_25CollectiveMainloopFwdSm90ILi2EN4cute5tupleIJNS5_1CILi1EEES8_S8_EEENS6_IJNS7_ILi192EEESA_NS7_ILi64EEEEEELi64ENS_6half_tEfNS_4arch4Sm90ELb0ELb0ELb1ELb1ELb0ELb1ELb0ELb0ELb1ELb0ELb0ELb0EEENS1_21CollectiveEpilogueFwdINS6_IJSA_SB_SA_EEES9_SD_SF_Li384ELb1ELb0ELb0ELb0EEENS1_36VarlenDynamicPersistentTileSchedulerILi192ELi192ELi384ELi32ELb0ELb0ELb1ELb0ELb1ELb1EEEEEEEEEvNT_6ParamsE)
        /*00f8*/ 	.word	0x00000090


	//----- nvinfo : EIATTR_MIN_STACK_SIZE
	.align		4
.L_63:
        /*00fc*/ 	.byte	0x04, 0x12
        /*00fe*/ 	.short	(.L_65 - .L_64)
	.align		4
.L_64:
        /*0100*/ 	.word	index@(_ZN7cutlass13device_kernelIN5flash11enable_sm90INS1_16FlashAttnFwdSm90INS1_25CollectiveMainloopFwdSm90ILi2EN4cute5tupleIJNS5_1CILi1EEES8_S8_EEENS6_IJNS7_ILi192EEENS7_ILi128EEENS7_ILi64EEEEEELi64ENS_6half_tEfNS_4arch4Sm90ELb0ELb1ELb1ELb0ELb0ELb0ELb0ELb1ELb1ELb0ELb0ELb0EEENS1_21CollectiveEpilogueFwdINS6_IJSA_SC_SB_EEES9_SE_SG_Li384ELb0ELb0ELb0ELb0EEENS1_30DynamicPersistentTileSchedulerILi384ELi32ELb0ELb0ELb1EEEEEEEEEvNT_6ParamsE)
        /*0104*/ 	.word	0x00000000


	//----- nvinfo : EIATTR_MIN_STACK_SIZE
	.align		4
.L_65:
        /*0108*/ 	.byte	0x04, 0x12
        /*010a*/ 	.short	(.L_67 - .L_66)
	.align		4
.L_66:
        /*010c*/ 	.word	index@(_ZN7cutlass13device_kernelIN5flash11enable_sm90INS1_16FlashAttnFwdSm90INS1_25CollectiveMainloopFwdSm90ILi2EN4cute5tupleIJNS5_1CILi1EEES8_S8_EEENS6_IJNS7_ILi192EEENS7_ILi128EEENS7_ILi64EEEEEELi64ENS_6half_tEfNS_4arch4Sm90ELb0ELb1ELb1ELb1ELb0ELb0ELb0ELb1ELb1ELb0ELb0ELb0EEENS1_21CollectiveEpilogueFwdINS6_IJSA_SC_SB_EEES9_SE_SG_Li384ELb1ELb0ELb0ELb0EEENS1_36VarlenDynamicPersistentTileSchedulerILi192ELi128ELi384ELi32ELb0ELb0ELb1ELb1ELb0ELb1EEEEEEEEEvNT_6ParamsE)
        /*0110*/ 	.word	0x00000010


	//----- nvinfo : EIATTR_MIN_STACK_SIZE
	.align		4
.L_67:
        /*0114*/ 	.byte	0x04, 0x12
        /*0116*/ 	.short	(.L_69 - .L_68)
	.align		4
.L_68:
        /*0118*/ 	.word	index@(_ZN7cutlass13device_kernelIN5flash11enable_sm90INS1_16FlashAttnFwdSm90INS1_25CollectiveMainloopFwdSm90ILi2EN4cute5tupleIJNS5_1CILi1EEES8_S8_EEENS6_IJNS7_ILi192EEENS7_ILi128EEENS7_ILi64EEEEEELi64ENS_6half_tEfNS_4arch4Sm90ELb0ELb1ELb1ELb1ELb0ELb1ELb0ELb1ELb1ELb0ELb0ELb0EEENS1_21CollectiveEpilogueFwdINS6_IJSA_SC_SB_EEES9_SE_SG_Li384ELb1ELb0ELb0ELb0EEENS1_36VarlenDynamicPersistentTileSchedulerILi192ELi128ELi384ELi32ELb0ELb0ELb1ELb1ELb0ELb1EEEEEEEEEvNT_6ParamsE)
        /*011c*/ 	.word	0x00000040


	//----- nvinfo : EIATTR_MIN_STACK_SIZE
	.align		4
.L_69:
        /*0120*/ 	.byte	0x04, 0x12
        /*0122*/ 	.short	(.L_71 - .L_70)
	.align		4
.L_70:
        /*0124*/ 	.word	index@(_ZN7cutlass13device_kernelIN5flash11enable_sm90INS1_16FlashAttnFwdSm90INS1_25CollectiveMainloopFwdSm90ILi2EN4cute5tupleIJNS5_1CILi1EEES8_S8_EEENS6_IJNS7_ILi192EEENS7_ILi128EEENS7_ILi64EEEEEELi64ENS_6half_tEfNS_4arch4Sm90ELb1ELb0ELb1ELb0ELb0ELb0ELb0ELb1ELb1ELb0ELb0ELb0EEENS1_21CollectiveEpilogueFwdINS6_IJSA_SC_SB_EEES9_SE_SG_Li384ELb0ELb0ELb0ELb0EEENS1_30DynamicPersistentTileSchedulerILi384ELi32ELb0ELb0ELb1EEEEEEEEEvNT_6ParamsE)
        /*0128*/ 	.word	0x00000000


	//----- nvinfo : EIATTR_MIN_STACK_SIZE
	.align		4
.L_71:
        /*012c*/ 	.byte	0x04, 0x12
        /*012e*/ 	.short	(.L_73 - .L_72)
	.align		4
.L_72:
        /*0130*/ 	.word	index@(_ZN7cutlass13device_kernelIN5flash11enable_sm90INS1_16FlashAttnFwdSm90INS1_25CollectiveMainloopFwdSm90ILi2EN4cute5tupleIJNS5_1CILi1EEES8_S8_EEENS6_IJNS7_ILi192EEENS7_ILi128EEENS7_ILi64EEEEEELi64ENS_6half_tEfNS_4arch4Sm90ELb1ELb0ELb1ELb1ELb0ELb0ELb0ELb1ELb1ELb0ELb0ELb0EEENS1_21CollectiveEpilogueFwdINS6_IJSA_SC_SB_EEES9_SE_SG_Li384ELb1ELb0ELb0ELb0EEENS1_36VarlenDynamicPersistentTileSchedulerILi192ELi128ELi384ELi32ELb0ELb0ELb1ELb1ELb1ELb1EEEEEEEEEvNT_6ParamsE)
        /*0134*/ 	.word	0x00000010


	//----- nvinfo : EIATTR_MIN_STACK_SIZE
	.align		4
.L_73:
        /*0138*/ 	.byte	0x04, 0x12
        /*013a*/ 	.short	(.L_75 - .L_74)
	.align		4
.L_74:
        /*013c*/ 	.word	index@(_ZN7cutlass13device_kernelIN5flash11enable_sm90INS1_16FlashAttnFwdSm90INS1_25CollectiveMainloopFwdSm90ILi2EN4cute5tupleIJNS5_1CILi1EEES8_S8_EEENS6_IJNS7_ILi192EEENS7_ILi128EEENS7_ILi64EEEEEELi64ENS_6half_tEfNS_4arch4Sm90ELb1ELb0ELb1ELb1ELb0ELb1ELb0ELb1ELb1ELb0ELb0ELb0EEENS1_21CollectiveEpilogueFwdINS6_IJSA_SC_SB_EEES9_SE_SG_Li384ELb1ELb0ELb0ELb0EEENS1_36VarlenDynamicPersistentTileSchedulerILi192ELi128ELi384ELi32ELb0ELb0ELb1ELb1ELb1ELb1EEEEEEEEEvNT_6ParamsE)
        /*0140*/ 	.word	0x00000048
.L_75:


//--------------------- .nv.compat                --------------------------
	.section	.nv.compat,"",@"SHT_CUDA_COMPAT_INFO"
	.align	4
        /*0000*/ 	.byte	0x02, 0x09, 0x01, 0x00, 0x02, 0x02, 0x04, 0x00, 0x02, 0x05, 0x05, 0x00, 0x03, 0x07, 0x01, 0x01
        /*0010*/ 	.byte	0x02, 0x03, 0x01, 0x00, 0x02, 0x06, 0x01, 0x00, 0x04, 0x0b, 0x08, 0x00, 0x00, 0x00, 0x00, 0x00
        /*0020*/ 	.byte	0x00, 0x00, 0x00, 0x00


//--------------------- .nv.info._ZN7cutlass13device_kernelIN5flash11enable_sm90INS1_16FlashAttnFwdSm90INS1_25CollectiveMainloopFwdSm90ILi2EN4cute5tupleIJNS5_1CILi1EEES8_S8_EEENS6_IJNS7_ILi192EEESA_NS7_ILi64EEEEEELi64ENS_6half_tEfNS_4arch4Sm90ELb0ELb0ELb1ELb0ELb0ELb0ELb0ELb0ELb1ELb0ELb0ELb0EEENS1_21CollectiveEpilogueFwdINS6_IJSA_SB_SA_EEES9_SD_SF_Li384ELb0ELb0ELb0ELb0EEENS1_29StaticPersistentTileSchedulerILb0EEEEEEEEEvNT_6ParamsE --------------------------
	.section	.nv.info._ZN7cutlass13device_kernelIN5flash11enable_sm90INS1_16FlashAttnFwdSm90INS1_25CollectiveMainloopFwdSm90ILi2EN4cute5tupleIJNS5_1CILi1EEES8_S8_EEENS6_IJNS7_ILi192EEESA_NS7_ILi64EEEEEELi64ENS_6half_tEfNS_4arch4Sm90ELb0ELb0ELb1ELb0ELb0ELb0ELb0ELb0ELb1ELb0ELb0ELb0EEENS1_21CollectiveEpilogueFwdINS6_IJSA_SB_SA_EEES9_SD_SF_Li384ELb0ELb0ELb0ELb0EEENS1_29StaticPersistentTileSchedulerILb0EEEEEEEEEvNT_6ParamsE,"",@"SHT_CUDA_INFO"
	.sectionflags	@""
	.align	4


	//----- nvinfo : EIATTR_CUDA_API_VERSION
	.align		4
        /*0000*/ 	.byte	0x04, 0x37
        /*0002*/ 	.short	(.L_77 - .L_76)
.L_76:
        /*0004*/ 	.word	0x00000082


	//----- nvinfo : EIATTR_KPARAM_INFO
	.align		4
.L_77:
        /*0008*/ 	.byte	0x04, 0x17
        /*000a*/ 	.short	(.L_79 - .L_78)
.L_78:
        /*000c*/ 	.word	0x00000000
        /*0010*/ 	.short	0x0000
        /*0012*/ 	.short	0x0070
        /*0014*/ 	.byte	0x00, 0xf0, 0x01, 0x2e


	//----- nvinfo : EIATTR_SPARSE_MMA_MASK
	.align		4
.L_79:
        /*0018*/ 	.byte	0x03, 0x50
        /*001a*/ 	.short	0x0000


	//----- nvinfo : EIATTR_MAXREG_COUNT
	.align		4
        /*001c*/ 	.byte	0x03, 0x1b
        /*001e*/ 	.short	0x0080


	//----- nvinfo : EIATTR_NUM_BARRIERS
	.align		4
        /*0020*/ 	.byte	0x02, 0x4c
        /*0022*/ 	.byte	0x10
	.zero		1


	//----- nvinfo : EIATTR_EXTERNS
	.align		4
        /*0024*/ 	.byte	0x04, 0x0f
        /*0026*/ 	.short	(.L_81 - .L_80)


	//   ....[0]....
	.align		4
.L_80:
        /*0028*/ 	.word	index@(__assertfail)


	//----- nvinfo : EIATTR_ANNOTATIONS
	.align		4
.L_81:
        /*002c*/ 	.byte	0x04, 0x55
        /*002e*/ 	.short	(.L_83 - .L_82)


	//   ....[0]....
.L_82:
        /*0030*/ 	.word	0x00000001
        /*0034*/ 	.byte	0x30, 0x0e, 0x00, 0x00, 0x01, 0x00, 0x00, 0x00, 0x60, 0x0e, 0x00, 0x00, 0x01, 0x00, 0x00, 0x00
        /*0044*/ 	.byte	0x40, 0x11, 0x00, 0x00, 0x01, 0x00, 0x00, 0x00, 0x60, 0x12, 0x00, 0x00, 0x01, 0x00, 0x00, 0x00
        /*0054*/ 	.byte	0xd0, 0x4a, 0x00, 0x00, 0x01, 0x00, 0x00, 0x00, 0xe0, 0x82, 0x00, 0x00, 0x01, 0x00, 0x00, 0x00
        /*0064*/ 	.byte	0x70, 0x96, 0x00, 0x00, 0x01, 0x00, 0x00, 0x00, 0x50, 0x9a, 0x00, 0x00, 0x01, 0x00, 0x00, 0x00
        /*0074*/ 	.byte	0x40, 0x9d, 0x00, 0x00, 0x01, 0x00, 0x00, 0x00, 0x80, 0x9e, 0x00, 0x00, 0x01, 0x00, 0x00, 0x00
        /*0084*/ 	.byte	0x40, 0x9f, 0x00, 0x00, 0x01, 0x00, 0x00, 0x00, 0x60, 0xa6, 0x00, 0x00, 0x01, 0x00, 0x00, 0x00
        /*0094*/ 	.byte	0xe0, 0xa6, 0x00, 0x00, 0x01, 0x00, 0x00, 0x00, 0x40, 0xac, 0x00, 0x00, 0x01, 0x00, 0x00, 0x00
        /*00a4*/ 	.byte	0xf0, 0xac, 0x00, 0x00, 0x01, 0x00, 0x00, 0x00, 0xa0, 0xb1, 0x00, 0x00, 0x01, 0x00, 0x00, 0x00
        /*00b4*/ 	.byte	0x50, 0xb2, 0x00, 0x00, 0x01, 0x00, 0x00, 0x00, 0xf0, 0xb3, 0x00, 0x00


	//----- nvinfo : EIATTR_MERCURY_ISA_VERSION
	.align		4
.L_83:
        /*00c0*/ 	.byte	0x03, 0x5f
        /*00c2*/ 	.short	0x0101


	//----- nvinfo : EIATTR_INT_WARP_WIDE_INSTR_OFFSETS
	.align		4
        /*00c4*/ 	.byte	0x04, 0x31
        /*00c6*/ 	.short	(.L_85 - .L_84)


	//   ....[0]....
.L_84:
        /*00c8*/ 	.word	0x00000180


	//   ....[1]....
        /*00cc*/ 	.word	0x000001c0


	//   ....[2]....
        /*00d0*/ 	.word	0x00000250


	//   ....[3]....
        /*00d4*/ 	.word	0x00009b40


	//   ....[4]....
        /*00d8*/ 	.word	0x00009b80


	//----- nvinfo : EIATTR_COOP_GROUP_MASK_REGIDS
	.align		4
.L_85:
        /*00dc*/ 	.byte	0x04, 0x29
        /*00de*/ 	.short	(.L_87 - .L_86)


	//   ....[0]....
.L_86:
        /*00e0*/ 	.word	0xffffffff


	//   ....[1]....
        /*00e4*/ 	.word	0xffffffff


	//   ....[2]....
        /*00e8*/ 	.word	0xffffffff


	//   ....[3]....
        /*00ec*/ 	.word	0xffffffff


	//   ....[4]....
        /*00f0*/ 	.word	0xffffffff


	//   ....[5]....
        /*00f4*/ 	.word	0xffffffff


	//   ....[6]....
        /*00f8*/ 	.word	0xffffffff


	//   ....[7]....
        /*00fc*/ 	.word	0xffffffff


	//   ....[8]....
        /*0100*/ 	.word	0xffffffff


	//   ....[9]....
        /*0104*/ 	.word	0xffffffff


	//   ....[10]....
        /*0108*/ 	.word	0xffffffff


	//   ....[11]....
        /*010c*/ 	.word	0xffffffff


	//   ....[12]....
        /*0110*/ 	.word	0xffffffff


	//   ....[13]....
        /*0114*/ 	.word	0xffffffff


	//   ....[14]....
        /*0118*/ 	.word	0xffffffff


	//   ....[15]....
        /*011c*/ 	.word	0xffffffff


	//   ....[16]....
        /*0120*/ 	.word	0xffffffff


	//   ....[17]....
        /*0124*/ 	.word	0xffffffff


	//   ....[18]....
        /*0128*/ 	.word	0xffffffff


	//   ....[19]....
        /*012c*/ 	.word	0xffffffff


	//   ....[20]....
        /*0130*/ 	.word	0xffffffff


	//   ....[21]....
        /*0134*/ 	.word	0xffffffff


	//   ....[22]....
        /*0138*/ 	.word	0xffffffff


	//   ....[23]....
        /*013c*/ 	.word	0xffffffff


	//   ....[24]....
        /*0140*/ 	.word	0xffffffff


	//   ....[25]....
        /*0144*/ 	.word	0x0500000f


	//   ....[26]....
        /*0148*/ 	.word	0x0500000f


	//----- nvinfo : EIATTR_COOP_GROUP_INSTR_OFFSETS
	.align		4
.L_87:
        /*014c*/ 	.byte	0x04, 0x28
        /*014e*/ 	.short	(.L_89 - .L_88)


	//   ....[0]....
.L_88:
        /*0150*/ 	.word	0x00000060


	//   ....[1]....
        /*0154*/ 	.word	0x00000190


	//   ....[2]....
        /*0158*/ 	.word	0x00000230


	//   ....[3]....
        /*015c*/ 	.word	0x000003c0


	//   ....[4]....
        /*0160*/ 	.word	0x00000520


	//   ....[5]....
        /*0164*/ 	.word	0x00000640


	//   ....[6]....
        /*0168*/ 	.word	0x000007a0


	//   ....[7]....
        /*016c*/ 	.word	0x00000fe0


	//   ....[8]....
        /*0170*/ 	.word	0x00002f50


	//   ....[9]....
        /*0174*/ 	.word	0x00002f90


	//   ....[10]....
        /*0178*/ 	.word	0x00003770


	//   ....[11]....
        /*017c*/ 	.word	0x000037d0


	//   ....[12]....
        /*0180*/ 	.word	0x00004ab0


	//   ....[13]....
        /*0184*/ 	.word	0x00005d80


	//   ....[14]....
        /*0188*/ 	.word	0x00005e00


	//   ....[15]....
        /*018c*/ 	.word	0x00006bf0


	//   ....[16]....
        /*0190*/ 	.word	0x00006c50


	//   ....[17]....
        /*0194*/ 	.word	0x000081e0


	//   ....[18]....
        /*0198*/ 	.word	0x00008320


	//   ....[19]....
        /*019c*/ 	.word	0x00008360


	//   ....[20]....
        /*01a0*/ 	.word	0x000084b0


	//   ....[21]....
        /*01a4*/ 	.word	0x000084c0


	//   ....[22]....
        /*01a8*/ 	.word	0x00009060


	//   ....[23]....
        /*01ac*/ 	.word	0x000093f0


	//   ....[24]....
        /*01b0*/ 	.word	0x0000b660


	//   ....[25]....
        /*01b4*/ 	.word	0x0000bb00


	//   ....[26]....
        /*01b8*/ 	.word	0x0000bf40


	//----- nvinfo : EIATTR_REG_RECONFIG
	.align		4
.L_89:
        /*01bc*/ 	.byte	0x01, 0x54
	.zero		2


	//----- nvinfo : EIATTR_SYSCALL_OFFSETS
	.align		4
        /*01c0*/ 	.byte	0x04, 0x46
        /*01c2*/ 	.short	(.L_91 - .L_90)


	//   ....[0]....
.L_90:
        /*01c4*/ 	.word	0x00001250


	//   ....[1]....
        /*01c8*/ 	.word	0x00009810


	//   ....[2]....
        /*01cc*/ 	.word	0x00009940


	//   ....[3]....
        /*01d0*/ 	.word	0x00009a40


	//----- nvinfo : EIATTR_MBARRIER_INSTR_OFFSETS
	.align		4
.L_91:
        /*01d4*/ 	.byte	0x04, 0x39
        /*01d6*/ 	.short	(.L_93 - .L_92)


	//   ....[0]....
.L_92:
        /*01d8*/ 	.word	0x00000270
        /*01dc*/ 	.word	0x000000ff
        /*01e0*/ 	.word	0x00030800
        /*01e4*/ 	.short	0x0100
        /*01e6*/ 	.byte	0x06
	.zero		1


	//   ....[1]....
        /*01e8*/ 	.word	0x00000280
        /*01ec*/ 	.word	0x000000ff
        /*01f0*/ 	.word	0x00030820
        /*01f4*/ 	.short	0x0100
        /*01f6*/ 	.byte	0x06
	.zero		1


	//   ....[2]....
        /*01f8*/ 	.word	0x00000370
        /*01fc*/ 	.word	0x000000ff
        /*0200*/ 	.word	0x00030830
        /*0204*/ 	.short	0x0100
        /*0206*/ 	.byte	0x08
	.zero		1


	//   ....[3]....
        /*0208*/ 	.word	0x00000380
        /*020c*/ 	.word	0x000000ff
        /*0210*/ 	.word	0x00030840
        /*0214*/ 	.short	0x0100
        /*0216*/ 	.byte	0x08
	.zero		1


	//   ....[4]....
        /*0218*/ 	.word	0x00000390
        /*021c*/ 	.word	0x000000ff
        /*0220*/ 	.word	0x00030838
        /*0224*/ 	.short	0x0100
        /*0226*/ 	.byte	0x08
	.zero		1


	//   ....[5]....
        /*0228*/ 	.word	0x000003a0
        /*022c*/ 	.word	0x000000ff
        /*0230*/ 	.word	0x00030848
        /*0234*/ 	.short	0x0100
        /*0236*/ 	.byte	0x08
	.zero		1


	//   ....[6]....
        /*0238*/ 	.word	0x000004d0
        /*023c*/ 	.word	0x000000ff
        /*0240*/ 	.word	0x00030850
        /*0244*/ 	.short	0x0100
        /*0246*/ 	.byte	0x08
	.zero		1


	//   ....[7]....
        /*0248*/ 	.word	0x000004e0
        /*024c*/ 	.word	0x000000ff
        /*0250*/ 	.word	0x00030860
        /*0254*/ 	.short	0x0100
        /*0256*/ 	.byte	0x08
	.zero		1


	//   ....[8]....
        /*0258*/ 	.word	0x000004f0
        /*025c*/ 	.word	0x000000ff
        /*0260*/ 	.word	0x00030858
        /*0264*/ 	.short	0x0100
        /*0266*/ 	.byte	0x08
	.zero		1


	//   ....[9]....
        /*0268*/ 	.word	0x00000500
        /*026c*/ 	.word	0x000000ff
        /*0270*/ 	.word	0x00030868
        /*0274*/ 	.short	0x0100
        /*0276*/ 	.byte	0x08
	.zero		1


	//   ....[10]....
        /*0278*/ 	.word	0x000005f0
        /*027c*/ 	.word	0x000000ff
        /*0280*/ 	.word	0x00030870
        /*0284*/ 	.short	0x0100
        /*0286*/ 	.byte	0x06
	.zero		1


	//   ....[11]....
        /*0288*/ 	.word	0x00000600
        /*028c*/ 	.word	0x000000ff
        /*0290*/ 	.word	0x00030880
        /*0294*/ 	.short	0x0100
        /*0296*/ 	.byte	0x06
	.zero		1


	//   ....[12]....
        /*0298*/ 	.word	0x00000610
        /*029c*/ 	.word	0x000000ff
        /*02a0*/ 	.word	0x00030878
        /*02a4*/ 	.short	0x0100
        /*02a6*/ 	.byte	0x06
	.zero		1


	//   ....[13]....
        /*02a8*/ 	.word	0x00000620
        /*02ac*/ 	.word	0x000000ff
        /*02b0*/ 	.word	0x00030888
        /*02b4*/ 	.short	0x0100
        /*02b6*/ 	.byte	0x06
	.zero		1


	//   ....[14]....
        /*02b8*/ 	.word	0x00000750
        /*02bc*/ 	.word	0x000000ff
        /*02c0*/ 	.word	0x00030890
        /*02c4*/ 	.short	0x0100
        /*02c6*/ 	.byte	0x08
	.zero		1


	//   ....[15]....
        /*02c8*/ 	.word	0x00000760
        /*02cc*/ 	.word	0x000000ff
        /*02d0*/ 	.word	0x000308a0
        /*02d4*/ 	.short	0x0100
        /*02d6*/ 	.byte	0x08
	.zero		1


	//   ....[16]....
        /*02d8*/ 	.word	0x00000770
        /*02dc*/ 	.word	0x000000ff
        /*02e0*/ 	.word	0x00030898
        /*02e4*/ 	.short	0x0100
        /*02e6*/ 	.byte	0x08
	.zero		1


	//   ....[17]....
        /*02e8*/ 	.word	0x00000780
        /*02ec*/ 	.word	0x000000ff
        /*02f0*/ 	.word	0x000308a8
        /*02f4*/ 	.short	0x0100
        /*02f6*/ 	.byte	0x08
	.zero		1


	//   ....[18]....
        /*02f8*/ 	.word	0x000008b0
        /*02fc*/ 	.word	0x000000ff
        /*0300*/ 	.word	0x000308b0
        /*0304*/ 	.short	0x0100
        /*0306*/ 	.byte	0x08
	.zero		1


	//   ....[19]....
        /*0308*/ 	.word	0x000008c0
        /*030c*/ 	.word	0x000000ff
        /*0310*/ 	.word	0x000308c0
        /*0314*/ 	.short	0x0100
        /*0316*/ 	.byte	0x08
	.zero		1


	//   ....[20]....
        /*0318*/ 	.word	0x000008d0
        /*031c*/ 	.word	0x000000ff
        /*0320*/ 	.word	0x000308b8
        /*0324*/ 	.short	0x0100
        /*0326*/ 	.byte	0x08
	.zero		1


	//   ....[21]....
        /*0328*/ 	.word	0x000008e0
        /*032c*/ 	.word	0x000000ff
        /*0330*/ 	.word	0x000308c8
        /*0334*/ 	.short	0x0100
        /*0336*/ 	.byte	0x08
	.zero		1


	//   ....[22]....
        /*0338*/ 	.word	0x00001290
        /*033c*/ 	.word	0x000000ff
        /*0340*/ 	.word	0x00030800
        /*0344*/ 	.short	0x010a
        /*0346*/ 	.byte	0x28
	.zero		1


	//   ....[23]....
        /*0348*/ 	.word	0x00001320
        /*034c*/ 	.word	0x00000003
        /*0350*/ 	.word	0x00030830
        /*0354*/ 	.short	0x010a
        /*0356*/ 	.byte	0x3f
	.zero		1


	//   ....[24]....
        /*0358*/ 	.word	0x000013b0
        /*035c*/ 	.word	0x00000003
        /*0360*/ 	.word	0x00030830
        /*0364*/ 	.short	0x010a
        /*0366*/ 	.byte	0x3f
	.zero		1


	//   ....[25]....
        /*0368*/ 	.word	0x000039e0
        /*036c*/ 	.word	0x00000005
        /*0370*/ 	.word	0x00000000
        /*0374*/ 	.short	0x0101
        /*0376*/ 	.byte	0x3f
	.zero		1


	//   ....[26]....
        /*0378*/ 	.word	0x00004d00
        /*037c*/ 	.word	0x000000ff
        /*0380*/ 	.word	0x00030830
        /*0384*/ 	.short	0x010a
        /*0386*/ 	.byte	0x0a
	.zero		1


	//   ....[27]....
        /*0388*/ 	.word	0x00004d40
        /*038c*/ 	.word	0x000000ff
        /*0390*/ 	.word	0x00030830
        /*0394*/ 	.short	0x010a
        /*0396*/ 	.byte	0x0a
	.zero		1


	//   ....[28]....
        /*0398*/ 	.word	0x00004f40
        /*039c*/ 	.word	0x000000ff
        /*03a0*/ 	.word	0x00030850
        /*03a4*/ 	.short	0x010a
        /*03a6*/ 	.byte	0x0a
	.zero		1


	//   ....[29]....
        /*03a8*/ 	.word	0x00004f80
        /*03ac*/ 	.word	0x000000ff
        /*03b0*/ 	.word	0x00030850
        /*03b4*/ 	.short	0x010a
        /*03b6*/ 	.byte	0x0a
	.zero		1


	//   ....[30]....
        /*03b8*/ 	.word	0x000070e0
        /*03bc*/ 	.word	0x00000067
        /*03c0*/ 	.word	0x00000000
        /*03c4*/ 	.short	0x0101
        /*03c6*/ 	.byte	0x3f
	.zero		1


	//   ....[31]....
        /*03c8*/ 	.word	0x00007270
        /*03cc*/ 	.word	0x0000000a
        /*03d0*/ 	.word	0x00000000
        /*03d4*/ 	.short	0x0101
        /*03d6*/ 	.byte	0x3f
	.zero		1


	//   ....[32]....
        /*03d8*/ 	.word	0x00008260
        /*03dc*/ 	.word	0x000000ff
        /*03e0*/ 	.word	0x00030850
        /*03e4*/ 	.short	0x010a
        /*03e6*/ 	.byte	0x0c
	.zero		1


	//   ....[33]....
        /*03e8*/ 	.word	0x000082a0
        /*03ec*/ 	.word	0x000000ff
        /*03f0*/ 	.word	0x00030850
        /*03f4*/ 	.short	0x010a
        /*03f6*/ 	.byte	0x0c
	.zero		1


	//   ....[34]....
        /*03f8*/ 	.word	0x00008dc0
        /*03fc*/ 	.word	0x0000000c
        /*0400*/ 	.word	0x00000000
        /*0404*/ 	.short	0x0101
        /*0406*/ 	.byte	0x3f
	.zero		1


	//   ....[35]....
        /*0408*/ 	.word	0x00009300
        /*040c*/ 	.word	0x000000ff
        /*0410*/ 	.word	0x00000000
        /*0414*/ 	.short	0x0101
        /*0416*/ 	.byte	0x06
	.zero		1


	//   ....[36]....
        /*0418*/ 	.word	0x00009ec0
        /*041c*/ 	.word	0x00000007
        /*0420*/ 	.word	0x00030840
        /*0424*/ 	.short	0x010a
        /*0426*/ 	.byte	0x3f
	.zero		1


	//   ....[37]....
        /*0428*/ 	.word	0x0000a1a0
        /*042c*/ 	.word	0x00000019
        /*0430*/ 	.word	0x00030820
        /*0434*/ 	.short	0x010a
        /*0436*/ 	.byte	0x3f
	.zero		1


	//   ....[38]....
        /*0438*/ 	.word	0x0000a430
        /*043c*/ 	.word	0x00000005
        /*0440*/ 	.word	0x00030840
        /*0444*/ 	.short	0x010a
        /*0446*/ 	.byte	0x3f
	.zero		1


	//   ....[39]....
        /*0448*/ 	.word	0x0000a5d0
        /*044c*/ 	.word	0x00000004
        /*0450*/ 	.word	0x00000060
        /*0454*/ 	.short	0x010a
        /*0456*/ 	.byte	0x3f
	.zero		1


	//   ....[40]....
        /*0458*/ 	.word	0x0000aa20
        /*045c*/ 	.word	0x00000006
        /*0460*/ 	.word	0x00030840
        /*0464*/ 	.short	0x010a
        /*0466*/ 	.byte	0x3f
	.zero		1


	//   ....[41]....
        /*0468*/ 	.word	0x0000abc0
        /*046c*/ 	.word	0x00000006
        /*0470*/ 	.word	0x00000060
        /*0474*/ 	.short	0x010a
        /*0476*/ 	.byte	0x3f
	.zero		1


	//   ....[42]....
        /*0478*/ 	.word	0x0000af70
        /*047c*/ 	.word	0x00000005
        /*0480*/ 	.word	0x00030840
        /*0484*/ 	.short	0x010a
        /*0486*/ 	.byte	0x3f
	.zero		1


	//   ....[43]....
        /*0488*/ 	.word	0x0000b120
        /*048c*/ 	.word	0x00000005
        /*0490*/ 	.word	0x00000060
        /*0494*/ 	.short	0x010a
        /*0496*/ 	.byte	0x3f
	.zero		1


	//   ....[44]....
        /*0498*/ 	.word	0x0000b370
        /*049c*/ 	.word	0x00000005
        /*04a0*/ 	.word	0x00030860
        /*04a4*/ 	.short	0x010a
        /*04a6*/ 	.byte	0x3f
	.zero		1


	//   ....[45]....
        /*04a8*/ 	.word	0x0000b610
        /*04ac*/ 	.word	0x00000008
        /*04b0*/ 	.word	0x00030820
        /*04b4*/ 	.short	0x010a
        /*04b6*/ 	.byte	0x3f
	.zero		1


	//   ....[46]....
        /*04b8*/ 	.word	0x0000b770
        /*04bc*/ 	.word	0x00000005
        /*04c0*/ 	.word	0x00000000
        /*04c4*/ 	.short	0x010a
        /*04c6*/ 	.byte	0x3f
	.zero		1


	//   ....[47]....
        /*04c8*/ 	.word	0x0000b7e0
        /*04cc*/ 	.word	0x00000003
        /*04d0*/ 	.word	0x00000000
        /*04d4*/ 	.short	0x010a
        /*04d6*/ 	.byte	0x3f
	.zero		1


	//   ....[48]....
        /*04d8*/ 	.word	0x0000b840
        /*04dc*/ 	.word	0x00000005
        /*04e0*/ 	.word	0x00000000
        /*04e4*/ 	.short	0x010a
        /*04e6*/ 	.byte	0x3f
	.zero		1


	//   ....[49]....
        /*04e8*/ 	.word	0x0000b870
        /*04ec*/ 	.word	0x00000003
        /*04f0*/ 	.word	0x00000000
        /*04f4*/ 	.short	0x010a
        /*04f6*/ 	.byte	0x3f
	.zero		1


	//   ....[50]....
        /*04f8*/ 	.word	0x0000b8e0
        /*04fc*/ 	.word	0x00000003
        /*0500*/ 	.word	0x00030800
        /*0504*/ 	.short	0x010a
        /*0506*/ 	.byte	0x3f
	.zero		1


	//   ....[51]....
        /*0508*/ 	.word	0x0000b930
        /*050c*/ 	.word	0x00000003
        /*0510*/ 	.word	0x00030830
        /*0514*/ 	.short	0x010a
        /*0516*/ 	.byte	0x3f
	.zero		1


	//   ....[52]....
        /*0518*/ 	.word	0x0000b990
        /*051c*/ 	.word	0x0000000b
        /*0520*/ 	.word	0x00030830
        /*0524*/ 	.short	0x010a
        /*0526*/ 	.byte	0x3f
	.zero		1


	//   ....[53]....
        /*0528*/ 	.word	0x0000b9f0
        /*052c*/ 	.word	0x0000000b
        /*0530*/ 	.word	0x00030850
        /*0534*/ 	.short	0x010a
        /*0536*/ 	.byte	0x3f
	.zero		1


	//   ....[54]....
        /*0538*/ 	.word	0x0000ba50
        /*053c*/ 	.word	0x00000004
        /*0540*/ 	.word	0x00030850
        /*0544*/ 	.short	0x010a
        /*0546*/ 	.byte	0x3f
	.zero		1


	//   ....[55]....
        /*0548*/ 	.word	0x0000bbc0
        /*054c*/ 	.word	0x00000007
        /*0550*/ 	.word	0x00030840
        /*0554*/ 	.short	0x010a
        /*0556*/ 	.byte	0x3f
	.zero		1


	//   ....[56]....
        /*0558*/ 	.word	0x0000bc10
        /*055c*/ 	.word	0x00000019
        /*0560*/ 	.word	0x00030820
        /*0564*/ 	.short	0x010a
        /*0566*/ 	.byte	0x3f
	.zero		1


	//   ....[57]....
        /*0568*/ 	.word	0x0000bc60
        /*056c*/ 	.word	0x00000005
        /*0570*/ 	.word	0x00030840
        /*0574*/ 	.short	0x010a
        /*0576*/ 	.byte	0x3f
	.zero		1


	//   ....[58]....
        /*0578*/ 	.word	0x0000bcb0
        /*057c*/ 	.word	0x00000004
        /*0580*/ 	.word	0x00000060
        /*0584*/ 	.short	0x010a
        /*0586*/ 	.byte	0x3f
	.zero		1


	//   ....[59]....
        /*0588*/ 	.word	0x0000bd00
        /*058c*/ 	.word	0x00000006
        /*0590*/ 	.word	0x00030840
        /*0594*/ 	.short	0x010a
        /*0596*/ 	.byte	0x3f
	.zero		1


	//   ....[60]....
        /*0598*/ 	.word	0x0000bd50
        /*059c*/ 	.word	0x00000006
        /*05a0*/ 	.word	0x00000060
        /*05a4*/ 	.short	0x010a
        /*05a6*/ 	.byte	0x3f
	.zero		1


	//   ....[61]....
        /*05a8*/ 	.word	0x0000bda0
        /*05ac*/ 	.word	0x00000005
        /*05b0*/ 	.word	0x00030840
        /*05b4*/ 	.short	0x010a
        /*05b6*/ 	.byte	0x3f
	.zero		1


	//   ....[62]....
        /*05b8*/ 	.word	0x0000bdf0
        /*05bc*/ 	.word	0x00000005
        /*05c0*/ 	.word	0x00000060
        /*05c4*/ 	.short	0x010a
        /*05c6*/ 	.byte	0x3f
	.zero		1


	//   ....[63]....
        /*05c8*/ 	.word	0x0000be40
        /*05cc*/ 	.word	0x00000005
        /*05d0*/ 	.word	0x00030860
        /*05d4*/ 	.short	0x010a
        /*05d6*/ 	.byte	0x3f
	.zero		1


	//   ....[64]....
        /*05d8*/ 	.word	0x0000be90
        /*05dc*/ 	.word	0x00000008
        /*05e0*/ 	.word	0x00030820
        /*05e4*/ 	.short	0x010a
        /*05e6*/ 	.byte	0x3f
	.zero		1


	//   ....[65]....
        /*05e8*/ 	.word	0x0000c000
        /*05ec*/ 	.word	0x00000005
        /*05f0*/ 	.word	0x00000000
        /*05f4*/ 	.short	0x010a
        /*05f6*/ 	.byte	0x3f
	.zero		1


	//   ....[66]....
        /*05f8*/ 	.word	0x0000c050
        /*05fc*/ 	.word	0x00000003
        /*0600*/ 	.word	0x00000000
        /*0604*/ 	.short	0x010a
        /*0606*/ 	.byte	0x3f
	.zero		1


	//   ....[67]....
        /*0608*/ 	.word	0x0000c0a0
        /*060c*/ 	.word	0x00000005
        /*0610*/ 	.word	0x00000000
        /*0614*/ 	.short	0x010a
        /*0616*/ 	.byte	0x3f
	.zero		1


	//----- nvinfo : EIATTR_NUM_MBARRIERS
	.align		4
.L_93:
        /*0618*/ 	.byte	0x03, 0x38
        /*061a*/ 	.short	0x0016


	//----- nvinfo : EIATTR_EXIT_INSTR_OFFSETS
	.align		4
        /*061c*/ 	.byte	0x04, 0x1c
        /*061e*/ 	.short	(.L_95 - .L_94)


	//   ....[0]....
.L_94:
        /*0620*/ 	.word	0x00000a30


	//   ....[1]....
        /*0624*/ 	.word	0x000093b0


	//   ....[2]....
        /*0628*/ 	.word	0x00009410


	//   ....[3]....
        /*062c*/ 	.word	0x0000b8c0


	//----- nvinfo : EIATTR_MAX_THREADS
	.align		4
.L_95:
        /*0630*/ 	.byte	0x04, 0x05
        /*0632*/ 	.short	(.L_97 - .L_96)
.L_96:
        /*0634*/ 	.word	0x00000200
        /*0638*/ 	.word	0x00000001
        /*063c*/ 	.word	0x00000001


	//----- nvinfo : EIATTR_CRS_STACK_SIZE
	.align		4
.L_97:
        /*0640*/ 	.byte	0x04, 0x1e
        /*0642*/ 	.short	(.L_99 - .L_98)
.L_98:
        /*0644*/ 	.word	0x00000000


	//----- nvinfo : EIATTR_CBANK_PARAM_SIZE
	.align		4
.L_99:
        /*0648*/ 	.byte	0x03, 0x19
        /*064a*/ 	.short	0x0bf0


	//----- nvinfo : EIATTR_PARAM_CBANK
	.align		4
        /*064c*/ 	.byte	0x04, 0x0a
        /*064e*/ 	.short	(.L_101 - .L_100)
	.align		4
.L_100:
        /*0650*/ 	.word	index@(.nv.constant0._ZN7cutlass13device_kernelIN5flash11enable_sm90INS1_16FlashAttnFwdSm90INS1_25CollectiveMainloopFwdSm90ILi2EN4cute5tupleIJNS5_1CILi1EEES8_S8_EEENS6_IJNS7_ILi192EEESA_NS7_ILi64EEEEEELi64ENS_6half_tEfNS_4arch4Sm90ELb0ELb0ELb1ELb0ELb0ELb0ELb0ELb0ELb1ELb0ELb0ELb0EEENS1_21CollectiveEpilogueFwdINS6_IJSA_SB_SA_EEES9_SD_SF_Li384ELb0ELb0ELb0ELb0EEENS1_29StaticPersistentTileSchedulerILb0EEEEEEEEEvNT_6ParamsE)
        /*0654*/ 	.short	0x0210
        /*0656*/ 	.short	0x0bf0


	//----- nvinfo : EIATTR_SW_WAR
	.align		4
.L_101:
        /*0658*/ 	.byte	0x04, 0x36
        /*065a*/ 	.short	(.L_103 - .L_102)
.L_102:
        /*065c*/ 	.word	0x00000008
.L_103:


//--------------------- .nv.info._ZN7cutlass13device_kernelIN5flash11enable_sm90INS1_16FlashAttnFwdSm90INS1_25CollectiveMainloopFwdSm90ILi2EN4cute5tupleIJNS5_1CILi1EEES8_S8_EEENS6_IJNS7_ILi192EEESA_NS7_ILi64EEEEEELi64ENS_6half_tEfNS_4arch4Sm90ELb0ELb0ELb1ELb1ELb0ELb0ELb0ELb0ELb1ELb0ELb0ELb0EEENS1_21CollectiveEpilogueFwdINS6_IJSA_SB_SA_EEES9_SD_SF_Li384ELb1ELb0ELb0ELb0EEENS1_36VarlenDynamicPersistentTileSchedulerILi192ELi192ELi384ELi32ELb0ELb0ELb1ELb0ELb1ELb1EEEEEEEEEvNT_6ParamsE --------------------------
	.section	.nv.info._ZN7cutlass13device_kernelIN5flash11enable_sm90INS1_16FlashAttnFwdSm90INS1_25CollectiveMainloopFwdSm90ILi2EN4cute5tupleIJNS5_1CILi1EEES8_S8_EEENS6_IJNS7_ILi192EEESA_NS7_ILi64EEEEEELi64ENS_6half_tEfNS_4arch4Sm90ELb0ELb0ELb1ELb1ELb0ELb0ELb0ELb0ELb1ELb0ELb0ELb0EEENS1_21CollectiveEpilogueFwdINS6_IJSA_SB_SA_EEES9_SD_SF_Li384ELb1ELb0ELb0ELb0EEENS1_36VarlenDynamicPersistentTileSchedulerILi192ELi192ELi384ELi32ELb0ELb0ELb1ELb0ELb1ELb1EEEEEEEEEvNT_6ParamsE,"",@"SHT_CUDA_INFO"
	.sectionflags	@""
	.align	4


	//----- nvinfo : EIATTR_CUDA_API_VERSION
	.align		4
        /*0000*/ 	.byte	0x04, 0x37
        /*0002*/ 	.short	(.L_105 - .L_104)
.L_104:
        /*0004*/ 	.word	0x00000082


	//----- nvinfo : EIATTR_KPARAM_INFO
	.align		4
.L_105:
        /*0008*/ 	.byte	0x04, 0x17
        /*000a*/ 	.short	(.L_107 - .L_106)
.L_106:
        /*000c*/ 	.word	0x00000000
        /*0010*/ 	.short	0x0000
        /*0012*/ 	.short	0x0070
        /*0014*/ 	.byte	0x00, 0xf0, 0x01, 0x28


	//----- nvinfo : EIATTR_SPARSE_MMA_MASK
	.align		4
.L_107:
        /*0018*/ 	.byte	0x03, 0x50
        /*001a*/ 	.short	0x0000


	//----- nvinfo : EIATTR_MAXREG_COUNT
	.align		4
        /*001c*/ 	.byte	0x03, 0x1b
        /*001e*/ 	.short	0x0080


	//----- nvinfo : EIATTR_NUM_BARRIERS
	.align		4
        /*0020*/ 	.byte	0x02, 0x4c
        /*0022*/ 	.byte	0x10
	.zero		1


	//----- nvinfo : EIATTR_EXTERNS
	.align		4
        /*0024*/ 	.byte	0x04, 0x0f
        /*0026*/ 	.short	(.L_109 - .L_108)


	//   ....[0]....
	.align		4
.L_108:
        /*0028*/ 	.word	index@(__assertfail)


	//----- nvinfo : EIATTR_ANNOTATIONS
	.align		4
.L_109:
        /*002c*/ 	.byte	0x04, 0x55
        /*002e*/ 	.short	(.L_111 - .L_110)


	//   ....[0]....
.L_110:
        /* <DEDUP_REMOVED lines=16> */
        /*0124*/ 	.byte	0xb0, 0xe4, 0x00, 0x00


	//----- nvinfo : EIATTR_MERCURY_ISA_VERSION
	.align		4
.L_111:
        /*0128*/ 	.byte	0x03, 0x5f
        /*012a*/ 	.short	0x0101


	//----- nvinfo : EIATTR_UNUSED_LOAD_BYTE_OFFSET
	.align		4
        /*012c*/ 	.byte	0x04, 0x44
        /*012e*/ 	.short	(.L_113 - .L_112)


	//   ....[0]....
.L_112:
        /*0130*/ 	.word	0x00000a80
        /*0134*/ 	.word	0x0000fff0


	//   ....[1]....
        /*0138*/ 	.word	0x00009120
        /*013c*/ 	.word	0x0000fff0


	//----- nvinfo : EIATTR_INT_WARP_WIDE_INSTR_OFFSETS
	.align		4
.L_113:
        /*0140*/ 	.byte	0x04, 0x31
        /*0142*/ 	.short	(.L_115 - .L_114)


	//   ....[0]....
.L_114:
        /*0144*/ 	.word	0x00000160


	//   ....[1]....
        /*0148*/ 	.word	0x000001a0


	//   ....[2]....
        /*014c*/ 	.word	0x00000210


	//   ....[3]....
        /*0150*/ 	.word	0x0000b8a0


	//   ....[4]....
        /*0154*/ 	.word	0x0000b930


	//   ....[5]....
        /*0158*/ 	.word	0x0000bd80


	//   ....[6]....
        /*015c*/ 	.word	0x0000bdb0


	//   ....[7]....
        /*0160*/ 	.word	0x0000d810


	//   ....[8]....
        /*0164*/ 	.word	0x0000d8a0


	//----- nvinfo : EIATTR_COOP_GROUP_MASK_REGIDS
	.align		4
.L_115:
        /*0168*/ 	.byte	0x04, 0x29
        /*016a*/ 	.short	(.L_117 - .L_116)


	//   ....[0]....
.L_116:
        /*016c*/ 	.word	0xffffffff


	//   ....[1]....
        /*0170*/ 	.word	0xffffffff


	//   ....[2]....
        /*0174*/ 	.word	0xffffffff


	//   ....[3]....
        /*0178*/ 	.word	0xffffffff


	//   ....[4]....
        /*017c*/ 	.word	0xffffffff


	//   ....[5]....
        /*0180*/ 	.word	0xffffffff


	//   ....[6]....
        /*0184*/ 	.word	0xffffffff


	//   ....[7]....
        /*0188*/ 	.word	0xffffffff


	//   ....[8]....
        /*018c*/ 	.word	0xffffffff


	//   ....[9]....
        /*0190*/ 	.word	0xffffffff


	//   ....[10]....
        /*0194*/ 	.word	0xffffffff


	//   ....[11]....
        /*0198*/ 	.word	0xffffffff


	//   ....[12]....
        /*019c*/ 	.word	0xffffffff


	//   ....[13]....
        /*01a0*/ 	.word	0xffffffff


	//   ....[14]....
        /*01a4*/ 	.word	0xffffffff


	//   ....[15]....
        /*01a8*/ 	.word	0xffffffff


	//   ....[16]....
        /*01ac*/ 	.word	0xffffffff


	//   ....[17]....
        /*01b0*/ 	.word	0xffffffff


	//   ....[18]....
        /*01b4*/ 	.word	0xffffffff


	//   ....[19]....
        /*01b8*/ 	.word	0xffffffff


	//   ....[20]....
        /*01bc*/ 	.word	0xffffffff


	//   ....[21]....
        /*01c0*/ 	.word	0xffffffff


	//   ....[22]....
        /*01c4*/ 	.word	0xffffffff


	//   ....[23]....
        /*01c8*/ 	.word	0xffffffff


	//   ....[24]....
        /*01cc*/ 	.word	0xffffffff


	//   ....[25]....
        /*01d0*/ 	.word	0xffffffff


	//   ....[26]....
        /*01d4*/ 	.word	0xffffffff


	//   ....[27]....
        /*01d8*/ 	.word	0xffffffff


	//   ....[28]....
        /*01dc*/ 	.word	0xffffffff


	//   ....[29]....
        /*01e0*/ 	.word	0xffffffff


	//   ....[30]....
        /*01e4*/ 	.word	0xffffffff


	//   ....[31]....
        /*01e8*/ 	.word	0xffffffff


	//   ....[32]....
        /*01ec*/ 	.word	0xffffffff


	//   ....[33]....
        /*01f0*/ 	.word	0xffffffff


	//   ....[34]....
        /*01f4*/ 	.word	0xffffffff


	//   ....[35]....
        /*01f8*/ 	.word	0xffffffff


	//   ....[36]....
        /*01fc*/ 	.word	0xffffffff


	//   ....[37]....
        /*0200*/ 	.word	0xffffffff


	//   ....[38]....
        /*0204*/ 	.word	0xffffffff


	//   ....[39]....
        /*0208*/ 	.word	0xffffffff


	//   ....[40]....
        /*020c*/ 	.word	0xffffffff


	//   ....[41]....
        /*0210*/ 	.word	0xffffffff


	//   ....[42]....
        /*0214*/ 	.word	0xffffffff


	//   ....[43]....
        /*0218*/ 	.word	0xffffffff


	//   ....[44]....
        /*021c*/ 	.word	0xffffffff


	//   ....[45]....
        /*0220*/ 	.word	0xffffffff


	//   ....[46]....
        /*0224*/ 	.word	0xffffffff


	//   ....[47]....
        /*0228*/ 	.word	0xffffffff


	//   ....[48]....
        /*022c*/ 	.word	0xffffffff


	//   ....[49]....
        /*0230*/ 	.word	0xffffffff


	//   ....[50]....
        /*0234*/ 	.word	0xffffffff


	//   ....[51]....
        /*0238*/ 	.word	0xffffffff


	//   ....[52]....
        /*023c*/ 	.word	0xffffffff


	//   ....[53]....
        /*0240*/ 	.word	0xffffffff


	//   ....[54]....
        /*0244*/ 	.word	0xffffffff


	//   ....[55]....
        /*0248*/ 	.word	0xffffffff


	//   ....[56]....
        /*024c*/ 	.word	0x0500000f


	//   ....[57]....
        /*0250*/ 	.word	0x0500000f


	//   ....[58]....
        /*0254*/ 	.word	0x0500000f


	//   ....[59]....
        /*0258*/ 	.word	0x0500000f


	//   ....[60]....
        /*025c*/ 	.word	0x0500000f


	//   ....[61]....
        /*0260*/ 	.word	0x0500000f


	//   ....[62]....
        /*0264*/ 	.word	0x0500000f


	//   ....[63]....
        /*0268*/ 	.word	0x0500000f


	//   ....[64]....
        /*026c*/ 	.word	0x0500000f


	//   ....[65]....
        /*0270*/ 	.word	0x0500000f


	//   ....[66]....
        /*0274*/ 	.word	0x0500000f


	//   ....[67]....
        /*0278*/ 	.word	0x0500000f


	//   ....[68]....
        /*027c*/ 	.word	0x0500000f


	//   ....[69]....
        /*0280*/ 	.word	0x0500000f


	//   ....[70]....
        /*0284*/ 	.word	0x0500000f


	//   ....[71]....
        /*0288*/ 	.word	0x0500000f


	//   ....[72]....
        /*028c*/ 	.word	0x0500000f


	//   ....[73]....
        /*0290*/ 	.word	0x0500000f


	//   ....[74]....
        /*0294*/ 	.word	0x0500000f


	//----- nvinfo : EIATTR_COOP_GROUP_INSTR_OFFSETS
	.align		4
.L_117:
        /*0298*/ 	.byte	0x04, 0x28
        /*029a*/ 	.short	(.L_119 - .L_118)


	//   ....[0]....
.L_118:
        /*029c*/ 	.word	0x00000070


	//   ....[1]....
        /*02a0*/ 	.word	0x00000170


	//   ....[2]....
        /*02a4*/ 	.word	0x000001c0


	//   ....[3]....
        /*02a8*/ 	.word	0x000003f0


	//   ....[4]....
        /*02ac*/ 	.word	0x00000550


	//   ....[5]....
        /*02b0*/ 	.word	0x00000670


	//   ....[6]....
        /*02b4*/ 	.word	0x000007d0


	//   ....[7]....
        /*02b8*/ 	.word	0x000014f0


	//   ....[8]....
        /*02bc*/ 	.word	0x000031a0


	//   ....[9]....
        /*02c0*/ 	.word	0x000031c0


	//   ....[10]....
        /*02c4*/ 	.word	0x000036d0


	//   ....[11]....
        /*02c8*/ 	.word	0x00003740


	//   ....[12]....
        /*02cc*/ 	.word	0x00004e80


	//   ....[13]....
        /*02d0*/ 	.word	0x00006990


	//   ....[14]....
        /*02d4*/ 	.word	0x00006ae0


	//   ....[15]....
        /*02d8*/ 	.word	0x00006b00


	//   ....[16]....
        /*02dc*/ 	.word	0x00006bf0


	//   ....[17]....
        /*02e0*/ 	.word	0x000085e0


	//   ....[18]....
        /*02e4*/ 	.word	0x000086f0


	//   ....[19]....
        /*02e8*/ 	.word	0x00008730


	//   ....[20]....
        /*02ec*/ 	.word	0x00008870


	//   ....[21]....
        /*02f0*/ 	.word	0x000088a0


	//   ....[22]....
        /*02f4*/ 	.word	0x0000aac0


	//   ....[23]....
        /*02f8*/ 	.word	0x0000ac40


	//   ....[24]....
        /*02fc*/ 	.word	0x0000ac70


	//   ....[25]....
        /*0300*/ 	.word	0x0000acb0


	//   ....[26]....
        /*0304*/ 	.word	0x0000ad20


	//   ....[27]....
        /*0308*/ 	.word	0x0000ad80


	//   ....[28]....
        /*030c*/ 	.word	0x0000adc0


	//   ....[29]....
        /*0310*/ 	.word	0x0000af40


	//   ....[30]....
        /*0314*/ 	.word	0x0000afa0


	//   ....[31]....
        /*0318*/ 	.word	0x0000afe0


	//   ....[32]....
        /*031c*/ 	.word	0x0000b020


	//   ....[33]....
        /*0320*/ 	.word	0x0000b050


	//   ....[34]....
        /*0324*/ 	.word	0x0000b080


	//   ....[35]....
        /*0328*/ 	.word	0x0000b100


	//   ....[36]....
        /*032c*/ 	.word	0x0000b130


	//   ....[37]....
        /*0330*/ 	.word	0x0000b1b0


	//   ....[38]....
        /*0334*/ 	.word	0x0000db60


	//   ....[39]....
        /*0338*/ 	.word	0x0000db70


	//   ....[40]....
        /*033c*/ 	.word	0x0000dc60


	//   ....[41]....
        /*0340*/ 	.word	0x0000dcc0


	//   ....[42]....
        /*0344*/ 	.word	0x0000dd00


	//   ....[43]....
        /*0348*/ 	.word	0x0000dd40


	//   ....[44]....
        /*034c*/ 	.word	0x0000dd70


	//   ....[45]....
        /*0350*/ 	.word	0x0000dda0


	//   ....[46]....
        /*0354*/ 	.word	0x0000df10


	//   ....[47]....
        /*0358*/ 	.word	0x0000df70


	//   ....[48]....
        /*035c*/ 	.word	0x0000dfb0


	//   ....[49]....
        /*0360*/ 	.word	0x0000dff0


	//   ....[50]....
        /*0364*/ 	.word	0x0000e020


	//   ....[51]....
        /*0368*/ 	.word	0x0000e050


	//   ....[52]....
        /*036c*/ 	.word	0x0000e110


	//   ....[53]....
        /*0370*/ 	.word	0x0000e130


	//   ....[54]....
        /*0374*/ 	.word	0x0000e1a0


	//   ....[55]....
        /*0378*/ 	.word	0x0000e5d0


	//   ....[56]....
        /*037c*/ 	.word	0x0000eab0


	//   ....[57]....
        /*0380*/ 	.word	0x0000eea0


	//   ....[58]....
        /*0384*/ 	.word	0x0000ef30


	//   ....[59]....
        /*0388*/ 	.word	0x0000efd0


	//   ....[60]....
        /*038c*/ 	.word	0x0000f080


	//   ....[61]....
        /*0390*/ 	.word	0x0000f100


	//   ....[62]....
        /*0394*/ 	.word	0x0000f180


	//   ....[63]....
        /*0398*/ 	.word	0x0000f200


	//   ....[64]....
        /*039c*/ 	.word	0x0000f280


	//   ....[65]....
        /*03a0*/ 	.word	0x0000f310


	//   ....[66]....
        /*03a4*/ 	.word	0x0000f3c0


	//   ....[67]....
        /*03a8*/ 	.word	0x0000f440


	//   ....[68]....
        /*03ac*/ 	.word	0x0000f4c0


	//   ....[69]....
        /*03b0*/ 	.word	0x0000f540


	//   ....[70]....
        /*03b4*/ 	.word	0x0000f5c0


	//   ....[71]....
        /*03b8*/ 	.word	0x0000f630


	//   ....[72]....
        /*03bc*/ 	.word	0x0000f6d0


	//   ....[73]....
        /*03c0*/ 	.word	0x0000f760


	//   ....[74]....
        /*03c4*/ 	.word	0x0000f880


	//----- nvinfo : EIATTR_REG_RECONFIG
	.align		4
.L_119:
        /*03c8*/ 	.byte	0x01, 0x54
	.zero		2


	//----- nvinfo : EIATTR_SYSCALL_OFFSETS
	.align		4
        /*03cc*/ 	.byte	0x04, 0x46
        /*03ce*/ 	.short	(.L_121 - .L_120)


	//   ....[0]....
.L_120:
        /*03d0*/ 	.word	0x00001640


	//   ....[1]....
        /*03d4*/ 	.word	0x0000bab0


	//   ....[2]....
        /*03d8*/ 	.word	0x0000bbe0


	//   ....[3]....
        /*03dc*/ 	.word	0x0000bce0


	//----- nvinfo : EIATTR_MBARRIER_INSTR_OFFSETS
	.align		4
.L_121:
        /*03e0*/ 	.byte	0x04, 0x39
        /*03e2*/ 	.short	(.L_123 - .L_122)


	//   ....[0]....
.L_122:
        /*03e4*/ 	.word	0x000002a0
        /*03e8*/ 	.word	0x000000ff
        /*03ec*/ 	.word	0x00030800
        /*03f0*/ 	.short	0x0100
        /*03f2*/ 	.byte	0x08
	.zero		1


	//   ....[1]....
        /*03f4*/ 	.word	0x000002b0
        /*03f8*/ 	.word	0x000000ff
        /*03fc*/ 	.word	0x00030820
        /*0400*/ 	.short	0x0100
        /*0402*/ 	.byte	0x08
	.zero		1


	//   ....[2]....
        /*0404*/ 	.word	0x000003a0
        /*0408*/ 	.word	0x000000ff
        /*040c*/ 	.word	0x00030830
        /*0410*/ 	.short	0x0100
        /*0412*/ 	.byte	0x08
	.zero		1


	//   ....[3]....
        /*0414*/ 	.word	0x000003b0
        /*0418*/ 	.word	0x000000ff
        /*041c*/ 	.word	0x00030840
        /*0420*/ 	.short	0x0100
        /*0422*/ 	.byte	0x08
	.zero		1


	//   ....[4]....
        /*0424*/ 	.word	0x000003c0
        /*0428*/ 	.word	0x000000ff
        /*042c*/ 	.word	0x00030838
        /*0430*/ 	.short	0x0100
        /*0432*/ 	.byte	0x08
	.zero		1


	//   ....[5]....
        /*0434*/ 	.word	0x000003d0
        /*0438*/ 	.word	0x000000ff
        /*043c*/ 	.word	0x00030848
        /*0440*/ 	.short	0x0100
        /*0442*/ 	.byte	0x08
	.zero		1


	//   ....[6]....
        /*0444*/ 	.word	0x00000500
        /*0448*/ 	.word	0x000000ff
        /*044c*/ 	.word	0x00030850
        /*0450*/ 	.short	0x0100
        /*0452*/ 	.byte	0x08
	.zero		1


	//   ....[7]....
        /*0454*/ 	.word	0x00000510
        /*0458*/ 	.word	0x000000ff
        /*045c*/ 	.word	0x00030860
        /*0460*/ 	.short	0x0100
        /*0462*/ 	.byte	0x08
	.zero		1


	//   ....[8]....
        /*0464*/ 	.word	0x00000520
        /*0468*/ 	.word	0x000000ff
        /*046c*/ 	.word	0x00030858
        /*0470*/ 	.short	0x0100
        /*0472*/ 	.byte	0x08
	.zero		1


	//   ....[9]....
        /*0474*/ 	.word	0x00000530
        /*0478*/ 	.word	0x000000ff
        /*047c*/ 	.word	0x00030868
        /*0480*/ 	.short	0x0100
        /*0482*/ 	.byte	0x08
	.zero		1


	//   ....[10]....
        /*0484*/ 	.word	0x00000620
        /*0488*/ 	.word	0x000000ff
        /*048c*/ 	.word	0x00030870
        /*0490*/ 	.short	0x0100
        /*0492*/ 	.byte	0x06
	.zero		1


	//   ....[11]....
        /*0494*/ 	.word	0x00000630
        /*0498*/ 	.word	0x000000ff
        /*049c*/ 	.word	0x00030880
        /*04a0*/ 	.short	0x0100
        /*04a2*/ 	.byte	0x06
	.zero		1


	//   ....[12]....
        /*04a4*/ 	.word	0x00000640
        /*04a8*/ 	.word	0x000000ff
        /*04ac*/ 	.word	0x00030878
        /*04b0*/ 	.short	0x0100
        /*04b2*/ 	.byte	0x06
	.zero		1


	//   ....[13]....
        /*04b4*/ 	.word	0x00000650
        /*04b8*/ 	.word	0x000000ff
        /*04bc*/ 	.word	0x00030888
        /*04c0*/ 	.short	0x0100
        /*04c2*/ 	.byte	0x06
	.zero		1


	//   ....[14]....
        /*04c4*/ 	.word	0x00000780
        /*04c8*/ 	.word	0x000000ff
        /*04cc*/ 	.word	0x00030890
        /*04d0*/ 	.short	0x0100
        /*04d2*/ 	.byte	0x08
	.zero		1


	//   ....[15]....
        /*04d4*/ 	.word	0x00000790
        /*04d8*/ 	.word	0x000000ff
        /*04dc*/ 	.word	0x000308a0
        /*04e0*/ 	.short	0x0100
        /*04e2*/ 	.byte	0x08
	.zero		1


	//   ....[16]....
        /*04e4*/ 	.word	0x000007a0
        /*04e8*/ 	.word	0x000000ff
        /*04ec*/ 	.word	0x00030898
        /*04f0*/ 	.short	0x0100
        /*04f2*/ 	.byte	0x08
	.zero		1


	//   ....[17]....
        /*04f4*/ 	.word	0x000007b0
        /*04f8*/ 	.word	0x000000ff
        /*04fc*/ 	.word	0x000308a8
        /*0500*/ 	.short	0x0100
        /*0502*/ 	.byte	0x08
	.zero		1


	//   ....[18]....
        /*0504*/ 	.word	0x000008e0
        /*0508*/ 	.word	0x000000ff
        /*050c*/ 	.word	0x000308b0
        /*0510*/ 	.short	0x0100
        /*0512*/ 	.byte	0x08
	.zero		1


	//   ....[19]....
        /*0514*/ 	.word	0x000008f0
        /*0518*/ 	.word	0x000000ff
        /*051c*/ 	.word	0x000308c0
        /*0520*/ 	.short	0x0100
        /*0522*/ 	.byte	0x08
	.zero		1


	//   ....[20]....
        /*0524*/ 	.word	0x00000900
        /*0528*/ 	.word	0x000000ff
        /*052c*/ 	.word	0x000308b8
        /*0530*/ 	.short	0x0100
        /*0532*/ 	.byte	0x08
	.zero		1


	//   ....[21]....
        /*0534*/ 	.word	0x00000910
        /*0538*/ 	.word	0x000000ff
        /*053c*/ 	.word	0x000308c8
        /*0540*/ 	.short	0x0100
        /*0542*/ 	.byte	0x08
	.zero		1


	//   ....[22]....
        /*0544*/ 	.word	0x000016c0
        /*0548*/ 	.word	0x000000ff
        /*054c*/ 	.word	0x00030800
        /*0550*/ 	.short	0x010a
        /*0552*/ 	.byte	0x28
	.zero		1


	//   ....[23]....
        /*0554*/ 	.word	0x00001740
        /*0558*/ 	.word	0x00000000
        /*055c*/ 	.word	0x00030830
        /*0560*/ 	.short	0x010a
        /*0562*/ 	.byte	0x3f
	.zero		1


	//   ....[24]....
        /*0564*/ 	.word	0x000017b0
        /*0568*/ 	.word	0x00000000
        /*056c*/ 	.word	0x00030830
        /*0570*/ 	.short	0x010a
        /*0572*/ 	.byte	0x3f
	.zero		1


	//   ....[25]....
        /*0574*/ 	.word	0x00003b70
        /*0578*/ 	.word	0x00000006
        /*057c*/ 	.word	0x00000000
        /*0580*/ 	.short	0x0101
        /*0582*/ 	.byte	0x3f
	.zero		1


	//   ....[26]....
        /*0584*/ 	.word	0x000050d0
        /*0588*/ 	.word	0x000000ff
        /*058c*/ 	.word	0x00030830
        /*0590*/ 	.short	0x010a
        /*0592*/ 	.byte	0x06
	.zero		1


	//   ....[27]....
        /*0594*/ 	.word	0x00005110
        /*0598*/ 	.word	0x000000ff
        /*059c*/ 	.word	0x00030830
        /*05a0*/ 	.short	0x010a
        /*05a2*/ 	.byte	0x06
	.zero		1


	//   ....[28]....
        /*05a4*/ 	.word	0x00005310
        /*05a8*/ 	.word	0x000000ff
        /*05ac*/ 	.word	0x00030850
        /*05b0*/ 	.short	0x010a
        /*05b2*/ 	.byte	0x06
	.zero		1


	//   ....[29]....
        /*05b4*/ 	.word	0x00005350
        /*05b8*/ 	.word	0x000000ff
        /*05bc*/ 	.word	0x00030850
        /*05c0*/ 	.short	0x010a
        /*05c2*/ 	.byte	0x06
	.zero		1


	//   ....[30]....
        /*05c4*/ 	.word	0x00006cc0
        /*05c8*/ 	.word	0x00000067
        /*05cc*/ 	.word	0x00000000
        /*05d0*/ 	.short	0x0101
        /*05d2*/ 	.byte	0x3f
	.zero		1


	//   ....[31]....
        /*05d4*/ 	.word	0x00006d10
        /*05d8*/ 	.word	0x00000007
        /*05dc*/ 	.word	0x00000000
        /*05e0*/ 	.short	0x0101
        /*05e2*/ 	.byte	0x3f
	.zero		1


	//   ....[32]....
        /*05e4*/ 	.word	0x00008660
        /*05e8*/ 	.word	0x000000ff
        /*05ec*/ 	.word	0x00030850
        /*05f0*/ 	.short	0x010a
        /*05f2*/ 	.byte	0x05
	.zero		1


	//   ....[33]....
        /*05f4*/ 	.word	0x000086a0
        /*05f8*/ 	.word	0x000000ff
        /*05fc*/ 	.word	0x00030850
        /*0600*/ 	.short	0x010a
        /*0602*/ 	.byte	0x05
	.zero		1


	//   ....[34]....
        /*0604*/ 	.word	0x00008ec0
        /*0608*/ 	.word	0x00000006
        /*060c*/ 	.word	0x00000000
        /*0610*/ 	.short	0x0101
        /*0612*/ 	.byte	0x3f
	.zero		1


	//   ....[35]....
        /*0614*/ 	.word	0x00009ca0
        /*0618*/ 	.word	0x000000ff
        /*061c*/ 	.word	0x00000000
        /*0620*/ 	.short	0x0101
        /*0622*/ 	.byte	0x04
	.zero		1


	//   ....[36]....
        /*0624*/ 	.word	0x0000c1a0
        /*0628*/ 	.word	0x00000005
        /*062c*/ 	.word	0x00030840
        /*0630*/ 	.short	0x010a
        /*0632*/ 	.byte	0x3f
	.zero		1


	//   ....[37]....
        /*0634*/ 	.word	0x0000c4f0
        /*0638*/ 	.word	0x0000001a
        /*063c*/ 	.word	0x00030820
        /*0640*/ 	.short	0x010a
        /*0642*/ 	.byte	0x3f
	.zero		1


	//   ....[38]....
        /*0644*/ 	.word	0x0000c7e0
        /*0648*/ 	.word	0x00000003
        /*064c*/ 	.word	0x00030840
        /*0650*/ 	.short	0x010a
        /*0652*/ 	.byte	0x3f
	.zero		1


	//   ....[39]....
        /*0654*/ 	.word	0x0000c9c0
        /*0658*/ 	.word	0x00000002
        /*065c*/ 	.word	0x00000060
        /*0660*/ 	.short	0x010a
        /*0662*/ 	.byte	0x3f
	.zero		1


	//   ....[40]....
        /*0664*/ 	.word	0x0000ce30
        /*0668*/ 	.word	0x00000003
        /*066c*/ 	.word	0x00030840
        /*0670*/ 	.short	0x010a
        /*0672*/ 	.byte	0x3f
	.zero		1


	//   ....[41]....
        /*0674*/ 	.word	0x0000d010
        /*0678*/ 	.word	0x00000003
        /*067c*/ 	.word	0x00000060
        /*0680*/ 	.short	0x010a
        /*0682*/ 	.byte	0x3f
	.zero		1


	//   ....[42]....
        /*0684*/ 	.word	0x0000d3d0
        /*0688*/ 	.word	0x00000002
        /*068c*/ 	.word	0x00030840
        /*0690*/ 	.short	0x010a
        /*0692*/ 	.byte	0x3f
	.zero		1


	//   ....[43]....
        /*0694*/ 	.word	0x0000d5c0
        /*0698*/ 	.word	0x00000002
        /*069c*/ 	.word	0x00000060
        /*06a0*/ 	.short	0x010a
        /*06a2*/ 	.byte	0x3f
	.zero		1


	//   ....[44]....
        /*06a4*/ 	.word	0x0000d910
        /*06a8*/ 	.word	0x00000003
        /*06ac*/ 	.word	0x00030860
        /*06b0*/ 	.short	0x010a
        /*06b2*/ 	.byte	0x3f
	.zero		1


	//   ....[45]....
        /*06b4*/ 	.word	0x0000e550
        /*06b8*/ 	.word	0x00000009
        /*06bc*/ 	.word	0x00030820
        /*06c0*/ 	.short	0x010a
        /*06c2*/ 	.byte	0x3f
	.zero		1


	//   ....[46]....
        /*06c4*/ 	.word	0x0000e6f0
        /*06c8*/ 	.word	0x00000007
        /*06cc*/ 	.word	0x00000000
        /*06d0*/ 	.short	0x010a
        /*06d2*/ 	.byte	0x3f
	.zero		1


	//   ....[47]....
        /*06d4*/ 	.word	0x0000e760
        /*06d8*/ 	.word	0x00000003
        /*06dc*/ 	.word	0x00000000
        /*06e0*/ 	.short	0x010a
        /*06e2*/ 	.byte	0x3f
	.zero		1


	//   ....[48]....
        /*06e4*/ 	.word	0x0000e7c0
        /*06e8*/ 	.word	0x00000005
        /*06ec*/ 	.word	0x00000000
        /*06f0*/ 	.short	0x010a
        /*06f2*/ 	.byte	0x3f
	.zero		1


	//   ....[49]....
        /*06f4*/ 	.word	0x0000e7f0
        /*06f8*/ 	.word	0x00000003
        /*06fc*/ 	.word	0x00000000
        /*0700*/ 	.short	0x010a
        /*0702*/ 	.byte	0x3f
	.zero		1


	//   ....[50]....
        /*0704*/ 	.word	0x0000e860
        /*0708*/ 	.word	0x00000003
        /*070c*/ 	.word	0x00030800
        /*0710*/ 	.short	0x010a
        /*0712*/ 	.byte	0x3f
	.zero		1


	//   ....[51]....
        /*0714*/ 	.word	0x0000e8b0
        /*0718*/ 	.word	0x00000000
        /*071c*/ 	.word	0x00030830
        /*0720*/ 	.short	0x010a
        /*0722*/ 	.byte	0x3f
	.zero		1


	//   ....[52]....
        /*0724*/ 	.word	0x0000e910
        /*0728*/ 	.word	0x00000007
        /*072c*/ 	.word	0x00030830
        /*0730*/ 	.short	0x010a
        /*0732*/ 	.byte	0x3f
	.zero		1


	//   ....[53]....
        /*0734*/ 	.word	0x0000e970
        /*0738*/ 	.word	0x00000007
        /*073c*/ 	.word	0x00030850
        /*0740*/ 	.short	0x010a
        /*0742*/ 	.byte	0x3f
	.zero		1


	//   ....[54]....
        /*0744*/ 	.word	0x0000e9d0
        /*0748*/ 	.word	0x00000003
        /*074c*/ 	.word	0x00030850
        /*0750*/ 	.short	0x010a
        /*0752*/ 	.byte	0x3f
	.zero		1


	//   ....[55]....
        /*0754*/ 	.word	0x0000eb70
        /*0758*/ 	.word	0x00000005
        /*075c*/ 	.word	0x00030840
        /*0760*/ 	.short	0x010a
        /*0762*/ 	.byte	0x3f
	.zero		1


	//   ....[56]....
        /*0764*/ 	.word	0x0000ebc0
        /*0768*/ 	.word	0x0000001a
        /*076c*/ 	.word	0x00030820
        /*0770*/ 	.short	0x010a
        /*0772*/ 	.byte	0x3f
	.zero		1


	//   ....[57]....
        /*0774*/ 	.word	0x0000ec10
        /*0778*/ 	.word	0x00000003
        /*077c*/ 	.word	0x00030840
        /*0780*/ 	.short	0x010a
        /*0782*/ 	.byte	0x3f
	.zero		1


	//   ....[58]....
        /*0784*/ 	.word	0x0000ec60
        /*0788*/ 	.word	0x00000002
        /*078c*/ 	.word	0x00000060
        /*0790*/ 	.short	0x010a
        /*0792*/ 	.byte	0x3f
	.zero		1


	//   ....[59]....
        /*0794*/ 	.word	0x0000ecb0
        /*0798*/ 	.word	0x00000003
        /*079c*/ 	.word	0x00030840
        /*07a0*/ 	.short	0x010a
        /*07a2*/ 	.byte	0x3f
	.zero		1


	//   ....[60]....
        /*07a4*/ 	.word	0x0000ed00
        /*07a8*/ 	.word	0x00000003
        /*07ac*/ 	.word	0x00000060
        /*07b0*/ 	.short	0x010a
        /*07b2*/ 	.byte	0x3f
	.zero		1


	//   ....[61]....
        /*07b4*/ 	.word	0x0000ed50
        /*07b8*/ 	.word	0x00000002
        /*07bc*/ 	.word	0x00030840
        /*07c0*/ 	.short	0x010a
        /*07c2*/ 	.byte	0x3f
	.zero		1


	//   ....[62]....
        /*07c4*/ 	.word	0x0000eda0
        /*07c8*/ 	.word	0x00000002
        /*07cc*/ 	.word	0x00000060
        /*07d0*/ 	.short	0x010a
        /*07d2*/ 	.byte	0x3f
	.zero		1


	//   ....[63]....
        /*07d4*/ 	.word	0x0000edf0
        /*07d8*/ 	.word	0x00000003
        /*07dc*/ 	.word	0x00030860
        /*07e0*/ 	.short	0x010a
        /*07e2*/ 	.byte	0x3f
	.zero		1


	//   ....[64]....
        /*07e4*/ 	.word	0x0000f7a0
        /*07e8*/ 	.word	0x00000009
        /*07ec*/ 	.word	0x00030820
        /*07f0*/ 	.short	0x010a
        /*07f2*/ 	.byte	0x3f
	.zero		1


	//   ....[65]....
        /*07f4*/ 	.word	0x0000f940
        /*07f8*/ 	.word	0x00000007
        /*07fc*/ 	.word	0x00000000
        /*0800*/ 	.short	0x010a
        /*0802*/ 	.byte	0x3f
	.zero		1


	//   ....[66]....
        /*0804*/ 	.word	0x0000f990
        /*0808*/ 	.word	0x00000003
        /*080c*/ 	.word	0x00000000
        /*0810*/ 	.short	0x010a
        /*0812*/ 	.byte	0x3f
	.zero		1


	//   ....[67]....
        /*0814*/ 	.word	0x0000f9e0
        /*0818*/ 	.word	0x00000005
        /*081c*/ 	.word	0x00000000
        /*0820*/ 	.short	0x010a
        /*0822*/ 	.byte	0x3f
	.zero		1


	//----- nvinfo : EIATTR_NUM_MBARRIERS
	.align		4
.L_123:
        /*0824*/ 	.byte	0x03, 0x38
        /*0826*/ 	.short	0x0016


	//----- nvinfo : EIATTR_EXIT_INSTR_OFFSETS
	.align		4
        /*0828*/ 	.byte	0x04, 0x1c
        /*082a*/ 	.short	(.L_125 - .L_124)


	//   ....[0]....
.L_124:
        /*082c*/ 	.word	0x00000ab0


	//   ....[1]....
        /*0830*/ 	.word	0x0000aa80


	//   ....[2]....
        /*0834*/ 	.word	0x0000aae0


	//   ....[3]....
        /*0838*/ 	.word	0x0000e840


	//----- nvinfo : EIATTR_MAX_THREADS
	.align		4
.L_125:
        /*083c*/ 	.byte	0x04, 0x05
        /*083e*/ 	.short	(.L_127 - .L_126)
.L_126:
        /*0840*/ 	.word	0x00000200
        /*0844*/ 	.word	0x00000001
        /*0848*/ 	.word	0x00000001


	//----- nvinfo : EIATTR_CRS_STACK_SIZE
	.align		4
.L_127:
        /*084c*/ 	.byte	0x04, 0x1e
        /*084e*/ 	.short	(.L_129 - .L_128)
.L_128:
        /*0850*/ 	.word	0x00000000


	//----- nvinfo : EIATTR_CBANK_PARAM_SIZE
	.align		4
.L_129:
        /*0854*/ 	.byte	0x03, 0x19
        /*0856*/ 	.short	0x0a70


	//----- nvinfo : EIATTR_PARAM_CBANK
	.align		4
        /*0858*/ 	.byte	0x04, 0x0a
        /*085a*/ 	.short	(.L_131 - .L_130)
	.align		4
.L_130:
        /*085c*/ 	.word	index@(.nv.constant0._ZN7cutlass13device_kernelIN5flash11enable_sm90INS1_16FlashAttnFwdSm90INS1_25CollectiveMainloopFwdSm90ILi2EN4cute5tupleIJNS5_1CILi1EEES8_S8_EEENS6_IJNS7_ILi192EEESA_NS7_ILi64EEEEEELi64ENS_6half_tEfNS_4arch4Sm90ELb0ELb0ELb1ELb1ELb0ELb0ELb0ELb0ELb1ELb0ELb0ELb0EEENS1_21CollectiveEpilogueFwdINS6_IJSA_SB_SA_EEES9_SD_SF_Li384ELb1ELb0ELb0ELb0EEENS1_36VarlenDynamicPersistentTileSchedulerILi192ELi192ELi384ELi32ELb0ELb0ELb1ELb0ELb1ELb1EEEEEEEEEvNT_6ParamsE)
        /*0860*/ 	.short	0x0210
        /*0862*/ 	.short	0x0a70


	//----- nvinfo : EIATTR_SW_WAR
	.align		4
.L_131:
        /*0864*/ 	.byte	0x04, 0x36
        /*0866*/ 	.short	(.L_133 - .L_132)
.L_132:
        /*0868*/ 	.word	0x00000008
.L_133:


//--------------------- .nv.info._ZN7cutlass13device_kernelIN5flash11enable_sm90INS1_16FlashAttnFwdSm90INS1_25CollectiveMainloopFwdSm90ILi2EN4cute5tupleIJNS5_1CILi1EEES8_S8_EEENS6_IJNS7_ILi192EEESA_NS7_ILi64EEEEEELi64ENS_6half_tEfNS_4arch4Sm90ELb0ELb0ELb1ELb1ELb0ELb1ELb0ELb0ELb1ELb0ELb0ELb0EEENS1_21CollectiveEpilogueFwdINS6_IJSA_SB_SA_EEES9_SD_SF_Li384ELb1ELb0ELb0ELb0EEENS1_36VarlenDynamicPersistentTileSchedulerILi192ELi192ELi384ELi32ELb0ELb0ELb1ELb0ELb1ELb1EEEEEEEEEvNT_6ParamsE --------------------------
	.section	.nv.info._ZN7cutlass13device_kernelIN5flash11enable_sm90INS1_16FlashAttnFwdSm90INS1_25CollectiveMainloopFwdSm90ILi2EN4cute5tupleIJNS5_1CILi1EEES8_S8_EEENS6_IJNS7_ILi192EEESA_NS7_ILi64EEEEEELi64ENS_6half_tEfNS_4arch4Sm90ELb0ELb0ELb1ELb1ELb0ELb1ELb0ELb0ELb1ELb0ELb0ELb0EEENS1_21CollectiveEpilogueFwdINS6_IJSA_SB_SA_EEES9_SD_SF_Li384ELb1ELb0ELb0ELb0EEENS1_36VarlenDynamicPersistentTileSchedulerILi192ELi192ELi384ELi32ELb0ELb0ELb1ELb0ELb1ELb1EEEEEEEEEvNT_6ParamsE,"",@"SHT_CUDA_INFO"
	.sectionflags	@""
	.align	4


	//----- nvinfo : EIATTR_CUDA_API_VERSION
	.align		4
        /*0000*/ 	.byte	0x04, 0x37
        /*0002*/ 	.short	(.L_135 - .L_134)
.L_134:
        /*0004*/ 	.word	0x00000082


	//----- nvinfo : EIATTR_KPARAM_INFO
	.align		4
.L_135:
        /*0008*/ 	.byte	0x04, 0x17
        /*000a*/ 	.short	(.L_137 - .L_136)
.L_136:
        /*000c*/ 	.word	0x00000000
        /*0010*/ 	.short	0x0000
        /*0012*/ 	.short	0x0070
        /*0014*/ 	.byte	0x00, 0xf0, 0x01, 0x28


	//----- nvinfo : EIATTR_SPARSE_MMA_MASK
	.align		4
.L_137:
        /*0018*/ 	.byte	0x03, 0x50
        /*001a*/ 	.short	0x0000


	//----- nvinfo : EIATTR_MAXREG_COUNT
	.align		4
        /*001c*/ 	.byte	0x03, 0x1b
        /*001e*/ 	.short	0x0080


	//----- nvinfo : EIATTR_NUM_BARRIERS
	.align		4
        /*0020*/ 	.byte	0x02, 0x4c
        /*0022*/ 	.byte	0x10
	.zero		1


	//----- nvinfo : EIATTR_EXTERNS
	.align		4
        /*0024*/ 	.byte	0x04, 0x0f
        /*0026*/ 	.short	(.L_139 - .L_138)


	//   ....[0]....
	.align		4
.L_138:
        /*0028*/ 	.word	index@(__assertfail)


	//----- nvinfo : EIATTR_ANNOTATIONS
	.align		4
.L_139:
        /*002c*/ 	.byte	0x04, 0x55
        /*002e*/ 	.short	(.L_141 - .L_140)


	//   ....[0]....
.L_140:
        /* <DEDUP_REMOVED lines=59> */


	//----- nvinfo : EIATTR_MERCURY_ISA_VERSION
	.align		4
.L_141:
        /*03d0*/ 	.byte	0x03, 0x5f
        /*03d2*/ 	.short	0x0101


	//----- nvinfo : EIATTR_UNUSED_LOAD_BYTE_OFFSET
	.align		4
        /*03d4*/ 	.byte	0x04, 0x44
        /*03d6*/ 	.short	(.L_143 - .L_142)


	//   ....[0]....
.L_142:
        /*03d8*/ 	.word	0x00000b00
        /*03dc*/ 	.word	0x0000fff0


	//   ....[1]....
        /*03e0*/ 	.word	0x00010740
        /*03e4*/ 	.word	0x0000fff0


	//----- nvinfo : EIATTR_INT_WARP_WIDE_INSTR_OFFSETS
	.align		4
.L_143:
        /*03e8*/ 	.byte	0x04, 0x31
        /*03ea*/ 	.short	(.L_145 - .L_144)


	//   ....[0]....
.L_144:
        /*03ec*/ 	.word	0x000001b0


	//   ....[1]....
        /*03f0*/ 	.word	0x00000250


	//   ....[2]....
        /*03f4*/ 	.word	0x000002c0


	//   ....[3]....
        /*03f8*/ 	.word	0x00013a10


	//   ....[4]....
        /*03fc*/ 	.word	0x00013aa0


	//   ....[5]....
        /*0400*/ 	.word	0x00013ee0


	//   ....[6]....
        /*0404*/ 	.word	0x00013f10


	//   ....[7]....
        /*0408*/ 	.word	0x000159b0


	//   ....[8]....
        /*040c*/ 	.word	0x00015a40


	//----- nvinfo : EIATTR_COOP_GROUP_MASK_REGIDS
	.align		4
.L_145:
        /*0410*/ 	.byte	0x04, 0x29
        /*0412*/ 	.short	(.L_147 - .L_146)


	//   ....[0]....
.L_146:
        /*0414*/ 	.word	0xffffffff


	//   ....[1]....
        /*0418*/ 	.word	0xffffffff


	//   ....[2]....
        /*041c*/ 	.word	0xffffffff


	//   ....[3]....
        /*0420*/ 	.word	0xffffffff


	//   ....[4]....
        /*0424*/ 	.word	0xffffffff


	//   ....[5]....
        /*0428*/ 	.word	0xffffffff


	//   ....[6]....
        /*042c*/ 	.word	0xffffffff


	//   ....[7]....
        /*0430*/ 	.word	0xffffffff


	//   ....[8]....
        /*0434*/ 	.word	0xffffffff


	//   ....[9]....
        /*0438*/ 	.word	0xffffffff


	//   ....[10]....
        /*043c*/ 	.word	0xffffffff


	//   ....[11]....
        /*0440*/ 	.word	0xffffffff


	//   ....[12]....
        /*0444*/ 	.word	0xffffffff


	//   ....[13]....
        /*0448*/ 	.word	0xffffffff


	//   ....[14]....
        /*044c*/ 	.word	0xffffffff


	//   ....[15]....
        /*0450*/ 	.word	0xffffffff


	//   ....[16]....
        /*0454*/ 	.word	0xffffffff


	//   ....[17]....
        /*0458*/ 	.word	0xffffffff


	//   ....[18]....
        /*045c*/ 	.word	0xffffffff


	//   ....[19]....
        /*0460*/ 	.word	0xffffffff


	//   ....[20]....
        /*0464*/ 	.word	0xffffffff


	//   ....[21]....
        /*0468*/ 	.word	0xffffffff


	//   ....[22]....
        /*046c*/ 	.word	0xffffffff


	//   ....[23]....
        /*0470*/ 	.word	0xffffffff


	//   ....[24]....
        /*0474*/ 	.word	0xffffffff


	//   ....[25]....
        /*0478*/ 	.word	0xffffffff


	//   ....[26]....
        /*047c*/ 	.word	0xffffffff


	//   ....[27]....
        /*0480*/ 	.word	0xffffffff


	//   ....[28]....
        /*0484*/ 	.word	0xffffffff


	//   ....[29]....
        /*0488*/ 	.word	0xffffffff


	//   ....[30]....
        /*048c*/ 	.word	0xffffffff


	//   ....[31]....
        /*0490*/ 	.word	0xffffffff


	//   ....[32]....
        /*0494*/ 	.word	0xffffffff


	//   ....[33]....
        /*0498*/ 	.word	0xffffffff


	//   ....[34]....
        /*049c*/ 	.word	0xffffffff


	//   ....[35]....
        /*04a0*/ 	.word	0xffffffff


	//   ....[36]....
        /*04a4*/ 	.word	0xffffffff


	//   ....[37]....
        /*04a8*/ 	.word	0xffffffff


	//   ....[38]....
        /*04ac*/ 	.word	0xffffffff


	//   ....[39]....
        /*04b0*/ 	.word	0xffffffff


	//   ....[40]....
        /*04b4*/ 	.word	0xffffffff


	//   ....[41]....
        /*04b8*/ 	.word	0xffffffff


	//   ....[42]....
        /*04bc*/ 	.word	0xffffffff


	//   ....[43]....
        /*04c0*/ 	.word	0xffffffff


	//   ....[44]....
        /*04c4*/ 	.word	0xffffffff


	//   ....[45]....
        /*04c8*/ 	.word	0xffffffff


	//   ....[46]....
        /*04cc*/ 	.word	0xffffffff


	//   ....[47]....
        /*04d0*/ 	.word	0xffffffff


	//   ....[48]....
        /*04d4*/ 	.word	0xffffffff


	//   ....[49]....
        /*04d8*/ 	.word	0xffffffff


	//   ....[50]....
        /*04dc*/ 	.word	0xffffffff


	//   ....[51]....
        /*04e0*/ 	.word	0xffffffff


	//   ....[52]....
        /*04e4*/ 	.word	0xffffffff


	//   ....[53]....
        /*04e8*/ 	.word	0xffffffff


	//   ....[54]....
        /*04ec*/ 	.word	0xffffffff


	//   ....[55]....
        /*04f0*/ 	.word	0xffffffff


	//   ....[56]....
        /*04f4*/ 	.word	0x0500000f


	//   ....[57]....
        /*04f8*/ 	.word	0x0500000f


	//   ....[58]....
        /*04fc*/ 	.word	0x0500000f


	//   ....[59]....
        /*0500*/ 	.word	0x0500000f


	//   ....[60]....
        /*0504*/ 	.word	0x0500000f


	//   ....[61]....
        /*0508*/ 	.word	0x0500000f


	//   ....[62]....
        /*050c*/ 	.word	0x0500000f


	//   ....[63]....
        /*0510*/ 	.word	0x0500000f


	//   ....[64]....
        /*0514*/ 	.word	0x0500000f


	//   ....[65]....
        /*0518*/ 	.word	0x0500000f


	//   ....[66]....
        /*051c*/ 	.word	0x0500000f


	//   ....[67]....
        /*0520*/ 	.word	0x0500000f


	//   ....[68]....
        /*0524*/ 	.word	0x0500000f


	//   ....[69]....
        /*0528*/ 	.word	0x0500000f


	//   ....[70]....
        /*052c*/ 	.word	0x0500000f


	//   ....[71]....
        /*0530*/ 	.word	0x0500000f


	//   ....[72]....
        /*0534*/ 	.word	0x0500000f


	//   ....[73]....
        /*0538*/ 	.word	0x0500000f


	//   ....[74]....
        /*053c*/ 	.word	0x0500000f


	//   ....[75]....
        /*0540*/ 	.word	0x0500000f


	//   ....[76]....
        /*0544*/ 	.word	0x0500000f


	//   ....[77]....
        /*0548*/ 	.word	0x0500000f


	//   ....[78]....
        /*054c*/ 	.word	0x0500000f


	//   ....[79]....
        /*0550*/ 	.word	0x0500000f


	//   ....[80]....
        /*0554*/ 	.word	0x0500000f


	//   ....[81]....
        /*0558*/ 	.word	0x0500000f


	//   ....[82]....
        /*055c*/ 	.word	0x0500000f


	//   ....[83]....
        /*0560*/ 	.word	0x0500000f


	//   ....[84]....
        /*0564*/ 	.word	0x0500000f


	//----- nvinfo : EIATTR_COOP_GROUP_INSTR_OFFSETS
	.align		4
.L_147:
        /*0568*/ 	.byte	0x04, 0x28
        /*056a*/ 	.short	(.L_149 - .L_148)


	//   ....[0]....
.L_148:
        /*056c*/ 	.word	0x00000060


	//   ....[1]....
        /*0570*/ 	.word	0x000001c0


	//   ....[2]....
        /*0574*/ 	.word	0x00000270


	//   ....[3]....
        /*0578*/ 	.word	0x00000430


	//   ....[4]....
        /*057c*/ 	.word	0x00000590


	//   ....[5]....
        /*0580*/ 	.word	0x000006b0


	//   ....[6]....
        /*0584*/ 	.word	0x00000810


	//   ....[7]....
        /*0588*/ 	.word	0x00005930


	//   ....[8]....
        /*058c*/ 	.word	0x00009d70


	//   ....[9]....
        /*0590*/ 	.word	0x00009df0


	//   ....[10]....
        /*0594*/ 	.word	0x0000a5a0


	//   ....[11]....
        /*0598*/ 	.word	0x0000a600


	//   ....[12]....
        /*059c*/ 	.word	0x0000ba00


	//   ....[13]....
        /*05a0*/ 	.word	0x0000cd00


	//   ....[14]....
        /*05a4*/ 	.word	0x0000cd60


	//   ....[15]....
        /*05a8*/ 	.word	0x0000d910


	//   ....[16]....
        /*05ac*/ 	.word	0x0000d930


	//   ....[17]....
        /*05b0*/ 	.word	0x0000f820


	//   ....[18]....
        /*05b4*/ 	.word	0x0000fa70


	//   ....[19]....
        /*05b8*/ 	.word	0x0000fd90


	//   ....[20]....
        /*05bc*/ 	.word	0x00010200


	//   ....[21]....
        /*05c0*/ 	.word	0x00010230


	//   ....[22]....
        /*05c4*/ 	.word	0x00012050


	//   ....[23]....
        /*05c8*/ 	.word	0x000121e0


	//   ....[24]....
        /*05cc*/ 	.word	0x00012210


	//   ....[25]....
        /*05d0*/ 	.word	0x00012240


	//   ....[26]....
        /*05d4*/ 	.word	0x00012280


	//   ....[27]....
        /*05d8*/ 	.word	0x000122d0


	//   ....[28]....
        /*05dc*/ 	.word	0x00012330


	//   ....[29]....
        /*05e0*/ 	.word	0x000124f0


	//   ....[30]....
        /*05e4*/ 	.word	0x00012550


	//   ....[31]....
        /*05e8*/ 	.word	0x00012590


	//   ....[32]....
        /*05ec*/ 	.word	0x000125d0


	//   ....[33]....
        /*05f0*/ 	.word	0x00012600


	//   ....[34]....
        /*05f4*/ 	.word	0x00012630


	//   ....[35]....
        /*05f8*/ 	.word	0x000126b0


	//   ....[36]....
        /*05fc*/ 	.word	0x000126e0


	//   ....[37]....
        /*0600*/ 	.word	0x00012760


	//   ....[38]....
        /*0604*/ 	.word	0x00015d00


	//   ....[39]....
        /*0608*/ 	.word	0x00015d10


	//   ....[40]....
        /*060c*/ 	.word	0x00015e00


	//   ....[41]....
        /*0610*/ 	.word	0x00015e60


	//   ....[42]....
        /*0614*/ 	.word	0x00015ea0


	//   ....[43]....
        /*0618*/ 	.word	0x00015ee0


	//   ....[44]....
        /*061c*/ 	.word	0x00015f10


	//   ....[45]....
        /*0620*/ 	.word	0x00015f40


	//   ....[46]....
        /*0624*/ 	.word	0x000160b0


	//   ....[47]....
        /*0628*/ 	.word	0x00016110


	//   ....[48]....
        /*062c*/ 	.word	0x00016150


	//   ....[49]....
        /*0630*/ 	.word	0x00016190


	//   ....[50]....
        /*0634*/ 	.word	0x000161c0


	//   ....[51]....
        /*0638*/ 	.word	0x000161f0


	//   ....[52]....
        /*063c*/ 	.word	0x000162b0


	//   ....[53]....
        /*0640*/ 	.word	0x000162d0


	//   ....[54]....
        /*0644*/ 	.word	0x00016340


	//   ....[55]....
        /*0648*/ 	.word	0x00016770


	//   ....[56]....
        /*064c*/ 	.word	0x00016bd0


	//   ....[57]....
        /*0650*/ 	.word	0x00016c80


	//   ....[58]....
        /*0654*/ 	.word	0x00016d20


	//   ....[59]....
        /*0658*/ 	.word	0x00016dc0


	//   ....[60]....
        /*065c*/ 	.word	0x00016e60


	//   ....[61]....
        /*0660*/ 	.word	0x00016f50


	//   ....[62]....
        /*0664*/ 	.word	0x00016ff0


	//   ....[63]....
        /*0668*/ 	.word	0x00017090


	//   ....[64]....
        /*066c*/ 	.word	0x00017130


	//   ....[65]....
        /*0670*/ 	.word	0x00017390


	//   ....[66]....
        /*0674*/ 	.word	0x00017670


	//   ....[67]....
        /*0678*/ 	.word	0x00017a60


	//   ....[68]....
        /*067c*/ 	.word	0x00017af0


	//   ....[69]....
        /*0680*/ 	.word	0x00017b90


	//   ....[70]....
        /*0684*/ 	.word	0x00017c40


	//   ....[71]....
        /*0688*/ 	.word	0x00017cc0


	//   ....[72]....
        /*068c*/ 	.word	0x00017d40


	//   ....[73]....
        /*0690*/ 	.word	0x00017dc0


	//   ....[74]....
        /*0694*/ 	.word	0x00017e40


	//   ....[75]....
        /*0698*/ 	.word	0x00017ed0


	//   ....[76]....
        /*069c*/ 	.word	0x00017f80


	//   ....[77]....
        /*06a0*/ 	.word	0x00018000


	//   ....[78]....
        /*06a4*/ 	.word	0x00018080


	//   ....[79]....
        /*06a8*/ 	.word	0x00018100


	//   ....[80]....
        /*06ac*/ 	.word	0x00018180


	//   ....[81]....
        /*06b0*/ 	.word	0x000181f0


	//   ....[82]....
        /*06b4*/ 	.word	0x00018290


	//   ....[83]....
        /*06b8*/ 	.word	0x00018320


	//   ....[84]....
        /*06bc*/ 	.word	0x00018440


	//----- nvinfo : EIATTR_REG_RECONFIG
	.align		4
.L_149:
        /*06c0*/ 	.byte	0x01, 0x54
	.zero		2


	//----- nvinfo : EIATTR_SYSCALL_OFFSETS
	.align		4
        /*06c4*/ 	.byte	0x04, 0x46
        /*06c6*/ 	.short	(.L_151 - .L_150)


	//   ....[0]....
.L_150:
        /*06c8*/ 	.word	0x000018c0


	//   ....[1]....
        /*06cc*/ 	.word	0x00001a10


	//   ....[2]....
        /*06d0*/ 	.word	0x00005ac0


	//   ....[3]....
        /*06d4*/ 	.word	0x00005fe0


	//   ....[4]....
        /*06d8*/ 	.word	0x00013c20


	//   ....[5]....
        /*06dc*/ 	.word	0x00013d50


	//   ....[6]....
        /*06e0*/ 	.word	0x00013e50


	//----- nvinfo : EIATTR_MBARRIER_INSTR_OFFSETS
	.align		4
.L_151:
        /*06e4*/ 	.byte	0x04, 0x39
        /*06e6*/ 	.short	(.L_153 - .L_152)


	//   ....[0]....
.L_152:
        /*06e8*/ 	.word	0x000002e0
        /*06ec*/ 	.word	0x000000ff
        /*06f0*/ 	.word	0x00030800
        /*06f4*/ 	.short	0x0100
        /*06f6*/ 	.byte	0x08
	.zero		1


	//   ....[1]....
        /*06f8*/ 	.word	0x000002f0
        /*06fc*/ 	.word	0x000000ff
        /*0700*/ 	.word	0x00030820
        /*0704*/ 	.short	0x0100
        /*0706*/ 	.byte	0x08
	.zero		1


	//   ....[2]....
        /*0708*/ 	.word	0x000003e0
        /*070c*/ 	.word	0x000000ff
        /*0710*/ 	.word	0x00030830
        /*0714*/ 	.short	0x0100
        /*0716*/ 	.byte	0x08
	.zero		1


	//   ....[3]....
        /*0718*/ 	.word	0x000003f0
        /*071c*/ 	.word	0x000000ff
        /*0720*/ 	.word	0x00030840
        /*0724*/ 	.short	0x0100
        /*0726*/ 	.byte	0x08
	.zero		1


	//   ....[4]....
        /*0728*/ 	.word	0x00000400
        /*072c*/ 	.word	0x000000ff
        /*0730*/ 	.word	0x00030838
        /*0734*/ 	.short	0x0100
        /*0736*/ 	.byte	0x08
	.zero		1


	//   ....[5]....
        /*0738*/ 	.word	0x00000410
        /*073c*/ 	.word	0x000000ff
        /*0740*/ 	.word	0x00030848
        /*0744*/ 	.short	0x0100
        /*0746*/ 	.byte	0x08
	.zero		1


	//   ....[6]....
        /*0748*/ 	.word	0x00000540
        /*074c*/ 	.word	0x000000ff
        /*0750*/ 	.word	0x00030850
        /*0754*/ 	.short	0x0100
        /*0756*/ 	.byte	0x08
	.zero		1


	//   ....[7]....
        /*0758*/ 	.word	0x00000550
        /*075c*/ 	.word	0x000000ff
        /*0760*/ 	.word	0x00030860
        /*0764*/ 	.short	0x0100
        /*0766*/ 	.byte	0x08
	.zero		1


	//   ....[8]....
        /*0768*/ 	.word	0x00000560
        /*076c*/ 	.word	0x000000ff
        /*0770*/ 	.word	0x00030858
        /*0774*/ 	.short	0x0100
        /*0776*/ 	.byte	0x08
	.zero		1


	//   ....[9]....
        /*0778*/ 	.word	0x00000570
        /*077c*/ 	.word	0x000000ff
        /*0780*/ 	.word	0x00030868
        /*0784*/ 	.short	0x0100
        /*0786*/ 	.byte	0x08
	.zero		1


	//   ....[10]....
        /*0788*/ 	.word	0x00000660
        /*078c*/ 	.word	0x000000ff
        /*0790*/ 	.word	0x00030870
        /*0794*/ 	.short	0x0100
        /*0796*/ 	.byte	0x06
	.zero		1


	//   ....[11]....
        /*0798*/ 	.word	0x00000670
        /*079c*/ 	.word	0x000000ff
        /*07a0*/ 	.word	0x00030880
        /*07a4*/ 	.short	0x0100
        /*07a6*/ 	.byte	0x06
	.zero		1


	//   ....[12]....
        /*07a8*/ 	.word	0x00000680
        /*07ac*/ 	.word	0x000000ff
        /*07b0*/ 	.word	0x00030878
        /*07b4*/ 	.short	0x0100
        /*07b6*/ 	.byte	0x06
	.zero		1


	//   ....[13]....
        /*07b8*/ 	.word	0x00000690
        /*07bc*/ 	.word	0x000000ff
        /*07c0*/ 	.word	0x00030888
        /*07c4*/ 	.short	0x0100
        /*07c6*/ 	.byte	0x06
	.zero		1


	//   ....[14]....
        /*07c8*/ 	.word	0x000007c0
        /*07cc*/ 	.word	0x000000ff
        /*07d0*/ 	.word	0x00030890
        /*07d4*/ 	.short	0x0100
        /*07d6*/ 	.byte	0x08
	.zero		1


	//   ....[15]....
        /*07d8*/ 	.word	0x000007d0
        /*07dc*/ 	.word	0x000000ff
        /*07e0*/ 	.word	0x000308a0
        /*07e4*/ 	.short	0x0100
        /*07e6*/ 	.byte	0x08
	.zero		1


	//   ....[16]....
        /*07e8*/ 	.word	0x000007e0
        /*07ec*/ 	.word	0x000000ff
        /*07f0*/ 	.word	0x00030898
        /*07f4*/ 	.short	0x0100
        /*07f6*/ 	.byte	0x08
	.zero		1


	//   ....[17]....
        /*07f8*/ 	.word	0x000007f0
        /*07fc*/ 	.word	0x000000ff
        /*0800*/ 	.word	0x000308a8
        /*0804*/ 	.short	0x0100
        /*0806*/ 	.byte	0x08
	.zero		1


	//   ....[18]....
        /*0808*/ 	.word	0x00000920
        /*080c*/ 	.word	0x000000ff
        /*0810*/ 	.word	0x000308b0
        /*0814*/ 	.short	0x0100
        /*0816*/ 	.byte	0x08
	.zero		1


	//   ....[19]....
        /*0818*/ 	.word	0x00000930
        /*081c*/ 	.word	0x000000ff
        /*0820*/ 	.word	0x000308c0
        /*0824*/ 	.short	0x0100
        /*0826*/ 	.byte	0x08
	.zero		1


	//   ....[20]....
        /*0828*/ 	.word	0x00000940
        /*082c*/ 	.word	0x000000ff
        /*0830*/ 	.word	0x000308b8
        /*0834*/ 	.short	0x0100
        /*0836*/ 	.byte	0x08
	.zero		1


	//   ....[21]....
        /*0838*/ 	.word	0x00000950
        /*083c*/ 	.word	0x000000ff
        /*0840*/ 	.word	0x000308c8
        /*0844*/ 	.short	0x0100
        /*0846*/ 	.byte	0x08
	.zero		1


	//   ....[22]....
        /*0848*/ 	.word	0x00002d00
        /*084c*/ 	.word	0x00000054
        /*0850*/ 	.word	0x00030890
        /*0854*/ 	.short	0x010a
        /*0856*/ 	.byte	0x3f
	.zero		1


	//   ....[23]....
        /*0858*/ 	.word	0x00003f30
        /*085c*/ 	.word	0x00000054
        /*0860*/ 	.word	0x00030890
        /*0864*/ 	.short	0x010a
        /*0866*/ 	.byte	0x3f
	.zero		1


	//   ....[24]....
        /*0868*/ 	.word	0x00005030
        /*086c*/ 	.word	0x00000054
        /*0870*/ 	.word	0x00030890
        /*0874*/ 	.short	0x010a
        /*0876*/ 	.byte	0x3f
	.zero		1


	//   ....[25]....
        /*0878*/ 	.word	0x00005250
        /*087c*/ 	.word	0x00000024
        /*0880*/ 	.word	0x00000000
        /*0884*/ 	.short	0x0101
        /*0886*/ 	.byte	0x3f
	.zero		1


	//   ....[26]....
        /*0888*/ 	.word	0x00005290
        /*088c*/ 	.word	0x00000054
        /*0890*/ 	.word	0x000308b0
        /*0894*/ 	.short	0x010a
        /*0896*/ 	.byte	0x3f
	.zero		1


	//   ....[27]....
        /*0898*/ 	.word	0x00005650
        /*089c*/ 	.word	0x00000054
        /*08a0*/ 	.word	0x00000000
        /*08a4*/ 	.short	0x0101
        /*08a6*/ 	.byte	0x3f
	.zero		1


	//   ....[28]....
        /*08a8*/ 	.word	0x00005b60
        /*08ac*/ 	.word	0x00000002
        /*08b0*/ 	.word	0x00030800
        /*08b4*/ 	.short	0x010a
        /*08b6*/ 	.byte	0x3f
	.zero		1


	//   ....[29]....
        /*08b8*/ 	.word	0x00005bb0
        /*08bc*/ 	.word	0x00000002
        /*08c0*/ 	.word	0x00030800
        /*08c4*/ 	.short	0x010a
        /*08c6*/ 	.byte	0x3f
	.zero		1


	//   ....[30]....
        /*08c8*/ 	.word	0x000062d0
        /*08cc*/ 	.word	0x00000002
        /*08d0*/ 	.word	0x00030800
        /*08d4*/ 	.short	0x010a
        /*08d6*/ 	.byte	0x3f
	.zero		1


	//   ....[31]....
        /*08d8*/ 	.word	0x000071b0
        /*08dc*/ 	.word	0x00000002
        /*08e0*/ 	.word	0x00030800
        /*08e4*/ 	.short	0x010a
        /*08e6*/ 	.byte	0x3f
	.zero		1


	//   ....[32]....
        /*08e8*/ 	.word	0x00008070
        /*08ec*/ 	.word	0x00000000
        /*08f0*/ 	.word	0x00030830
        /*08f4*/ 	.short	0x010a
        /*08f6*/ 	.byte	0x3f
	.zero		1


	//   ....[33]....
        /*08f8*/ 	.word	0x00008150
        /*08fc*/ 	.word	0x00000000
        /*0900*/ 	.word	0x00030830
        /*0904*/ 	.short	0x010a
        /*0906*/ 	.byte	0x3f
	.zero		1


	//   ....[34]....
        /*0908*/ 	.word	0x0000a8a0
        /*090c*/ 	.word	0x0000000c
        /*0910*/ 	.word	0x00000000
        /*0914*/ 	.short	0x0101
        /*0916*/ 	.byte	0x3f
	.zero		1


	//   ....[35]....
        /*0918*/ 	.word	0x0000bc60
        /*091c*/ 	.word	0x00000005
        /*0920*/ 	.word	0x00030830
        /*0924*/ 	.short	0x010a
        /*0926*/ 	.byte	0x3f
	.zero		1


	//   ....[36]....
        /*0928*/ 	.word	0x0000bcb0
        /*092c*/ 	.word	0x00000005
        /*0930*/ 	.word	0x00030830
        /*0934*/ 	.short	0x010a
        /*0936*/ 	.byte	0x3f
	.zero		1


	//   ....[37]....
        /*0938*/ 	.word	0x0000c000
        /*093c*/ 	.word	0x00000006
        /*0940*/ 	.word	0x00030850
        /*0944*/ 	.short	0x010a
        /*0946*/ 	.byte	0x3f
	.zero		1


	//   ....[38]....
        /*0948*/ 	.word	0x0000c040
        /*094c*/ 	.word	0x00000006
        /*0950*/ 	.word	0x00030850
        /*0954*/ 	.short	0x010a
        /*0956*/ 	.byte	0x3f
	.zero		1


	//   ....[39]....
        /*0958*/ 	.word	0x0000e660
        /*095c*/ 	.word	0x00000042
        /*0960*/ 	.word	0x00000000
        /*0964*/ 	.short	0x0101
        /*0966*/ 	.byte	0x3f
	.zero		1


	//   ....[40]....
        /*0968*/ 	.word	0x0000e690
        /*096c*/ 	.word	0x00000000
        /*0970*/ 	.word	0x00000000
        /*0974*/ 	.short	0x0101
        /*0976*/ 	.byte	0x3f
	.zero		1


	//   ....[41]....
        /*0978*/ 	.word	0x0000f8b0
        /*097c*/ 	.word	0x0000000b
        /*0980*/ 	.word	0x00030850
        /*0984*/ 	.short	0x010a
        /*0986*/ 	.byte	0x3f
	.zero		1


	//   ....[42]....
        /*0988*/ 	.word	0x0000f960
        /*098c*/ 	.word	0x0000000b
        /*0990*/ 	.word	0x00030850
        /*0994*/ 	.short	0x010a
        /*0996*/ 	.byte	0x3f
	.zero		1


	//   ....[43]....
        /*0998*/ 	.word	0x00010400
        /*099c*/ 	.word	0x00000009
        /*09a0*/ 	.word	0x00000000
        /*09a4*/ 	.short	0x0101
        /*09a6*/ 	.byte	0x3f
	.zero		1


	//   ....[44]....
        /*09a8*/ 	.word	0x00011300
        /*09ac*/ 	.word	0x00000000
        /*09b0*/ 	.word	0x00000000
        /*09b4*/ 	.short	0x0101
        /*09b6*/ 	.byte	0x3f
	.zero		1


	//   ....[45]....
        /*09b8*/ 	.word	0x00013170
        /*09bc*/ 	.word	0x00000006
        /*09c0*/ 	.word	0x00030820
        /*09c4*/ 	.short	0x010a
        /*09c6*/ 	.byte	0x3f
	.zero		1


	//   ....[46]....
        /*09c8*/ 	.word	0x000131e0
        /*09cc*/ 	.word	0x00000007
        /*09d0*/ 	.word	0x000308a0
        /*09d4*/ 	.short	0x010a
        /*09d6*/ 	.byte	0x3f
	.zero		1


	//   ....[47]....
        /*09d8*/ 	.word	0x00013390
        /*09dc*/ 	.word	0x00000007
        /*09e0*/ 	.word	0x000308c0
        /*09e4*/ 	.short	0x010a
        /*09e6*/ 	.byte	0x3f
	.zero		1


	//   ....[48]....
        /*09e8*/ 	.word	0x000135e0
        /*09ec*/ 	.word	0x00000007
        /*09f0*/ 	.word	0x000308a0
        /*09f4*/ 	.short	0x010a
        /*09f6*/ 	.byte	0x3f
	.zero		1


	//   ....[49]....
        /*09f8*/ 	.word	0x00013780
        /*09fc*/ 	.word	0x00000007
        /*0a00*/ 	.word	0x000308c0
        /*0a04*/ 	.short	0x010a
        /*0a06*/ 	.byte	0x3f
	.zero		1


	//   ....[50]....
        /*0a08*/ 	.word	0x00014320
        /*0a0c*/ 	.word	0x00000005
        /*0a10*/ 	.word	0x00030840
        /*0a14*/ 	.short	0x010a
        /*0a16*/ 	.byte	0x3f
	.zero		1


	//   ....[51]....
        /*0a18*/ 	.word	0x00014670
        /*0a1c*/ 	.word	0x0000001c
        /*0a20*/ 	.word	0x00030820
        /*0a24*/ 	.short	0x010a
        /*0a26*/ 	.byte	0x3f
	.zero		1


	//   ....[52]....
        /*0a28*/ 	.word	0x00014970
        /*0a2c*/ 	.word	0x00000003
        /*0a30*/ 	.word	0x00030840
        /*0a34*/ 	.short	0x010a
        /*0a36*/ 	.byte	0x3f
	.zero		1


	//   ....[53]....
        /*0a38*/ 	.word	0x00014b50
        /*0a3c*/ 	.word	0x00000002
        /*0a40*/ 	.word	0x00000060
        /*0a44*/ 	.short	0x010a
        /*0a46*/ 	.byte	0x3f
	.zero		1


	//   ....[54]....
        /*0a48*/ 	.word	0x00014fd0
        /*0a4c*/ 	.word	0x00000003
        /*0a50*/ 	.word	0x00030840
        /*0a54*/ 	.short	0x010a
        /*0a56*/ 	.byte	0x3f
	.zero		1


	//   ....[55]....
        /*0a58*/ 	.word	0x000151b0
        /*0a5c*/ 	.word	0x00000003
        /*0a60*/ 	.word	0x00000060
        /*0a64*/ 	.short	0x010a
        /*0a66*/ 	.byte	0x3f
	.zero		1


	//   ....[56]....
        /*0a68*/ 	.word	0x00015570
        /*0a6c*/ 	.word	0x00000002
        /*0a70*/ 	.word	0x00030840
        /*0a74*/ 	.short	0x010a
        /*0a76*/ 	.byte	0x3f
	.zero		1


	//   ....[57]....
        /*0a78*/ 	.word	0x00015760
        /*0a7c*/ 	.word	0x00000002
        /*0a80*/ 	.word	0x00000060
        /*0a84*/ 	.short	0x010a
        /*0a86*/ 	.byte	0x3f
	.zero		1


	//   ....[58]....
        /*0a88*/ 	.word	0x00015ab0
        /*0a8c*/ 	.word	0x00000003
        /*0a90*/ 	.word	0x00030860
        /*0a94*/ 	.short	0x010a
        /*0a96*/ 	.byte	0x3f
	.zero		1


	//   ....[59]....
        /*0a98*/ 	.word	0x000166f0
        /*0a9c*/ 	.word	0x00000009
        /*0aa0*/ 	.word	0x00030820
        /*0aa4*/ 	.short	0x010a
        /*0aa6*/ 	.byte	0x3f
	.zero		1


	//   ....[60]....
        /*0aa8*/ 	.word	0x00016880
        /*0aac*/ 	.word	0x00000007
        /*0ab0*/ 	.word	0x00000000
        /*0ab4*/ 	.short	0x010a
        /*0ab6*/ 	.byte	0x3f
	.zero		1


	//   ....[61]....
        /*0ab8*/ 	.word	0x000168f0
        /*0abc*/ 	.word	0x00000003
        /*0ac0*/ 	.word	0x00000000
        /*0ac4*/ 	.short	0x010a
        /*0ac6*/ 	.byte	0x3f
	.zero		1


	//   ....[62]....
        /*0ac8*/ 	.word	0x00016950
        /*0acc*/ 	.word	0x00000005
        /*0ad0*/ 	.word	0x00000000
        /*0ad4*/ 	.short	0x010a
        /*0ad6*/ 	.byte	0x3f
	.zero		1


	//   ....[63]....
        /*0ad8*/ 	.word	0x00016980
        /*0adc*/ 	.word	0x00000003
        /*0ae0*/ 	.word	0x00000000
        /*0ae4*/ 	.short	0x010a
        /*0ae6*/ 	.byte	0x3f
	.zero		1


	//   ....[64]....
        /*0ae8*/ 	.word	0x000169e0
        /*0aec*/ 	.word	0x00000054
        /*0af0*/ 	.word	0x00030890
        /*0af4*/ 	.short	0x010a
        /*0af6*/ 	.byte	0x3f
	.zero		1


	//   ....[65]....
        /*0af8*/ 	.word	0x00016a30
        /*0afc*/ 	.word	0x00000054
        /*0b00*/ 	.word	0x00030890
        /*0b04*/ 	.short	0x010a
        /*0b06*/ 	.byte	0x3f
	.zero		1


	//   ....[66]....
        /*0b08*/ 	.word	0x00016a80
        /*0b0c*/ 	.word	0x00000054
        /*0b10*/ 	.word	0x00030890
        /*0b14*/ 	.short	0x010a
        /*0b16*/ 	.byte	0x3f
	.zero		1


	//   ....[67]....
        /*0b18*/ 	.word	0x00016ad0
        /*0b1c*/ 	.word	0x00000054
        /*0b20*/ 	.word	0x000308b0
        /*0b24*/ 	.short	0x010a
        /*0b26*/ 	.byte	0x3f
	.zero		1


	//   ....[68]....
        /*0b28*/ 	.word	0x00016ea0
        /*0b2c*/ 	.word	0x00000002
        /*0b30*/ 	.word	0x00030800
        /*0b34*/ 	.short	0x010a
        /*0b36*/ 	.byte	0x3f
	.zero		1


	//   ....[69]....
        /*0b38*/ 	.word	0x00017170
        /*0b3c*/ 	.word	0x00000002
        /*0b40*/ 	.word	0x00030800
        /*0b44*/ 	.short	0x010a
        /*0b46*/ 	.byte	0x3f
	.zero		1


	//   ....[70]....
        /*0b48*/ 	.word	0x000171c0
        /*0b4c*/ 	.word	0x00000000
        /*0b50*/ 	.word	0x00030830
        /*0b54*/ 	.short	0x010a
        /*0b56*/ 	.byte	0x3f
	.zero		1


	//   ....[71]....
        /*0b58*/ 	.word	0x00017210
        /*0b5c*/ 	.word	0x00000005
        /*0b60*/ 	.word	0x00030830
        /*0b64*/ 	.short	0x010a
        /*0b66*/ 	.byte	0x3f
	.zero		1


	//   ....[72]....
        /*0b68*/ 	.word	0x00017260
        /*0b6c*/ 	.word	0x00000006
        /*0b70*/ 	.word	0x00030850
        /*0b74*/ 	.short	0x010a
        /*0b76*/ 	.byte	0x3f
	.zero		1


	//   ....[73]....
        /*0b78*/ 	.word	0x000172b0
        /*0b7c*/ 	.word	0x0000000b
        /*0b80*/ 	.word	0x00030850
        /*0b84*/ 	.short	0x010a
        /*0b86*/ 	.byte	0x3f
	.zero		1


	//   ....[74]....
        /*0b88*/ 	.word	0x00017450
        /*0b8c*/ 	.word	0x00000006
        /*0b90*/ 	.word	0x00030820
        /*0b94*/ 	.short	0x010a
        /*0b96*/ 	.byte	0x3f
	.zero		1


	//   ....[75]....
        /*0b98*/ 	.word	0x000174a0
        /*0b9c*/ 	.word	0x00000007
        /*0ba0*/ 	.word	0x000308a0
        /*0ba4*/ 	.short	0x010a
        /*0ba6*/ 	.byte	0x3f
	.zero		1


	//   ....[76]....
        /*0ba8*/ 	.word	0x000174f0
        /*0bac*/ 	.word	0x00000007
        /*0bb0*/ 	.word	0x000308c0
        /*0bb4*/ 	.short	0x010a
        /*0bb6*/ 	.byte	0x3f
	.zero		1


	//   ....[77]....
        /*0bb8*/ 	.word	0x00017540
        /*0bbc*/ 	.word	0x00000007
        /*0bc0*/ 	.word	0x000308a0
        /*0bc4*/ 	.short	0x010a
        /*0bc6*/ 	.byte	0x3f
	.zero		1


	//   ....[78]....
        /*0bc8*/ 	.word	0x00017590
        /*0bcc*/ 	.word	0x00000007
        /*0bd0*/ 	.word	0x000308c0
        /*0bd4*/ 	.short	0x010a
        /*0bd6*/ 	.byte	0x3f
	.zero		1


	//   ....[79]....
        /*0bd8*/ 	.word	0x00017730
        /*0bdc*/ 	.word	0x00000005
        /*0be0*/ 	.word	0x00030840
        /*0be4*/ 	.short	0x010a
        /*0be6*/ 	.byte	0x3f
	.zero		1


	//   ....[80]....
        /*0be8*/ 	.word	0x00017780
        /*0bec*/ 	.word	0x0000001c
        /*0bf0*/ 	.word	0x00030820
        /*0bf4*/ 	.short	0x010a
        /*0bf6*/ 	.byte	0x3f
	.zero		1


	//   ....[81]....
        /*0bf8*/ 	.word	0x000177d0
        /*0bfc*/ 	.word	0x00000003
        /*0c00*/ 	.word	0x00030840
        /*0c04*/ 	.short	0x010a
        /*0c06*/ 	.byte	0x3f
	.zero		1


	//   ....[82]....
        /*0c08*/ 	.word	0x00017820
        /*0c0c*/ 	.word	0x00000002
        /*0c10*/ 	.word	0x00000060
        /*0c14*/ 	.short	0x010a
        /*0c16*/ 	.byte	0x3f
	.zero		1


	//   ....[83]....
        /*0c18*/ 	.word	0x00017870
        /*0c1c*/ 	.word	0x00000003
        /*0c20*/ 	.word	0x00030840
        /*0c24*/ 	.short	0x010a
        /*0c26*/ 	.byte	0x3f
	.zero		1


	//   ....[84]....
        /*0c28*/ 	.word	0x000178c0
        /*0c2c*/ 	.word	0x00000003
        /*0c30*/ 	.word	0x00000060
        /*0c34*/ 	.short	0x010a
        /*0c36*/ 	.byte	0x3f
	.zero		1


	//   ....[85]....
        /*0c38*/ 	.word	0x00017910
        /*0c3c*/ 	.word	0x00000002
        /*0c40*/ 	.word	0x00030840
        /*0c44*/ 	.short	0x010a
        /*0c46*/ 	.byte	0x3f
	.zero		1


	//   ....[86]....
        /*0c48*/ 	.word	0x00017960
        /*0c4c*/ 	.word	0x00000002
        /*0c50*/ 	.word	0x00000060
        /*0c54*/ 	.short	0x010a
        /*0c56*/ 	.byte	0x3f
	.zero		1


	//   ....[87]....
        /*0c58*/ 	.word	0x000179b0
        /*0c5c*/ 	.word	0x00000003
        /*0c60*/ 	.word	0x00030860
        /*0c64*/ 	.short	0x010a
        /*0c66*/ 	.byte	0x3f
	.zero		1


	//   ....[88]....
        /*0c68*/ 	.word	0x00018360
        /*0c6c*/ 	.word	0x00000009
        /*0c70*/ 	.word	0x00030820
        /*0c74*/ 	.short	0x010a
        /*0c76*/ 	.byte	0x3f
	.zero		1


	//   ....[89]....
        /*0c78*/ 	.word	0x00018500
        /*0c7c*/ 	.word	0x00000007
        /*0c80*/ 	.word	0x00000000
        /*0c84*/ 	.short	0x010a
        /*0c86*/ 	.byte	0x3f
	.zero		1


	//   ....[90]....
        /*0c88*/ 	.word	0x00018550
        /*0c8c*/ 	.word	0x00000003
        /*0c90*/ 	.word	0x00000000
        /*0c94*/ 	.short	0x010a
        /*0c96*/ 	.byte	0x3f
	.zero		1


	//   ....[91]....
        /*0c98*/ 	.word	0x000185a0
        /*0c9c*/ 	.word	0x00000005
        /*0ca0*/ 	.word	0x00000000
        /*0ca4*/ 	.short	0x010a
        /*0ca6*/ 	.byte	0x3f
	.zero		1


	//----- nvinfo : EIATTR_NUM_MBARRIERS
	.align		4
.L_153:
        /*0ca8*/ 	.byte	0x03, 0x38
        /*0caa*/ 	.short	0x0016


	//----- nvinfo : EIATTR_EXIT_INSTR_OFFSETS
	.align		4
        /*0cac*/ 	.byte	0x04, 0x1c
        /*0cae*/ 	.short	(.L_155 - .L_154)


	//   ....[0]....
.L_154:
        /*0cb0*/ 	.word	0x000169d0


	//----- nvinfo : EIATTR_MAX_THREADS
	.align		4
.L_155:
        /*0cb4*/ 	.byte	0x04, 0x05
        /*0cb6*/ 	.short	(.L_157 - .L_156)
.L_156:
        /*0cb8*/ 	.word	0x00000200
        /*0cbc*/ 	.word	0x00000001
        /*0cc0*/ 	.word	0x00000001


	//----- nvinfo : EIATTR_CRS_STACK_SIZE
	.align		4
.L_157:
        /*0cc4*/ 	.byte	0x04, 0x1e
        /*0cc6*/ 	.short	(.L_159 - .L_158)
.L_158:
        /*0cc8*/ 	.word	0x00000000


	//----- nvinfo : EIATTR_CBANK_PARAM_SIZE
	.align		4
.L_159:
        /*0ccc*/ 	.byte	0x03, 0x19
        /*0cce*/ 	.short	0x0a70


	//----- nvinfo : EIATTR_PARAM_CBANK
	.align		4
        /*0cd0*/ 	.byte	0x04, 0x0a
        /*0cd2*/ 	.short	(.L_161 - .L_160)
	.align		4
.L_160:
        /*0cd4*/ 	.word	index@(.nv.constant0._ZN7cutlass13device_kernelIN5flash11enable_sm90INS1_16FlashAttnFwdSm90INS1_25CollectiveMainloopFwdSm90ILi2EN4cute5tupleIJNS5_1CILi1EEES8_S8_EEENS6_IJNS7_ILi192EEESA_NS7_ILi64EEEEEELi64ENS_6half_tEfNS_4arch4Sm90ELb0ELb0ELb1ELb1ELb0ELb1ELb0ELb0ELb1ELb0ELb0ELb0EEENS1_21CollectiveEpilogueFwdINS6_IJSA_SB_SA_EEES9_SD_SF_Li384ELb1ELb0ELb0ELb0EEENS1_36VarlenDynamicPersistentTileSchedulerILi192ELi192ELi384ELi32ELb0ELb0ELb1ELb0ELb1ELb1EEEEEEEEEvNT_6ParamsE)
        /*0cd8*/ 	.short	0x0210
        /*0cda*/ 	.short	0x0a70


	//----- nvinfo : EIATTR_SW_WAR
	.align		4
.L_161:
        /*0cdc*/ 	.byte	0x04, 0x36
        /*0cde*/ 	.short	(.L_163 - .L_162)
.L_162:
        /*0ce0*/ 	.word	0x00000008
.L_163:


//--------------------- .nv.info._ZN7cutlass13device_kernelIN5flash11enable_sm90INS1_16FlashAttnFwdSm90INS1_25CollectiveMainloopFwdSm90ILi2EN4cute5tupleIJNS5_1CILi1EEES8_S8_EEENS6_IJNS7_ILi192EEENS7_ILi128EEENS7_ILi64EEEEEELi64ENS_6half_tEfNS_4arch4Sm90ELb0ELb1ELb1ELb0ELb0ELb0ELb0ELb1ELb1ELb0ELb0ELb0EEENS1_21CollectiveEpilogueFwdINS6_IJSA_SC_SB_EEES9_SE_SG_Li384ELb0ELb0ELb0ELb0EEENS1_30DynamicPersistentTileSchedulerILi384ELi32ELb0ELb0ELb1EEEEEEEEEvNT_6ParamsE --------------------------
	.section	.nv.info._ZN7cutlass13device_kernelIN5flash11enable_sm90INS1_16FlashAttnFwdSm90INS1_25CollectiveMainloopFwdSm90ILi2EN4cute5tupleIJNS5_1CILi1EEES8_S8_EEENS6_IJNS7_ILi192EEENS7_ILi128EEENS7_ILi64EEEEEELi64ENS_6half_tEfNS_4arch4Sm90ELb0ELb1ELb1ELb0ELb0ELb0ELb0ELb1ELb1ELb0ELb0ELb0EEENS1_21CollectiveEpilogueFwdINS6_IJSA_SC_SB_EEES9_SE_SG_Li384ELb0ELb0ELb0ELb0EEENS1_30DynamicPersistentTileSchedulerILi384ELi32ELb0ELb0ELb1EEEEEEEEEvNT_6ParamsE,"",@"SHT_CUDA_INFO"
	.sectionflags	@""
	.align	4


	//----- nvinfo : EIATTR_CUDA_API_VERSION
	.align		4
        /*0000*/ 	.byte	0x04, 0x37
        /*0002*/ 	.short	(.L_165 - .L_164)
.L_164:
        /*0004*/ 	.word	0x00000082


	//----- nvinfo : EIATTR_KPARAM_INFO
	.align		4
.L_165:
        /*0008*/ 	.byte	0x04, 0x17
        /*000a*/ 	.short	(.L_167 - .L_166)
.L_166:
        /*000c*/ 	.word	0x00000000
        /*0010*/ 	.short	0x0000
        /*0012*/ 	.short	0x0070
        /*0014*/ 	.byte	0x00, 0xf0, 0x01, 0x2e


	//----- nvinfo : EIATTR_SPARSE_MMA_MASK
	.align		4
.L_167:
        /*0018*/ 	.byte	0x03, 0x50
        /*001a*/ 	.short	0x0000


	//----- nvinfo : EIATTR_MAXREG_COUNT
	.align		4
        /*001c*/ 	.byte	0x03, 0x1b
        /*001e*/ 	.short	0x0080


	//----- nvinfo : EIATTR_NUM_BARRIERS
	.align		4
        /*0020*/ 	.byte	0x02, 0x4c
        /*0022*/ 	.byte	0x10
	.zero		1


	//----- nvinfo : EIATTR_EXTERNS
	.align		4
        /*0024*/ 	.byte	0x04, 0x0f
        /*0026*/ 	.short	(.L_169 - .L_168)


	//   ....[0]....
	.align		4
.L_168:
        /*0028*/ 	.word	index@(__assertfail)


	//----- nvinfo : EIATTR_MERCURY_ISA_VERSION
	.align		4
.L_169:
        /*002c*/ 	.byte	0x03, 0x5f
        /*002e*/ 	.short	0x0101


	//----- nvinfo : EIATTR_INT_WARP_WIDE_INSTR_OFFSETS
	.align		4
        /*0030*/ 	.byte	0x04, 0x31
        /*0032*/ 	.short	(.L_171 - .L_170)


	//   ....[0]....
.L_170:
        /*0034*/ 	.word	0x00000180


	//   ....[1]....
        /*0038*/ 	.word	0x000001b0


	//   ....[2]....
        /*003c*/ 	.word	0x000001c0


	//   ....[3]....
        /*0040*/ 	.word	0x00010170


	//   ....[4]....
        /*0044*/ 	.word	0x00010200


	//   ....[5]....
        /*0048*/ 	.word	0x000106b0


	//   ....[6]....
        /*004c*/ 	.word	0x00011e00


	//   ....[7]....
        /*0050*/ 	.word	0x00011e90


	//----- nvinfo : EIATTR_COOP_GROUP_MASK_REGIDS
	.align		4
.L_171:
        /*0054*/ 	.byte	0x04, 0x29
        /*0056*/ 	.short	(.L_173 - .L_172)


	//   ....[0]....
.L_172:
        /*0058*/ 	.word	0xffffffff


	//   ....[1]....
        /*005c*/ 	.word	0xffffffff


	//   ....[2]....
        /*0060*/ 	.word	0xffffffff


	//   ....[3]....
        /*0064*/ 	.word	0xffffffff


	//   ....[4]....
        /*0068*/ 	.word	0xffffffff


	//   ....[5]....
        /*006c*/ 	.word	0xffffffff


	//   ....[6]....
        /*0070*/ 	.word	0xffffffff


	//   ....[7]....
        /*0074*/ 	.word	0xffffffff


	//   ....[8]....
        /*0078*/ 	.word	0xffffffff


	//   ....[9]....
        /*007c*/ 	.word	0xffffffff


	//   ....[10]....
        /*0080*/ 	.word	0xffffffff


	//   ....[11]....
        /*0084*/ 	.word	0xffffffff


	//   ....[12]....
        /*0088*/ 	.word	0xffffffff


	//   ....[13]....
        /*008c*/ 	.word	0xffffffff


	//   ....[14]....
        /*0090*/ 	.word	0xffffffff


	//   ....[15]....
        /*0094*/ 	.word	0xffffffff


	//   ....[16]....
        /*0098*/ 	.word	0xffffffff


	//   ....[17]....
        /*009c*/ 	.word	0xffffffff


	//   ....[18]....
        /*00a0*/ 	.word	0xffffffff


	//   ....[19]....
        /*00a4*/ 	.word	0xffffffff


	//   ....[20]....
        /*00a8*/ 	.word	0xffffffff


	//   ....[21]....
        /*00ac*/ 	.word	0xffffffff


	//   ....[22]....
        /*00b0*/ 	.word	0xffffffff


	//   ....[23]....
        /*00b4*/ 	.word	0xffffffff


	//   ....[24]....
        /*00b8*/ 	.word	0xffffffff


	//   ....[25]....
        /*00bc*/ 	.word	0xffffffff


	//   ....[26]....
        /*00c0*/ 	.word	0xffffffff


	//   ....[27]....
        /*00c4*/ 	.word	0xffffffff


	//   ....[28]....
        /*00c8*/ 	.word	0xffffffff


	//   ....[29]....
        /*00cc*/ 	.word	0xffffffff


	//   ....[30]....
        /*00d0*/ 	.word	0xffffffff


	//   ....[31]....
        /*00d4*/ 	.word	0xffffffff


	//   ....[32]....
        /*00d8*/ 	.word	0x0500000f


	//   ....[33]....
        /*00dc*/ 	.word	0x0500000f


	//----- nvinfo : EIATTR_COOP_GROUP_INSTR_OFFSETS
	.align		4
.L_173:
        /*00e0*/ 	.byte	0x04, 0x28
        /*00e2*/ 	.short	(.L_175 - .L_174)


	//   ....[0]....
.L_174:
        /*00e4*/ 	.word	0x00000060


	//   ....[1]....
        /*00e8*/ 	.word	0x00000190


	//   ....[2]....
        /*00ec*/ 	.word	0x000001e0


	//   ....[3]....
        /*00f0*/ 	.word	0x000003d0


	//   ....[4]....
        /*00f4*/ 	.word	0x00000530


	//   ....[5]....
        /*00f8*/ 	.word	0x00000650


	//   ....[6]....
        /*00fc*/ 	.word	0x000007b0


	//   ....[7]....
        /*0100*/ 	.word	0x00001600


	//   ....[8]....
        /*0104*/ 	.word	0x00003980


	//   ....[9]....
        /*0108*/ 	.word	0x00003a60


	//   ....[10]....
        /*010c*/ 	.word	0x000042d0


	//   ....[11]....
        /*0110*/ 	.word	0x00004330


	//   ....[12]....
        /*0114*/ 	.word	0x00006dd0


	//   ....[13]....
        /*0118*/ 	.word	0x00006e70


	//   ....[14]....
        /*011c*/ 	.word	0x00007730


	//   ....[15]....
        /*0120*/ 	.word	0x000077b0


	//   ....[16]....
        /*0124*/ 	.word	0x00009550


	//   ....[17]....
        /*0128*/ 	.word	0x000095d0


	//   ....[18]....
        /*012c*/ 	.word	0x00009ca0


	//   ....[19]....
        /*0130*/ 	.word	0x00009d10


	//   ....[20]....
        /*0134*/ 	.word	0x0000c9c0


	//   ....[21]....
        /*0138*/ 	.word	0x0000c9e0


	//   ....[22]....
        /*013c*/ 	.word	0x0000d3c0


	//   ....[23]....
        /*0140*/ 	.word	0x0000d420


	//   ....[24]....
        /*0144*/ 	.word	0x0000e2d0


	//   ....[25]....
        /*0148*/ 	.word	0x0000e310


	//   ....[26]....
        /*014c*/ 	.word	0x0000e400


	//   ....[27]....
        /*0150*/ 	.word	0x0000e410


	//   ....[28]....
        /*0154*/ 	.word	0x0000ef60


	//   ....[29]....
        /*0158*/ 	.word	0x0000f8e0


	//   ....[30]....
        /*015c*/ 	.word	0x00012130


	//   ....[31]....
        /*0160*/ 	.word	0x000122b0


	//   ....[32]....
        /*0164*/ 	.word	0x000128b0


	//   ....[33]....
        /*0168*/ 	.word	0x00012c90


	//----- nvinfo : EIATTR_REG_RECONFIG
	.align		4
.L_175:
        /*016c*/ 	.byte	0x01, 0x54
	.zero		2


	//----- nvinfo : EIATTR_SYSCALL_OFFSETS
	.align		4
        /*0170*/ 	.byte	0x04, 0x46
        /*0172*/ 	.short	(.L_177 - .L_176)


	//   ....[0]....
.L_176:
        /*0174*/ 	.word	0x000017b0


	//   ....[1]....
        /*0178*/ 	.word	0x00010390


	//   ....[2]....
        /*017c*/ 	.word	0x000104d0


	//   ....[3]....
        /*0180*/ 	.word	0x000105c0


	//----- nvinfo : EIATTR_MBARRIER_INSTR_OFFSETS
	.align		4
.L_177:
        /*0184*/ 	.byte	0x04, 0x39
        /*0186*/ 	.short	(.L_179 - .L_178)


	//   ....[0]....
.L_178:
        /*0188*/ 	.word	0x00000280
        /*018c*/ 	.word	0x000000ff
        /*0190*/ 	.word	0x00016800
        /*0194*/ 	.short	0x0100
        /*0196*/ 	.byte	0x06
	.zero		1


	//   ....[1]....
        /*0198*/ 	.word	0x00000290
        /*019c*/ 	.word	0x000000ff
        /*01a0*/ 	.word	0x00016820
        /*01a4*/ 	.short	0x0100
        /*01a6*/ 	.byte	0x06
	.zero		1


	//   ....[2]....
        /*01a8*/ 	.word	0x00000380
        /*01ac*/ 	.word	0x000000ff
        /*01b0*/ 	.word	0x00016830
        /*01b4*/ 	.short	0x0100
        /*01b6*/ 	.byte	0x08
	.zero		1


	//   ....[3]....
        /*01b8*/ 	.word	0x00000390
        /*01bc*/ 	.word	0x000000ff
        /*01c0*/ 	.word	0x00016840
        /*01c4*/ 	.short	0x0100
        /*01c6*/ 	.byte	0x08
	.zero		1


	//   ....[4]....
        /*01c8*/ 	.word	0x000003a0
        /*01cc*/ 	.word	0x000000ff
        /*01d0*/ 	.word	0x00016838
        /*01d4*/ 	.short	0x0100
        /*01d6*/ 	.byte	0x08
	.zero		1


	//   ....[5]....
        /*01d8*/ 	.word	0x000003b0
        /*01dc*/ 	.word	0x000000ff
        /*01e0*/ 	.word	0x00016848
        /*01e4*/ 	.short	0x0100
        /*01e6*/ 	.byte	0x08
	.zero		1


	//   ....[6]....
        /*01e8*/ 	.word	0x000004e0
        /*01ec*/ 	.word	0x000000ff
        /*01f0*/ 	.word	0x00016850
        /*01f4*/ 	.short	0x0100
        /*01f6*/ 	.byte	0x08
	.zero		1


	//   ....[7]....
        /*01f8*/ 	.word	0x000004f0
        /*01fc*/ 	.word	0x000000ff
        /*0200*/ 	.word	0x00016860
        /*0204*/ 	.short	0x0100
        /*0206*/ 	.byte	0x08
	.zero		1


	//   ....[8]....
        /*0208*/ 	.word	0x00000500
        /*020c*/ 	.word	0x000000ff
        /*0210*/ 	.word	0x00016858
        /*0214*/ 	.short	0x0100
        /*0216*/ 	.byte	0x08
	.zero		1


	//   ....[9]....
        /*0218*/ 	.word	0x00000510
        /*021c*/ 	.word	0x000000ff
        /*0220*/ 	.word	0x00016868
        /*0224*/ 	.short	0x0100
        /*0226*/ 	.byte	0x08
	.zero		1


	//   ....[10]....
        /*0228*/ 	.word	0x00000600
        /*022c*/ 	.word	0x000000ff
        /*0230*/ 	.word	0x00016870
        /*0234*/ 	.short	0x0100
        /*0236*/ 	.byte	0x06
	.zero		1


	//   ....[11]....
        /*0238*/ 	.word	0x00000610
        /*023c*/ 	.word	0x000000ff
        /*0240*/ 	.word	0x00016880
        /*0244*/ 	.short	0x0100
        /*0246*/ 	.byte	0x06
	.zero		1


	//   ....[12]....
        /*0248*/ 	.word	0x00000620
        /*024c*/ 	.word	0x000000ff
        /*0250*/ 	.word	0x00016878
        /*0254*/ 	.short	0x0100
        /*0256*/ 	.byte	0x06
	.zero		1


	//   ....[13]....
        /*0258*/ 	.word	0x00000630
        /*025c*/ 	.word	0x000000ff
        /*0260*/ 	.word	0x00016888
        /*0264*/ 	.short	0x0100
        /*0266*/ 	.byte	0x06
	.zero		1


	//   ....[14]....
        /*0268*/ 	.word	0x00000760
        /*026c*/ 	.word	0x000000ff
        /*0270*/ 	.word	0x00016890
        /*0274*/ 	.short	0x0100
        /*0276*/ 	.byte	0x08
	.zero		1


	//   ....[15]....
        /*0278*/ 	.word	0x00000770
        /*027c*/ 	.word	0x000000ff
        /*0280*/ 	.word	0x000168a0
        /*0284*/ 	.short	0x0100
        /*0286*/ 	.byte	0x08
	.zero		1


	//   ....[16]....
        /*0288*/ 	.word	0x00000780
        /*028c*/ 	.word	0x000000ff
        /*0290*/ 	.word	0x00016898
        /*0294*/ 	.short	0x0100
        /*0296*/ 	.byte	0x08
	.zero		1


	//   ....[17]....
        /*0298*/ 	.word	0x00000790
        /*029c*/ 	.word	0x000000ff
        /*02a0*/ 	.word	0x000168a8
        /*02a4*/ 	.short	0x0100
        /*02a6*/ 	.byte	0x08
	.zero		1


	//   ....[18]....
        /*02a8*/ 	.word	0x000008c0
        /*02ac*/ 	.word	0x000000ff
        /*02b0*/ 	.word	0x000168b0
        /*02b4*/ 	.short	0x0100
        /*02b6*/ 	.byte	0x08
	.zero		1


	//   ....[19]....
        /*02b8*/ 	.word	0x000008d0
        /*02bc*/ 	.word	0x000000ff
        /*02c0*/ 	.word	0x000168c0
        /*02c4*/ 	.short	0x0100
        /*02c6*/ 	.byte	0x08
	.zero		1


	//   ....[20]....
        /*02c8*/ 	.word	0x000008e0
        /*02cc*/ 	.word	0x000000ff
        /*02d0*/ 	.word	0x000168b8
        /*02d4*/ 	.short	0x0100
        /*02d6*/ 	.byte	0x08
	.zero		1


	//   ....[21]....
        /*02d8*/ 	.word	0x000008f0
        /*02dc*/ 	.word	0x000000ff
        /*02e0*/ 	.word	0x000168c8
        /*02e4*/ 	.short	0x0100
        /*02e6*/ 	.byte	0x08
	.zero		1


	//   ....[22]....
        /*02e8*/ 	.word	0x00001830
        /*02ec*/ 	.word	0x000000ff
        /*02f0*/ 	.word	0x00016800
        /*02f4*/ 	.short	0x010a
        /*02f6*/ 	.byte	0x28
	.zero		1


	//   ....[23]....
        /*02f8*/ 	.word	0x000018b0
        /*02fc*/ 	.word	0x00000003
        /*0300*/ 	.word	0x00016830
        /*0304*/ 	.short	0x010a
        /*0306*/ 	.byte	0x3f
	.zero		1


	//   ....[24]....
        /*0308*/ 	.word	0x00001900
        /*030c*/ 	.word	0x00000003
        /*0310*/ 	.word	0x00016830
        /*0314*/ 	.short	0x010a
        /*0316*/ 	.byte	0x3f
	.zero		1


	//   ....[25]....
        /*0318*/ 	.word	0x00002010
        /*031c*/ 	.word	0x00000003
        /*0320*/ 	.word	0x00000000
        /*0324*/ 	.short	0x0101
        /*0326*/ 	.byte	0x3f
	.zero		1


	//   ....[26]....
        /*0328*/ 	.word	0x00005200
        /*032c*/ 	.word	0x000000ff
        /*0330*/ 	.word	0x00016830
        /*0334*/ 	.short	0x010a
        /*0336*/ 	.byte	0x06
	.zero		1


	//   ....[27]....
        /*0338*/ 	.word	0x00005240
        /*033c*/ 	.word	0x000000ff
        /*0340*/ 	.word	0x00016830
        /*0344*/ 	.short	0x010a
        /*0346*/ 	.byte	0x06
	.zero		1


	//   ....[28]....
        /*0348*/ 	.word	0x00005420
        /*034c*/ 	.word	0x000000ff
        /*0350*/ 	.word	0x00016850
        /*0354*/ 	.short	0x010a
        /*0356*/ 	.byte	0x06
	.zero		1


	//   ....[29]....
        /*0358*/ 	.word	0x00005460
        /*035c*/ 	.word	0x000000ff
        /*0360*/ 	.word	0x00016850
        /*0364*/ 	.short	0x010a
        /*0366*/ 	.byte	0x06
	.zero		1


	//   ....[30]....
        /*0368*/ 	.word	0x00006070
        /*036c*/ 	.word	0x00000027
        /*0370*/ 	.word	0x00000000
        /*0374*/ 	.short	0x0101
        /*0376*/ 	.byte	0x3f
	.zero		1


	//   ....[31]....
        /*0378*/ 	.word	0x00007d90
        /*037c*/ 	.word	0x0000001b
        /*0380*/ 	.word	0x00000000
        /*0384*/ 	.short	0x0101
        /*0386*/ 	.byte	0x3f
	.zero		1


	//   ....[32]....
        /*0388*/ 	.word	0x00008920
        /*038c*/ 	.word	0x000000ff
        /*0390*/ 	.word	0x00016830
        /*0394*/ 	.short	0x010a
        /*0396*/ 	.byte	0x06
	.zero		1


	//   ....[33]....
        /*0398*/ 	.word	0x00008960
        /*039c*/ 	.word	0x000000ff
        /*03a0*/ 	.word	0x00016830
        /*03a4*/ 	.short	0x010a
        /*03a6*/ 	.byte	0x06
	.zero		1


	//   ....[34]....
        /*03a8*/ 	.word	0x00008b40
        /*03ac*/ 	.word	0x000000ff
        /*03b0*/ 	.word	0x00016850
        /*03b4*/ 	.short	0x010a
        /*03b6*/ 	.byte	0x06
	.zero		1


	//   ....[35]....
        /*03b8*/ 	.word	0x00008b80
        /*03bc*/ 	.word	0x000000ff
        /*03c0*/ 	.word	0x00016850
        /*03c4*/ 	.short	0x010a
        /*03c6*/ 	.byte	0x06
	.zero		1


	//   ....[36]....
        /*03c8*/ 	.word	0x0000a200
        /*03cc*/ 	.word	0x0000001b
        /*03d0*/ 	.word	0x00000000
        /*03d4*/ 	.short	0x0101
        /*03d6*/ 	.byte	0x3f
	.zero		1


	//   ....[37]....
        /*03d8*/ 	.word	0x0000a3b0
        /*03dc*/ 	.word	0x00000023
        /*03e0*/ 	.word	0x00000000
        /*03e4*/ 	.short	0x0101
        /*03e6*/ 	.byte	0x3f
	.zero		1


	//   ....[38]....
        /*03e8*/ 	.word	0x0000ae30
        /*03ec*/ 	.word	0x000000ff
        /*03f0*/ 	.word	0x00016830
        /*03f4*/ 	.short	0x010a
        /*03f6*/ 	.byte	0x06
	.zero		1


	//   ....[39]....
        /*03f8*/ 	.word	0x0000ae70
        /*03fc*/ 	.word	0x000000ff
        /*0400*/ 	.word	0x00016830
        /*0404*/ 	.short	0x010a
        /*0406*/ 	.byte	0x06
	.zero		1


	//   ....[40]....
        /*0408*/ 	.word	0x0000b050
        /*040c*/ 	.word	0x000000ff
        /*0410*/ 	.word	0x00016850
        /*0414*/ 	.short	0x010a
        /*0416*/ 	.byte	0x06
	.zero		1


	//   ....[41]....
        /*0418*/ 	.word	0x0000b090
        /*041c*/ 	.word	0x000000ff
        /*0420*/ 	.word	0x00016850
        /*0424*/ 	.short	0x010a
        /*0426*/ 	.byte	0x06
	.zero		1


	//   ....[42]....
        /*0428*/ 	.word	0x0000bc70
        /*042c*/ 	.word	0x00000042
        /*0430*/ 	.word	0x00000000
        /*0434*/ 	.short	0x0101
        /*0436*/ 	.byte	0x3f
	.zero		1


	//   ....[43]....
        /*0438*/ 	.word	0x0000d820
        /*043c*/ 	.word	0x00000028
        /*0440*/ 	.word	0x00000000
        /*0444*/ 	.short	0x0101
        /*0446*/ 	.byte	0x3f
	.zero		1


	//   ....[44]....
        /*0448*/ 	.word	0x0000e240
        /*044c*/ 	.word	0x000000ff
        /*0450*/ 	.word	0x00016850
        /*0454*/ 	.short	0x010a
        /*0456*/ 	.byte	0x05
	.zero		1


	//   ....[45]....
        /*0458*/ 	.word	0x0000e280
        /*045c*/ 	.word	0x000000ff
        /*0460*/ 	.word	0x00016850
        /*0464*/ 	.short	0x010a
        /*0466*/ 	.byte	0x05
	.zero		1


	//   ....[46]....
        /*0468*/ 	.word	0x0000e7b0
        /*046c*/ 	.word	0x00000005
        /*0470*/ 	.word	0x00000000
        /*0474*/ 	.short	0x0101
        /*0476*/ 	.byte	0x3f
	.zero		1


	//   ....[47]....
        /*0478*/ 	.word	0x0000f0b0
        /*047c*/ 	.word	0x000000ff
        /*0480*/ 	.word	0x00000000
        /*0484*/ 	.short	0x0101
        /*0486*/ 	.byte	0x05
	.zero		1


	//   ....[48]....
        /*0488*/ 	.word	0x00010950
        /*048c*/ 	.word	0x0000000d
        /*0490*/ 	.word	0x00016840
        /*0494*/ 	.short	0x010a
        /*0496*/ 	.byte	0x3f
	.zero		1


	//   ....[49]....
        /*0498*/ 	.word	0x00010c40
        /*049c*/ 	.word	0x000000ff
        /*04a0*/ 	.word	0x00016820
        /*04a4*/ 	.short	0x010a
        /*04a6*/ 	.byte	0x27
	.zero		1


	//   ....[50]....
        /*04a8*/ 	.word	0x00010f10
        /*04ac*/ 	.word	0x00000003
        /*04b0*/ 	.word	0x00016840
        /*04b4*/ 	.short	0x010a
        /*04b6*/ 	.byte	0x3f
	.zero		1


	//   ....[51]....
        /*04b8*/ 	.word	0x000110b0
        /*04bc*/ 	.word	0x00000002
        /*04c0*/ 	.word	0x00000060
        /*04c4*/ 	.short	0x010a
        /*04c6*/ 	.byte	0x3f
	.zero		1


	//   ....[52]....
        /*04c8*/ 	.word	0x00011500
        /*04cc*/ 	.word	0x00000004
        /*04d0*/ 	.word	0x00016840
        /*04d4*/ 	.short	0x010a
        /*04d6*/ 	.byte	0x3f
	.zero		1


	//   ....[53]....
        /*04d8*/ 	.word	0x000116a0
        /*04dc*/ 	.word	0x00000003
        /*04e0*/ 	.word	0x00000060
        /*04e4*/ 	.short	0x010a
        /*04e6*/ 	.byte	0x3f
	.zero		1


	//   ....[54]....
        /*04e8*/ 	.word	0x00011a40
        /*04ec*/ 	.word	0x00000003
        /*04f0*/ 	.word	0x00016840
        /*04f4*/ 	.short	0x010a
        /*04f6*/ 	.byte	0x3f
	.zero		1


	//   ....[55]....
        /*04f8*/ 	.word	0x00011be0
        /*04fc*/ 	.word	0x00000003
        /*0500*/ 	.word	0x00000060
        /*0504*/ 	.short	0x010a
        /*0506*/ 	.byte	0x3f
	.zero		1


	//   ....[56]....
        /*0508*/ 	.word	0x00011f10
        /*050c*/ 	.word	0x00000003
        /*0510*/ 	.word	0x00016860
        /*0514*/ 	.short	0x010a
        /*0516*/ 	.byte	0x3f
	.zero		1


	//   ....[57]....
        /*0518*/ 	.word	0x00012290
        /*051c*/ 	.word	0x00000009
        /*0520*/ 	.word	0x00016820
        /*0524*/ 	.short	0x010a
        /*0526*/ 	.byte	0x3f
	.zero		1


	//   ....[58]....
        /*0528*/ 	.word	0x000123b0
        /*052c*/ 	.word	0x00000005
        /*0530*/ 	.word	0x00000000
        /*0534*/ 	.short	0x010a
        /*0536*/ 	.byte	0x3f
	.zero		1


	//   ....[59]....
        /*0538*/ 	.word	0x00012420
        /*053c*/ 	.word	0x00000003
        /*0540*/ 	.word	0x00000000
        /*0544*/ 	.short	0x010a
        /*0546*/ 	.byte	0x3f
	.zero		1


	//   ....[60]....
        /*0548*/ 	.word	0x00012480
        /*054c*/ 	.word	0x00000013
        /*0550*/ 	.word	0x00000000
        /*0554*/ 	.short	0x010a
        /*0556*/ 	.byte	0x3f
	.zero		1


	//   ....[61]....
        /*0558*/ 	.word	0x000124b0
        /*055c*/ 	.word	0x00000007
        /*0560*/ 	.word	0x00000000
        /*0564*/ 	.short	0x010a
        /*0566*/ 	.byte	0x3f
	.zero		1


	//   ....[62]....
        /*0568*/ 	.word	0x00012520
        /*056c*/ 	.word	0x00000003
        /*0570*/ 	.word	0x00016800
        /*0574*/ 	.short	0x010a
        /*0576*/ 	.byte	0x3f
	.zero		1


	//   ....[63]....
        /*0578*/ 	.word	0x00012570
        /*057c*/ 	.word	0x00000003
        /*0580*/ 	.word	0x00016830
        /*0584*/ 	.short	0x010a
        /*0586*/ 	.byte	0x3f
	.zero		1


	//   ....[64]....
        /*0588*/ 	.word	0x000125d0
        /*058c*/ 	.word	0x0000000c
        /*0590*/ 	.word	0x00016830
        /*0594*/ 	.short	0x010a
        /*0596*/ 	.byte	0x3f
	.zero		1


	//   ....[65]....
        /*0598*/ 	.word	0x00012630
        /*059c*/ 	.word	0x0000000c
        /*05a0*/ 	.word	0x00016850
        /*05a4*/ 	.short	0x010a
        /*05a6*/ 	.byte	0x3f
	.zero		1


	//   ....[66]....
        /*05a8*/ 	.word	0x00012690
        /*05ac*/ 	.word	0x0000000d
        /*05b0*/ 	.word	0x00016830
        /*05b4*/ 	.short	0x010a
        /*05b6*/ 	.byte	0x3f
	.zero		1


	//   ....[67]....
        /*05b8*/ 	.word	0x000126f0
        /*05bc*/ 	.word	0x0000000d
        /*05c0*/ 	.word	0x00016850
        /*05c4*/ 	.short	0x010a
        /*05c6*/ 	.byte	0x3f
	.zero		1


	//   ....[68]....
        /*05c8*/ 	.word	0x00012750
        /*05cc*/ 	.word	0x0000000d
        /*05d0*/ 	.word	0x00016830
        /*05d4*/ 	.short	0x010a
        /*05d6*/ 	.byte	0x3f
	.zero		1


	//   ....[69]....
        /*05d8*/ 	.word	0x000127b0
        /*05dc*/ 	.word	0x0000000d
        /*05e0*/ 	.word	0x00016850
        /*05e4*/ 	.short	0x010a
        /*05e6*/ 	.byte	0x3f
	.zero		1


	//   ....[70]....
        /*05e8*/ 	.word	0x00012810
        /*05ec*/ 	.word	0x00000003
        /*05f0*/ 	.word	0x00016850
        /*05f4*/ 	.short	0x010a
        /*05f6*/ 	.byte	0x3f
	.zero		1


	//   ....[71]....
        /*05f8*/ 	.word	0x00012960
        /*05fc*/ 	.word	0x0000000d
        /*0600*/ 	.word	0x00016840
        /*0604*/ 	.short	0x010a
        /*0606*/ 	.byte	0x3f
	.zero		1


	//   ....[72]....
        /*0608*/ 	.word	0x000129c0
        /*060c*/ 	.word	0x00000005
        /*0610*/ 	.word	0x00016820
        /*0614*/ 	.short	0x010a
        /*0616*/ 	.byte	0x3f
	.zero		1


	//   ....[73]....
        /*0618*/ 	.word	0x00012a10
        /*061c*/ 	.word	0x00000003
        /*0620*/ 	.word	0x00016840
        /*0624*/ 	.short	0x010a
        /*0626*/ 	.byte	0x3f
	.zero		1


	//   ....[74]....
        /*0628*/ 	.word	0x00012a60
        /*062c*/ 	.word	0x00000002
        /*0630*/ 	.word	0x00000060
        /*0634*/ 	.short	0x010a
        /*0636*/ 	.byte	0x3f
	.zero		1


	//   ....[75]....
        /*0638*/ 	.word	0x00012ab0
        /*063c*/ 	.word	0x00000004
        /*0640*/ 	.word	0x00016840
        /*0644*/ 	.short	0x010a
        /*0646*/ 	.byte	0x3f
	.zero		1


	//   ....[76]....
        /*0648*/ 	.word	0x00012b00
        /*064c*/ 	.word	0x00000003
        /*0650*/ 	.word	0x00000060
        /*0654*/ 	.short	0x010a
        /*0656*/ 	.byte	0x3f
	.zero		1


	//   ....[77]....
        /*0658*/ 	.word	0x00012b50
        /*065c*/ 	.word	0x00000003
        /*0660*/ 	.word	0x00016840
        /*0664*/ 	.short	0x010a
        /*0666*/ 	.byte	0x3f
	.zero		1


	//   ....[78]....
        /*0668*/ 	.word	0x00012ba0
        /*066c*/ 	.word	0x00000003
        /*0670*/ 	.word	0x00000060
        /*0674*/ 	.short	0x010a
        /*0676*/ 	.byte	0x3f
	.zero		1


	//   ....[79]....
        /*0678*/ 	.word	0x00012bf0
        /*067c*/ 	.word	0x00000003
        /*0680*/ 	.word	0x00016860
        /*0684*/ 	.short	0x010a
        /*0686*/ 	.byte	0x3f
	.zero		1


	//   ....[80]....
        /*0688*/ 	.word	0x00012cd0
        /*068c*/ 	.word	0x00000009
        /*0690*/ 	.word	0x00016820
        /*0694*/ 	.short	0x010a
        /*0696*/ 	.byte	0x3f
	.zero		1


	//   ....[81]....
        /*0698*/ 	.word	0x00012d20
        /*069c*/ 	.word	0x00000005
        /*06a0*/ 	.word	0x00000000
        /*06a4*/ 	.short	0x010a
        /*06a6*/ 	.byte	0x3f
	.zero		1


	//   ....[82]....
        /*06a8*/ 	.word	0x00012d70
        /*06ac*/ 	.word	0x00000003
        /*06b0*/ 	.word	0x00000000
        /*06b4*/ 	.short	0x010a
        /*06b6*/ 	.byte	0x3f
	.zero		1


	//   ....[83]....
        /*06b8*/ 	.word	0x00012dc0
        /*06bc*/ 	.word	0x00000013
        /*06c0*/ 	.word	0x00000000
        /*06c4*/ 	.short	0x010a
        /*06c6*/ 	.byte	0x3f
	.zero		1


	//----- nvinfo : EIATTR_NUM_MBARRIERS
	.align		4
.L_179:
        /*06c8*/ 	.byte	0x03, 0x38
        /*06ca*/ 	.short	0x0016


	//----- nvinfo : EIATTR_EXIT_INSTR_OFFSETS
	.align		4
        /*06cc*/ 	.byte	0x04, 0x1c
        /*06ce*/ 	.short	(.L_181 - .L_180)


	//   ....[0]....
.L_180:
        /*06d0*/ 	.word	0x00000a50


	//   ....[1]....
        /*06d4*/ 	.word	0x0000f8a0


	//   ....[2]....
        /*06d8*/ 	.word	0x0000f900


	//   ....[3]....
        /*06dc*/ 	.word	0x000122d0


	//   ....[4]....
        /*06e0*/ 	.word	0x00012500


	//----- nvinfo : EIATTR_MAX_THREADS
	.align		4
.L_181:
        /*06e4*/ 	.byte	0x04, 0x05
        /*06e6*/ 	.short	(.L_183 - .L_182)
.L_182:
        /*06e8*/ 	.word	0x00000200
        /*06ec*/ 	.word	0x00000001
        /*06f0*/ 	.word	0x00000001


	//----- nvinfo : EIATTR_CRS_STACK_SIZE
	.align		4
.L_183:
        /*06f4*/ 	.byte	0x04, 0x1e
        /*06f6*/ 	.short	(.L_185 - .L_184)
.L_184:
        /*06f8*/ 	.word	0x00000000


	//----- nvinfo : EIATTR_CBANK_PARAM_SIZE
	.align		4
.L_185:
        /*06fc*/ 	.byte	0x03, 0x19
        /*06fe*/ 	.short	0x0bf0


	//----- nvinfo : EIATTR_PARAM_CBANK
	.align		4
        /*0700*/ 	.byte	0x04, 0x0a
        /*0702*/ 	.short	(.L_187 - .L_186)
	.align		4
.L_186:
        /*0704*/ 	.word	index@(.nv.constant0._ZN7cutlass13device_kernelIN5flash11enable_sm90INS1_16FlashAttnFwdSm90INS1_25CollectiveMainloopFwdSm90ILi2EN4cute5tupleIJNS5_1CILi1EEES8_S8_EEENS6_IJNS7_ILi192EEENS7_ILi128EEENS7_ILi64EEEEEELi64ENS_6half_tEfNS_4arch4Sm90ELb0ELb1ELb1ELb0ELb0ELb0ELb0ELb1ELb1ELb0ELb0ELb0EEENS1_21CollectiveEpilogueFwdINS6_IJSA_SC_SB_EEES9_SE_SG_Li384ELb0ELb0ELb0ELb0EEENS1_30DynamicPersistentTileSchedulerILi384ELi32ELb0ELb0ELb1EEEEEEEEEvNT_6ParamsE)
        /*0708*/ 	.short	0x0210
        /*070a*/ 	.short	0x0bf0


	//----- nvinfo : EIATTR_SW_WAR
	.align		4
.L_187:
        /*070c*/ 	.byte	0x04, 0x36
        /*070e*/ 	.short	(.L_189 - .L_188)
.L_188:
        /*0710*/ 	.word	0x00000008
.L_189:


//--------------------- .nv.info._ZN7cutlass13device_kernelIN5flash11enable_sm90INS1_16FlashAttnFwdSm90INS1_25CollectiveMainloopFwdSm90ILi2EN4cute5tupleIJNS5_1CILi1EEES8_S8_EEENS6_IJNS7_ILi192EEENS7_ILi128EEENS7_ILi64EEEEEELi64ENS_6half_tEfNS_4arch4Sm90ELb0ELb1ELb1ELb1ELb0ELb0ELb0ELb1ELb1ELb0ELb0ELb0EEENS1_21CollectiveEpilogueFwdINS6_IJSA_SC_SB_EEES9_SE_SG_Li384ELb1ELb0ELb0ELb0EEENS1_36VarlenDynamicPersistentTileSchedulerILi192ELi128ELi384ELi32ELb0ELb0ELb1ELb1ELb0ELb1EEEEEEEEEvNT_6ParamsE --------------------------
	.section	.nv.info._ZN7cutlass13device_kernelIN5flash11enable_sm90INS1_16FlashAttnFwdSm90INS1_25CollectiveMainloopFwdSm90ILi2EN4cute5tupleIJNS5_1CILi1EEES8_S8_EEENS6_IJNS7_ILi192EEENS7_ILi128EEENS7_ILi64EEEEEELi64ENS_6half_tEfNS_4arch4Sm90ELb0ELb1ELb1ELb1ELb0ELb0ELb0ELb1ELb1ELb0ELb0ELb0EEENS1_21CollectiveEpilogueFwdINS6_IJSA_SC_SB_EEES9_SE_SG_Li384ELb1ELb0ELb0ELb0EEENS1_36VarlenDynamicPersistentTileSchedulerILi192ELi128ELi384ELi32ELb0ELb0ELb1ELb1ELb0ELb1EEEEEEEEEvNT_6ParamsE,"",@"SHT_CUDA_INFO"
	.sectionflags	@""
	.align	4


	//----- nvinfo : EIATTR_CUDA_API_VERSION
	.align		4
        /*0000*/ 	.byte	0x04, 0x37
        /*0002*/ 	.short	(.L_191 - .L_190)
.L_190:
        /*0004*/ 	.word	0x00000082


	//----- nvinfo : EIATTR_KPARAM_INFO
	.align		4
.L_191:
        /*0008*/ 	.byte	0x04, 0x17
        /*000a*/ 	.short	(.L_193 - .L_192)
.L_192:
        /*000c*/ 	.word	0x00000000
        /*0010*/ 	.short	0x0000
        /*0012*/ 	.short	0x0070
        /*0014*/ 	.byte	0x00, 0xf0, 0x01, 0x28


	//----- nvinfo : EIATTR_SPARSE_MMA_MASK
	.align		4
.L_193:
        /*0018*/ 	.byte	0x03, 0x50
        /*001a*/ 	.short	0x0000


	//----- nvinfo : EIATTR_MAXREG_COUNT
	.align		4
        /*001c*/ 	.byte	0x03, 0x1b
        /*001e*/ 	.short	0x0080


	//----- nvinfo : EIATTR_NUM_BARRIERS
	.align		4
        /*0020*/ 	.byte	0x02, 0x4c
        /*0022*/ 	.byte	0x10
	.zero		1


	//----- nvinfo : EIATTR_EXTERNS
	.align		4
        /*0024*/ 	.byte	0x04, 0x0f
        /*0026*/ 	.short	(.L_195 - .L_194)


	//   ....[0]....
	.align		4
.L_194:
        /*0028*/ 	.word	index@(__assertfail)


	//----- nvinfo : EIATTR_ANNOTATIONS
	.align		4
.L_195:
        /*002c*/ 	.byte	0x04, 0x55
        /*002e*/ 	.short	(.L_197 - .L_196)


	//   ....[0]....
.L_196:
        /*0030*/ 	.word	0x00000001
        /*0034*/ 	.byte	0x70, 0x0d, 0x00, 0x00, 0x01, 0x00, 0x00, 0x00, 0x90, 0x0d, 0x00, 0x00, 0x01, 0x00, 0x00, 0x00
        /*0044*/ 	.byte	0xb0, 0x1a, 0x00, 0x00, 0x01, 0x00, 0x00, 0x00, 0xd0, 0xec, 0x00, 0x00, 0x01, 0x00, 0x00, 0x00
        /*0054*/ 	.byte	0x80, 0xf1, 0x00, 0x00, 0x01, 0x00, 0x00, 0x00, 0x80, 0x13, 0x01, 0x00, 0x01, 0x00, 0x00, 0x00
        /*0064*/ 	.byte	0x10, 0x1e, 0x01, 0x00


	//----- nvinfo : EIATTR_MERCURY_ISA_VERSION
	.align		4
.L_197:
        /*0068*/ 	.byte	0x03, 0x5f
        /*006a*/ 	.short	0x0101


	//----- nvinfo : EIATTR_UNUSED_LOAD_BYTE_OFFSET
	.align		4
        /*006c*/ 	.byte	0x04, 0x44
        /*006e*/ 	.short	(.L_199 - .L_198)


	//   ....[0]....
.L_198:
        /*0070*/ 	.word	0x00000a70
        /*0074*/ 	.word	0x0000fff0


	//   ....[1]....
        /*0078*/ 	.word	0x0000ec80
        /*007c*/ 	.word	0x0000fff0


	//----- nvinfo : EIATTR_INT_WARP_WIDE_INSTR_OFFSETS
	.align		4
.L_199:
        /*0080*/ 	.byte	0x04, 0x31
        /*0082*/ 	.short	(.L_201 - .L_200)


	//   ....[0]....
.L_200:
        /*0084*/ 	.word	0x00000160


	//   ....[1]....
        /*0088*/ 	.word	0x000001a0


	//   ....[2]....
        /*008c*/ 	.word	0x00000210


	//   ....[3]....
        /*0090*/ 	.word	0x000119c0


	//   ....[4]....
        /*0094*/ 	.word	0x00011a50


	//   ....[5]....
        /*0098*/ 	.word	0x00011f00


	//   ....[6]....
        /*009c*/ 	.word	0x00011f40


	//   ....[7]....
        /*00a0*/ 	.word	0x000138e0


	//   ....[8]....
        /*00a4*/ 	.word	0x00013970


	//----- nvinfo : EIATTR_COOP_GROUP_MASK_REGIDS
	.align		4
.L_201:
        /*00a8*/ 	.byte	0x04, 0x29
        /*00aa*/ 	.short	(.L_203 - .L_202)


	//   ....[0]....
.L_202:
        /*00ac*/ 	.word	0xffffffff


	//   ....[1]....
        /*00b0*/ 	.word	0xffffffff


	//   ....[2]....
        /*00b4*/ 	.word	0xffffffff


	//   ....[3]....
        /*00b8*/ 	.word	0xffffffff


	//   ....[4]....
        /*00bc*/ 	.word	0xffffffff


	//   ....[5]....
        /*00c0*/ 	.word	0xffffffff


	//   ....[6]....
        /*00c4*/ 	.word	0xffffffff


	//   ....[7]....
        /*00c8*/ 	.word	0xffffffff


	//   ....[8]....
        /*00cc*/ 	.word	0xffffffff


	//   ....[9]....
        /*00d0*/ 	.word	0xffffffff


	//   ....[10]....
        /*00d4*/ 	.word	0xffffffff


	//   ....[11]....
        /*00d8*/ 	.word	0xffffffff


	//   ....[12]....
        /*00dc*/ 	.word	0xffffffff


	//   ....[13]....
        /*00e0*/ 	.word	0xffffffff


	//   ....[14]....
        /*00e4*/ 	.word	0xffffffff


	//   ....[15]....
        /*00e8*/ 	.word	0xffffffff


	//   ....[16]....
        /*00ec*/ 	.word	0xffffffff


	//   ....[17]....
        /*00f0*/ 	.word	0xffffffff


	//   ....[18]....
        /*00f4*/ 	.word	0xffffffff


	//   ....[19]....
        /*00f8*/ 	.word	0xffffffff


	//   ....[20]....
        /*00fc*/ 	.word	0xffffffff


	//   ....[21]....
        /*0100*/ 	.word	0xffffffff


	//   ....[22]....
        /*0104*/ 	.word	0xffffffff


	//   ....[23]....
        /*0108*/ 	.word	0xffffffff


	//   ....[24]....
        /*010c*/ 	.word	0xffffffff


	//   ....[25]....
        /*0110*/ 	.word	0xffffffff


	//   ....[26]....
        /*0114*/ 	.word	0xffffffff


	//   ....[27]....
        /*0118*/ 	.word	0xffffffff


	//   ....[28]....
        /*011c*/ 	.word	0xffffffff


	//   ....[29]....
        /*0120*/ 	.word	0xffffffff


	//   ....[30]....
        /*0124*/ 	.word	0xffffffff


	//   ....[31]....
        /*0128*/ 	.word	0xffffffff


	//   ....[32]....
        /*012c*/ 	.word	0xffffffff


	//   ....[33]....
        /*0130*/ 	.word	0xffffffff


	//   ....[34]....
        /*0134*/ 	.word	0xffffffff


	//   ....[35]....
        /*0138*/ 	.word	0xffffffff


	//   ....[36]....
        /*013c*/ 	.word	0xffffffff


	//   ....[37]....
        /*0140*/ 	.word	0xffffffff


	//   ....[38]....
        /*0144*/ 	.word	0xffffffff


	//   ....[39]....
        /*0148*/ 	.word	0xffffffff


	//   ....[40]....
        /*014c*/ 	.word	0xffffffff


	//   ....[41]....
        /*0150*/ 	.word	0xffffffff


	//   ....[42]....
        /*0154*/ 	.word	0xffffffff


	//   ....[43]....
        /*0158*/ 	.word	0xffffffff


	//   ....[44]....
        /*015c*/ 	.word	0xffffffff


	//   ....[45]....
        /*0160*/ 	.word	0xffffffff


	//   ....[46]....
        /*0164*/ 	.word	0xffffffff


	//   ....[47]....
        /*0168*/ 	.word	0xffffffff


	//   ....[48]....
        /*016c*/ 	.word	0xffffffff


	//   ....[49]....
        /*0170*/ 	.word	0xffffffff


	//   ....[50]....
        /*0174*/ 	.word	0xffffffff


	//   ....[51]....
        /*0178*/ 	.word	0xffffffff


	//   ....[52]....
        /*017c*/ 	.word	0xffffffff


	//   ....[53]....
        /*0180*/ 	.word	0xffffffff


	//   ....[54]....
        /*0184*/ 	.word	0xffffffff


	//   ....[55]....
        /*0188*/ 	.word	0xffffffff


	//   ....[56]....
        /*018c*/ 	.word	0xffffffff


	//   ....[57]....
        /*0190*/ 	.word	0xffffffff


	//   ....[58]....
        /*0194*/ 	.word	0xffffffff


	//   ....[59]....
        /*0198*/ 	.word	0xffffffff


	//   ....[60]....
        /*019c*/ 	.word	0xffffffff


	//   ....[61]....
        /*01a0*/ 	.word	0xffffffff


	//   ....[62]....
        /*01a4*/ 	.word	0x0500000f


	//   ....[63]....
        /*01a8*/ 	.word	0x0500000f


	//   ....[64]....
        /*01ac*/ 	.word	0x0500000f


	//   ....[65]....
        /*01b0*/ 	.word	0x0500000f


	//   ....[66]....
        /*01b4*/ 	.word	0x0500000f


	//   ....[67]....
        /*01b8*/ 	.word	0x0500000f


	//   ....[68]....
        /*01bc*/ 	.word	0x0500000f


	//   ....[69]....
        /*01c0*/ 	.word	0x0500000f


	//   ....[70]....
        /*01c4*/ 	.word	0x0500000f


	//   ....[71]....
        /*01c8*/ 	.word	0x0500000f


	//   ....[72]....
        /*01cc*/ 	.word	0x0500000f


	//   ....[73]....
        /*01d0*/ 	.word	0x0500000f


	//   ....[74]....
        /*01d4*/ 	.word	0x0500000f


	//   ....[75]....
        /*01d8*/ 	.word	0x0500000f


	//   ....[76]....
        /*01dc*/ 	.word	0x0500000f


	//   ....[77]....
        /*01e0*/ 	.word	0x0500000f


	//   ....[78]....
        /*01e4*/ 	.word	0x0500000f


	//   ....[79]....
        /*01e8*/ 	.word	0x0500000f


	//   ....[80]....
        /*01ec*/ 	.word	0x0500000f


	//----- nvinfo : EIATTR_COOP_GROUP_INSTR_OFFSETS
	.align		4
.L_203:
        /*01f0*/ 	.byte	0x04, 0x28
        /*01f2*/ 	.short	(.L_205 - .L_204)


	//   ....[0]....
.L_204:
        /*01f4*/ 	.word	0x00000070


	//   ....[1]....
        /*01f8*/ 	.word	0x00000170


	//   ....[2]....
        /*01fc*/ 	.word	0x000001c0


	//   ....[3]....
        /*0200*/ 	.word	0x000003f0


	//   ....[4]....
        /*0204*/ 	.word	0x00000550


	//   ....[5]....
        /*0208*/ 	.word	0x00000670


	//   ....[6]....
        /*020c*/ 	.word	0x000007d0


	//   ....[7]....
        /*0210*/ 	.word	0x00001760


	//   ....[8]....
        /*0214*/ 	.word	0x00003ac0


	//   ....[9]....
        /*0218*/ 	.word	0x00003b80


	//   ....[10]....
        /*021c*/ 	.word	0x000043c0


	//   ....[11]....
        /*0220*/ 	.word	0x00004430


	//   ....[12]....
        /*0224*/ 	.word	0x00006f60


	//   ....[13]....
        /*0228*/ 	.word	0x00007010


	//   ....[14]....
        /*022c*/ 	.word	0x00007ad0


	//   ....[15]....
        /*0230*/ 	.word	0x00007b70


	//   ....[16]....
        /*0234*/ 	.word	0x00009780


	//   ....[17]....
        /*0238*/ 	.word	0x000097f0


	//   ....[18]....
        /*023c*/ 	.word	0x00009ed0


	//   ....[19]....
        /*0240*/ 	.word	0x00009f50


	//   ....[20]....
        /*0244*/ 	.word	0x0000cc00


	//   ....[21]....
        /*0248*/ 	.word	0x0000cc20


	//   ....[22]....
        /*024c*/ 	.word	0x0000d7a0


	//   ....[23]....
        /*0250*/ 	.word	0x0000d820


	//   ....[24]....
        /*0254*/ 	.word	0x0000e540


	//   ....[25]....
        /*0258*/ 	.word	0x0000e580


	//   ....[26]....
        /*025c*/ 	.word	0x0000e680


	//   ....[27]....
        /*0260*/ 	.word	0x0000e690


	//   ....[28]....
        /*0264*/ 	.word	0x000105c0


	//   ....[29]....
        /*0268*/ 	.word	0x00010740


	//   ....[30]....
        /*026c*/ 	.word	0x00010770


	//   ....[31]....
        /*0270*/ 	.word	0x000107b0


	//   ....[32]....
        /*0274*/ 	.word	0x00010820


	//   ....[33]....
        /*0278*/ 	.word	0x00010880


	//   ....[34]....
        /*027c*/ 	.word	0x000108c0


	//   ....[35]....
        /*0280*/ 	.word	0x00010a40


	//   ....[36]....
        /*0284*/ 	.word	0x00010aa0


	//   ....[37]....
        /*0288*/ 	.word	0x00010ae0


	//   ....[38]....
        /*028c*/ 	.word	0x00010b20


	//   ....[39]....
        /*0290*/ 	.word	0x00010b50


	//   ....[40]....
        /*0294*/ 	.word	0x00010b80


	//   ....[41]....
        /*0298*/ 	.word	0x00010c20


	//   ....[42]....
        /*029c*/ 	.word	0x00010c80


	//   ....[43]....
        /*02a0*/ 	.word	0x00010d10


	//   ....[44]....
        /*02a4*/ 	.word	0x00013c30


	//   ....[45]....
        /*02a8*/ 	.word	0x00013c40


	//   ....[46]....
        /*02ac*/ 	.word	0x00013d30


	//   ....[47]....
        /*02b0*/ 	.word	0x00013d90


	//   ....[48]....
        /*02b4*/ 	.word	0x00013dd0


	//   ....[49]....
        /*02b8*/ 	.word	0x00013e10


	//   ....[50]....
        /*02bc*/ 	.word	0x00013e40


	//   ....[51]....
        /*02c0*/ 	.word	0x00013e70


	//   ....[52]....
        /*02c4*/ 	.word	0x00013fe0


	//   ....[53]....
        /*02c8*/ 	.word	0x00014040


	//   ....[54]....
        /*02cc*/ 	.word	0x00014080


	//   ....[55]....
        /*02d0*/ 	.word	0x000140c0


	//   ....[56]....
        /*02d4*/ 	.word	0x000140f0


	//   ....[57]....
        /*02d8*/ 	.word	0x00014120


	//   ....[58]....
        /*02dc*/ 	.word	0x000141e0


	//   ....[59]....
        /*02e0*/ 	.word	0x00014200


	//   ....[60]....
        /*02e4*/ 	.word	0x00014270


	//   ....[61]....
        /*02e8*/ 	.word	0x000148c0


	//   ....[62]....
        /*02ec*/ 	.word	0x00014f20


	//   ....[63]....
        /*02f0*/ 	.word	0x00015310


	//   ....[64]....
        /*02f4*/ 	.word	0x000153a0


	//   ....[65]....
        /*02f8*/ 	.word	0x00015440


	//   ....[66]....
        /*02fc*/ 	.word	0x000154f0


	//   ....[67]....
        /*0300*/ 	.word	0x00015570


	//   ....[68]....
        /*0304*/ 	.word	0x000155f0


	//   ....[69]....
        /*0308*/ 	.word	0x00015670


	//   ....[70]....
        /*030c*/ 	.word	0x000156f0


	//   ....[71]....
        /*0310*/ 	.word	0x00015780


	//   ....[72]....
        /*0314*/ 	.word	0x00015830


	//   ....[73]....
        /*0318*/ 	.word	0x000158b0


	//   ....[74]....
        /*031c*/ 	.word	0x00015930


	//   ....[75]....
        /*0320*/ 	.word	0x000159b0


	//   ....[76]....
        /*0324*/ 	.word	0x00015a30


	//   ....[77]....
        /*0328*/ 	.word	0x00015aa0


	//   ....[78]....
        /*032c*/ 	.word	0x00015b40


	//   ....[79]....
        /*0330*/ 	.word	0x00015bd0


	//   ....[80]....
        /*0334*/ 	.word	0x00015cf0


	//----- nvinfo : EIATTR_REG_RECONFIG
	.align		4
.L_205:
        /*0338*/ 	.byte	0x01, 0x54
	.zero		2


	//----- nvinfo : EIATTR_SYSCALL_OFFSETS
	.align		4
        /*033c*/ 	.byte	0x04, 0x46
        /*033e*/ 	.short	(.L_207 - .L_206)


	//   ....[0]....
.L_206:
        /*0340*/ 	.word	0x00001910


	//   ....[1]....
        /*0344*/ 	.word	0x00011bd0


	//   ....[2]....
        /*0348*/ 	.word	0x00011d00


	//   ....[3]....
        /*034c*/ 	.word	0x00011e00


	//----- nvinfo : EIATTR_MBARRIER_INSTR_OFFSETS
	.align		4
.L_207:
        /*0350*/ 	.byte	0x04, 0x39
        /*0352*/ 	.short	(.L_209 - .L_208)


	//   ....[0]....
.L_208:
        /*0354*/ 	.word	0x000002a0
        /*0358*/ 	.word	0x000000ff
        /*035c*/ 	.word	0x00016800
        /*0360*/ 	.short	0x0100
        /*0362*/ 	.byte	0x08
	.zero		1


	//   ....[1]....
        /*0364*/ 	.word	0x000002b0
        /*0368*/ 	.word	0x000000ff
        /*036c*/ 	.word	0x00016820
        /*0370*/ 	.short	0x0100
        /*0372*/ 	.byte	0x08
	.zero		1


	//   ....[2]....
        /*0374*/ 	.word	0x000003a0
        /*0378*/ 	.word	0x000000ff
        /*037c*/ 	.word	0x00016830
        /*0380*/ 	.short	0x0100
        /*0382*/ 	.byte	0x08
	.zero		1


	//   ....[3]....
        /*0384*/ 	.word	0x000003b0
        /*0388*/ 	.word	0x000000ff
        /*038c*/ 	.word	0x00016840
        /*0390*/ 	.short	0x0100
        /*0392*/ 	.byte	0x08
	.zero		1


	//   ....[4]....
        /*0394*/ 	.word	0x000003c0
        /*0398*/ 	.word	0x000000ff
        /*039c*/ 	.word	0x00016838
        /*03a0*/ 	.short	0x0100
        /*03a2*/ 	.byte	0x08
	.zero		1


	//   ....[5]....
        /*03a4*/ 	.word	0x000003d0
        /*03a8*/ 	.word	0x000000ff
        /*03ac*/ 	.word	0x00016848
        /*03b0*/ 	.short	0x0100
        /*03b2*/ 	.byte	0x08
	.zero		1


	//   ....[6]....
        /*03b4*/ 	.word	0x00000500
        /*03b8*/ 	.word	0x000000ff
        /*03bc*/ 	.word	0x00016850
        /*03c0*/ 	.short	0x0100
        /*03c2*/ 	.byte	0x08
	.zero		1


	//   ....[7]....
        /*03c4*/ 	.word	0x00000510
        /*03c8*/ 	.word	0x000000ff
        /*03cc*/ 	.word	0x00016860
        /*03d0*/ 	.short	0x0100
        /*03d2*/ 	.byte	0x08
	.zero		1


	//   ....[8]....
        /*03d4*/ 	.word	0x00000520
        /*03d8*/ 	.word	0x000000ff
        /*03dc*/ 	.word	0x00016858
        /*03e0*/ 	.short	0x0100
        /*03e2*/ 	.byte	0x08
	.zero		1


	//   ....[9]....
        /*03e4*/ 	.word	0x00000530
        /*03e8*/ 	.word	0x000000ff
        /*03ec*/ 	.word	0x00016868
        /*03f0*/ 	.short	0x0100
        /*03f2*/ 	.byte	0x08
	.zero		1


	//   ....[10]....
        /*03f4*/ 	.word	0x00000620
        /*03f8*/ 	.word	0x000000ff
        /*03fc*/ 	.word	0x00016870
        /*0400*/ 	.short	0x0100
        /*0402*/ 	.byte	0x06
	.zero		1


	//   ....[11]....
        /*0404*/ 	.word	0x00000630
        /*0408*/ 	.word	0x000000ff
        /*040c*/ 	.word	0x00016880
        /*0410*/ 	.short	0x0100
        /*0412*/ 	.byte	0x06
	.zero		1


	//   ....[12]....
        /*0414*/ 	.word	0x00000640
        /*0418*/ 	.word	0x000000ff
        /*041c*/ 	.word	0x00016878
        /*0420*/ 	.short	0x0100
        /*0422*/ 	.byte	0x06
	.zero		1


	//   ....[13]....
        /*0424*/ 	.word	0x00000650
        /*0428*/ 	.word	0x000000ff
        /*042c*/ 	.word	0x00016888
        /*0430*/ 	.short	0x0100
        /*0432*/ 	.byte	0x06
	.zero		1


	//   ....[14]....
        /*0434*/ 	.word	0x00000780
        /*0438*/ 	.word	0x000000ff
        /*043c*/ 	.word	0x00016890
        /*0440*/ 	.short	0x0100
        /*0442*/ 	.byte	0x08
	.zero		1


	//   ....[15]....
        /*0444*/ 	.word	0x00000790
        /*0448*/ 	.word	0x000000ff
        /*044c*/ 	.word	0x000168a0
        /*0450*/ 	.short	0x0100
        /*0452*/ 	.byte	0x08
	.zero		1


	//   ....[16]....
        /*0454*/ 	.word	0x000007a0
        /*0458*/ 	.word	0x000000ff
        /*045c*/ 	.word	0x00016898
        /*0460*/ 	.short	0x0100
        /*0462*/ 	.byte	0x08
	.zero		1


	//   ....[17]....
        /*0464*/ 	.word	0x000007b0
        /*0468*/ 	.word	0x000000ff
        /*046c*/ 	.word	0x000168a8
        /*0470*/ 	.short	0x0100
        /*0472*/ 	.byte	0x08
	.zero		1


	//   ....[18]....
        /*0474*/ 	.word	0x000008e0
        /*0478*/ 	.word	0x000000ff
        /*047c*/ 	.word	0x000168b0
        /*0480*/ 	.short	0x0100
        /*0482*/ 	.byte	0x08
	.zero		1


	//   ....[19]....
        /*0484*/ 	.word	0x000008f0
        /*0488*/ 	.word	0x000000ff
        /*048c*/ 	.word	0x000168c0
        /*0490*/ 	.short	0x0100
        /*0492*/ 	.byte	0x08
	.zero		1


	//   ....[20]....
        /*0494*/ 	.word	0x00000900
        /*0498*/ 	.word	0x000000ff
        /*049c*/ 	.word	0x000168b8
        /*04a0*/ 	.short	0x0100
        /*04a2*/ 	.byte	0x08
	.zero		1


	//   ....[21]....
        /*04a4*/ 	.word	0x00000910
        /*04a8*/ 	.word	0x000000ff
        /*04ac*/ 	.word	0x000168c8
        /*04b0*/ 	.short	0x0100
        /*04b2*/ 	.byte	0x08
	.zero		1


	//   ....[22]....
        /*04b4*/ 	.word	0x00001990
        /*04b8*/ 	.word	0x000000ff
        /*04bc*/ 	.word	0x00016800
        /*04c0*/ 	.short	0x010a
        /*04c2*/ 	.byte	0x2d
	.zero		1


	//   ....[23]....
        /*04c4*/ 	.word	0x00001a10
        /*04c8*/ 	.word	0x00000004
        /*04cc*/ 	.word	0x00016830
        /*04d0*/ 	.short	0x010a
        /*04d2*/ 	.byte	0x3f
	.zero		1


	//   ....[24]....
        /*04d4*/ 	.word	0x00001a70
        /*04d8*/ 	.word	0x00000004
        /*04dc*/ 	.word	0x00016830
        /*04e0*/ 	.short	0x010a
        /*04e2*/ 	.byte	0x3f
	.zero		1


	//   ....[25]....
        /*04e4*/ 	.word	0x00002160
        /*04e8*/ 	.word	0x00000004
        /*04ec*/ 	.word	0x00000000
        /*04f0*/ 	.short	0x0101
        /*04f2*/ 	.byte	0x3f
	.zero		1


	//   ....[26]....
        /*04f4*/ 	.word	0x00005380
        /*04f8*/ 	.word	0x000000ff
        /*04fc*/ 	.word	0x00016830
        /*0500*/ 	.short	0x010a
        /*0502*/ 	.byte	0x06
	.zero		1


	//   ....[27]....
        /*0504*/ 	.word	0x000053c0
        /*0508*/ 	.word	0x000000ff
        /*050c*/ 	.word	0x00016830
        /*0510*/ 	.short	0x010a
        /*0512*/ 	.byte	0x06
	.zero		1


	//   ....[28]....
        /*0514*/ 	.word	0x000055c0
        /*0518*/ 	.word	0x000000ff
        /*051c*/ 	.word	0x00016850
        /*0520*/ 	.short	0x010a
        /*0522*/ 	.byte	0x06
	.zero		1


	//   ....[29]....
        /*0524*/ 	.word	0x00005600
        /*0528*/ 	.word	0x000000ff
        /*052c*/ 	.word	0x00016850
        /*0530*/ 	.short	0x010a
        /*0532*/ 	.byte	0x06
	.zero		1


	//   ....[30]....
        /*0534*/ 	.word	0x000061f0
        /*0538*/ 	.word	0x00000027
        /*053c*/ 	.word	0x00000000
        /*0540*/ 	.short	0x0101
        /*0542*/ 	.byte	0x3f
	.zero		1


	//   ....[31]....
        /*0544*/ 	.word	0x00007b00
        /*0548*/ 	.word	0x00000026
        /*054c*/ 	.word	0x00000000
        /*0550*/ 	.short	0x0101
        /*0552*/ 	.byte	0x3f
	.zero		1


	//   ....[32]....
        /*0554*/ 	.word	0x00008af0
        /*0558*/ 	.word	0x000000ff
        /*055c*/ 	.word	0x00016830
        /*0560*/ 	.short	0x010a
        /*0562*/ 	.byte	0x06
	.zero		1


	//   ....[33]....
        /*0564*/ 	.word	0x00008b30
        /*0568*/ 	.word	0x000000ff
        /*056c*/ 	.word	0x00016830
        /*0570*/ 	.short	0x010a
        /*0572*/ 	.byte	0x06
	.zero		1


	//   ....[34]....
        /*0574*/ 	.word	0x00008d30
        /*0578*/ 	.word	0x000000ff
        /*057c*/ 	.word	0x00016850
        /*0580*/ 	.short	0x010a
        /*0582*/ 	.byte	0x06
	.zero		1


	//   ....[35]....
        /*0584*/ 	.word	0x00008d70
        /*0588*/ 	.word	0x000000ff
        /*058c*/ 	.word	0x00016850
        /*0590*/ 	.short	0x010a
        /*0592*/ 	.byte	0x06
	.zero		1


	//   ....[36]....
        /*0594*/ 	.word	0x0000a440
        /*0598*/ 	.word	0x00000019
        /*059c*/ 	.word	0x00000000
        /*05a0*/ 	.short	0x0101
        /*05a2*/ 	.byte	0x3f
	.zero		1


	//   ....[37]....
        /*05a4*/ 	.word	0x0000a610
        /*05a8*/ 	.word	0x00000021
        /*05ac*/ 	.word	0x00000000
        /*05b0*/ 	.short	0x0101
        /*05b2*/ 	.byte	0x3f
	.zero		1


	//   ....[38]....
        /*05b4*/ 	.word	0x0000b080
        /*05b8*/ 	.word	0x000000ff
        /*05bc*/ 	.word	0x00016830
        /*05c0*/ 	.short	0x010a
        /*05c2*/ 	.byte	0x06
	.zero		1


	//   ....[39]....
        /*05c4*/ 	.word	0x0000b0c0
        /*05c8*/ 	.word	0x000000ff
        /*05cc*/ 	.word	0x00016830
        /*05d0*/ 	.short	0x010a
        /*05d2*/ 	.byte	0x06
	.zero		1


	//   ....[40]....
        /*05d4*/ 	.word	0x0000b2c0
        /*05d8*/ 	.word	0x000000ff
        /*05dc*/ 	.word	0x00016850
        /*05e0*/ 	.short	0x010a
        /*05e2*/ 	.byte	0x06
	.zero		1


	//   ....[41]....
        /*05e4*/ 	.word	0x0000b300
        /*05e8*/ 	.word	0x000000ff
        /*05ec*/ 	.word	0x00016850
        /*05f0*/ 	.short	0x010a
        /*05f2*/ 	.byte	0x06
	.zero		1


	//   ....[42]....
        /*05f4*/ 	.word	0x0000bea0
        /*05f8*/ 	.word	0x00000051
        /*05fc*/ 	.word	0x00000000
        /*0600*/ 	.short	0x0101
        /*0602*/ 	.byte	0x3f
	.zero		1


	//   ....[43]....
        /*0604*/ 	.word	0x0000dd00
        /*0608*/ 	.word	0x0000001d
        /*060c*/ 	.word	0x00000000
        /*0610*/ 	.short	0x0101
        /*0612*/ 	.byte	0x3f
	.zero		1


	//   ....[44]....
        /*0614*/ 	.word	0x0000e4b0
        /*0618*/ 	.word	0x000000ff
        /*061c*/ 	.word	0x00016850
        /*0620*/ 	.short	0x010a
        /*0622*/ 	.byte	0x05
	.zero		1


	//   ....[45]....
        /*0624*/ 	.word	0x0000e4f0
        /*0628*/ 	.word	0x000000ff
        /*062c*/ 	.word	0x00016850
        /*0630*/ 	.short	0x010a
        /*0632*/ 	.byte	0x05
	.zero		1


	//   ....[46]....
        /*0634*/ 	.word	0x0000ea20
        /*0638*/ 	.word	0x0000000a
        /*063c*/ 	.word	0x00000000
        /*0640*/ 	.short	0x0101
        /*0642*/ 	.byte	0x3f
	.zero		1


	//   ....[47]....
        /*0644*/ 	.word	0x0000f7c0
        /*0648*/ 	.word	0x00000003
        /*064c*/ 	.word	0x00000000
        /*0650*/ 	.short	0x0101
        /*0652*/ 	.byte	0x3f
	.zero		1


	//   ....[48]....
        /*0654*/ 	.word	0x00012290
        /*0658*/ 	.word	0x00000005
        /*065c*/ 	.word	0x00016840
        /*0660*/ 	.short	0x010a
        /*0662*/ 	.byte	0x3f
	.zero		1


	//   ....[49]....
        /*0664*/ 	.word	0x000125c0
        /*0668*/ 	.word	0x00000019
        /*066c*/ 	.word	0x00016820
        /*0670*/ 	.short	0x010a
        /*0672*/ 	.byte	0x3f
	.zero		1


	//   ....[50]....
        /*0674*/ 	.word	0x000128a0
        /*0678*/ 	.word	0x00000003
        /*067c*/ 	.word	0x00016840
        /*0680*/ 	.short	0x010a
        /*0682*/ 	.byte	0x3f
	.zero		1


	//   ....[51]....
        /*0684*/ 	.word	0x00012a80
        /*0688*/ 	.word	0x00000002
        /*068c*/ 	.word	0x00000060
        /*0690*/ 	.short	0x010a
        /*0692*/ 	.byte	0x3f
	.zero		1


	//   ....[52]....
        /*0694*/ 	.word	0x00012f00
        /*0698*/ 	.word	0x00000003
        /*069c*/ 	.word	0x00016840
        /*06a0*/ 	.short	0x010a
        /*06a2*/ 	.byte	0x3f
	.zero		1


	//   ....[53]....
        /*06a4*/ 	.word	0x000130e0
        /*06a8*/ 	.word	0x00000003
        /*06ac*/ 	.word	0x00000060
        /*06b0*/ 	.short	0x010a
        /*06b2*/ 	.byte	0x3f
	.zero		1


	//   ....[54]....
        /*06b4*/ 	.word	0x000134b0
        /*06b8*/ 	.word	0x00000002
        /*06bc*/ 	.word	0x00016840
        /*06c0*/ 	.short	0x010a
        /*06c2*/ 	.byte	0x3f
	.zero		1


	//   ....[55]....
        /*06c4*/ 	.word	0x000136a0
        /*06c8*/ 	.word	0x00000002
        /*06cc*/ 	.word	0x00000060
        /*06d0*/ 	.short	0x010a
        /*06d2*/ 	.byte	0x3f
	.zero		1


	//   ....[56]....
        /*06d4*/ 	.word	0x000139e0
        /*06d8*/ 	.word	0x00000003
        /*06dc*/ 	.word	0x00016860
        /*06e0*/ 	.short	0x010a
        /*06e2*/ 	.byte	0x3f
	.zero		1


	//   ....[57]....
        /*06e4*/ 	.word	0x00014840
        /*06e8*/ 	.word	0x00000009
        /*06ec*/ 	.word	0x00016820
        /*06f0*/ 	.short	0x010a
        /*06f2*/ 	.byte	0x3f
	.zero		1


	//   ....[58]....
        /*06f4*/ 	.word	0x000149e0
        /*06f8*/ 	.word	0x00000007
        /*06fc*/ 	.word	0x00000000
        /*0700*/ 	.short	0x010a
        /*0702*/ 	.byte	0x3f
	.zero		1


	//   ....[59]....
        /*0704*/ 	.word	0x00014a50
        /*0708*/ 	.word	0x00000003
        /*070c*/ 	.word	0x00000000
        /*0710*/ 	.short	0x010a
        /*0712*/ 	.byte	0x3f
	.zero		1


	//   ....[60]....
        /*0714*/ 	.word	0x00014ab0
        /*0718*/ 	.word	0x00000005
        /*071c*/ 	.word	0x00000000
        /*0720*/ 	.short	0x010a
        /*0722*/ 	.byte	0x3f
	.zero		1


	//   ....[61]....
        /*0724*/ 	.word	0x00014ae0
        /*0728*/ 	.word	0x00000003
        /*072c*/ 	.word	0x00000000
        /*0730*/ 	.short	0x010a
        /*0732*/ 	.byte	0x3f
	.zero		1


	//   ....[62]....
        /*0734*/ 	.word	0x00014b50
        /*0738*/ 	.word	0x00000003
        /*073c*/ 	.word	0x00016800
        /*0740*/ 	.short	0x010a
        /*0742*/ 	.byte	0x3f
	.zero		1


	//   ....[63]....
        /*0744*/ 	.word	0x00014ba0
        /*0748*/ 	.word	0x00000004
        /*074c*/ 	.word	0x00016830
        /*0750*/ 	.short	0x010a
        /*0752*/ 	.byte	0x3f
	.zero		1


	//   ....[64]....
        /*0754*/ 	.word	0x00014c00
        /*0758*/ 	.word	0x00000015
        /*075c*/ 	.word	0x00016830
        /*0760*/ 	.short	0x010a
        /*0762*/ 	.byte	0x3f
	.zero		1


	//   ....[65]....
        /*0764*/ 	.word	0x00014c60
        /*0768*/ 	.word	0x00000015
        /*076c*/ 	.word	0x00016850
        /*0770*/ 	.short	0x010a
        /*0772*/ 	.byte	0x3f
	.zero		1


	//   ....[66]....
        /*0774*/ 	.word	0x00014cc0
        /*0778*/ 	.word	0x00000007
        /*077c*/ 	.word	0x00016830
        /*0780*/ 	.short	0x010a
        /*0782*/ 	.byte	0x3f
	.zero		1


	//   ....[67]....
        /*0784*/ 	.word	0x00014d20
        /*0788*/ 	.word	0x00000007
        /*078c*/ 	.word	0x00016850
        /*0790*/ 	.short	0x010a
        /*0792*/ 	.byte	0x3f
	.zero		1


	//   ....[68]....
        /*0794*/ 	.word	0x00014d80
        /*0798*/ 	.word	0x00000007
        /*079c*/ 	.word	0x00016830
        /*07a0*/ 	.short	0x010a
        /*07a2*/ 	.byte	0x3f
	.zero		1


	//   ....[69]....
        /*07a4*/ 	.word	0x00014de0
        /*07a8*/ 	.word	0x00000007
        /*07ac*/ 	.word	0x00016850
        /*07b0*/ 	.short	0x010a
        /*07b2*/ 	.byte	0x3f
	.zero		1


	//   ....[70]....
        /*07b4*/ 	.word	0x00014e40
        /*07b8*/ 	.word	0x00000005
        /*07bc*/ 	.word	0x00016850
        /*07c0*/ 	.short	0x010a
        /*07c2*/ 	.byte	0x3f
	.zero		1


	//   ....[71]....
        /*07c4*/ 	.word	0x00014fe0
        /*07c8*/ 	.word	0x00000005
        /*07cc*/ 	.word	0x00016840
        /*07d0*/ 	.short	0x010a
        /*07d2*/ 	.byte	0x3f
	.zero		1


	//   ....[72]....
        /*07d4*/ 	.word	0x00015030
        /*07d8*/ 	.word	0x00000019
        /*07dc*/ 	.word	0x00016820
        /*07e0*/ 	.short	0x010a
        /*07e2*/ 	.byte	0x3f
	.zero		1


	//   ....[73]....
        /*07e4*/ 	.word	0x00015080
        /*07e8*/ 	.word	0x00000003
        /*07ec*/ 	.word	0x00016840
        /*07f0*/ 	.short	0x010a
        /*07f2*/ 	.byte	0x3f
	.zero		1


	//   ....[74]....
        /*07f4*/ 	.word	0x000150d0
        /*07f8*/ 	.word	0x00000002
        /*07fc*/ 	.word	0x00000060
        /*0800*/ 	.short	0x010a
        /*0802*/ 	.byte	0x3f
	.zero		1


	//   ....[75]....
        /*0804*/ 	.word	0x00015120
        /*0808*/ 	.word	0x00000003
        /*080c*/ 	.word	0x00016840
        /*0810*/ 	.short	0x010a
        /*0812*/ 	.byte	0x3f
	.zero		1


	//   ....[76]....
        /*0814*/ 	.word	0x00015170
        /*0818*/ 	.word	0x00000003
        /*081c*/ 	.word	0x00000060
        /*0820*/ 	.short	0x010a
        /*0822*/ 	.byte	0x3f
	.zero		1


	//   ....[77]....
        /*0824*/ 	.word	0x000151c0
        /*0828*/ 	.word	0x00000002
        /*082c*/ 	.word	0x00016840
        /*0830*/ 	.short	0x010a
        /*0832*/ 	.byte	0x3f
	.zero		1


	//   ....[78]....
        /*0834*/ 	.word	0x00015210
        /*0838*/ 	.word	0x00000002
        /*083c*/ 	.word	0x00000060
        /*0840*/ 	.short	0x010a
        /*0842*/ 	.byte	0x3f
	.zero		1


	//   ....[79]....
        /*0844*/ 	.word	0x00015260
        /*0848*/ 	.word	0x00000003
        /*084c*/ 	.word	0x00016860
        /*0850*/ 	.short	0x010a
        /*0852*/ 	.byte	0x3f
	.zero		1


	//   ....[80]....
        /*0854*/ 	.word	0x00015c10
        /*0858*/ 	.word	0x00000009
        /*085c*/ 	.word	0x00016820
        /*0860*/ 	.short	0x010a
        /*0862*/ 	.byte	0x3f
	.zero		1


	//   ....[81]....
        /*0864*/ 	.word	0x00015db0
        /*0868*/ 	.word	0x00000007
        /*086c*/ 	.word	0x00000000
        /*0870*/ 	.short	0x010a
        /*0872*/ 	.byte	0x3f
	.zero		1


	//   ....[82]....
        /*0874*/ 	.word	0x00015e00
        /*0878*/ 	.word	0x00000003
        /*087c*/ 	.word	0x00000000
        /*0880*/ 	.short	0x010a
        /*0882*/ 	.byte	0x3f
	.zero		1


	//   ....[83]....
        /*0884*/ 	.word	0x00015e50
        /*0888*/ 	.word	0x00000005
        /*088c*/ 	.word	0x00000000
        /*0890*/ 	.short	0x010a
        /*0892*/ 	.byte	0x3f
	.zero		1


	//----- nvinfo : EIATTR_NUM_MBARRIERS
	.align		4
.L_209:
        /*0894*/ 	.byte	0x03, 0x38
        /*0896*/ 	.short	0x0016


	//----- nvinfo : EIATTR_EXIT_INSTR_OFFSETS
	.align		4
        /*0898*/ 	.byte	0x04, 0x1c
        /*089a*/ 	.short	(.L_211 - .L_210)


	//   ....[0]....
.L_210:
        /*089c*/ 	.word	0x00000ab0


	//   ....[1]....
        /*08a0*/ 	.word	0x00010580


	//   ....[2]....
        /*08a4*/ 	.word	0x000105e0


	//   ....[3]....
        /*08a8*/ 	.word	0x00014b30


	//----- nvinfo : EIATTR_MAX_THREADS
	.align		4
.L_211:
        /*08ac*/ 	.byte	0x04, 0x05
        /*08ae*/ 	.short	(.L_213 - .L_212)
.L_212:
        /*08b0*/ 	.word	0x00000200
        /*08b4*/ 	.word	0x00000001
        /*08b8*/ 	.word	0x00000001


	//----- nvinfo : EIATTR_CRS_STACK_SIZE
	.align		4
.L_213:
        /*08bc*/ 	.byte	0x04, 0x1e
        /*08be*/ 	.short	(.L_215 - .L_214)
.L_214:
        /*08c0*/ 	.word	0x00000000


	//----- nvinfo : EIATTR_CBANK_PARAM_SIZE
	.align		4
.L_215:
        /*08c4*/ 	.byte	0x03, 0x19
        /*08c6*/ 	.short	0x0a70


	//----- nvinfo : EIATTR_PARAM_CBANK
	.align		4
        /*08c8*/ 	.byte	0x04, 0x0a
        /*08ca*/ 	.short	(.L_217 - .L_216)
	.align		4
.L_216:
        /*08cc*/ 	.word	index@(.nv.constant0._ZN7cutlass13device_kernelIN5flash11enable_sm90INS1_16FlashAttnFwdSm90INS1_25CollectiveMainloopFwdSm90ILi2EN4cute5tupleIJNS5_1CILi1EEES8_S8_EEENS6_IJNS7_ILi192EEENS7_ILi128EEENS7_ILi64EEEEEELi64ENS_6half_tEfNS_4arch4Sm90ELb0ELb1ELb1ELb1ELb0ELb0ELb0ELb1ELb1ELb0ELb0ELb0EEENS1_21CollectiveEpilogueFwdINS6_IJSA_SC_SB_EEES9_SE_SG_Li384ELb1ELb0ELb0ELb0EEENS1_36VarlenDynamicPersistentTileSchedulerILi192ELi128ELi384ELi32ELb0ELb0ELb1ELb1ELb0ELb1EEEEEEEEEvNT_6ParamsE)
        /*08d0*/ 	.short	0x0210
        /*08d2*/ 	.short	0x0a70


	//----- nvinfo : EIATTR_SW_WAR
	.align		4
.L_217:
        /*08d4*/ 	.byte	0x04, 0x36
        /*08d6*/ 	.short	(.L_219 - .L_218)
.L_218:
        /*08d8*/ 	.word	0x00000008
.L_219:


//--------------------- .nv.info._ZN7cutlass13device_kernelIN5flash11enable_sm90INS1_16FlashAttnFwdSm90INS1_25CollectiveMainloopFwdSm90ILi2EN4cute5tupleIJNS5_1CILi1EEES8_S8_EEENS6_IJNS7_ILi192EEENS7_ILi128EEENS7_ILi64EEEEEELi64ENS_6half_tEfNS_4arch4Sm90ELb0ELb1ELb1ELb1ELb0ELb1ELb0ELb1ELb1ELb0ELb0ELb0EEENS1_21CollectiveEpilogueFwdINS6_IJSA_SC_SB_EEES9_SE_SG_Li384ELb1ELb0ELb0ELb0EEENS1_36VarlenDynamicPersistentTileSchedulerILi192ELi128ELi384ELi32ELb0ELb0ELb1ELb1ELb0ELb1EEEEEEEEEvNT_6ParamsE --------------------------
	.section	.nv.info._ZN7cutlass13device_kernelIN5flash11enable_sm90INS1_16FlashAttnFwdSm90INS1_25CollectiveMainloopFwdSm90ILi2EN4cute5tupleIJNS5_1CILi1EEES8_S8_EEENS6_IJNS7_ILi192EEENS7_ILi128EEENS7_ILi64EEEEEELi64ENS_6half_tEfNS_4arch4Sm90ELb0ELb1ELb1ELb1ELb0ELb1ELb0ELb1ELb1ELb0ELb0ELb0EEENS1_21CollectiveEpilogueFwdINS6_IJSA_SC_SB_EEES9_SE_SG_Li384ELb1ELb0ELb0ELb0EEENS1_36VarlenDynamicPersistentTileSchedulerILi192ELi128ELi384ELi32ELb0ELb0ELb1ELb1ELb0ELb1EEEEEEEEEvNT_6ParamsE,"",@"SHT_CUDA_INFO"
	.sectionflags	@""
	.align	4


	//----- nvinfo : EIATTR_CUDA_API_VERSION
	.align		4
        /*0000*/ 	.byte	0x04, 0x37
        /*0002*/ 	.short	(.L_221 - .L_220)
.L_220:
        /*0004*/ 	.word	0x00000082


	//----- nvinfo : EIATTR_KPARAM_INFO
	.align		4
.L_221:
        /*0008*/ 	.byte	0x04, 0x17
        /*000a*/ 	.short	(.L_223 - .L_222)
.L_222:
        /*000c*/ 	.word	0x00000000
        /*0010*/ 	.short	0x0000
        /*0012*/ 	.short	0x0070
        /*0014*/ 	.byte	0x00, 0xf0, 0x01, 0x28


	//----- nvinfo : EIATTR_SPARSE_MMA_MASK
	.align		4
.L_223:
        /*0018*/ 	.byte	0x03, 0x50
        /*001a*/ 	.short	0x0000


	//----- nvinfo : EIATTR_MAXREG_COUNT
	.align		4
        /*001c*/ 	.byte	0x03, 0x1b
        /*001e*/ 	.short	0x0080


	//----- nvinfo : EIATTR_NUM_BARRIERS
	.align		4
        /*0020*/ 	.byte	0x02, 0x4c
        /*0022*/ 	.byte	0x10
	.zero		1


	//----- nvinfo : EIATTR_EXTERNS
	.align		4
        /*0024*/ 	.byte	0x04, 0x0f
        /*0026*/ 	.short	(.L_225 - .L_224)


	//   ....[0]....
	.align		4
.L_224:
        /*0028*/ 	.word	index@(__assertfail)


	//----- nvinfo : EIATTR_ANNOTATIONS
	.align		4
.L_225:
        /*002c*/ 	.byte	0x04, 0x55
        /*002e*/ 	.short	(.L_227 - .L_226)


	//   ....[0]....
.L_226:
        /* <DEDUP_REMOVED lines=47> */


	//----- nvinfo : EIATTR_MERCURY_ISA_VERSION
	.align		4
.L_227:
        /*0310*/ 	.byte	0x03, 0x5f
        /*0312*/ 	.short	0x0101


	//----- nvinfo : EIATTR_UNUSED_LOAD_BYTE_OFFSET
	.align		4
        /*0314*/ 	.byte	0x04, 0x44
        /*0316*/ 	.short	(.L_229 - .L_228)


	//   ....[0]....
.L_228:
        /*0318*/ 	.word	0x00000b20
        /*031c*/ 	.word	0x0000fff0


	//   ....[1]....
        /*0320*/ 	.word	0x00016c90
        /*0324*/ 	.word	0x0000fff0


	//----- nvinfo : EIATTR_INT_WARP_WIDE_INSTR_OFFSETS
	.align		4
.L_229:
        /*0328*/ 	.byte	0x04, 0x31
        /*032a*/ 	.short	(.L_231 - .L_230)


	//   ....[0]....
.L_230:
        /*032c*/ 	.word	0x000001c0


	//   ....[1]....
        /*0330*/ 	.word	0x00000200


	//   ....[2]....
        /*0334*/ 	.word	0x00000270


	//   ....[3]....
        /*0338*/ 	.word	0x0001a9f0


	//   ....[4]....
        /*033c*/ 	.word	0x0001aa80


	//   ....[5]....
        /*0340*/ 	.word	0x0001af30


	//   ....[6]....
        /*0344*/ 	.word	0x0001af70


	//   ....[7]....
        /*0348*/ 	.word	0x0001c960


	//   ....[8]....
        /*034c*/ 	.word	0x0001c9f0


	//----- nvinfo : EIATTR_COOP_GROUP_MASK_REGIDS
	.align		4
.L_231:
        /*0350*/ 	.byte	0x04, 0x29
        /*0352*/ 	.short	(.L_233 - .L_232)


	//   ....[0]....
.L_232:
        /*0354*/ 	.word	0xffffffff


	//   ....[1]....
        /*0358*/ 	.word	0xffffffff


	//   ....[2]....
        /*035c*/ 	.word	0xffffffff


	//   ....[3]....
        /*0360*/ 	.word	0xffffffff


	//   ....[4]....
        /*0364*/ 	.word	0xffffffff


	//   ....[5]....
        /*0368*/ 	.word	0xffffffff


	//   ....[6]....
        /*036c*/ 	.word	0xffffffff


	//   ....[7]....
        /*0370*/ 	.word	0xffffffff


	//   ....[8]....
        /*0374*/ 	.word	0xffffffff


	//   ....[9]....
        /*0378*/ 	.word	0xffffffff


	//   ....[10]....
        /*037c*/ 	.word	0xffffffff


	//   ....[11]....
        /*0380*/ 	.word	0xffffffff


	//   ....[12]....
        /*0384*/ 	.word	0xffffffff


	//   ....[13]....
        /*0388*/ 	.word	0xffffffff


	//   ....[14]....
        /*038c*/ 	.word	0xffffffff


	//   ....[15]....
        /*0390*/ 	.word	0xffffffff


	//   ....[16]....
        /*0394*/ 	.word	0xffffffff


	//   ....[17]....
        /*0398*/ 	.word	0xffffffff


	//   ....[18]....
        /*039c*/ 	.word	0xffffffff


	//   ....[19]....
        /*03a0*/ 	.word	0xffffffff


	//   ....[20]....
        /*03a4*/ 	.word	0xffffffff


	//   ....[21]....
        /*03a8*/ 	.word	0xffffffff


	//   ....[22]....
        /*03ac*/ 	.word	0xffffffff


	//   ....[23]....
        /*03b0*/ 	.word	0xffffffff


	//   ....[24]....
        /*03b4*/ 	.word	0xffffffff


	//   ....[25]....
        /*03b8*/ 	.word	0xffffffff


	//   ....[26]....
        /*03bc*/ 	.word	0xffffffff


	//   ....[27]....
        /*03c0*/ 	.word	0xffffffff


	//   ....[28]....
        /*03c4*/ 	.word	0xffffffff


	//   ....[29]....
        /*03c8*/ 	.word	0xffffffff


	//   ....[30]....
        /*03cc*/ 	.word	0xffffffff


	//   ....[31]....
        /*03d0*/ 	.word	0xffffffff


	//   ....[32]....
        /*03d4*/ 	.word	0xffffffff


	//   ....[33]....
        /*03d8*/ 	.word	0xffffffff


	//   ....[34]....
        /*03dc*/ 	.word	0xffffffff


	//   ....[35]....
        /*03e0*/ 	.word	0xffffffff


	//   ....[36]....
        /*03e4*/ 	.word	0xffffffff


	//   ....[37]....
        /*03e8*/ 	.word	0xffffffff


	//   ....[38]....
        /*03ec*/ 	.word	0xffffffff


	//   ....[39]....
        /*03f0*/ 	.word	0xffffffff


	//   ....[40]....
        /*03f4*/ 	.word	0xffffffff


	//   ....[41]....
        /*03f8*/ 	.word	0xffffffff


	//   ....[42]....
        /*03fc*/ 	.word	0xffffffff


	//   ....[43]....
        /*0400*/ 	.word	0xffffffff


	//   ....[44]....
        /*0404*/ 	.word	0xffffffff


	//   ....[45]....
        /*0408*/ 	.word	0xffffffff


	//   ....[46]....
        /*040c*/ 	.word	0xffffffff


	//   ....[47]....
        /*0410*/ 	.word	0xffffffff


	//   ....[48]....
        /*0414*/ 	.word	0xffffffff


	//   ....[49]....
        /*0418*/ 	.word	0xffffffff


	//   ....[50]....
        /*041c*/ 	.word	0xffffffff


	//   ....[51]....
        /*0420*/ 	.word	0xffffffff


	//   ....[52]....
        /*0424*/ 	.word	0xffffffff


	//   ....[53]....
        /*0428*/ 	.word	0xffffffff


	//   ....[54]....
        /*042c*/ 	.word	0xffffffff


	//   ....[55]....
        /*0430*/ 	.word	0xffffffff


	//   ....[56]....
        /*0434*/ 	.word	0xffffffff


	//   ....[57]....
        /*0438*/ 	.word	0xffffffff


	//   ....[58]....
        /*043c*/ 	.word	0xffffffff


	//   ....[59]....
        /*0440*/ 	.word	0xffffffff


	//   ....[60]....
        /*0444*/ 	.word	0xffffffff


	//   ....[61]....
        /*0448*/ 	.word	0xffffffff


	//   ....[62]....
        /*044c*/ 	.word	0x0500000f


	//   ....[63]....
        /*0450*/ 	.word	0x0500000f


	//   ....[64]....
        /*0454*/ 	.word	0x0500000f


	//   ....[65]....
        /*0458*/ 	.word	0x0500000f


	//   ....[66]....
        /*045c*/ 	.word	0x0500000f


	//   ....[67]....
        /*0460*/ 	.word	0x0500000f


	//   ....[68]....
        /*0464*/ 	.word	0x0500000f


	//   ....[69]....
        /*0468*/ 	.word	0x0500000f


	//   ....[70]....
        /*046c*/ 	.word	0x0500000f


	//   ....[71]....
        /*0470*/ 	.word	0x0500000f


	//   ....[72]....
        /*0474*/ 	.word	0x0500000f


	//   ....[73]....
        /*0478*/ 	.word	0x0500000f


	//   ....[74]....
        /*047c*/ 	.word	0x0500000f


	//   ....[75]....
        /*0480*/ 	.word	0x0500000f


	//   ....[76]....
        /*0484*/ 	.word	0x0500000f


	//   ....[77]....
        /*0488*/ 	.word	0x0500000f


	//   ....[78]....
        /*048c*/ 	.word	0x0500000f


	//   ....[79]....
        /*0490*/ 	.word	0x0500000f


	//   ....[80]....
        /*0494*/ 	.word	0x0500000f


	//   ....[81]....
        /*0498*/ 	.word	0x0500000f


	//   ....[82]....
        /*049c*/ 	.word	0x0500000f


	//   ....[83]....
        /*04a0*/ 	.word	0x0500000f


	//   ....[84]....
        /*04a4*/ 	.word	0x0500000f


	//   ....[85]....
        /*04a8*/ 	.word	0x0500000f


	//   ....[86]....
        /*04ac*/ 	.word	0x0500000f


	//   ....[87]....
        /*04b0*/ 	.word	0x0500000f


	//   ....[88]....
        /*04b4*/ 	.word	0x0500000f


	//   ....[89]....
        /*04b8*/ 	.word	0x0500000f


	//   ....[90]....
        /*04bc*/ 	.word	0x0500000f


	//   ....[91]....
        /*04c0*/ 	.word	0x0500000f


	//   ....[92]....
        /*04c4*/ 	.word	0x0500000f


	//   ....[93]....
        /*04c8*/ 	.word	0x0500000f


	//   ....[94]....
        /*04cc*/ 	.word	0x0500000f


	//   ....[95]....
        /*04d0*/ 	.word	0x0500000f


	//   ....[96]....
        /*04d4*/ 	.word	0x0500000f


	//   ....[97]....
        /*04d8*/ 	.word	0x0500000f


	//   ....[98]....
        /*04dc*/ 	.word	0x0500000f


	//----- nvinfo : EIATTR_COOP_GROUP_INSTR_OFFSETS
	.align		4
.L_233:
        /*04e0*/ 	.byte	0x04, 0x28
        /*04e2*/ 	.short	(.L_235 - .L_234)


	//   ....[0]....
.L_234:
        /*04e4*/ 	.word	0x00000070


	//   ....[1]....
        /*04e8*/ 	.word	0x000001d0


	//   ....[2]....
        /*04ec*/ 	.word	0x00000220


	//   ....[3]....
        /*04f0*/ 	.word	0x00000450


	//   ....[4]....
        /*04f4*/ 	.word	0x000005b0


	//   ....[5]....
        /*04f8*/ 	.word	0x000006d0


	//   ....[6]....
        /*04fc*/ 	.word	0x00000830


	//   ....[7]....
        /*0500*/ 	.word	0x00005bc0


	//   ....[8]....
        /*0504*/ 	.word	0x0000b250


	//   ....[9]....
        /*0508*/ 	.word	0x0000b300


	//   ....[10]....
        /*050c*/ 	.word	0x0000bb50


	//   ....[11]....
        /*0510*/ 	.word	0x0000bba0


	//   ....[12]....
        /*0514*/ 	.word	0x0000e9f0


	//   ....[13]....
        /*0518*/ 	.word	0x0000eaf0


	//   ....[14]....
        /*051c*/ 	.word	0x0000f360


	//   ....[15]....
        /*0520*/ 	.word	0x0000f3e0


	//   ....[16]....
        /*0524*/ 	.word	0x000113f0


	//   ....[17]....
        /*0528*/ 	.word	0x00011460


	//   ....[18]....
        /*052c*/ 	.word	0x00011aa0


	//   ....[19]....
        /*0530*/ 	.word	0x00011b50


	//   ....[20]....
        /*0534*/ 	.word	0x00014b40


	//   ....[21]....
        /*0538*/ 	.word	0x00014c40


	//   ....[22]....
        /*053c*/ 	.word	0x00015480


	//   ....[23]....
        /*0540*/ 	.word	0x00015520


	//   ....[24]....
        /*0544*/ 	.word	0x000164b0


	//   ....[25]....
        /*0548*/ 	.word	0x000164f0


	//   ....[26]....
        /*054c*/ 	.word	0x000165c0


	//   ....[27]....
        /*0550*/ 	.word	0x00016880


	//   ....[28]....
        /*0554*/ 	.word	0x000186e0


	//   ....[29]....
        /*0558*/ 	.word	0x00018870


	//   ....[30]....
        /*055c*/ 	.word	0x000188a0


	//   ....[31]....
        /*0560*/ 	.word	0x000188e0


	//   ....[32]....
        /*0564*/ 	.word	0x00018940


	//   ....[33]....
        /*0568*/ 	.word	0x000189a0


	//   ....[34]....
        /*056c*/ 	.word	0x000189e0


	//   ....[35]....
        /*0570*/ 	.word	0x00018b70


	//   ....[36]....
        /*0574*/ 	.word	0x00018bd0


	//   ....[37]....
        /*0578*/ 	.word	0x00018c10


	//   ....[38]....
        /*057c*/ 	.word	0x00018c50


	//   ....[39]....
        /*0580*/ 	.word	0x00018c80


	//   ....[40]....
        /*0584*/ 	.word	0x00018cb0


	//   ....[41]....
        /*0588*/ 	.word	0x00018d50


	//   ....[42]....
        /*058c*/ 	.word	0x00018db0


	//   ....[43]....
        /*0590*/ 	.word	0x00018e40


	//   ....[44]....
        /*0594*/ 	.word	0x0001ccb0


	//   ....[45]....
        /*0598*/ 	.word	0x0001ccc0


	//   ....[46]....
        /*059c*/ 	.word	0x0001cdb0


	//   ....[47]....
        /*05a0*/ 	.word	0x0001ce10


	//   ....[48]....
        /*05a4*/ 	.word	0x0001ce50


	//   ....[49]....
        /*05a8*/ 	.word	0x0001ce90


	//   ....[50]....
        /*05ac*/ 	.word	0x0001cec0


	//   ....[51]....
        /*05b0*/ 	.word	0x0001cef0


	//   ....[52]....
        /*05b4*/ 	.word	0x0001d060


	//   ....[53]....
        /*05b8*/ 	.word	0x0001d0c0


	//   ....[54]....
        /*05bc*/ 	.word	0x0001d100


	//   ....[55]....
        /*05c0*/ 	.word	0x0001d140


	//   ....[56]....
        /*05c4*/ 	.word	0x0001d170


	//   ....[57]....
        /*05c8*/ 	.word	0x0001d1a0


	//   ....[58]....
        /*05cc*/ 	.word	0x0001d260


	//   ....[59]....
        /*05d0*/ 	.word	0x0001d280


	//   ....[60]....
        /*05d4*/ 	.word	0x0001d2f0


	//   ....[61]....
        /*05d8*/ 	.word	0x0001d960


	//   ....[62]....
        /*05dc*/ 	.word	0x0001dd70


	//   ....[63]....
        /*05e0*/ 	.word	0x0001de20


	//   ....[64]....
        /*05e4*/ 	.word	0x0001dec0


	//   ....[65]....
        /*05e8*/ 	.word	0x0001df60


	//   ....[66]....
        /*05ec*/ 	.word	0x0001e000


	//   ....[67]....
        /*05f0*/ 	.word	0x0001e0a0


	//   ....[68]....
        /*05f4*/ 	.word	0x0001e140


	//   ....[69]....
        /*05f8*/ 	.word	0x0001e1e0


	//   ....[70]....
        /*05fc*/ 	.word	0x0001e280


	//   ....[71]....
        /*0600*/ 	.word	0x0001e370


	//   ....[72]....
        /*0604*/ 	.word	0x0001e410


	//   ....[73]....
        /*0608*/ 	.word	0x0001e4b0


	//   ....[74]....
        /*060c*/ 	.word	0x0001e550


	//   ....[75]....
        /*0610*/ 	.word	0x0001e5f0


	//   ....[76]....
        /*0614*/ 	.word	0x0001e690


	//   ....[77]....
        /*0618*/ 	.word	0x0001e730


	//   ....[78]....
        /*061c*/ 	.word	0x0001e7d0


	//   ....[79]....
        /*0620*/ 	.word	0x0001eb60


	//   ....[80]....
        /*0624*/ 	.word	0x0001ee40


	//   ....[81]....
        /*0628*/ 	.word	0x0001f230


	//   ....[82]....
        /*062c*/ 	.word	0x0001f2c0


	//   ....[83]....
        /*0630*/ 	.word	0x0001f360


	//   ....[84]....
        /*0634*/ 	.word	0x0001f410


	//   ....[85]....
        /*0638*/ 	.word	0x0001f490


	//   ....[86]....
        /*063c*/ 	.word	0x0001f510


	//   ....[87]....
        /*0640*/ 	.word	0x0001f590


	//   ....[88]....
        /*0644*/ 	.word	0x0001f610


	//   ....[89]....
        /*0648*/ 	.word	0x0001f6a0


	//   ....[90]....
        /*064c*/ 	.word	0x0001f750


	//   ....[91]....
        /*0650*/ 	.word	0x0001f7d0


	//   ....[92]....
        /*0654*/ 	.word	0x0001f850


	//   ....[93]....
        /*0658*/ 	.word	0x0001f8d0


	//   ....[94]....
        /*065c*/ 	.word	0x0001f950


	//   ....[95]....
        /*0660*/ 	.word	0x0001f9c0


	//   ....[96]....
        /*0664*/ 	.word	0x0001fa60


	//   ....[97]....
        /*0668*/ 	.word	0x0001faf0


	//   ....[98]....
        /*066c*/ 	.word	0x0001fc10


	//----- nvinfo : EIATTR_REG_RECONFIG
	.align		4
.L_235:
        /*0670*/ 	.byte	0x01, 0x54
	.zero		2


	//----- nvinfo : EIATTR_SYSCALL_OFFSETS
	.align		4
        /*0674*/ 	.byte	0x04, 0x46
        /*0676*/ 	.short	(.L_237 - .L_236)


	//   ....[0]....
.L_236:
        /*0678*/ 	.word	0x000018c0


	//   ....[1]....
        /*067c*/ 	.word	0x00001a10


	//   ....[2]....
        /*0680*/ 	.word	0x00005da0


	//   ....[3]....
        /*0684*/ 	.word	0x00006260


	//   ....[4]....
        /*0688*/ 	.word	0x0001ac00


	//   ....[5]....
        /*068c*/ 	.word	0x0001ad30


	//   ....[6]....
        /*0690*/ 	.word	0x0001ae30


	//----- nvinfo : EIATTR_MBARRIER_INSTR_OFFSETS
	.align		4
.L_237:
        /*0694*/ 	.byte	0x04, 0x39
        /*0696*/ 	.short	(.L_239 - .L_238)


	//   ....[0]....
.L_238:
        /*0698*/ 	.word	0x00000300
        /*069c*/ 	.word	0x000000ff
        /*06a0*/ 	.word	0x00016800
        /*06a4*/ 	.short	0x0100
        /*06a6*/ 	.byte	0x08
	.zero		1


	//   ....[1]....
        /*06a8*/ 	.word	0x00000310
        /*06ac*/ 	.word	0x000000ff
        /*06b0*/ 	.word	0x00016820
        /*06b4*/ 	.short	0x0100
        /*06b6*/ 	.byte	0x08
	.zero		1


	//   ....[2]....
        /*06b8*/ 	.word	0x00000400
        /*06bc*/ 	.word	0x000000ff
        /*06c0*/ 	.word	0x00016830
        /*06c4*/ 	.short	0x0100
        /*06c6*/ 	.byte	0x08
	.zero		1


	//   ....[3]....
        /*06c8*/ 	.word	0x00000410
        /*06cc*/ 	.word	0x000000ff
        /*06d0*/ 	.word	0x00016840
        /*06d4*/ 	.short	0x0100
        /*06d6*/ 	.byte	0x08
	.zero		1


	//   ....[4]....
        /*06d8*/ 	.word	0x00000420
        /*06dc*/ 	.word	0x000000ff
        /*06e0*/ 	.word	0x00016838
        /*06e4*/ 	.short	0x0100
        /*06e6*/ 	.byte	0x08
	.zero		1


	//   ....[5]....
        /*06e8*/ 	.word	0x00000430
        /*06ec*/ 	.word	0x000000ff
        /*06f0*/ 	.word	0x00016848
        /*06f4*/ 	.short	0x0100
        /*06f6*/ 	.byte	0x08
	.zero		1


	//   ....[6]....
        /*06f8*/ 	.word	0x00000560
        /*06fc*/ 	.word	0x000000ff
        /*0700*/ 	.word	0x00016850
        /*0704*/ 	.short	0x0100
        /*0706*/ 	.byte	0x08
	.zero		1


	//   ....[7]....
        /*0708*/ 	.word	0x00000570
        /*070c*/ 	.word	0x000000ff
        /*0710*/ 	.word	0x00016860
        /*0714*/ 	.short	0x0100
        /*0716*/ 	.byte	0x08
	.zero		1


	//   ....[8]....
        /*0718*/ 	.word	0x00000580
        /*071c*/ 	.word	0x000000ff
        /*0720*/ 	.word	0x00016858
        /*0724*/ 	.short	0x0100
        /*0726*/ 	.byte	0x08
	.zero		1


	//   ....[9]....
        /*0728*/ 	.word	0x00000590
        /*072c*/ 	.word	0x000000ff
        /*0730*/ 	.word	0x00016868
        /*0734*/ 	.short	0x0100
        /*0736*/ 	.byte	0x08
	.zero		1


	//   ....[10]....
        /*0738*/ 	.word	0x00000680
        /*073c*/ 	.word	0x000000ff
        /*0740*/ 	.word	0x00016870
        /*0744*/ 	.short	0x0100
        /*0746*/ 	.byte	0x06
	.zero		1


	//   ....[11]....
        /*0748*/ 	.word	0x00000690
        /*074c*/ 	.word	0x000000ff
        /*0750*/ 	.word	0x00016880
        /*0754*/ 	.short	0x0100
        /*0756*/ 	.byte	0x06
	.zero		1


	//   ....[12]....
        /*0758*/ 	.word	0x000006a0
        /*075c*/ 	.word	0x000000ff
        /*0760*/ 	.word	0x00016878
        /*0764*/ 	.short	0x0100
        /*0766*/ 	.byte	0x06
	.zero		1


	//   ....[13]....
        /*0768*/ 	.word	0x000006b0
        /*076c*/ 	.word	0x000000ff
        /*0770*/ 	.word	0x00016888
        /*0774*/ 	.short	0x0100
        /*0776*/ 	.byte	0x06
	.zero		1


	//   ....[14]....
        /*0778*/ 	.word	0x000007e0
        /*077c*/ 	.word	0x000000ff
        /*0780*/ 	.word	0x00016890
        /*0784*/ 	.short	0x0100
        /*0786*/ 	.byte	0x08
	.zero		1


	//   ....[15]....
        /*0788*/ 	.word	0x000007f0
        /*078c*/ 	.word	0x000000ff
        /*0790*/ 	.word	0x000168a0
        /*0794*/ 	.short	0x0100
        /*0796*/ 	.byte	0x08
	.zero		1


	//   ....[16]....
        /*0798*/ 	.word	0x00000800
        /*079c*/ 	.word	0x000000ff
        /*07a0*/ 	.word	0x00016898
        /*07a4*/ 	.short	0x0100
        /*07a6*/ 	.byte	0x08
	.zero		1


	//   ....[17]....
        /*07a8*/ 	.word	0x00000810
        /*07ac*/ 	.word	0x000000ff
        /*07b0*/ 	.word	0x000168a8
        /*07b4*/ 	.short	0x0100
        /*07b6*/ 	.byte	0x08
	.zero		1


	//   ....[18]....
        /*07b8*/ 	.word	0x00000940
        /*07bc*/ 	.word	0x000000ff
        /*07c0*/ 	.word	0x000168b0
        /*07c4*/ 	.short	0x0100
        /*07c6*/ 	.byte	0x08
	.zero		1


	//   ....[19]....
        /*07c8*/ 	.word	0x00000950
        /*07cc*/ 	.word	0x000000ff
        /*07d0*/ 	.word	0x000168c0
        /*07d4*/ 	.short	0x0100
        /*07d6*/ 	.byte	0x08
	.zero		1


	//   ....[20]....
        /*07d8*/ 	.word	0x00000960
        /*07dc*/ 	.word	0x000000ff
        /*07e0*/ 	.word	0x000168b8
        /*07e4*/ 	.short	0x0100
        /*07e6*/ 	.byte	0x08
	.zero		1


	//   ....[21]....
        /*07e8*/ 	.word	0x00000970
        /*07ec*/ 	.word	0x000000ff
        /*07f0*/ 	.word	0x000168c8
        /*07f4*/ 	.short	0x0100
        /*07f6*/ 	.byte	0x08
	.zero		1


	//   ....[22]....
        /*07f8*/ 	.word	0x00002c90
        /*07fc*/ 	.word	0x00000056
        /*0800*/ 	.word	0x00016890
        /*0804*/ 	.short	0x010a
        /*0806*/ 	.byte	0x3f
	.zero		1


	//   ....[23]....
        /*0808*/ 	.word	0x00003f00
        /*080c*/ 	.word	0x00000056
        /*0810*/ 	.word	0x00016890
        /*0814*/ 	.short	0x010a
        /*0816*/ 	.byte	0x3f
	.zero		1


	//   ....[24]....
        /*0818*/ 	.word	0x00004f90
        /*081c*/ 	.word	0x00000056
        /*0820*/ 	.word	0x00016890
        /*0824*/ 	.short	0x010a
        /*0826*/ 	.byte	0x3f
	.zero		1


	//   ....[25]....
        /*0828*/ 	.word	0x000051a0
        /*082c*/ 	.word	0x00000020
        /*0830*/ 	.word	0x00000000
        /*0834*/ 	.short	0x0101
        /*0836*/ 	.byte	0x3f
	.zero		1


	//   ....[26]....
        /*0838*/ 	.word	0x000051e0
        /*083c*/ 	.word	0x00000056
        /*0840*/ 	.word	0x000168b0
        /*0844*/ 	.short	0x010a
        /*0846*/ 	.byte	0x3f
	.zero		1


	//   ....[27]....
        /*0848*/ 	.word	0x000055c0
        /*084c*/ 	.word	0x00000056
        /*0850*/ 	.word	0x00000000
        /*0854*/ 	.short	0x0101
        /*0856*/ 	.byte	0x3f
	.zero		1


	//   ....[28]....
        /*0858*/ 	.word	0x00005e40
        /*085c*/ 	.word	0x00000002
        /*0860*/ 	.word	0x00016800
        /*0864*/ 	.short	0x010a
        /*0866*/ 	.byte	0x3f
	.zero		1


	//   ....[29]....
        /*0868*/ 	.word	0x00005e90
        /*086c*/ 	.word	0x00000002
        /*0870*/ 	.word	0x00016800
        /*0874*/ 	.short	0x010a
        /*0876*/ 	.byte	0x3f
	.zero		1


	//   ....[30]....
        /*0878*/ 	.word	0x00006bd0
        /*087c*/ 	.word	0x00000002
        /*0880*/ 	.word	0x00016800
        /*0884*/ 	.short	0x010a
        /*0886*/ 	.byte	0x3f
	.zero		1


	//   ....[31]....
        /*0888*/ 	.word	0x00007fc0
        /*088c*/ 	.word	0x00000002
        /*0890*/ 	.word	0x00016800
        /*0894*/ 	.short	0x010a
        /*0896*/ 	.byte	0x3f
	.zero		1


	//   ....[32]....
        /*0898*/ 	.word	0x00008f20
        /*089c*/ 	.word	0x00000059
        /*08a0*/ 	.word	0x00016830
        /*08a4*/ 	.short	0x010a
        /*08a6*/ 	.byte	0x3f
	.zero		1


	//   ....[33]....
        /*08a8*/ 	.word	0x000090a0
        /*08ac*/ 	.word	0x00000059
        /*08b0*/ 	.word	0x00016830
        /*08b4*/ 	.short	0x010a
        /*08b6*/ 	.byte	0x3f
	.zero		1


	//   ....[34]....
        /*08b8*/ 	.word	0x000098d0
        /*08bc*/ 	.word	0x00000059
        /*08c0*/ 	.word	0x00000000
        /*08c4*/ 	.short	0x0101
        /*08c6*/ 	.byte	0x3f
	.zero		1


	//   ....[35]....
        /*08c8*/ 	.word	0x0000cba0
        /*08cc*/ 	.word	0x00000015
        /*08d0*/ 	.word	0x00016830
        /*08d4*/ 	.short	0x010a
        /*08d6*/ 	.byte	0x3f
	.zero		1


	//   ....[36]....
        /*08d8*/ 	.word	0x0000cbf0
        /*08dc*/ 	.word	0x00000015
        /*08e0*/ 	.word	0x00016830
        /*08e4*/ 	.short	0x010a
        /*08e6*/ 	.byte	0x3f
	.zero		1


	//   ....[37]....
        /*08e8*/ 	.word	0x0000cf00
        /*08ec*/ 	.word	0x00000014
        /*08f0*/ 	.word	0x00016850
        /*08f4*/ 	.short	0x010a
        /*08f6*/ 	.byte	0x3f
	.zero		1


	//   ....[38]....
        /*08f8*/ 	.word	0x0000cf40
        /*08fc*/ 	.word	0x00000014
        /*0900*/ 	.word	0x00016850
        /*0904*/ 	.short	0x010a
        /*0906*/ 	.byte	0x3f
	.zero		1


	//   ....[39]....
        /*0908*/ 	.word	0x0000dbe0
        /*090c*/ 	.word	0x00000019
        /*0910*/ 	.word	0x00000000
        /*0914*/ 	.short	0x0101
        /*0916*/ 	.byte	0x3f
	.zero		1


	//   ....[40]....
        /*0918*/ 	.word	0x0000f740
        /*091c*/ 	.word	0x0000002e
        /*0920*/ 	.word	0x00000000
        /*0924*/ 	.short	0x0101
        /*0926*/ 	.byte	0x3f
	.zero		1


	//   ....[41]....
        /*0928*/ 	.word	0x00010560
        /*092c*/ 	.word	0x0000000e
        /*0930*/ 	.word	0x00016830
        /*0934*/ 	.short	0x010a
        /*0936*/ 	.byte	0x3f
	.zero		1


	//   ....[42]....
        /*0938*/ 	.word	0x000105b0
        /*093c*/ 	.word	0x0000000e
        /*0940*/ 	.word	0x00016830
        /*0944*/ 	.short	0x010a
        /*0946*/ 	.byte	0x3f
	.zero		1


	//   ....[43]....
        /*0948*/ 	.word	0x000108c0
        /*094c*/ 	.word	0x0000000f
        /*0950*/ 	.word	0x00016850
        /*0954*/ 	.short	0x010a
        /*0956*/ 	.byte	0x3f
	.zero		1


	//   ....[44]....
        /*0958*/ 	.word	0x00010900
        /*095c*/ 	.word	0x0000000f
        /*0960*/ 	.word	0x00016850
        /*0964*/ 	.short	0x010a
        /*0966*/ 	.byte	0x3f
	.zero		1


	//   ....[45]....
        /*0968*/ 	.word	0x00012010
        /*096c*/ 	.word	0x00000019
        /*0970*/ 	.word	0x00000000
        /*0974*/ 	.short	0x0101
        /*0976*/ 	.byte	0x3f
	.zero		1


	//   ....[46]....
        /*0978*/ 	.word	0x000122b0
        /*097c*/ 	.word	0x00000004
        /*0980*/ 	.word	0x00000000
        /*0984*/ 	.short	0x0101
        /*0986*/ 	.byte	0x3f
	.zero		1


	//   ....[47]....
        /*0988*/ 	.word	0x00012d20
        /*098c*/ 	.word	0x0000000e
        /*0990*/ 	.word	0x00016830
        /*0994*/ 	.short	0x010a
        /*0996*/ 	.byte	0x3f
	.zero		1


	//   ....[48]....
        /*0998*/ 	.word	0x00012d70
        /*099c*/ 	.word	0x0000000e
        /*09a0*/ 	.word	0x00016830
        /*09a4*/ 	.short	0x010a
        /*09a6*/ 	.byte	0x3f
	.zero		1


	//   ....[49]....
        /*09a8*/ 	.word	0x00013080
        /*09ac*/ 	.word	0x0000000f
        /*09b0*/ 	.word	0x00016850
        /*09b4*/ 	.short	0x010a
        /*09b6*/ 	.byte	0x3f
	.zero		1


	//   ....[50]....
        /*09b8*/ 	.word	0x000130c0
        /*09bc*/ 	.word	0x0000000f
        /*09c0*/ 	.word	0x00016850
        /*09c4*/ 	.short	0x010a
        /*09c6*/ 	.byte	0x3f
	.zero		1


	//   ....[51]....
        /*09c8*/ 	.word	0x00013da0
        /*09cc*/ 	.word	0x00000056
        /*09d0*/ 	.word	0x00000000
        /*09d4*/ 	.short	0x0101
        /*09d6*/ 	.byte	0x3f
	.zero		1


	//   ....[52]....
        /*09d8*/ 	.word	0x00015a00
        /*09dc*/ 	.word	0x0000002a
        /*09e0*/ 	.word	0x00000000
        /*09e4*/ 	.short	0x0101
        /*09e6*/ 	.byte	0x3f
	.zero		1


	//   ....[53]....
        /*09e8*/ 	.word	0x000163a0
        /*09ec*/ 	.word	0x00000009
        /*09f0*/ 	.word	0x00016850
        /*09f4*/ 	.short	0x010a
        /*09f6*/ 	.byte	0x3f
	.zero		1


	//   ....[54]....
        /*09f8*/ 	.word	0x00016410
        /*09fc*/ 	.word	0x00000009
        /*0a00*/ 	.word	0x00016850
        /*0a04*/ 	.short	0x010a
        /*0a06*/ 	.byte	0x3f
	.zero		1


	//   ....[55]....
        /*0a08*/ 	.word	0x00016a00
        /*0a0c*/ 	.word	0x00000002
        /*0a10*/ 	.word	0x00000000
        /*0a14*/ 	.short	0x0101
        /*0a16*/ 	.byte	0x3f
	.zero		1


	//   ....[56]....
        /*0a18*/ 	.word	0x00017950
        /*0a1c*/ 	.word	0x00000000
        /*0a20*/ 	.word	0x00000000
        /*0a24*/ 	.short	0x0101
        /*0a26*/ 	.byte	0x3f
	.zero		1


	//   ....[57]....
        /*0a28*/ 	.word	0x00019df0
        /*0a2c*/ 	.word	0x00000008
        /*0a30*/ 	.word	0x00016820
        /*0a34*/ 	.short	0x010a
        /*0a36*/ 	.byte	0x3f
	.zero		1


	//   ....[58]....
        /*0a38*/ 	.word	0x00019e60
        /*0a3c*/ 	.word	0x00000009
        /*0a40*/ 	.word	0x000168a0
        /*0a44*/ 	.short	0x010a
        /*0a46*/ 	.byte	0x3f
	.zero		1


	//   ....[59]....
        /*0a48*/ 	.word	0x0001a010
        /*0a4c*/ 	.word	0x00000009
        /*0a50*/ 	.word	0x000168c0
        /*0a54*/ 	.short	0x010a
        /*0a56*/ 	.byte	0x3f
	.zero		1


	//   ....[60]....
        /*0a58*/ 	.word	0x0001a280
        /*0a5c*/ 	.word	0x0000000c
        /*0a60*/ 	.word	0x000168a0
        /*0a64*/ 	.short	0x010a
        /*0a66*/ 	.byte	0x3f
	.zero		1


	//   ....[61]....
        /*0a68*/ 	.word	0x0001a420
        /*0a6c*/ 	.word	0x0000000c
        /*0a70*/ 	.word	0x000168c0
        /*0a74*/ 	.short	0x010a
        /*0a76*/ 	.byte	0x3f
	.zero		1


	//   ....[62]....
        /*0a78*/ 	.word	0x0001b2c0
        /*0a7c*/ 	.word	0x00000005
        /*0a80*/ 	.word	0x00016840
        /*0a84*/ 	.short	0x010a
        /*0a86*/ 	.byte	0x3f
	.zero		1


	//   ....[63]....
        /*0a88*/ 	.word	0x0001b610
        /*0a8c*/ 	.word	0x0000001b
        /*0a90*/ 	.word	0x00016820
        /*0a94*/ 	.short	0x010a
        /*0a96*/ 	.byte	0x3f
	.zero		1


	//   ....[64]....
        /*0a98*/ 	.word	0x0001b900
        /*0a9c*/ 	.word	0x00000003
        /*0aa0*/ 	.word	0x00016840
        /*0aa4*/ 	.short	0x010a
        /*0aa6*/ 	.byte	0x3f
	.zero		1


	//   ....[65]....
        /*0aa8*/ 	.word	0x0001bae0
        /*0aac*/ 	.word	0x00000002
        /*0ab0*/ 	.word	0x00000060
        /*0ab4*/ 	.short	0x010a
        /*0ab6*/ 	.byte	0x3f
	.zero		1


	//   ....[66]....
        /*0ab8*/ 	.word	0x0001bf80
        /*0abc*/ 	.word	0x00000003
        /*0ac0*/ 	.word	0x00016840
        /*0ac4*/ 	.short	0x010a
        /*0ac6*/ 	.byte	0x3f
	.zero		1


	//   ....[67]....
        /*0ac8*/ 	.word	0x0001c160
        /*0acc*/ 	.word	0x00000003
        /*0ad0*/ 	.word	0x00000060
        /*0ad4*/ 	.short	0x010a
        /*0ad6*/ 	.byte	0x3f
	.zero		1


	//   ....[68]....
        /*0ad8*/ 	.word	0x0001c530
        /*0adc*/ 	.word	0x00000002
        /*0ae0*/ 	.word	0x00016840
        /*0ae4*/ 	.short	0x010a
        /*0ae6*/ 	.byte	0x3f
	.zero		1


	//   ....[69]....
        /*0ae8*/ 	.word	0x0001c720
        /*0aec*/ 	.word	0x00000002
        /*0af0*/ 	.word	0x00000060
        /*0af4*/ 	.short	0x010a
        /*0af6*/ 	.byte	0x3f
	.zero		1


	//   ....[70]....
        /*0af8*/ 	.word	0x0001ca60
        /*0afc*/ 	.word	0x00000003
        /*0b00*/ 	.word	0x00016860
        /*0b04*/ 	.short	0x010a
        /*0b06*/ 	.byte	0x3f
	.zero		1


	//   ....[71]....
        /*0b08*/ 	.word	0x0001d8e0
        /*0b0c*/ 	.word	0x00000009
        /*0b10*/ 	.word	0x00016820
        /*0b14*/ 	.short	0x010a
        /*0b16*/ 	.byte	0x3f
	.zero		1


	//   ....[72]....
        /*0b18*/ 	.word	0x0001da70
        /*0b1c*/ 	.word	0x00000007
        /*0b20*/ 	.word	0x00000000
        /*0b24*/ 	.short	0x010a
        /*0b26*/ 	.byte	0x3f
	.zero		1


	//   ....[73]....
        /*0b28*/ 	.word	0x0001dae0
        /*0b2c*/ 	.word	0x00000003
        /*0b30*/ 	.word	0x00000000
        /*0b34*/ 	.short	0x010a
        /*0b36*/ 	.byte	0x3f
	.zero		1


	//   ....[74]....
        /*0b38*/ 	.word	0x0001db40
        /*0b3c*/ 	.word	0x00000005
        /*0b40*/ 	.word	0x00000000
        /*0b44*/ 	.short	0x010a
        /*0b46*/ 	.byte	0x3f
	.zero		1


	//   ....[75]....
        /*0b48*/ 	.word	0x0001db70
        /*0b4c*/ 	.word	0x00000003
        /*0b50*/ 	.word	0x00000000
        /*0b54*/ 	.short	0x010a
        /*0b56*/ 	.byte	0x3f
	.zero		1


	//   ....[76]....
        /*0b58*/ 	.word	0x0001dbd0
        /*0b5c*/ 	.word	0x00000056
        /*0b60*/ 	.word	0x00016890
        /*0b64*/ 	.short	0x010a
        /*0b66*/ 	.byte	0x3f
	.zero		1


	//   ....[77]....
        /*0b68*/ 	.word	0x0001dc20
        /*0b6c*/ 	.word	0x00000056
        /*0b70*/ 	.word	0x00016890
        /*0b74*/ 	.short	0x010a
        /*0b76*/ 	.byte	0x3f
	.zero		1


	//   ....[78]....
        /*0b78*/ 	.word	0x0001dc70
        /*0b7c*/ 	.word	0x00000056
        /*0b80*/ 	.word	0x00016890
        /*0b84*/ 	.short	0x010a
        /*0b86*/ 	.byte	0x3f
	.zero		1


	//   ....[79]....
        /*0b88*/ 	.word	0x0001dcc0
        /*0b8c*/ 	.word	0x00000056
        /*0b90*/ 	.word	0x000168b0
        /*0b94*/ 	.short	0x010a
        /*0b96*/ 	.byte	0x3f
	.zero		1


	//   ....[80]....
        /*0b98*/ 	.word	0x0001e2c0
        /*0b9c*/ 	.word	0x00000002
        /*0ba0*/ 	.word	0x00016800
        /*0ba4*/ 	.short	0x010a
        /*0ba6*/ 	.byte	0x3f
	.zero		1


	//   ....[81]....
        /*0ba8*/ 	.word	0x0001e810
        /*0bac*/ 	.word	0x00000002
        /*0bb0*/ 	.word	0x00016800
        /*0bb4*/ 	.short	0x010a
        /*0bb6*/ 	.byte	0x3f
	.zero		1


	//   ....[82]....
        /*0bb8*/ 	.word	0x0001e860
        /*0bbc*/ 	.word	0x00000059
        /*0bc0*/ 	.word	0x00016830
        /*0bc4*/ 	.short	0x010a
        /*0bc6*/ 	.byte	0x3f
	.zero		1


	//   ....[83]....
        /*0bc8*/ 	.word	0x0001e8b0
        /*0bcc*/ 	.word	0x00000015
        /*0bd0*/ 	.word	0x00016830
        /*0bd4*/ 	.short	0x010a
        /*0bd6*/ 	.byte	0x3f
	.zero		1


	//   ....[84]....
        /*0bd8*/ 	.word	0x0001e900
        /*0bdc*/ 	.word	0x00000014
        /*0be0*/ 	.word	0x00016850
        /*0be4*/ 	.short	0x010a
        /*0be6*/ 	.byte	0x3f
	.zero		1


	//   ....[85]....
        /*0be8*/ 	.word	0x0001e950
        /*0bec*/ 	.word	0x0000000e
        /*0bf0*/ 	.word	0x00016830
        /*0bf4*/ 	.short	0x010a
        /*0bf6*/ 	.byte	0x3f
	.zero		1


	//   ....[86]....
        /*0bf8*/ 	.word	0x0001e9a0
        /*0bfc*/ 	.word	0x0000000f
        /*0c00*/ 	.word	0x00016850
        /*0c04*/ 	.short	0x010a
        /*0c06*/ 	.byte	0x3f
	.zero		1


	//   ....[87]....
        /*0c08*/ 	.word	0x0001e9f0
        /*0c0c*/ 	.word	0x0000000e
        /*0c10*/ 	.word	0x00016830
        /*0c14*/ 	.short	0x010a
        /*0c16*/ 	.byte	0x3f
	.zero		1


	//   ....[88]....
        /*0c18*/ 	.word	0x0001ea40
        /*0c1c*/ 	.word	0x0000000f
        /*0c20*/ 	.word	0x00016850
        /*0c24*/ 	.short	0x010a
        /*0c26*/ 	.byte	0x3f
	.zero		1


	//   ....[89]....
        /*0c28*/ 	.word	0x0001ea90
        /*0c2c*/ 	.word	0x00000009
        /*0c30*/ 	.word	0x00016850
        /*0c34*/ 	.short	0x010a
        /*0c36*/ 	.byte	0x3f
	.zero		1


	//   ....[90]....
        /*0c38*/ 	.word	0x0001ec20
        /*0c3c*/ 	.word	0x00000008
        /*0c40*/ 	.word	0x00016820
        /*0c44*/ 	.short	0x010a
        /*0c46*/ 	.byte	0x3f
	.zero		1


	//   ....[91]....
        /*0c48*/ 	.word	0x0001ec70
        /*0c4c*/ 	.word	0x00000009
        /*0c50*/ 	.word	0x000168a0
        /*0c54*/ 	.short	0x010a
        /*0c56*/ 	.byte	0x3f
	.zero		1


	//   ....[92]....
        /*0c58*/ 	.word	0x0001ecc0
        /*0c5c*/ 	.word	0x00000009
        /*0c60*/ 	.word	0x000168c0
        /*0c64*/ 	.short	0x010a
        /*0c66*/ 	.byte	0x3f
	.zero		1


	//   ....[93]....
        /*0c68*/ 	.word	0x0001ed10
        /*0c6c*/ 	.word	0x0000000c
        /*0c70*/ 	.word	0x000168a0
        /*0c74*/ 	.short	0x010a
        /*0c76*/ 	.byte	0x3f
	.zero		1


	//   ....[94]....
        /*0c78*/ 	.word	0x0001ed60
        /*0c7c*/ 	.word	0x0000000c
        /*0c80*/ 	.word	0x000168c0
        /*0c84*/ 	.short	0x010a
        /*0c86*/ 	.byte	0x3f
	.zero		1


	//   ....[95]....
        /*0c88*/ 	.word	0x0001ef00
        /*0c8c*/ 	.word	0x00000005
        /*0c90*/ 	.word	0x00016840
        /*0c94*/ 	.short	0x010a
        /*0c96*/ 	.byte	0x3f
	.zero		1


	//   ....[96]....
        /*0c98*/ 	.word	0x0001ef50
        /*0c9c*/ 	.word	0x0000001b
        /*0ca0*/ 	.word	0x00016820
        /*0ca4*/ 	.short	0x010a
        /*0ca6*/ 	.byte	0x3f
	.zero		1


	//   ....[97]....
        /*0ca8*/ 	.word	0x0001efa0
        /*0cac*/ 	.word	0x00000003
        /*0cb0*/ 	.word	0x00016840
        /*0cb4*/ 	.short	0x010a
        /*0cb6*/ 	.byte	0x3f
	.zero		1


	//   ....[98]....
        /*0cb8*/ 	.word	0x0001eff0
        /*0cbc*/ 	.word	0x00000002
        /*0cc0*/ 	.word	0x00000060
        /*0cc4*/ 	.short	0x010a
        /*0cc6*/ 	.byte	0x3f
	.zero		1


	//   ....[99]....
        /*0cc8*/ 	.word	0x0001f040
        /*0ccc*/ 	.word	0x00000003
        /*0cd0*/ 	.word	0x00016840
        /*0cd4*/ 	.short	0x010a
        /*0cd6*/ 	.byte	0x3f
	.zero		1


	//   ....[100]....
        /*0cd8*/ 	.word	0x0001f090
        /*0cdc*/ 	.word	0x00000003
        /*0ce0*/ 	.word	0x00000060
        /*0ce4*/ 	.short	0x010a
        /*0ce6*/ 	.byte	0x3f
	.zero		1


	//   ....[101]....
        /*0ce8*/ 	.word	0x0001f0e0
        /*0cec*/ 	.word	0x00000002
        /*0cf0*/ 	.word	0x00016840
        /*0cf4*/ 	.short	0x010a
        /*0cf6*/ 	.byte	0x3f
	.zero		1


	//   ....[102]....
        /*0cf8*/ 	.word	0x0001f130
        /*0cfc*/ 	.word	0x00000002
        /*0d00*/ 	.word	0x00000060
        /*0d04*/ 	.short	0x010a
        /*0d06*/ 	.byte	0x3f
	.zero		1


	//   ....[103]....
        /*0d08*/ 	.word	0x0001f180
        /*0d0c*/ 	.word	0x00000003
        /*0d10*/ 	.word	0x00016860
        /*0d14*/ 	.short	0x010a
        /*0d16*/ 	.byte	0x3f
	.zero		1


	//   ....[104]....
        /*0d18*/ 	.word	0x0001fb30
        /*0d1c*/ 	.word	0x00000009
        /*0d20*/ 	.word	0x00016820
        /*0d24*/ 	.short	0x010a
        /*0d26*/ 	.byte	0x3f
	.zero		1


	//   ....[105]....
        /*0d28*/ 	.word	0x0001fcd0
        /*0d2c*/ 	.word	0x00000007
        /*0d30*/ 	.word	0x00000000
        /*0d34*/ 	.short	0x010a
        /*0d36*/ 	.byte	0x3f
	.zero		1


	//   ....[106]....
        /*0d38*/ 	.word	0x0001fd20
        /*0d3c*/ 	.word	0x00000003
        /*0d40*/ 	.word	0x00000000
        /*0d44*/ 	.short	0x010a
        /*0d46*/ 	.byte	0x3f
	.zero		1


	//   ....[107]....
        /*0d48*/ 	.word	0x0001fd70
        /*0d4c*/ 	.word	0x00000005
        /*0d50*/ 	.word	0x00000000
        /*0d54*/ 	.short	0x010a
        /*0d56*/ 	.byte	0x3f
	.zero		1


	//----- nvinfo : EIATTR_NUM_MBARRIERS
	.align		4
.L_239:
        /*0d58*/ 	.byte	0x03, 0x38
        /*0d5a*/ 	.short	0x0016


	//----- nvinfo : EIATTR_EXIT_INSTR_OFFSETS
	.align		4
        /*0d5c*/ 	.byte	0x04, 0x1c
        /*0d5e*/ 	.short	(.L_241 - .L_240)


	//   ....[0]....
.L_240:
        /*0d60*/ 	.word	0x0001dbc0


	//----- nvinfo : EIATTR_MAX_THREADS
	.align		4
.L_241:
        /*0d64*/ 	.byte	0x04, 0x05
        /*0d66*/ 	.short	(.L_243 - .L_242)
.L_242:
        /*0d68*/ 	.word	0x00000200
        /*0d6c*/ 	.word	0x00000001
        /*0d70*/ 	.word	0x00000001


	//----- nvinfo : EIATTR_CRS_STACK_SIZE
	.align		4
.L_243:
        /*0d74*/ 	.byte	0x04, 0x1e
        /*0d76*/ 	.short	(.L_245 - .L_244)
.L_244:
        /*0d78*/ 	.word	0x00000000


	//----- nvinfo : EIATTR_CBANK_PARAM_SIZE
	.align		4
.L_245:
        /*0d7c*/ 	.byte	0x03, 0x19
        /*0d7e*/ 	.short	0x0a70


	//----- nvinfo : EIATTR_PARAM_CBANK
	.align		4
        /*0d80*/ 	.byte	0x04, 0x0a
        /*0d82*/ 	.short	(.L_247 - .L_246)
	.align		4
.L_246:
        /*0d84*/ 	.word	index@(.nv.constant0._ZN7cutlass13device_kernelIN5flash11enable_sm90INS1_16FlashAttnFwdSm90INS1_25CollectiveMainloopFwdSm90ILi2EN4cute5tupleIJNS5_1CILi1EEES8_S8_EEENS6_IJNS7_ILi192EEENS7_ILi128EEENS7_ILi64EEEEEELi64ENS_6half_tEfNS_4arch4Sm90ELb0ELb1ELb1ELb1ELb0ELb1ELb0ELb1ELb1ELb0ELb0ELb0EEENS1_21CollectiveEpilogueFwdINS6_IJSA_SC_SB_EEES9_SE_SG_Li384ELb1ELb0ELb0ELb0EEENS1_36VarlenDynamicPersistentTileSchedulerILi192ELi128ELi384ELi32ELb0ELb0ELb1ELb1ELb0ELb1EEEEEEEEEvNT_6ParamsE)
        /*0d88*/ 	.short	0x0210
        /*0d8a*/ 	.short	0x0a70


	//----- nvinfo : EIATTR_SW_WAR
	.align		4
.L_247:
        /*0d8c*/ 	.byte	0x04, 0x36
        /*0d8e*/ 	.short	(.L_249 - .L_248)
.L_248:
        /*0d90*/ 	.word	0x00000008
.L_249:


//--------------------- .nv.info._ZN7cutlass13device_kernelIN5flash11enable_sm90INS1_16FlashAttnFwdSm90INS1_25CollectiveMainloopFwdSm90ILi2EN4cute5tupleIJNS5_1CILi1EEES8_S8_EEENS6_IJNS7_ILi192EEENS7_ILi128EEENS7_ILi64EEEEEELi64ENS_6half_tEfNS_4arch4Sm90ELb1ELb0ELb1ELb0ELb0ELb0ELb0ELb1ELb1ELb0ELb0ELb0EEENS1_21CollectiveEpilogueFwdINS6_IJSA_SC_SB_EEES9_SE_SG_Li384ELb0ELb0ELb0ELb0EEENS1_30DynamicPersistentTileSchedulerILi384ELi32ELb0ELb0ELb1EEEEEEEEEvNT_6ParamsE --------------------------
	.section	.nv.info._ZN7cutlass13device_kernelIN5flash11enable_sm90INS1_16FlashAttnFwdSm90INS1_25CollectiveMainloopFwdSm90ILi2EN4cute5tupleIJNS5_1CILi1EEES8_S8_EEENS6_IJNS7_ILi192EEENS7_ILi128EEENS7_ILi64EEEEEELi64ENS_6half_tEfNS_4arch4Sm90ELb1ELb0ELb1ELb0ELb0ELb0ELb0ELb1ELb1ELb0ELb0ELb0EEENS1_21CollectiveEpilogueFwdINS6_IJSA_SC_SB_EEES9_SE_SG_Li384ELb0ELb0ELb0ELb0EEENS1_30DynamicPersistentTileSchedulerILi384ELi32ELb0ELb0ELb1EEEEEEEEEvNT_6ParamsE,"",@"SHT_CUDA_INFO"
	.sectionflags	@""
	.align	4


	//----- nvinfo : EIATTR_CUDA_API_VERSION
	.align		4
        /*0000*/ 	.byte	0x04, 0x37
        /*0002*/ 	.short	(.L_251 - .L_250)
.L_250:
        /*0004*/ 	.word	0x00000082


	//----- nvinfo : EIATTR_KPARAM_INFO
	.align		4
.L_251:
        /*0008*/ 	.byte	0x04, 0x17
        /*000a*/ 	.short	(.L_253 - .L_252)
.L_252:
        /*000c*/ 	.word	0x00000000
        /*0010*/ 	.short	0x0000
        /*0012*/ 	.short	0x0070
        /*0014*/ 	.byte	0x00, 0xf0, 0x01, 0x2e


	//----- nvinfo : EIATTR_SPARSE_MMA_MASK
	.align		4
.L_253:
        /*0018*/ 	.byte	0x03, 0x50
        /*001a*/ 	.short	0x0000


	//----- nvinfo : EIATTR_MAXREG_COUNT
	.align		4
        /*001c*/ 	.byte	0x03, 0x1b
        /*001e*/ 	.short	0x0080


	//----- nvinfo : EIATTR_NUM_BARRIERS
	.align		4
        /*0020*/ 	.byte	0x02, 0x4c
        /*0022*/ 	.byte	0x10
	.zero		1


	//----- nvinfo : EIATTR_EXTERNS
	.align		4
        /*0024*/ 	.byte	0x04, 0x0f
        /*0026*/ 	.short	(.L_255 - .L_254)


	//   ....[0]....
	.align		4
.L_254:
        /*0028*/ 	.word	index@(__assertfail)


	//----- nvinfo : EIATTR_MERCURY_ISA_VERSION
	.align		4
.L_255:
        /*002c*/ 	.byte	0x03, 0x5f
        /*002e*/ 	.short	0x0101


	//----- nvinfo : EIATTR_INT_WARP_WIDE_INSTR_OFFSETS
	.align		4
        /*0030*/ 	.byte	0x04, 0x31
        /*0032*/ 	.short	(.L_257 - .L_256)


	//   ....[0]....
.L_256:
        /*0034*/ 	.word	0x00000180


	//   ....[1]....
        /*0038*/ 	.word	0x000001b0


	//   ....[2]....
        /*003c*/ 	.word	0x000001c0


	//   ....[3]....
        /*0040*/ 	.word	0x0000aef0


	//   ....[4]....
        /*0044*/ 	.word	0x0000af80


	//   ....[5]....
        /*0048*/ 	.word	0x0000b430


	//   ....[6]....
        /*004c*/ 	.word	0x0000cb50


	//   ....[7]....
        /*0050*/ 	.word	0x0000cbe0


	//----- nvinfo : EIATTR_COOP_GROUP_MASK_REGIDS
	.align		4
.L_257:
        /*0054*/ 	.byte	0x04, 0x29
        /*0056*/ 	.short	(.L_259 - .L_258)


	//   ....[0]....
.L_258:
        /*0058*/ 	.word	0xffffffff


	//   ....[1]....
        /*005c*/ 	.word	0xffffffff


	//   ....[2]....
        /*0060*/ 	.word	0xffffffff


	//   ....[3]....
        /*0064*/ 	.word	0xffffffff


	//   ....[4]....
        /*0068*/ 	.word	0xffffffff


	//   ....[5]....
        /*006c*/ 	.word	0xffffffff


	//   ....[6]....
        /*0070*/ 	.word	0xffffffff


	//   ....[7]....
        /*0074*/ 	.word	0xffffffff


	//   ....[8]....
        /*0078*/ 	.word	0xffffffff


	//   ....[9]....
        /*007c*/ 	.word	0xffffffff


	//   ....[10]....
        /*0080*/ 	.word	0xffffffff


	//   ....[11]....
        /*0084*/ 	.word	0xffffffff


	//   ....[12]....
        /*0088*/ 	.word	0xffffffff


	//   ....[13]....
        /*008c*/ 	.word	0xffffffff


	//   ....[14]....
        /*0090*/ 	.word	0xffffffff


	//   ....[15]....
        /*0094*/ 	.word	0xffffffff


	//   ....[16]....
        /*0098*/ 	.word	0xffffffff


	//   ....[17]....
        /*009c*/ 	.word	0xffffffff


	//   ....[18]....
        /*00a0*/ 	.word	0xffffffff


	//   ....[19]....
        /*00a4*/ 	.word	0xffffffff


	//   ....[20]....
        /*00a8*/ 	.word	0xffffffff


	//   ....[21]....
        /*00ac*/ 	.word	0xffffffff


	//   ....[22]....
        /*00b0*/ 	.word	0xffffffff


	//   ....[23]....
        /*00b4*/ 	.word	0xffffffff


	//   ....[24]....
        /*00b8*/ 	.word	0xffffffff


	//   ....[25]....
        /*00bc*/ 	.word	0xffffffff


	//   ....[26]....
        /*00c0*/ 	.word	0xffffffff


	//   ....[27]....
        /*00c4*/ 	.word	0xffffffff


	//   ....[28]....
        /*00c8*/ 	.word	0x0500000f


	//   ....[29]....
        /*00cc*/ 	.word	0x0500000f


	//----- nvinfo : EIATTR_COOP_GROUP_INSTR_OFFSETS
	.align		4
.L_259:
        /*00d0*/ 	.byte	0x04, 0x28
        /*00d2*/ 	.short	(.L_261 - .L_260)


	//   ....[0]....
.L_260:
        /*00d4*/ 	.word	0x00000060


	//   ....[1]....
        /*00d8*/ 	.word	0x00000190


	//   ....[2]....
        /*00dc*/ 	.word	0x000001e0


	//   ....[3]....
        /*00e0*/ 	.word	0x000003d0


	//   ....[4]....
        /*00e4*/ 	.word	0x00000530


	//   ....[5]....
        /*00e8*/ 	.word	0x00000650


	//   ....[6]....
        /*00ec*/ 	.word	0x000007b0


	//   ....[7]....
        /*00f0*/ 	.word	0x000012f0


	//   ....[8]....
        /*00f4*/ 	.word	0x00002700


	//   ....[9]....
        /*00f8*/ 	.word	0x000027a0


	//   ....[10]....
        /*00fc*/ 	.word	0x00003210


	//   ....[11]....
        /*0100*/ 	.word	0x000032a0


	//   ....[12]....
        /*0104*/ 	.word	0x00005300


	//   ....[13]....
        /*0108*/ 	.word	0x000053a0


	//   ....[14]....
        /*010c*/ 	.word	0x00005e00


	//   ....[15]....
        /*0110*/ 	.word	0x00005ea0


	//   ....[16]....
        /*0114*/ 	.word	0x00007b60


	//   ....[17]....
        /*0118*/ 	.word	0x00007bd0


	//   ....[18]....
        /*011c*/ 	.word	0x000082c0


	//   ....[19]....
        /*0120*/ 	.word	0x00008360


	//   ....[20]....
        /*0124*/ 	.word	0x000093a0


	//   ....[21]....
        /*0128*/ 	.word	0x000093e0


	//   ....[22]....
        /*012c*/ 	.word	0x000094c0


	//   ....[23]....
        /*0130*/ 	.word	0x000094d0


	//   ....[24]....
        /*0134*/ 	.word	0x00009fd0


	//   ....[25]....
        /*0138*/ 	.word	0x0000a990


	//   ....[26]....
        /*013c*/ 	.word	0x0000ce80


	//   ....[27]....
        /*0140*/ 	.word	0x0000d000


	//   ....[28]....
        /*0144*/ 	.word	0x0000d540


	//   ....[29]....
        /*0148*/ 	.word	0x0000d930


	//----- nvinfo : EIATTR_REG_RECONFIG
	.align		4
.L_261:
        /*014c*/ 	.byte	0x01, 0x54
	.zero		2


	//----- nvinfo : EIATTR_SYSCALL_OFFSETS
	.align		4
        /*0150*/ 	.byte	0x04, 0x46
        /*0152*/ 	.short	(.L_263 - .L_262)


	//   ....[0]....
.L_262:
        /*0154*/ 	.word	0x000014a0


	//   ....[1]....
        /*0158*/ 	.word	0x0000b110


	//   ....[2]....
        /*015c*/ 	.word	0x0000b250


	//   ....[3]....
        /*0160*/ 	.word	0x0000b340


	//----- nvinfo : EIATTR_MBARRIER_INSTR_OFFSETS
	.align		4
.L_263:
        /*0164*/ 	.byte	0x04, 0x39
        /*0166*/ 	.short	(.L_265 - .L_264)


	//   ....[0]....
.L_264:
        /*0168*/ 	.word	0x00000280
        /*016c*/ 	.word	0x000000ff
        /*0170*/ 	.word	0x00016800
        /*0174*/ 	.short	0x0100
        /*0176*/ 	.byte	0x06
	.zero		1


	//   ....[1]....
        /*0178*/ 	.word	0x00000290
        /*017c*/ 	.word	0x000000ff
        /*0180*/ 	.word	0x00016820
        /*0184*/ 	.short	0x0100
        /*0186*/ 	.byte	0x06
	.zero		1


	//   ....[2]....
        /*0188*/ 	.word	0x00000380
        /*018c*/ 	.word	0x000000ff
        /*0190*/ 	.word	0x00016830
        /*0194*/ 	.short	0x0100
        /*0196*/ 	.byte	0x08
	.zero		1


	//   ....[3]....
        /*0198*/ 	.word	0x00000390
        /*019c*/ 	.word	0x000000ff
        /*01a0*/ 	.word	0x00016840
        /*01a4*/ 	.short	0x0100
        /*01a6*/ 	.byte	0x08
	.zero		1


	//   ....[4]....
        /*01a8*/ 	.word	0x000003a0
        /*01ac*/ 	.word	0x000000ff
        /*01b0*/ 	.word	0x00016838
        /*01b4*/ 	.short	0x0100
        /*01b6*/ 	.byte	0x08
	.zero		1


	//   ....[5]....
        /*01b8*/ 	.word	0x000003b0
        /*01bc*/ 	.word	0x000000ff
        /*01c0*/ 	.word	0x00016848
        /*01c4*/ 	.short	0x0100
        /*01c6*/ 	.byte	0x08
	.zero		1


	//   ....[6]....
        /*01c8*/ 	.word	0x000004e0
        /*01cc*/ 	.word	0x000000ff
        /*01d0*/ 	.word	0x00016850
        /*01d4*/ 	.short	0x0100
        /*01d6*/ 	.byte	0x08
	.zero		1


	//   ....[7]....
        /*01d8*/ 	.word	0x000004f0
        /*01dc*/ 	.word	0x000000ff
        /*01e0*/ 	.word	0x00016860
        /*01e4*/ 	.short	0x0100
        /*01e6*/ 	.byte	0x08
	.zero		1


	//   ....[8]....
        /*01e8*/ 	.word	0x00000500
        /*01ec*/ 	.word	0x000000ff
        /*01f0*/ 	.word	0x00016858
        /*01f4*/ 	.short	0x0100
        /*01f6*/ 	.byte	0x08
	.zero		1


	//   ....[9]....
        /*01f8*/ 	.word	0x00000510
        /*01fc*/ 	.word	0x000000ff
        /*0200*/ 	.word	0x00016868
        /*0204*/ 	.short	0x0100
        /*0206*/ 	.byte	0x08
	.zero		1


	//   ....[10]....
        /*0208*/ 	.word	0x00000600
        /*020c*/ 	.word	0x000000ff
        /*0210*/ 	.word	0x00016870
        /*0214*/ 	.short	0x0100
        /*0216*/ 	.byte	0x06
	.zero		1


	//   ....[11]....
        /*0218*/ 	.word	0x00000610
        /*021c*/ 	.word	0x000000ff
        /*0220*/ 	.word	0x00016880
        /*0224*/ 	.short	0x0100
        /*0226*/ 	.byte	0x06
	.zero		1


	//   ....[12]....
        /*0228*/ 	.word	0x00000620
        /*022c*/ 	.word	0x000000ff
        /*0230*/ 	.word	0x00016878
        /*0234*/ 	.short	0x0100
        /*0236*/ 	.byte	0x06
	.zero		1


	//   ....[13]....
        /*0238*/ 	.word	0x00000630
        /*023c*/ 	.word	0x000000ff
        /*0240*/ 	.word	0x00016888
        /*0244*/ 	.short	0x0100
        /*0246*/ 	.byte	0x06
	.zero		1


	//   ....[14]....
        /*0248*/ 	.word	0x00000760
        /*024c*/ 	.word	0x000000ff
        /*0250*/ 	.word	0x00016890
        /*0254*/ 	.short	0x0100
        /*0256*/ 	.byte	0x08
	.zero		1


	//   ....[15]....
        /*0258*/ 	.word	0x00000770
        /*025c*/ 	.word	0x000000ff
        /*0260*/ 	.word	0x000168a0
        /*0264*/ 	.short	0x0100
        /*0266*/ 	.byte	0x08
	.zero		1


	//   ....[16]....
        /*0268*/ 	.word	0x00000780
        /*026c*/ 	.word	0x000000ff
        /*0270*/ 	.word	0x00016898
        /*0274*/ 	.short	0x0100
        /*0276*/ 	.byte	0x08
	.zero		1


	//   ....[17]....
        /*0278*/ 	.word	0x00000790
        /*027c*/ 	.word	0x000000ff
        /*0280*/ 	.word	0x000168a8
        /*0284*/ 	.short	0x0100
        /*0286*/ 	.byte	0x08
	.zero		1


	//   ....[18]....
        /*0288*/ 	.word	0x000008c0
        /*028c*/ 	.word	0x000000ff
        /*0290*/ 	.word	0x000168b0
        /*0294*/ 	.short	0x0100
        /*0296*/ 	.byte	0x08
	.zero		1


	//   ....[19]....
        /*0298*/ 	.word	0x000008d0
        /*029c*/ 	.word	0x000000ff
        /*02a0*/ 	.word	0x000168c0
        /*02a4*/ 	.short	0x0100
        /*02a6*/ 	.byte	0x08
	.zero		1


	//   ....[20]....
        /*02a8*/ 	.word	0x000008e0
        /*02ac*/ 	.word	0x000000ff
        /*02b0*/ 	.word	0x000168b8
        /*02b4*/ 	.short	0x0100
        /*02b6*/ 	.byte	0x08
	.zero		1


	//   ....[21]....
        /*02b8*/ 	.word	0x000008f0
        /*02bc*/ 	.word	0x000000ff
        /*02c0*/ 	.word	0x000168c8
        /*02c4*/ 	.short	0x0100
        /*02c6*/ 	.byte	0x08
	.zero		1


	//   ....[22]....
        /*02c8*/ 	.word	0x00001520
        /*02cc*/ 	.word	0x000000ff
        /*02d0*/ 	.word	0x00016800
        /*02d4*/ 	.short	0x010a
        /*02d6*/ 	.byte	0x28
	.zero		1


	//   ....[23]....
        /*02d8*/ 	.word	0x000015a0
        /*02dc*/ 	.word	0x00000000
        /*02e0*/ 	.word	0x00016830
        /*02e4*/ 	.short	0x010a
        /*02e6*/ 	.byte	0x3f
	.zero		1


	//   ....[24]....
        /*02e8*/ 	.word	0x00001600
        /*02ec*/ 	.word	0x00000000
        /*02f0*/ 	.word	0x00016830
        /*02f4*/ 	.short	0x010a
        /*02f6*/ 	.byte	0x3f
	.zero		1


	//   ....[25]....
        /*02f8*/ 	.word	0x000021d0
        /*02fc*/ 	.word	0x00000000
        /*0300*/ 	.word	0x00000000
        /*0304*/ 	.short	0x0101
        /*0306*/ 	.byte	0x3f
	.zero		1


	//   ....[26]....
        /*0308*/ 	.word	0x00004100
        /*030c*/ 	.word	0x000000ff
        /*0310*/ 	.word	0x00016830
        /*0314*/ 	.short	0x010a
        /*0316*/ 	.byte	0x06
	.zero		1


	//   ....[27]....
        /*0318*/ 	.word	0x00004140
        /*031c*/ 	.word	0x000000ff
        /*0320*/ 	.word	0x00016830
        /*0324*/ 	.short	0x010a
        /*0326*/ 	.byte	0x06
	.zero		1


	//   ....[28]....
        /*0328*/ 	.word	0x00004320
        /*032c*/ 	.word	0x000000ff
        /*0330*/ 	.word	0x00016850
        /*0334*/ 	.short	0x010a
        /*0336*/ 	.byte	0x06
	.zero		1


	//   ....[29]....
        /*0338*/ 	.word	0x00004360
        /*033c*/ 	.word	0x000000ff
        /*0340*/ 	.word	0x00016850
        /*0344*/ 	.short	0x010a
        /*0346*/ 	.byte	0x06
	.zero		1


	//   ....[30]....
        /*0348*/ 	.word	0x00006480
        /*034c*/ 	.word	0x0000001b
        /*0350*/ 	.word	0x00000000
        /*0354*/ 	.short	0x0101
        /*0356*/ 	.byte	0x3f
	.zero		1


	//   ....[31]....
        /*0358*/ 	.word	0x00006500
        /*035c*/ 	.word	0x00000027
        /*0360*/ 	.word	0x00000000
        /*0364*/ 	.short	0x0101
        /*0366*/ 	.byte	0x3f
	.zero		1


	//   ....[32]....
        /*0368*/ 	.word	0x00006f00
        /*036c*/ 	.word	0x000000ff
        /*0370*/ 	.word	0x00016830
        /*0374*/ 	.short	0x010a
        /*0376*/ 	.byte	0x06
	.zero		1


	//   ....[33]....
        /*0378*/ 	.word	0x00006f40
        /*037c*/ 	.word	0x000000ff
        /*0380*/ 	.word	0x00016830
        /*0384*/ 	.short	0x010a
        /*0386*/ 	.byte	0x06
	.zero		1


	//   ....[34]....
        /*0388*/ 	.word	0x00007120
        /*038c*/ 	.word	0x000000ff
        /*0390*/ 	.word	0x00016850
        /*0394*/ 	.short	0x010a
        /*0396*/ 	.byte	0x06
	.zero		1


	//   ....[35]....
        /*0398*/ 	.word	0x00007160
        /*039c*/ 	.word	0x000000ff
        /*03a0*/ 	.word	0x00016850
        /*03a4*/ 	.short	0x010a
        /*03a6*/ 	.byte	0x06
	.zero		1


	//   ....[36]....
        /*03a8*/ 	.word	0x000087f0
        /*03ac*/ 	.word	0x00000021
        /*03b0*/ 	.word	0x00000000
        /*03b4*/ 	.short	0x0101
        /*03b6*/ 	.byte	0x3f
	.zero		1


	//   ....[37]....
        /*03b8*/ 	.word	0x000089a0
        /*03bc*/ 	.word	0x00000021
        /*03c0*/ 	.word	0x00000000
        /*03c4*/ 	.short	0x0101
        /*03c6*/ 	.byte	0x3f
	.zero		1


	//   ....[38]....
        /*03c8*/ 	.word	0x00009310
        /*03cc*/ 	.word	0x000000ff
        /*03d0*/ 	.word	0x00016850
        /*03d4*/ 	.short	0x010a
        /*03d6*/ 	.byte	0x05
	.zero		1


	//   ....[39]....
        /*03d8*/ 	.word	0x00009350
        /*03dc*/ 	.word	0x000000ff
        /*03e0*/ 	.word	0x00016850
        /*03e4*/ 	.short	0x010a
        /*03e6*/ 	.byte	0x05
	.zero		1


	//   ....[40]....
        /*03e8*/ 	.word	0x00009950
        /*03ec*/ 	.word	0x00000000
        /*03f0*/ 	.word	0x00000000
        /*03f4*/ 	.short	0x0101
        /*03f6*/ 	.byte	0x3f
	.zero		1


	//   ....[41]....
        /*03f8*/ 	.word	0x0000a160
        /*03fc*/ 	.word	0x000000ff
        /*0400*/ 	.word	0x00000000
        /*0404*/ 	.short	0x0101
        /*0406*/ 	.byte	0x05
	.zero		1


	//   ....[42]....
        /*0408*/ 	.word	0x0000b6d0
        /*040c*/ 	.word	0x0000000d
        /*0410*/ 	.word	0x00016840
        /*0414*/ 	.short	0x010a
        /*0416*/ 	.byte	0x3f
	.zero		1


	//   ....[43]....
        /*0418*/ 	.word	0x0000b9c0
        /*041c*/ 	.word	0x000000ff
        /*0420*/ 	.word	0x00016820
        /*0424*/ 	.short	0x010a
        /*0426*/ 	.byte	0x27
	.zero		1


	//   ....[44]....
        /*0428*/ 	.word	0x0000bc90
        /*042c*/ 	.word	0x00000003
        /*0430*/ 	.word	0x00016840
        /*0434*/ 	.short	0x010a
        /*0436*/ 	.byte	0x3f
	.zero		1


	//   ....[45]....
        /*0438*/ 	.word	0x0000be30
        /*043c*/ 	.word	0x00000002
        /*0440*/ 	.word	0x00000060
        /*0444*/ 	.short	0x010a
        /*0446*/ 	.byte	0x3f
	.zero		1


	//   ....[46]....
        /*0448*/ 	.word	0x0000c260
        /*044c*/ 	.word	0x00000004
        /*0450*/ 	.word	0x00016840
        /*0454*/ 	.short	0x010a
        /*0456*/ 	.byte	0x3f
	.zero		1


	//   ....[47]....
        /*0458*/ 	.word	0x0000c400
        /*045c*/ 	.word	0x00000004
        /*0460*/ 	.word	0x00000060
        /*0464*/ 	.short	0x010a
        /*0466*/ 	.byte	0x3f
	.zero		1


	//   ....[48]....
        /*0468*/ 	.word	0x0000c790
        /*046c*/ 	.word	0x00000003
        /*0470*/ 	.word	0x00016840
        /*0474*/ 	.short	0x010a
        /*0476*/ 	.byte	0x3f
	.zero		1


	//   ....[49]....
        /*0478*/ 	.word	0x0000c930
        /*047c*/ 	.word	0x00000003
        /*0480*/ 	.word	0x00000060
        /*0484*/ 	.short	0x010a
        /*0486*/ 	.byte	0x3f
	.zero		1


	//   ....[50]....
        /*0488*/ 	.word	0x0000cc60
        /*048c*/ 	.word	0x00000003
        /*0490*/ 	.word	0x00016860
        /*0494*/ 	.short	0x010a
        /*0496*/ 	.byte	0x3f
	.zero		1


	//   ....[51]....
        /*0498*/ 	.word	0x0000cfe0
        /*049c*/ 	.word	0x00000007
        /*04a0*/ 	.word	0x00016820
        /*04a4*/ 	.short	0x010a
        /*04a6*/ 	.byte	0x3f
	.zero		1


	//   ....[52]....
        /*04a8*/ 	.word	0x0000d100
        /*04ac*/ 	.word	0x00000005
        /*04b0*/ 	.word	0x00000000
        /*04b4*/ 	.short	0x010a
        /*04b6*/ 	.byte	0x3f
	.zero		1


	//   ....[53]....
        /*04b8*/ 	.word	0x0000d170
        /*04bc*/ 	.word	0x00000003
        /*04c0*/ 	.word	0x00000000
        /*04c4*/ 	.short	0x010a
        /*04c6*/ 	.byte	0x3f
	.zero		1


	//   ....[54]....
        /*04c8*/ 	.word	0x0000d1d0
        /*04cc*/ 	.word	0x00000005
        /*04d0*/ 	.word	0x00000000
        /*04d4*/ 	.short	0x010a
        /*04d6*/ 	.byte	0x3f
	.zero		1


	//   ....[55]....
        /*04d8*/ 	.word	0x0000d200
        /*04dc*/ 	.word	0x00000003
        /*04e0*/ 	.word	0x00000000
        /*04e4*/ 	.short	0x010a
        /*04e6*/ 	.byte	0x3f
	.zero		1


	//   ....[56]....
        /*04e8*/ 	.word	0x0000d270
        /*04ec*/ 	.word	0x00000003
        /*04f0*/ 	.word	0x00016800
        /*04f4*/ 	.short	0x010a
        /*04f6*/ 	.byte	0x3f
	.zero		1


	//   ....[57]....
        /*04f8*/ 	.word	0x0000d2c0
        /*04fc*/ 	.word	0x00000000
        /*0500*/ 	.word	0x00016830
        /*0504*/ 	.short	0x010a
        /*0506*/ 	.byte	0x3f
	.zero		1


	//   ....[58]....
        /*0508*/ 	.word	0x0000d320
        /*050c*/ 	.word	0x00000007
        /*0510*/ 	.word	0x00016830
        /*0514*/ 	.short	0x010a
        /*0516*/ 	.byte	0x3f
	.zero		1


	//   ....[59]....
        /*0518*/ 	.word	0x0000d380
        /*051c*/ 	.word	0x00000007
        /*0520*/ 	.word	0x00016850
        /*0524*/ 	.short	0x010a
        /*0526*/ 	.byte	0x3f
	.zero		1


	//   ....[60]....
        /*0528*/ 	.word	0x0000d3e0
        /*052c*/ 	.word	0x00000007
        /*0530*/ 	.word	0x00016830
        /*0534*/ 	.short	0x010a
        /*0536*/ 	.byte	0x3f
	.zero		1


	//   ....[61]....
        /*0538*/ 	.word	0x0000d440
        /*053c*/ 	.word	0x00000007
        /*0540*/ 	.word	0x00016850
        /*0544*/ 	.short	0x010a
        /*0546*/ 	.byte	0x3f
	.zero		1


	//   ....[62]....
        /*0548*/ 	.word	0x0000d4a0
        /*054c*/ 	.word	0x00000005
        /*0550*/ 	.word	0x00016850
        /*0554*/ 	.short	0x010a
        /*0556*/ 	.byte	0x3f
	.zero		1


	//   ....[63]....
        /*0558*/ 	.word	0x0000d600
        /*055c*/ 	.word	0x0000000d
        /*0560*/ 	.word	0x00016840
        /*0564*/ 	.short	0x010a
        /*0566*/ 	.byte	0x3f
	.zero		1


	//   ....[64]....
        /*0568*/ 	.word	0x0000d660
        /*056c*/ 	.word	0x00000005
        /*0570*/ 	.word	0x00016820
        /*0574*/ 	.short	0x010a
        /*0576*/ 	.byte	0x3f
	.zero		1


	//   ....[65]....
        /*0578*/ 	.word	0x0000d6b0
        /*057c*/ 	.word	0x00000003
        /*0580*/ 	.word	0x00016840
        /*0584*/ 	.short	0x010a
        /*0586*/ 	.byte	0x3f
	.zero		1


	//   ....[66]....
        /*0588*/ 	.word	0x0000d700
        /*058c*/ 	.word	0x00000002
        /*0590*/ 	.word	0x00000060
        /*0594*/ 	.short	0x010a
        /*0596*/ 	.byte	0x3f
	.zero		1


	//   ....[67]....
        /*0598*/ 	.word	0x0000d750
        /*059c*/ 	.word	0x00000004
        /*05a0*/ 	.word	0x00016840
        /*05a4*/ 	.short	0x010a
        /*05a6*/ 	.byte	0x3f
	.zero		1


	//   ....[68]....
        /*05a8*/ 	.word	0x0000d7a0
        /*05ac*/ 	.word	0x00000004
        /*05b0*/ 	.word	0x00000060
        /*05b4*/ 	.short	0x010a
        /*05b6*/ 	.byte	0x3f
	.zero		1


	//   ....[69]....
        /*05b8*/ 	.word	0x0000d7f0
        /*05bc*/ 	.word	0x00000003
        /*05c0*/ 	.word	0x00016840
        /*05c4*/ 	.short	0x010a
        /*05c6*/ 	.byte	0x3f
	.zero		1


	//   ....[70]....
        /*05c8*/ 	.word	0x0000d840
        /*05cc*/ 	.word	0x00000003
        /*05d0*/ 	.word	0x00000060
        /*05d4*/ 	.short	0x010a
        /*05d6*/ 	.byte	0x3f
	.zero		1


	//   ....[71]....
        /*05d8*/ 	.word	0x0000d890
        /*05dc*/ 	.word	0x00000003
        /*05e0*/ 	.word	0x00016860
        /*05e4*/ 	.short	0x010a
        /*05e6*/ 	.byte	0x3f
	.zero		1


	//   ....[72]....
        /*05e8*/ 	.word	0x0000d970
        /*05ec*/ 	.word	0x00000007
        /*05f0*/ 	.word	0x00016820
        /*05f4*/ 	.short	0x010a
        /*05f6*/ 	.byte	0x3f
	.zero		1


	//   ....[73]....
        /*05f8*/ 	.word	0x0000d9c0
        /*05fc*/ 	.word	0x00000005
        /*0600*/ 	.word	0x00000000
        /*0604*/ 	.short	0x010a
        /*0606*/ 	.byte	0x3f
	.zero		1


	//   ....[74]....
        /*0608*/ 	.word	0x0000da10
        /*060c*/ 	.word	0x00000003
        /*0610*/ 	.word	0x00000000
        /*0614*/ 	.short	0x010a
        /*0616*/ 	.byte	0x3f
	.zero		1


	//   ....[75]....
        /*0618*/ 	.word	0x0000da60
        /*061c*/ 	.word	0x00000005
        /*0620*/ 	.word	0x00000000
        /*0624*/ 	.short	0x010a
        /*0626*/ 	.byte	0x3f
	.zero		1


	//----- nvinfo : EIATTR_NUM_MBARRIERS
	.align		4
.L_265:
        /*0628*/ 	.byte	0x03, 0x38
        /*062a*/ 	.short	0x0016


	//----- nvinfo : EIATTR_EXIT_INSTR_OFFSETS
	.align		4
        /*062c*/ 	.byte	0x04, 0x1c
        /*062e*/ 	.short	(.L_267 - .L_266)


	//   ....[0]....
.L_266:
        /*0630*/ 	.word	0x00000a50


	//   ....[1]....
        /*0634*/ 	.word	0x0000a950


	//   ....[2]....
        /*0638*/ 	.word	0x0000a9b0


	//   ....[3]....
        /*063c*/ 	.word	0x0000d020


	//   ....[4]....
        /*0640*/ 	.word	0x0000d250


	//----- nvinfo : EIATTR_MAX_THREADS
	.align		4
.L_267:
        /*0644*/ 	.byte	0x04, 0x05
        /*0646*/ 	.short	(.L_269 - .L_268)
.L_268:
        /*0648*/ 	.word	0x00000200
        /*064c*/ 	.word	0x00000001
        /*0650*/ 	.word	0x00000001


	//----- nvinfo : EIATTR_CRS_STACK_SIZE
	.align		4
.L_269:
        /*0654*/ 	.byte	0x04, 0x1e
        /*0656*/ 	.short	(.L_271 - .L_270)
.L_270:
        /*0658*/ 	.word	0x00000000


	//----- nvinfo : EIATTR_CBANK_PARAM_SIZE
	.align		4
.L_271:
        /*065c*/ 	.byte	0x03, 0x19
        /*065e*/ 	.short	0x0bf0


	//----- nvinfo : EIATTR_PARAM_CBANK
	.align		4
        /*0660*/ 	.byte	0x04, 0x0a
        /*0662*/ 	.short	(.L_273 - .L_272)
	.align		4
.L_272:
        /*0664*/ 	.word	index@(.nv.constant0._ZN7cutlass13device_kernelIN5flash11enable_sm90INS1_16FlashAttnFwdSm90INS1_25CollectiveMainloopFwdSm90ILi2EN4cute5tupleIJNS5_1CILi1EEES8_S8_EEENS6_IJNS7_ILi192EEENS7_ILi128EEENS7_ILi64EEEEEELi64ENS_6half_tEfNS_4arch4Sm90ELb1ELb0ELb1ELb0ELb0ELb0ELb0ELb1ELb1ELb0ELb0ELb0EEENS1_21CollectiveEpilogueFwdINS6_IJSA_SC_SB_EEES9_SE_SG_Li384ELb0ELb0ELb0ELb0EEENS1_30DynamicPersistentTileSchedulerILi384ELi32ELb0ELb0ELb1EEEEEEEEEvNT_6ParamsE)
        /*0668*/ 	.short	0x0210
        /*066a*/ 	.short	0x0bf0


	//----- nvinfo : EIATTR_SW_WAR
	.align		4
.L_273:
        /*066c*/ 	.byte	0x04, 0x36
        /*066e*/ 	.short	(.L_275 - .L_274)
.L_274:
        /*0670*/ 	.word	0x00000008
.L_275:


//--------------------- .nv.info._ZN7cutlass13device_kernelIN5flash11enable_sm90INS1_16FlashAttnFwdSm90INS1_25CollectiveMainloopFwdSm90ILi2EN4cute5tupleIJNS5_1CILi1EEES8_S8_EEENS6_IJNS7_ILi192EEENS7_ILi128EEENS7_ILi64EEEEEELi64ENS_6half_tEfNS_4arch4Sm90ELb1ELb0ELb1ELb1ELb0ELb0ELb0ELb1ELb1ELb0ELb0ELb0EEENS1_21CollectiveEpilogueFwdINS6_IJSA_SC_SB_EEES9_SE_SG_Li384ELb1ELb0ELb0ELb0EEENS1_36VarlenDynamicPersistentTileSchedulerILi192ELi128ELi384ELi32ELb0ELb0ELb1ELb1ELb1ELb1EEEEEEEEEvNT_6ParamsE --------------------------
	.section	.nv.info._ZN7cutlass13device_kernelIN5flash11enable_sm90INS1_16FlashAttnFwdSm90INS1_25CollectiveMainloopFwdSm90ILi2EN4cute5tupleIJNS5_1CILi1EEES8_S8_EEENS6_IJNS7_ILi192EEENS7_ILi128EEENS7_ILi64EEEEEELi64ENS_6half_tEfNS_4arch4Sm90ELb1ELb0ELb1ELb1ELb0ELb0ELb0ELb1ELb1ELb0ELb0ELb0EEENS1_21CollectiveEpilogueFwdINS6_IJSA_SC_SB_EEES9_SE_SG_Li384ELb1ELb0ELb0ELb0EEENS1_36VarlenDynamicPersistentTileSchedulerILi192ELi128ELi384ELi32ELb0ELb0ELb1ELb1ELb1ELb1EEEEEEEEEvNT_6ParamsE,"",@"SHT_CUDA_INFO"
	.sectionflags	@""
	.align	4


	//----- nvinfo : EIATTR_CUDA_API_VERSION
	.align		4
        /*0000*/ 	.byte	0x04, 0x37
        /*0002*/ 	.short	(.L_277 - .L_276)
.L_276:
        /*0004*/ 	.word	0x00000082


	//----- nvinfo : EIATTR_KPARAM_INFO
	.align		4
.L_277:
        /*0008*/ 	.byte	0x04, 0x17
        /*000a*/ 	.short	(.L_279 - .L_278)
.L_278:
        /*000c*/ 	.word	0x00000000
        /*0010*/ 	.short	0x0000
        /*0012*/ 	.short	0x0070
        /*0014*/ 	.byte	0x00, 0xf0, 0x01, 0x28


	//----- nvinfo : EIATTR_SPARSE_MMA_MASK
	.align		4
.L_279:
        /*0018*/ 	.byte	0x03, 0x50
        /*001a*/ 	.short	0x0000


	//----- nvinfo : EIATTR_MAXREG_COUNT
	.align		4
        /*001c*/ 	.byte	0x03, 0x1b
        /*001e*/ 	.short	0x0080


	//----- nvinfo : EIATTR_NUM_BARRIERS
	.align		4
        /*0020*/ 	.byte	0x02, 0x4c
        /*0022*/ 	.byte	0x10
	.zero		1


	//----- nvinfo : EIATTR_EXTERNS
	.align		4
        /*0024*/ 	.byte	0x04, 0x0f
        /*0026*/ 	.short	(.L_281 - .L_280)


	//   ....[0]....
	.align		4
.L_280:
        /*0028*/ 	.word	index@(__assertfail)


	//----- nvinfo : EIATTR_ANNOTATIONS
	.align		4
.L_281:
        /*002c*/ 	.byte	0x04, 0x55
        /*002e*/ 	.short	(.L_283 - .L_282)


	//   ....[0]....
.L_282:
        /*0030*/ 	.word	0x00000001
        /*0034*/ 	.byte	0xf0, 0xc0, 0x00, 0x00, 0x01, 0x00, 0x00, 0x00, 0x90, 0xc1, 0x00, 0x00, 0x01, 0x00, 0x00, 0x00
        /*0044*/ 	.byte	0x10, 0xc3, 0x00, 0x00, 0x01, 0x00, 0x00, 0x00, 0xe0, 0xc3, 0x00, 0x00, 0x01, 0x00, 0x00, 0x00
        /*0054*/ 	.byte	0x50, 0xcb, 0x00, 0x00, 0x01, 0x00, 0x00, 0x00, 0x80, 0xcb, 0x00, 0x00, 0x01, 0x00, 0x00, 0x00
        /*0064*/ 	.byte	0xa0, 0xd1, 0x00, 0x00, 0x01, 0x00, 0x00, 0x00, 0xf0, 0xd2, 0x00, 0x00, 0x01, 0x00, 0x00, 0x00
        /*0074*/ 	.byte	0xe0, 0xf4, 0x00, 0x00


	//----- nvinfo : EIATTR_MERCURY_ISA_VERSION
	.align		4
.L_283:
        /*0078*/ 	.byte	0x03, 0x5f
        /*007a*/ 	.short	0x0101


	//----- nvinfo : EIATTR_UNUSED_LOAD_BYTE_OFFSET
	.align		4
        /*007c*/ 	.byte	0x04, 0x44
        /*007e*/ 	.short	(.L_285 - .L_284)


	//   ....[0]....
.L_284:
        /*0080*/ 	.word	0x00000a70
        /*0084*/ 	.word	0x0000fff0


	//   ....[1]....
        /*0088*/ 	.word	0x00009c40
        /*008c*/ 	.word	0x0000fff0


	//----- nvinfo : EIATTR_INT_WARP_WIDE_INSTR_OFFSETS
	.align		4
.L_285:
        /*0090*/ 	.byte	0x04, 0x31
        /*0092*/ 	.short	(.L_287 - .L_286)


	//   ....[0]....
.L_286:
        /*0094*/ 	.word	0x00000160


	//   ....[1]....
        /*0098*/ 	.word	0x000001a0


	//   ....[2]....
        /*009c*/ 	.word	0x00000210


	//   ....[3]....
        /*00a0*/ 	.word	0x0000c700


	//   ....[4]....
        /*00a4*/ 	.word	0x0000c790


	//   ....[5]....
        /*00a8*/ 	.word	0x0000cbe0


	//   ....[6]....
        /*00ac*/ 	.word	0x0000cc10


	//   ....[7]....
        /*00b0*/ 	.word	0x0000e610


	//   ....[8]....
        /*00b4*/ 	.word	0x0000e6a0


	//----- nvinfo : EIATTR_COOP_GROUP_MASK_REGIDS
	.align		4
.L_287:
        /*00b8*/ 	.byte	0x04, 0x29
        /*00ba*/ 	.short	(.L_289 - .L_288)


	//   ....[0]....
.L_288:
        /*00bc*/ 	.word	0xffffffff


	//   ....[1]....
        /*00c0*/ 	.word	0xffffffff


	//   ....[2]....
        /*00c4*/ 	.word	0xffffffff


	//   ....[3]....
        /*00c8*/ 	.word	0xffffffff


	//   ....[4]....
        /*00cc*/ 	.word	0xffffffff


	//   ....[5]....
        /*00d0*/ 	.word	0xffffffff


	//   ....[6]....
        /*00d4*/ 	.word	0xffffffff


	//   ....[7]....
        /*00d8*/ 	.word	0xffffffff


	//   ....[8]....
        /*00dc*/ 	.word	0xffffffff


	//   ....[9]....
        /*00e0*/ 	.word	0xffffffff


	//   ....[10]....
        /*00e4*/ 	.word	0xffffffff


	//   ....[11]....
        /*00e8*/ 	.word	0xffffffff


	//   ....[12]....
        /*00ec*/ 	.word	0xffffffff


	//   ....[13]....
        /*00f0*/ 	.word	0xffffffff


	//   ....[14]....
        /*00f4*/ 	.word	0xffffffff


	//   ....[15]....
        /*00f8*/ 	.word	0xffffffff


	//   ....[16]....
        /*00fc*/ 	.word	0xffffffff


	//   ....[17]....
        /*0100*/ 	.word	0xffffffff


	//   ....[18]....
        /*0104*/ 	.word	0xffffffff


	//   ....[19]....
        /*0108*/ 	.word	0xffffffff


	//   ....[20]....
        /*010c*/ 	.word	0xffffffff


	//   ....[21]....
        /*0110*/ 	.word	0xffffffff


	//   ....[22]....
        /*0114*/ 	.word	0xffffffff


	//   ....[23]....
        /*0118*/ 	.word	0xffffffff


	//   ....[24]....
        /*011c*/ 	.word	0xffffffff


	//   ....[25]....
        /*0120*/ 	.word	0xffffffff


	//   ....[26]....
        /*0124*/ 	.word	0xffffffff


	//   ....[27]....
        /*0128*/ 	.word	0xffffffff


	//   ....[28]....
        /*012c*/ 	.word	0xffffffff


	//   ....[29]....
        /*0130*/ 	.word	0xffffffff


	//   ....[30]....
        /*0134*/ 	.word	0xffffffff


	//   ....[31]....
        /*0138*/ 	.word	0xffffffff


	//   ....[32]....
        /*013c*/ 	.word	0xffffffff


	//   ....[33]....
        /*0140*/ 	.word	0xffffffff


	//   ....[34]....
        /*0144*/ 	.word	0xffffffff


	//   ....[35]....
        /*0148*/ 	.word	0xffffffff


	//   ....[36]....
        /*014c*/ 	.word	0xffffffff


	//   ....[37]....
        /*0150*/ 	.word	0xffffffff


	//   ....[38]....
        /*0154*/ 	.word	0xffffffff


	//   ....[39]....
        /*0158*/ 	.word	0xffffffff


	//   ....[40]....
        /*015c*/ 	.word	0xffffffff


	//   ....[41]....
        /*0160*/ 	.word	0xffffffff


	//   ....[42]....
        /*0164*/ 	.word	0xffffffff


	//   ....[43]....
        /*0168*/ 	.word	0xffffffff


	//   ....[44]....
        /*016c*/ 	.word	0xffffffff


	//   ....[45]....
        /*0170*/ 	.word	0xffffffff


	//   ....[46]....
        /*0174*/ 	.word	0xffffffff


	//   ....[47]....
        /*0178*/ 	.word	0xffffffff


	//   ....[48]....
        /*017c*/ 	.word	0xffffffff


	//   ....[49]....
        /*0180*/ 	.word	0xffffffff


	//   ....[50]....
        /*0184*/ 	.word	0xffffffff


	//   ....[51]....
        /*0188*/ 	.word	0xffffffff


	//   ....[52]....
        /*018c*/ 	.word	0xffffffff


	//   ....[53]....
        /*0190*/ 	.word	0xffffffff


	//   ....[54]....
        /*0194*/ 	.word	0xffffffff


	//   ....[55]....
        /*0198*/ 	.word	0xffffffff


	//   ....[56]....
        /*019c*/ 	.word	0xffffffff


	//   ....[57]....
        /*01a0*/ 	.word	0xffffffff


	//   ....[58]....
        /*01a4*/ 	.word	0x0500000f


	//   ....[59]....
        /*01a8*/ 	.word	0x0500000f


	//   ....[60]....
        /*01ac*/ 	.word	0x0500000f


	//   ....[61]....
        /*01b0*/ 	.word	0x0500000f


	//   ....[62]....
        /*01b4*/ 	.word	0x0500000f


	//   ....[63]....
        /*01b8*/ 	.word	0x0500000f


	//   ....[64]....
        /*01bc*/ 	.word	0x0500000f


	//   ....[65]....
        /*01c0*/ 	.word	0x0500000f


	//   ....[66]....
        /*01c4*/ 	.word	0x0500000f


	//   ....[67]....
        /*01c8*/ 	.word	0x0500000f


	//   ....[68]....
        /*01cc*/ 	.word	0x0500000f


	//   ....[69]....
        /*01d0*/ 	.word	0x0500000f


	//   ....[70]....
        /*01d4*/ 	.word	0x0500000f


	//   ....[71]....
        /*01d8*/ 	.word	0x0500000f


	//   ....[72]....
        /*01dc*/ 	.word	0x0500000f


	//   ....[73]....
        /*01e0*/ 	.word	0x0500000f


	//   ....[74]....
        /*01e4*/ 	.word	0x0500000f


	//   ....[75]....
        /*01e8*/ 	.word	0x0500000f


	//   ....[76]....
        /*01ec*/ 	.word	0x0500000f


	//----- nvinfo : EIATTR_COOP_GROUP_INSTR_OFFSETS
	.align		4
.L_289:
        /*01f0*/ 	.byte	0x04, 0x28
        /*01f2*/ 	.short	(.L_291 - .L_290)


	//   ....[0]....
.L_290:
        /*01f4*/ 	.word	0x00000070


	//   ....[1]....
        /*01f8*/ 	.word	0x00000170


	//   ....[2]....
        /*01fc*/ 	.word	0x000001c0


	//   ....[3]....
        /*0200*/ 	.word	0x000003f0


	//   ....[4]....
        /*0204*/ 	.word	0x00000550


	//   ....[5]....
        /*0208*/ 	.word	0x00000670


	//   ....[6]....
        /*020c*/ 	.word	0x000007d0


	//   ....[7]....
        /*0210*/ 	.word	0x00001470


	//   ....[8]....
        /*0214*/ 	.word	0x00002960


	//   ....[9]....
        /*0218*/ 	.word	0x000029b0


	//   ....[10]....
        /*021c*/ 	.word	0x000033f0


	//   ....[11]....
        /*0220*/ 	.word	0x00003450


	//   ....[12]....
        /*0224*/ 	.word	0x00005400


	//   ....[13]....
        /*0228*/ 	.word	0x00005540


	//   ....[14]....
        /*022c*/ 	.word	0x00005f00


	//   ....[15]....
        /*0230*/ 	.word	0x00005f50


	//   ....[16]....
        /*0234*/ 	.word	0x00007cb0


	//   ....[17]....
        /*0238*/ 	.word	0x00007d20


	//   ....[18]....
        /*023c*/ 	.word	0x00008410


	//   ....[19]....
        /*0240*/ 	.word	0x00008490


	//   ....[20]....
        /*0244*/ 	.word	0x00009500


	//   ....[21]....
        /*0248*/ 	.word	0x00009540


	//   ....[22]....
        /*024c*/ 	.word	0x00009630


	//   ....[23]....
        /*0250*/ 	.word	0x00009650


	//   ....[24]....
        /*0254*/ 	.word	0x0000b5a0


	//   ....[25]....
        /*0258*/ 	.word	0x0000b730


	//   ....[26]....
        /*025c*/ 	.word	0x0000b760


	//   ....[27]....
        /*0260*/ 	.word	0x0000b7a0


	//   ....[28]....
        /*0264*/ 	.word	0x0000b800


	//   ....[29]....
        /*0268*/ 	.word	0x0000b860


	//   ....[30]....
        /*026c*/ 	.word	0x0000b8a0


	//   ....[31]....
        /*0270*/ 	.word	0x0000ba30


	//   ....[32]....
        /*0274*/ 	.word	0x0000ba90


	//   ....[33]....
        /*0278*/ 	.word	0x0000bad0


	//   ....[34]....
        /*027c*/ 	.word	0x0000bb10


	//   ....[35]....
        /*0280*/ 	.word	0x0000bb40


	//   ....[36]....
        /*0284*/ 	.word	0x0000bb70


	//   ....[37]....
        /*0288*/ 	.word	0x0000bc00


	//   ....[38]....
        /*028c*/ 	.word	0x0000bc60


	//   ....[39]....
        /*0290*/ 	.word	0x0000bcf0


	//   ....[40]....
        /*0294*/ 	.word	0x0000e960


	//   ....[41]....
        /*0298*/ 	.word	0x0000e970


	//   ....[42]....
        /*029c*/ 	.word	0x0000ea60


	//   ....[43]....
        /*02a0*/ 	.word	0x0000eac0


	//   ....[44]....
        /*02a4*/ 	.word	0x0000eb00


	//   ....[45]....
        /*02a8*/ 	.word	0x0000eb40


	//   ....[46]....
        /*02ac*/ 	.word	0x0000eb70


	//   ....[47]....
        /*02b0*/ 	.word	0x0000eba0


	//   ....[48]....
        /*02b4*/ 	.word	0x0000ed10


	//   ....[49]....
        /*02b8*/ 	.word	0x0000ed70


	//   ....[50]....
        /*02bc*/ 	.word	0x0000edb0


	//   ....[51]....
        /*02c0*/ 	.word	0x0000edf0


	//   ....[52]....
        /*02c4*/ 	.word	0x0000ee20


	//   ....[53]....
        /*02c8*/ 	.word	0x0000ee50


	//   ....[54]....
        /*02cc*/ 	.word	0x0000ef10


	//   ....[55]....
        /*02d0*/ 	.word	0x0000ef30


	//   ....[56]....
        /*02d4*/ 	.word	0x0000efa0


	//   ....[57]....
        /*02d8*/ 	.word	0x0000f600


	//   ....[58]....
        /*02dc*/ 	.word	0x0000fba0


	//   ....[59]....
        /*02e0*/ 	.word	0x0000ff90


	//   ....[60]....
        /*02e4*/ 	.word	0x00010020


	//   ....[61]....
        /*02e8*/ 	.word	0x000100c0


	//   ....[62]....
        /*02ec*/ 	.word	0x00010170


	//   ....[63]....
        /*02f0*/ 	.word	0x000101f0


	//   ....[64]....
        /*02f4*/ 	.word	0x00010270


	//   ....[65]....
        /*02f8*/ 	.word	0x000102f0


	//   ....[66]....
        /*02fc*/ 	.word	0x00010370


	//   ....[67]....
        /*0300*/ 	.word	0x00010400


	//   ....[68]....
        /*0304*/ 	.word	0x000104b0


	//   ....[69]....
        /*0308*/ 	.word	0x00010530


	//   ....[70]....
        /*030c*/ 	.word	0x000105b0


	//   ....[71]....
        /*0310*/ 	.word	0x00010630


	//   ....[72]....
        /*0314*/ 	.word	0x000106b0


	//   ....[73]....
        /*0318*/ 	.word	0x00010720


	//   ....[74]....
        /*031c*/ 	.word	0x000107c0


	//   ....[75]....
        /*0320*/ 	.word	0x00010850


	//   ....[76]....
        /*0324*/ 	.word	0x00010970


	//----- nvinfo : EIATTR_REG_RECONFIG
	.align		4
.L_291:
        /*0328*/ 	.byte	0x01, 0x54
	.zero		2


	//----- nvinfo : EIATTR_SYSCALL_OFFSETS
	.align		4
        /*032c*/ 	.byte	0x04, 0x46
        /*032e*/ 	.short	(.L_293 - .L_292)


	//   ....[0]....
.L_292:
        /*0330*/ 	.word	0x00001650


	//   ....[1]....
        /*0334*/ 	.word	0x0000c910


	//   ....[2]....
        /*0338*/ 	.word	0x0000ca40


	//   ....[3]....
        /*033c*/ 	.word	0x0000cb40


	//----- nvinfo : EIATTR_MBARRIER_INSTR_OFFSETS
	.align		4
.L_293:
        /*0340*/ 	.byte	0x04, 0x39
        /*0342*/ 	.short	(.L_295 - .L_294)


	//   ....[0]....
.L_294:
        /*0344*/ 	.word	0x000002a0
        /*0348*/ 	.word	0x000000ff
        /*034c*/ 	.word	0x00016800
        /*0350*/ 	.short	0x0100
        /*0352*/ 	.byte	0x08
	.zero		1


	//   ....[1]....
        /*0354*/ 	.word	0x000002b0
        /*0358*/ 	.word	0x000000ff
        /*035c*/ 	.word	0x00016820
        /*0360*/ 	.short	0x0100
        /*0362*/ 	.byte	0x08
	.zero		1


	//   ....[2]....
        /*0364*/ 	.word	0x000003a0
        /*0368*/ 	.word	0x000000ff
        /*036c*/ 	.word	0x00016830
        /*0370*/ 	.short	0x0100
        /*0372*/ 	.byte	0x08
	.zero		1


	//   ....[3]....
        /*0374*/ 	.word	0x000003b0
        /*0378*/ 	.word	0x000000ff
        /*037c*/ 	.word	0x00016840
        /*0380*/ 	.short	0x0100
        /*0382*/ 	.byte	0x08
	.zero		1


	//   ....[4]....
        /*0384*/ 	.word	0x000003c0
        /*0388*/ 	.word	0x000000ff
        /*038c*/ 	.word	0x00016838
        /*0390*/ 	.short	0x0100
        /*0392*/ 	.byte	0x08
	.zero		1


	//   ....[5]....
        /*0394*/ 	.word	0x000003d0
        /*0398*/ 	.word	0x000000ff
        /*039c*/ 	.word	0x00016848
        /*03a0*/ 	.short	0x0100
        /*03a2*/ 	.byte	0x08
	.zero		1


	//   ....[6]....
        /*03a4*/ 	.word	0x00000500
        /*03a8*/ 	.word	0x000000ff
        /*03ac*/ 	.word	0x00016850
        /*03b0*/ 	.short	0x0100
        /*03b2*/ 	.byte	0x08
	.zero		1


	//   ....[7]....
        /*03b4*/ 	.word	0x00000510
        /*03b8*/ 	.word	0x000000ff
        /*03bc*/ 	.word	0x00016860
        /*03c0*/ 	.short	0x0100
        /*03c2*/ 	.byte	0x08
	.zero		1


	//   ....[8]....
        /*03c4*/ 	.word	0x00000520
        /*03c8*/ 	.word	0x000000ff
        /*03cc*/ 	.word	0x00016858
        /*03d0*/ 	.short	0x0100
        /*03d2*/ 	.byte	0x08
	.zero		1


	//   ....[9]....
        /*03d4*/ 	.word	0x00000530
        /*03d8*/ 	.word	0x000000ff
        /*03dc*/ 	.word	0x00016868
        /*03e0*/ 	.short	0x0100
        /*03e2*/ 	.byte	0x08
	.zero		1


	//   ....[10]....
        /*03e4*/ 	.word	0x00000620
        /*03e8*/ 	.word	0x000000ff
        /*03ec*/ 	.word	0x00016870
        /*03f0*/ 	.short	0x0100
        /*03f2*/ 	.byte	0x06
	.zero		1


	//   ....[11]....
        /*03f4*/ 	.word	0x00000630
        /*03f8*/ 	.word	0x000000ff
        /*03fc*/ 	.word	0x00016880
        /*0400*/ 	.short	0x0100
        /*0402*/ 	.byte	0x06
	.zero		1


	//   ....[12]....
        /*0404*/ 	.word	0x00000640
        /*0408*/ 	.word	0x000000ff
        /*040c*/ 	.word	0x00016878
        /*0410*/ 	.short	0x0100
        /*0412*/ 	.byte	0x06
	.zero		1


	//   ....[13]....
        /*0414*/ 	.word	0x00000650
        /*0418*/ 	.word	0x000000ff
        /*041c*/ 	.word	0x00016888
        /*0420*/ 	.short	0x0100
        /*0422*/ 	.byte	0x06
	.zero		1


	//   ....[14]....
        /*0424*/ 	.word	0x00000780
        /*0428*/ 	.word	0x000000ff
        /*042c*/ 	.word	0x00016890
        /*0430*/ 	.short	0x0100
        /*0432*/ 	.byte	0x08
	.zero		1


	//   ....[15]....
        /*0434*/ 	.word	0x00000790
        /*0438*/ 	.word	0x000000ff
        /*043c*/ 	.word	0x000168a0
        /*0440*/ 	.short	0x0100
        /*0442*/ 	.byte	0x08
	.zero		1


	//   ....[16]....
        /*0444*/ 	.word	0x000007a0
        /*0448*/ 	.word	0x000000ff
        /*044c*/ 	.word	0x00016898
        /*0450*/ 	.short	0x0100
        /*0452*/ 	.byte	0x08
	.zero		1


	//   ....[17]....
        /*0454*/ 	.word	0x000007b0
        /*0458*/ 	.word	0x000000ff
        /*045c*/ 	.word	0x000168a8
        /*0460*/ 	.short	0x0100
        /*0462*/ 	.byte	0x08
	.zero		1


	//   ....[18]....
        /*0464*/ 	.word	0x000008e0
        /*0468*/ 	.word	0x000000ff
        /*046c*/ 	.word	0x000168b0
        /*0470*/ 	.short	0x0100
        /*0472*/ 	.byte	0x08
	.zero		1


	//   ....[19]....
        /*0474*/ 	.word	0x000008f0
        /*0478*/ 	.word	0x000000ff
        /*047c*/ 	.word	0x000168c0
        /*0480*/ 	.short	0x0100
        /*0482*/ 	.byte	0x08
	.zero		1


	//   ....[20]....
        /*0484*/ 	.word	0x00000900
        /*0488*/ 	.word	0x000000ff
        /*048c*/ 	.word	0x000168b8
        /*0490*/ 	.short	0x0100
        /*0492*/ 	.byte	0x08
	.zero		1


	//   ....[21]....
        /*0494*/ 	.word	0x00000910
        /*0498*/ 	.word	0x000000ff
        /*049c*/ 	.word	0x000168c8
        /*04a0*/ 	.short	0x0100
        /*04a2*/ 	.byte	0x08
	.zero		1


	//   ....[22]....
        /*04a4*/ 	.word	0x000016d0
        /*04a8*/ 	.word	0x000000ff
        /*04ac*/ 	.word	0x00016800
        /*04b0*/ 	.short	0x010a
        /*04b2*/ 	.byte	0x29
	.zero		1


	//   ....[23]....
        /*04b4*/ 	.word	0x00001750
        /*04b8*/ 	.word	0x00000000
        /*04bc*/ 	.word	0x00016830
        /*04c0*/ 	.short	0x010a
        /*04c2*/ 	.byte	0x3f
	.zero		1


	//   ....[24]....
        /*04c4*/ 	.word	0x000017c0
        /*04c8*/ 	.word	0x00000000
        /*04cc*/ 	.word	0x00016830
        /*04d0*/ 	.short	0x010a
        /*04d2*/ 	.byte	0x3f
	.zero		1


	//   ....[25]....
        /*04d4*/ 	.word	0x00002120
        /*04d8*/ 	.word	0x00000000
        /*04dc*/ 	.word	0x00000000
        /*04e0*/ 	.short	0x0101
        /*04e2*/ 	.byte	0x3f
	.zero		1


	//   ....[26]....
        /*04e4*/ 	.word	0x00004270
        /*04e8*/ 	.word	0x000000ff
        /*04ec*/ 	.word	0x00016830
        /*04f0*/ 	.short	0x010a
        /*04f2*/ 	.byte	0x06
	.zero		1


	//   ....[27]....
        /*04f4*/ 	.word	0x000042b0
        /*04f8*/ 	.word	0x000000ff
        /*04fc*/ 	.word	0x00016830
        /*0500*/ 	.short	0x010a
        /*0502*/ 	.byte	0x06
	.zero		1


	//   ....[28]....
        /*0504*/ 	.word	0x00004490
        /*0508*/ 	.word	0x000000ff
        /*050c*/ 	.word	0x00016850
        /*0510*/ 	.short	0x010a
        /*0512*/ 	.byte	0x06
	.zero		1


	//   ....[29]....
        /*0514*/ 	.word	0x000044d0
        /*0518*/ 	.word	0x000000ff
        /*051c*/ 	.word	0x00016850
        /*0520*/ 	.short	0x010a
        /*0522*/ 	.byte	0x06
	.zero		1


	//   ....[30]....
        /*0524*/ 	.word	0x00006500
        /*0528*/ 	.word	0x00000007
        /*052c*/ 	.word	0x00000000
        /*0530*/ 	.short	0x0101
        /*0532*/ 	.byte	0x3f
	.zero		1


	//   ....[31]....
        /*0534*/ 	.word	0x000065a0
        /*0538*/ 	.word	0x0000000f
        /*053c*/ 	.word	0x00000000
        /*0540*/ 	.short	0x0101
        /*0542*/ 	.byte	0x3f
	.zero		1


	//   ....[32]....
        /*0544*/ 	.word	0x00007050
        /*0548*/ 	.word	0x000000ff
        /*054c*/ 	.word	0x00016830
        /*0550*/ 	.short	0x010a
        /*0552*/ 	.byte	0x06
	.zero		1


	//   ....[33]....
        /*0554*/ 	.word	0x00007090
        /*0558*/ 	.word	0x000000ff
        /*055c*/ 	.word	0x00016830
        /*0560*/ 	.short	0x010a
        /*0562*/ 	.byte	0x06
	.zero		1


	//   ....[34]....
        /*0564*/ 	.word	0x00007270
        /*0568*/ 	.word	0x000000ff
        /*056c*/ 	.word	0x00016850
        /*0570*/ 	.short	0x010a
        /*0572*/ 	.byte	0x06
	.zero		1


	//   ....[35]....
        /*0574*/ 	.word	0x000072b0
        /*0578*/ 	.word	0x000000ff
        /*057c*/ 	.word	0x00016850
        /*0580*/ 	.short	0x010a
        /*0582*/ 	.byte	0x06
	.zero		1


	//   ....[36]....
        /*0584*/ 	.word	0x00008940
        /*0588*/ 	.word	0x0000000f
        /*058c*/ 	.word	0x00000000
        /*0590*/ 	.short	0x0101
        /*0592*/ 	.byte	0x3f
	.zero		1


	//   ....[37]....
        /*0594*/ 	.word	0x00008b10
        /*0598*/ 	.word	0x0000000f
        /*059c*/ 	.word	0x00000000
        /*05a0*/ 	.short	0x0101
        /*05a2*/ 	.byte	0x3f
	.zero		1


	//   ....[38]....
        /*05a4*/ 	.word	0x00009470
        /*05a8*/ 	.word	0x000000ff
        /*05ac*/ 	.word	0x00016850
        /*05b0*/ 	.short	0x010a
        /*05b2*/ 	.byte	0x05
	.zero		1


	//   ....[39]....
        /*05b4*/ 	.word	0x000094b0
        /*05b8*/ 	.word	0x000000ff
        /*05bc*/ 	.word	0x00016850
        /*05c0*/ 	.short	0x010a
        /*05c2*/ 	.byte	0x05
	.zero		1


	//   ....[40]....
        /*05c4*/ 	.word	0x000099e0
        /*05c8*/ 	.word	0x00000008
        /*05cc*/ 	.word	0x00000000
        /*05d0*/ 	.short	0x0101
        /*05d2*/ 	.byte	0x3f
	.zero		1


	//   ....[41]....
        /*05d4*/ 	.word	0x0000a770
        /*05d8*/ 	.word	0x00000003
        /*05dc*/ 	.word	0x00000000
        /*05e0*/ 	.short	0x0101
        /*05e2*/ 	.byte	0x3f
	.zero		1


	//   ....[42]....
        /*05e4*/ 	.word	0x0000cfe0
        /*05e8*/ 	.word	0x00000005
        /*05ec*/ 	.word	0x00016840
        /*05f0*/ 	.short	0x010a
        /*05f2*/ 	.byte	0x3f
	.zero		1


	//   ....[43]....
        /*05f4*/ 	.word	0x0000d330
        /*05f8*/ 	.word	0x00000019
        /*05fc*/ 	.word	0x00016820
        /*0600*/ 	.short	0x010a
        /*0602*/ 	.byte	0x3f
	.zero		1


	//   ....[44]....
        /*0604*/ 	.word	0x0000d5f0
        /*0608*/ 	.word	0x00000003
        /*060c*/ 	.word	0x00016840
        /*0610*/ 	.short	0x010a
        /*0612*/ 	.byte	0x3f
	.zero		1


	//   ....[45]....
        /*0614*/ 	.word	0x0000d7d0
        /*0618*/ 	.word	0x00000002
        /*061c*/ 	.word	0x00000060
        /*0620*/ 	.short	0x010a
        /*0622*/ 	.byte	0x3f
	.zero		1


	//   ....[46]....
        /*0624*/ 	.word	0x0000dc30
        /*0628*/ 	.word	0x00000003
        /*062c*/ 	.word	0x00016840
        /*0630*/ 	.short	0x010a
        /*0632*/ 	.byte	0x3f
	.zero		1


	//   ....[47]....
        /*0634*/ 	.word	0x0000de10
        /*0638*/ 	.word	0x00000003
        /*063c*/ 	.word	0x00000060
        /*0640*/ 	.short	0x010a
        /*0642*/ 	.byte	0x3f
	.zero		1


	//   ....[48]....
        /*0644*/ 	.word	0x0000e1d0
        /*0648*/ 	.word	0x00000002
        /*064c*/ 	.word	0x00016840
        /*0650*/ 	.short	0x010a
        /*0652*/ 	.byte	0x3f
	.zero		1


	//   ....[49]....
        /*0654*/ 	.word	0x0000e3c0
        /*0658*/ 	.word	0x00000002
        /*065c*/ 	.word	0x00000060
        /*0660*/ 	.short	0x010a
        /*0662*/ 	.byte	0x3f
	.zero		1


	//   ....[50]....
        /*0664*/ 	.word	0x0000e710
        /*0668*/ 	.word	0x00000003
        /*066c*/ 	.word	0x00016860
        /*0670*/ 	.short	0x010a
        /*0672*/ 	.byte	0x3f
	.zero		1


	//   ....[51]....
        /*0674*/ 	.word	0x0000f580
        /*0678*/ 	.word	0x00000009
        /*067c*/ 	.word	0x00016820
        /*0680*/ 	.short	0x010a
        /*0682*/ 	.byte	0x3f
	.zero		1


	//   ....[52]....
        /*0684*/ 	.word	0x0000f720
        /*0688*/ 	.word	0x00000007
        /*068c*/ 	.word	0x00000000
        /*0690*/ 	.short	0x010a
        /*0692*/ 	.byte	0x3f
	.zero		1


	//   ....[53]....
        /*0694*/ 	.word	0x0000f790
        /*0698*/ 	.word	0x00000003
        /*069c*/ 	.word	0x00000000
        /*06a0*/ 	.short	0x010a
        /*06a2*/ 	.byte	0x3f
	.zero		1


	//   ....[54]....
        /*06a4*/ 	.word	0x0000f7f0
        /*06a8*/ 	.word	0x00000005
        /*06ac*/ 	.word	0x00000000
        /*06b0*/ 	.short	0x010a
        /*06b2*/ 	.byte	0x3f
	.zero		1


	//   ....[55]....
        /*06b4*/ 	.word	0x0000f820
        /*06b8*/ 	.word	0x00000003
        /*06bc*/ 	.word	0x00000000
        /*06c0*/ 	.short	0x010a
        /*06c2*/ 	.byte	0x3f
	.zero		1


	//   ....[56]....
        /*06c4*/ 	.word	0x0000f890
        /*06c8*/ 	.word	0x00000003
        /*06cc*/ 	.word	0x00016800
        /*06d0*/ 	.short	0x010a
        /*06d2*/ 	.byte	0x3f
	.zero		1


	//   ....[57]....
        /*06d4*/ 	.word	0x0000f8e0
        /*06d8*/ 	.word	0x00000000
        /*06dc*/ 	.word	0x00016830
        /*06e0*/ 	.short	0x010a
        /*06e2*/ 	.byte	0x3f
	.zero		1


	//   ....[58]....
        /*06e4*/ 	.word	0x0000f940
        /*06e8*/ 	.word	0x00000006
        /*06ec*/ 	.word	0x00016830
        /*06f0*/ 	.short	0x010a
        /*06f2*/ 	.byte	0x3f
	.zero		1


	//   ....[59]....
        /*06f4*/ 	.word	0x0000f9a0
        /*06f8*/ 	.word	0x00000006
        /*06fc*/ 	.word	0x00016850
        /*0700*/ 	.short	0x010a
        /*0702*/ 	.byte	0x3f
	.zero		1


	//   ....[60]....
        /*0704*/ 	.word	0x0000fa00
        /*0708*/ 	.word	0x00000006
        /*070c*/ 	.word	0x00016830
        /*0710*/ 	.short	0x010a
        /*0712*/ 	.byte	0x3f
	.zero		1


	//   ....[61]....
        /*0714*/ 	.word	0x0000fa60
        /*0718*/ 	.word	0x00000006
        /*071c*/ 	.word	0x00016850
        /*0720*/ 	.short	0x010a
        /*0722*/ 	.byte	0x3f
	.zero		1


	//   ....[62]....
        /*0724*/ 	.word	0x0000fac0
        /*0728*/ 	.word	0x00000004
        /*072c*/ 	.word	0x00016850
        /*0730*/ 	.short	0x010a
        /*0732*/ 	.byte	0x3f
	.zero		1


	//   ....[63]....
        /*0734*/ 	.word	0x0000fc60
        /*0738*/ 	.word	0x00000005
        /*073c*/ 	.word	0x00016840
        /*0740*/ 	.short	0x010a
        /*0742*/ 	.byte	0x3f
	.zero		1


	//   ....[64]....
        /*0744*/ 	.word	0x0000fcb0
        /*0748*/ 	.word	0x00000019
        /*074c*/ 	.word	0x00016820
        /*0750*/ 	.short	0x010a
        /*0752*/ 	.byte	0x3f
	.zero		1


	//   ....[65]....
        /*0754*/ 	.word	0x0000fd00
        /*0758*/ 	.word	0x00000003
        /*075c*/ 	.word	0x00016840
        /*0760*/ 	.short	0x010a
        /*0762*/ 	.byte	0x3f
	.zero		1


	//   ....[66]....
        /*0764*/ 	.word	0x0000fd50
        /*0768*/ 	.word	0x00000002
        /*076c*/ 	.word	0x00000060
        /*0770*/ 	.short	0x010a
        /*0772*/ 	.byte	0x3f
	.zero		1


	//   ....[67]....
        /*0774*/ 	.word	0x0000fda0
        /*0778*/ 	.word	0x00000003
        /*077c*/ 	.word	0x00016840
        /*0780*/ 	.short	0x010a
        /*0782*/ 	.byte	0x3f
	.zero		1


	//   ....[68]....
        /*0784*/ 	.word	0x0000fdf0
        /*0788*/ 	.word	0x00000003
        /*078c*/ 	.word	0x00000060
        /*0790*/ 	.short	0x010a
        /*0792*/ 	.byte	0x3f
	.zero		1


	//   ....[69]....
        /*0794*/ 	.word	0x0000fe40
        /*0798*/ 	.word	0x00000002
        /*079c*/ 	.word	0x00016840
        /*07a0*/ 	.short	0x010a
        /*07a2*/ 	.byte	0x3f
	.zero		1


	//   ....[70]....
        /*07a4*/ 	.word	0x0000fe90
        /*07a8*/ 	.word	0x00000002
        /*07ac*/ 	.word	0x00000060
        /*07b0*/ 	.short	0x010a
        /*07b2*/ 	.byte	0x3f
	.zero		1


	//   ....[71]....
        /*07b4*/ 	.word	0x0000fee0
        /*07b8*/ 	.word	0x00000003
        /*07bc*/ 	.word	0x00016860
        /*07c0*/ 	.short	0x010a
        /*07c2*/ 	.byte	0x3f
	.zero		1


	//   ....[72]....
        /*07c4*/ 	.word	0x00010890
        /*07c8*/ 	.word	0x00000009
        /*07cc*/ 	.word	0x00016820
        /*07d0*/ 	.short	0x010a
        /*07d2*/ 	.byte	0x3f
	.zero		1


	//   ....[73]....
        /*07d4*/ 	.word	0x00010a30
        /*07d8*/ 	.word	0x00000007
        /*07dc*/ 	.word	0x00000000
        /*07e0*/ 	.short	0x010a
        /*07e2*/ 	.byte	0x3f
	.zero		1


	//   ....[74]....
        /*07e4*/ 	.word	0x00010a80
        /*07e8*/ 	.word	0x00000003
        /*07ec*/ 	.word	0x00000000
        /*07f0*/ 	.short	0x010a
        /*07f2*/ 	.byte	0x3f
	.zero		1


	//   ....[75]....
        /*07f4*/ 	.word	0x00010ad0
        /*07f8*/ 	.word	0x00000005
        /*07fc*/ 	.word	0x00000000
        /*0800*/ 	.short	0x010a
        /*0802*/ 	.byte	0x3f
	.zero		1


	//----- nvinfo : EIATTR_NUM_MBARRIERS
	.align		4
.L_295:
        /*0804*/ 	.byte	0x03, 0x38
        /*0806*/ 	.short	0x0016


	//----- nvinfo : EIATTR_EXIT_INSTR_OFFSETS
	.align		4
        /*0808*/ 	.byte	0x04, 0x1c
        /*080a*/ 	.short	(.L_297 - .L_296)


	//   ....[0]....
.L_296:
        /*080c*/ 	.word	0x00000ab0


	//   ....[1]....
        /*0810*/ 	.word	0x0000b560


	//   ....[2]....
        /*0814*/ 	.word	0x0000b5c0


	//   ....[3]....
        /*0818*/ 	.word	0x0000f870


	//----- nvinfo : EIATTR_MAX_THREADS
	.align		4
.L_297:
        /*081c*/ 	.byte	0x04, 0x05
        /*081e*/ 	.short	(.L_299 - .L_298)
.L_298:
        /*0820*/ 	.word	0x00000200
        /*0824*/ 	.word	0x00000001
        /*0828*/ 	.word	0x00000001


	//----- nvinfo : EIATTR_CRS_STACK_SIZE
	.align		4
.L_299:
        /*082c*/ 	.byte	0x04, 0x1e
        /*082e*/ 	.short	(.L_301 - .L_300)
.L_300:
        /*0830*/ 	.word	0x00000000


	//----- nvinfo : EIATTR_CBANK_PARAM_SIZE
	.align		4
.L_301:
        /*0834*/ 	.byte	0x03, 0x19
        /*0836*/ 	.short	0x0a70


	//----- nvinfo : EIATTR_PARAM_CBANK
	.align		4
        /*0838*/ 	.byte	0x04, 0x0a
        /*083a*/ 	.short	(.L_303 - .L_302)
	.align		4
.L_302:
        /*083c*/ 	.word	index@(.nv.constant0._ZN7cutlass13device_kernelIN5flash11enable_sm90INS1_16FlashAttnFwdSm90INS1_25CollectiveMainloopFwdSm90ILi2EN4cute5tupleIJNS5_1CILi1EEES8_S8_EEENS6_IJNS7_ILi192EEENS7_ILi128EEENS7_ILi64EEEEEELi64ENS_6half_tEfNS_4arch4Sm90ELb1ELb0ELb1ELb1ELb0ELb0ELb0ELb1ELb1ELb0ELb0ELb0EEENS1_21CollectiveEpilogueFwdINS6_IJSA_SC_SB_EEES9_SE_SG_Li384ELb1ELb0ELb0ELb0EEENS1_36VarlenDynamicPersistentTileSchedulerILi192ELi128ELi384ELi32ELb0ELb0ELb1ELb1ELb1ELb1EEEEEEEEEvNT_6ParamsE)
        /*0840*/ 	.short	0x0210
        /*0842*/ 	.short	0x0a70


	//----- nvinfo : EIATTR_SW_WAR
	.align		4
.L_303:
        /*0844*/ 	.byte	0x04, 0x36
        /*0846*/ 	.short	(.L_305 - .L_304)
.L_304:
        /*0848*/ 	.word	0x00000008
.L_305:


//--------------------- .nv.info._ZN7cutlass13device_kernelIN5flash11enable_sm90INS1_16FlashAttnFwdSm90INS1_25CollectiveMainloopFwdSm90ILi2EN4cute5tupleIJNS5_1CILi1EEES8_S8_EEENS6_IJNS7_ILi192EEENS7_ILi128EEENS7_ILi64EEEEEELi64ENS_6half_tEfNS_4arch4Sm90ELb1ELb0ELb1ELb1ELb0ELb1ELb0ELb1ELb1ELb0ELb0ELb0EEENS1_21CollectiveEpilogueFwdINS6_IJSA_SC_SB_EEES9_SE_SG_Li384ELb1ELb0ELb0ELb0EEENS1_36VarlenDynamicPersistentTileSchedulerILi192ELi128ELi384ELi32ELb0ELb0ELb1ELb1ELb1ELb1EEEEEEEEEvNT_6ParamsE --------------------------
	.section	.nv.info._ZN7cutlass13device_kernelIN5flash11enable_sm90INS1_16FlashAttnFwdSm90INS1_25CollectiveMainloopFwdSm90ILi2EN4cute5tupleIJNS5_1CILi1EEES8_S8_EEENS6_IJNS7_ILi192EEENS7_ILi128EEENS7_ILi64EEEEEELi64ENS_6half_tEfNS_4arch4Sm90ELb1ELb0ELb1ELb1ELb0ELb1ELb0ELb1ELb1ELb0ELb0ELb0EEENS1_21CollectiveEpilogueFwdINS6_IJSA_SC_SB_EEES9_SE_SG_Li384ELb1ELb0ELb0ELb0EEENS1_36VarlenDynamicPersistentTileSchedulerILi192ELi128ELi384ELi32ELb0ELb0ELb1ELb1ELb1ELb1EEEEEEEEEvNT_6ParamsE,"",@"SHT_CUDA_INFO"
	.sectionflags	@""
	.align	4


	//----- nvinfo : EIATTR_CUDA_API_VERSION
	.align		4
        /*0000*/ 	.byte	0x04, 0x37
        /*0002*/ 	.short	(.L_307 - .L_306)
.L_306:
        /*0004*/ 	.word	0x00000082


	//----- nvinfo : EIATTR_KPARAM_INFO
	.align		4
.L_307:
        /*0008*/ 	.byte	0x04, 0x17
        /*000a*/ 	.short	(.L_309 - .L_308)
.L_308:
        /*000c*/ 	.word	0x00000000
        /*0010*/ 	.short	0x0000
        /*0012*/ 	.short	0x0070
        /*0014*/ 	.byte	0x00, 0xf0, 0x01, 0x28


	//----- nvinfo : EIATTR_SPARSE_MMA_MASK
	.align		4
.L_309:
        /*0018*/ 	.byte	0x03, 0x50
        /*001a*/ 	.short	0x0000


	//----- nvinfo : EIATTR_MAXREG_COUNT
	.align		4
        /*001c*/ 	.byte	0x03, 0x1b
        /*001e*/ 	.short	0x0080


	//----- nvinfo : EIATTR_NUM_BARRIERS
	.align		4
        /*0020*/ 	.byte	0x02, 0x4c
        /*0022*/ 	.byte	0x10
	.zero		1


	//----- nvinfo : EIATTR_EXTERNS
	.align		4
        /*0024*/ 	.byte	0x04, 0x0f
        /*0026*/ 	.short	(.L_311 - .L_310)


	//   ....[0]....
	.align		4
.L_310:
        /*0028*/ 	.word	index@(__assertfail)


	//----- nvinfo : EIATTR_ANNOTATIONS
	.align		4
.L_311:
        /*002c*/ 	.byte	0x04, 0x55
        /*002e*/ 	.short	(.L_313 - .L_312)


	//   ....[0]....
.L_312:
        /* <DEDUP_REMOVED lines=43> */


	//----- nvinfo : EIATTR_MERCURY_ISA_VERSION
	.align		4
.L_313:
        /*02c8*/ 	.byte	0x03, 0x5f
        /*02ca*/ 	.short	0x0101


	//----- nvinfo : EIATTR_UNUSED_LOAD_BYTE_OFFSET
	.align		4
        /*02cc*/ 	.byte	0x04, 0x44
        /*02ce*/ 	.short	(.L_315 - .L_314)


	//   ....[0]....
.L_314:
        /*02d0*/ 	.word	0x00000b00
        /*02d4*/ 	.word	0x0000fff0


	//   ....[1]....
        /*02d8*/ 	.word	0x00011830
        /*02dc*/ 	.word	0x0000fff0


	//----- nvinfo : EIATTR_INT_WARP_WIDE_INSTR_OFFSETS
	.align		4
.L_315:
        /*02e0*/ 	.byte	0x04, 0x31
        /*02e2*/ 	.short	(.L_317 - .L_316)


	//   ....[0]....
.L_316:
        /*02e4*/ 	.word	0x000001b0


	//   ....[1]....
        /*02e8*/ 	.word	0x00000250


	//   ....[2]....
        /*02ec*/ 	.word	0x000002c0


	//   ....[3]....
        /*02f0*/ 	.word	0x00014df0


	//   ....[4]....
        /*02f4*/ 	.word	0x00014e80


	//   ....[5]....
        /*02f8*/ 	.word	0x000152d0


	//   ....[6]....
        /*02fc*/ 	.word	0x00015300


	//   ....[7]....
        /*0300*/ 	.word	0x00016d30


	//   ....[8]....
        /*0304*/ 	.word	0x00016dc0


	//----- nvinfo : EIATTR_COOP_GROUP_MASK_REGIDS
	.align		4
.L_317:
        /*0308*/ 	.byte	0x04, 0x29
        /*030a*/ 	.short	(.L_319 - .L_318)


	//   ....[0]....
.L_318:
        /*030c*/ 	.word	0xffffffff


	//   ....[1]....
        /*0310*/ 	.word	0xffffffff


	//   ....[2]....
        /*0314*/ 	.word	0xffffffff


	//   ....[3]....
        /*0318*/ 	.word	0xffffffff


	//   ....[4]....
        /*031c*/ 	.word	0xffffffff


	//   ....[5]....
        /*0320*/ 	.word	0xffffffff


	//   ....[6]....
        /*0324*/ 	.word	0xffffffff


	//   ....[7]....
        /*0328*/ 	.word	0xffffffff


	//   ....[8]....
        /*032c*/ 	.word	0xffffffff


	//   ....[9]....
        /*0330*/ 	.word	0xffffffff


	//   ....[10]....
        /*0334*/ 	.word	0xffffffff


	//   ....[11]....
        /*0338*/ 	.word	0xffffffff


	//   ....[12]....
        /*033c*/ 	.word	0xffffffff


	//   ....[13]....
        /*0340*/ 	.word	0xffffffff


	//   ....[14]....
        /*0344*/ 	.word	0xffffffff


	//   ....[15]....
        /*0348*/ 	.word	0xffffffff


	//   ....[16]....
        /*034c*/ 	.word	0xffffffff


	//   ....[17]....
        /*0350*/ 	.word	0xffffffff


	//   ....[18]....
        /*0354*/ 	.word	0xffffffff


	//   ....[19]....
        /*0358*/ 	.word	0xffffffff


	//   ....[20]....
        /*035c*/ 	.word	0xffffffff


	//   ....[21]....
        /*0360*/ 	.word	0xffffffff


	//   ....[22]....
        /*0364*/ 	.word	0xffffffff


	//   ....[23]....
        /*0368*/ 	.word	0xffffffff


	//   ....[24]....
        /*036c*/ 	.word	0xffffffff


	//   ....[25]....
        /*0370*/ 	.word	0xffffffff


	//   ....[26]....
        /*0374*/ 	.word	0xffffffff


	//   ....[27]....
        /*0378*/ 	.word	0xffffffff


	//   ....[28]....
        /*037c*/ 	.word	0xffffffff


	//   ....[29]....
        /*0380*/ 	.word	0xffffffff


	//   ....[30]....
        /*0384*/ 	.word	0xffffffff


	//   ....[31]....
        /*0388*/ 	.word	0xffffffff


	//   ....[32]....
        /*038c*/ 	.word	0xffffffff


	//   ....[33]....
        /*0390*/ 	.word	0xffffffff


	//   ....[34]....
        /*0394*/ 	.word	0xffffffff


	//   ....[35]....
        /*0398*/ 	.word	0xffffffff


	//   ....[36]....
        /*039c*/ 	.word	0xffffffff


	//   ....[37]....
        /*03a0*/ 	.word	0xffffffff


	//   ....[38]....
        /*03a4*/ 	.word	0xffffffff


	//   ....[39]....
        /*03a8*/ 	.word	0xffffffff


	//   ....[40]....
        /*03ac*/ 	.word	0xffffffff


	//   ....[41]....
        /*03b0*/ 	.word	0xffffffff


	//   ....[42]....
        /*03b4*/ 	.word	0xffffffff


	//   ....[43]....
        /*03b8*/ 	.word	0xffffffff


	//   ....[44]....
        /*03bc*/ 	.word	0xffffffff


	//   ....[45]....
        /*03c0*/ 	.word	0xffffffff


	//   ....[46]....
        /*03c4*/ 	.word	0xffffffff


	//   ....[47]....
        /*03c8*/ 	.word	0xffffffff


	//   ....[48]....
        /*03cc*/ 	.word	0xffffffff


	//   ....[49]....
        /*03d0*/ 	.word	0xffffffff


	//   ....[50]....
        /*03d4*/ 	.word	0xffffffff


	//   ....[51]....
        /*03d8*/ 	.word	0xffffffff


	//   ....[52]....
        /*03dc*/ 	.word	0xffffffff


	//   ....[53]....
        /*03e0*/ 	.word	0xffffffff


	//   ....[54]....
        /*03e4*/ 	.word	0xffffffff


	//   ....[55]....
        /*03e8*/ 	.word	0xffffffff


	//   ....[56]....
        /*03ec*/ 	.word	0xffffffff


	//   ....[57]....
        /*03f0*/ 	.word	0xffffffff


	//   ....[58]....
        /*03f4*/ 	.word	0x0500000f


	//   ....[59]....
        /*03f8*/ 	.word	0x0500000f


	//   ....[60]....
        /*03fc*/ 	.word	0x0500000f


	//   ....[61]....
        /*0400*/ 	.word	0x0500000f


	//   ....[62]....
        /*0404*/ 	.word	0x0500000f


	//   ....[63]....
        /*0408*/ 	.word	0x0500000f


	//   ....[64]....
        /*040c*/ 	.word	0x0500000f


	//   ....[65]....
        /*0410*/ 	.word	0x0500000f


	//   ....[66]....
        /*0414*/ 	.word	0x0500000f


	//   ....[67]....
        /*0418*/ 	.word	0x0500000f


	//   ....[68]....
        /*041c*/ 	.word	0x0500000f


	//   ....[69]....
        /*0420*/ 	.word	0x0500000f


	//   ....[70]....
        /*0424*/ 	.word	0x0500000f


	//   ....[71]....
        /*0428*/ 	.word	0x0500000f


	//   ....[72]....
        /*042c*/ 	.word	0x0500000f


	//   ....[73]....
        /*0430*/ 	.word	0x0500000f


	//   ....[74]....
        /*0434*/ 	.word	0x0500000f


	//   ....[75]....
        /*0438*/ 	.word	0x0500000f


	//   ....[76]....
        /*043c*/ 	.word	0x0500000f


	//   ....[77]....
        /*0440*/ 	.word	0x0500000f


	//   ....[78]....
        /*0444*/ 	.word	0x0500000f


	//   ....[79]....
        /*0448*/ 	.word	0x0500000f


	//   ....[80]....
        /*044c*/ 	.word	0x0500000f


	//   ....[81]....
        /*0450*/ 	.word	0x0500000f


	//   ....[82]....
        /*0454*/ 	.word	0x0500000f


	//   ....[83]....
        /*0458*/ 	.word	0x0500000f


	//   ....[84]....
        /*045c*/ 	.word	0x0500000f


	//   ....[85]....
        /*0460*/ 	.word	0x0500000f


	//   ....[86]....
        /*0464*/ 	.word	0x0500000f


	//   ....[87]....
        /*0468*/ 	.word	0x0500000f


	//   ....[88]....
        /*046c*/ 	.word	0x0500000f


	//   ....[89]....
        /*0470*/ 	.word	0x0500000f


	//   ....[90]....
        /*0474*/ 	.word	0x0500000f


	//   ....[91]....
        /*0478*/ 	.word	0x0500000f


	//   ....[92]....
        /*047c*/ 	.word	0x0500000f


	//   ....[93]....
        /*0480*/ 	.word	0x0500000f


	//   ....[94]....
        /*0484*/ 	.word	0x0500000f


	//----- nvinfo : EIATTR_COOP_GROUP_INSTR_OFFSETS
	.align		4
.L_319:
        /*0488*/ 	.byte	0x04, 0x28
        /*048a*/ 	.short	(.L_321 - .L_320)


	//   ....[0]....
.L_320:
        /*048c*/ 	.word	0x00000060


	//   ....[1]....
        /*0490*/ 	.word	0x000001c0


	//   ....[2]....
        /*0494*/ 	.word	0x00000270


	//   ....[3]....
        /*0498*/ 	.word	0x00000430


	//   ....[4]....
        /*049c*/ 	.word	0x00000590


	//   ....[5]....
        /*04a0*/ 	.word	0x000006b0


	//   ....[6]....
        /*04a4*/ 	.word	0x00000810


	//   ....[7]....
        /*04a8*/ 	.word	0x00005820


	//   ....[8]....
        /*04ac*/ 	.word	0x00009b30


	//   ....[9]....
        /*04b0*/ 	.word	0x00009b60


	//   ....[10]....
        /*04b4*/ 	.word	0x0000a620


	//   ....[11]....
        /*04b8*/ 	.word	0x0000a660


	//   ....[12]....
        /*04bc*/ 	.word	0x0000cc60


	//   ....[13]....
        /*04c0*/ 	.word	0x0000cda0


	//   ....[14]....
        /*04c4*/ 	.word	0x0000d710


	//   ....[15]....
        /*04c8*/ 	.word	0x0000d7a0


	//   ....[16]....
        /*04cc*/ 	.word	0x0000f7f0


	//   ....[17]....
        /*04d0*/ 	.word	0x0000f840


	//   ....[18]....
        /*04d4*/ 	.word	0x0000fe30


	//   ....[19]....
        /*04d8*/ 	.word	0x0000fed0


	//   ....[20]....
        /*04dc*/ 	.word	0x00011010


	//   ....[21]....
        /*04e0*/ 	.word	0x00011330


	//   ....[22]....
        /*04e4*/ 	.word	0x000113e0


	//   ....[23]....
        /*04e8*/ 	.word	0x000113f0


	//   ....[24]....
        /*04ec*/ 	.word	0x00013080


	//   ....[25]....
        /*04f0*/ 	.word	0x00013220


	//   ....[26]....
        /*04f4*/ 	.word	0x00013250


	//   ....[27]....
        /*04f8*/ 	.word	0x00013280


	//   ....[28]....
        /*04fc*/ 	.word	0x000132c0


	//   ....[29]....
        /*0500*/ 	.word	0x00013310


	//   ....[30]....
        /*0504*/ 	.word	0x00013370


	//   ....[31]....
        /*0508*/ 	.word	0x00013530


	//   ....[32]....
        /*050c*/ 	.word	0x00013590


	//   ....[33]....
        /*0510*/ 	.word	0x000135d0


	//   ....[34]....
        /*0514*/ 	.word	0x00013610


	//   ....[35]....
        /*0518*/ 	.word	0x00013640


	//   ....[36]....
        /*051c*/ 	.word	0x00013670


	//   ....[37]....
        /*0520*/ 	.word	0x00013710


	//   ....[38]....
        /*0524*/ 	.word	0x00013770


	//   ....[39]....
        /*0528*/ 	.word	0x00013810


	//   ....[40]....
        /*052c*/ 	.word	0x00017080


	//   ....[41]....
        /*0530*/ 	.word	0x00017090


	//   ....[42]....
        /*0534*/ 	.word	0x00017180


	//   ....[43]....
        /*0538*/ 	.word	0x000171e0


	//   ....[44]....
        /*053c*/ 	.word	0x00017220


	//   ....[45]....
        /*0540*/ 	.word	0x00017260


	//   ....[46]....
        /*0544*/ 	.word	0x00017290


	//   ....[47]....
        /*0548*/ 	.word	0x000172c0


	//   ....[48]....
        /*054c*/ 	.word	0x00017430


	//   ....[49]....
        /*0550*/ 	.word	0x00017490


	//   ....[50]....
        /*0554*/ 	.word	0x000174d0


	//   ....[51]....
        /*0558*/ 	.word	0x00017510


	//   ....[52]....
        /*055c*/ 	.word	0x00017540


	//   ....[53]....
        /*0560*/ 	.word	0x00017570


	//   ....[54]....
        /*0564*/ 	.word	0x00017630


	//   ....[55]....
        /*0568*/ 	.word	0x00017650


	//   ....[56]....
        /*056c*/ 	.word	0x000176c0


	//   ....[57]....
        /*0570*/ 	.word	0x00017d30


	//   ....[58]....
        /*0574*/ 	.word	0x00018130


	//   ....[59]....
        /*0578*/ 	.word	0x000181e0


	//   ....[60]....
        /*057c*/ 	.word	0x00018280


	//   ....[61]....
        /*0580*/ 	.word	0x00018320


	//   ....[62]....
        /*0584*/ 	.word	0x000183c0


	//   ....[63]....
        /*0588*/ 	.word	0x00018460


	//   ....[64]....
        /*058c*/ 	.word	0x00018500


	//   ....[65]....
        /*0590*/ 	.word	0x000185a0


	//   ....[66]....
        /*0594*/ 	.word	0x00018640


	//   ....[67]....
        /*0598*/ 	.word	0x00018730


	//   ....[68]....
        /*059c*/ 	.word	0x000187d0


	//   ....[69]....
        /*05a0*/ 	.word	0x00018870


	//   ....[70]....
        /*05a4*/ 	.word	0x00018910


	//   ....[71]....
        /*05a8*/ 	.word	0x000189b0


	//   ....[72]....
        /*05ac*/ 	.word	0x00018a50


	//   ....[73]....
        /*05b0*/ 	.word	0x00018af0


	//   ....[74]....
        /*05b4*/ 	.word	0x00018b90


	//   ....[75]....
        /*05b8*/ 	.word	0x00018e90


	//   ....[76]....
        /*05bc*/ 	.word	0x00019170


	//   ....[77]....
        /*05c0*/ 	.word	0x00019560


	//   ....[78]....
        /*05c4*/ 	.word	0x000195f0


	//   ....[79]....
        /*05c8*/ 	.word	0x00019690


	//   ....[80]....
        /*05cc*/ 	.word	0x00019740


	//   ....[81]....
        /*05d0*/ 	.word	0x000197c0


	//   ....[82]....
        /*05d4*/ 	.word	0x00019840


	//   ....[83]....
        /*05d8*/ 	.word	0x000198c0


	//   ....[84]....
        /*05dc*/ 	.word	0x00019940


	//   ....[85]....
        /*05e0*/ 	.word	0x000199d0


	//   ....[86]....
        /*05e4*/ 	.word	0x00019a80


	//   ....[87]....
        /*05e8*/ 	.word	0x00019b00


	//   ....[88]....
        /*05ec*/ 	.word	0x00019b80


	//   ....[89]....
        /*05f0*/ 	.word	0x00019c00


	//   ....[90]....
        /*05f4*/ 	.word	0x00019c80


	//   ....[91]....
        /*05f8*/ 	.word	0x00019cf0


	//   ....[92]....
        /*05fc*/ 	.word	0x00019d90


	//   ....[93]....
        /*0600*/ 	.word	0x00019e20


	//   ....[94]....
        /*0604*/ 	.word	0x00019f40


	//----- nvinfo : EIATTR_REG_RECONFIG
	.align		4
.L_321:
        /*0608*/ 	.byte	0x01, 0x54
	.zero		2


	//----- nvinfo : EIATTR_SYSCALL_OFFSETS
	.align		4
        /*060c*/ 	.byte	0x04, 0x46
        /*060e*/ 	.short	(.L_323 - .L_322)


	//   ....[0]....
.L_322:
        /*0610*/ 	.word	0x00001810


	//   ....[1]....
        /*0614*/ 	.word	0x00001960


	//   ....[2]....
        /*0618*/ 	.word	0x00005a00


	//   ....[3]....
        /*061c*/ 	.word	0x00005ee0


	//   ....[4]....
        /*0620*/ 	.word	0x00015000


	//   ....[5]....
        /*0624*/ 	.word	0x00015130


	//   ....[6]....
        /*0628*/ 	.word	0x00015230


	//----- nvinfo : EIATTR_MBARRIER_INSTR_OFFSETS
	.align		4
.L_323:
        /*062c*/ 	.byte	0x04, 0x39
        /*062e*/ 	.short	(.L_325 - .L_324)


	//   ....[0]....
.L_324:
        /*0630*/ 	.word	0x000002e0
        /*0634*/ 	.word	0x000000ff
        /*0638*/ 	.word	0x00016800
        /*063c*/ 	.short	0x0100
        /*063e*/ 	.byte	0x08
	.zero		1


	//   ....[1]....
        /*0640*/ 	.word	0x000002f0
        /*0644*/ 	.word	0x000000ff
        /*0648*/ 	.word	0x00016820
        /*064c*/ 	.short	0x0100
        /*064e*/ 	.byte	0x08
	.zero		1


	//   ....[2]....
        /*0650*/ 	.word	0x000003e0
        /*0654*/ 	.word	0x000000ff
        /*0658*/ 	.word	0x00016830
        /*065c*/ 	.short	0x0100
        /*065e*/ 	.byte	0x08
	.zero		1


	//   ....[3]....
        /*0660*/ 	.word	0x000003f0
        /*0664*/ 	.word	0x000000ff
        /*0668*/ 	.word	0x00016840
        /*066c*/ 	.short	0x0100
        /*066e*/ 	.byte	0x08
	.zero		1


	//   ....[4]....
        /*0670*/ 	.word	0x00000400
        /*0674*/ 	.word	0x000000ff
        /*0678*/ 	.word	0x00016838
        /*067c*/ 	.short	0x0100
        /*067e*/ 	.byte	0x08
	.zero		1


	//   ....[5]....
        /*0680*/ 	.word	0x00000410
        /*0684*/ 	.word	0x000000ff
        /*0688*/ 	.word	0x00016848
        /*068c*/ 	.short	0x0100
        /*068e*/ 	.byte	0x08
	.zero		1


	//   ....[6]....
        /*0690*/ 	.word	0x00000540
        /*0694*/ 	.word	0x000000ff
        /*0698*/ 	.word	0x00016850
        /*069c*/ 	.short	0x0100
        /*069e*/ 	.byte	0x08
	.zero		1


	//   ....[7]....
        /*06a0*/ 	.word	0x00000550
        /*06a4*/ 	.word	0x000000ff
        /*06a8*/ 	.word	0x00016860
        /*06ac*/ 	.short	0x0100
        /*06ae*/ 	.byte	0x08
	.zero		1


	//   ....[8]....
        /*06b0*/ 	.word	0x00000560
        /*06b4*/ 	.word	0x000000ff
        /*06b8*/ 	.word	0x00016858
        /*06bc*/ 	.short	0x0100
        /*06be*/ 	.byte	0x08
	.zero		1


	//   ....[9]....
        /*06c0*/ 	.word	0x00000570
        /*06c4*/ 	.word	0x000000ff
        /*06c8*/ 	.word	0x00016868
        /*06cc*/ 	.short	0x0100
        /*06ce*/ 	.byte	0x08
	.zero		1


	//   ....[10]....
        /*06d0*/ 	.word	0x00000660
        /*06d4*/ 	.word	0x000000ff
        /*06d8*/ 	.word	0x00016870
        /*06dc*/ 	.short	0x0100
        /*06de*/ 	.byte	0x06
	.zero		1


	//   ....[11]....
        /*06e0*/ 	.word	0x00000670
        /*06e4*/ 	.word	0x000000ff
        /*06e8*/ 	.word	0x00016880
        /*06ec*/ 	.short	0x0100
        /*06ee*/ 	.byte	0x06
	.zero		1


	//   ....[12]....
        /*06f0*/ 	.word	0x00000680
        /*06f4*/ 	.word	0x000000ff
        /*06f8*/ 	.word	0x00016878
        /*06fc*/ 	.short	0x0100
        /*06fe*/ 	.byte	0x06
	.zero		1


	//   ....[13]....
        /*0700*/ 	.word	0x00000690
        /*0704*/ 	.word	0x000000ff
        /*0708*/ 	.word	0x00016888
        /*070c*/ 	.short	0x0100
        /*070e*/ 	.byte	0x06
	.zero		1


	//   ....[14]....
        /*0710*/ 	.word	0x000007c0
        /*0714*/ 	.word	0x000000ff
        /*0718*/ 	.word	0x00016890
        /*071c*/ 	.short	0x0100
        /*071e*/ 	.byte	0x08
	.zero		1


	//   ....[15]....
        /*0720*/ 	.word	0x000007d0
        /*0724*/ 	.word	0x000000ff
        /*0728*/ 	.word	0x000168a0
        /*072c*/ 	.short	0x0100
        /*072e*/ 	.byte	0x08
	.zero		1


	//   ....[16]....
        /*0730*/ 	.word	0x000007e0
        /*0734*/ 	.word	0x000000ff
        /*0738*/ 	.word	0x00016898
        /*073c*/ 	.short	0x0100
        /*073e*/ 	.byte	0x08
	.zero		1


	//   ....[17]....
        /*0740*/ 	.word	0x000007f0
        /*0744*/ 	.word	0x000000ff
        /*0748*/ 	.word	0x000168a8
        /*074c*/ 	.short	0x0100
        /*074e*/ 	.byte	0x08
	.zero		1


	//   ....[18]....
        /*0750*/ 	.word	0x00000920
        /*0754*/ 	.word	0x000000ff
        /*0758*/ 	.word	0x000168b0
        /*075c*/ 	.short	0x0100
        /*075e*/ 	.byte	0x08
	.zero		1


	//   ....[19]....
        /*0760*/ 	.word	0x00000930
        /*0764*/ 	.word	0x000000ff
        /*0768*/ 	.word	0x000168c0
        /*076c*/ 	.short	0x0100
        /*076e*/ 	.byte	0x08
	.zero		1


	//   ....[20]....
        /*0770*/ 	.word	0x00000940
        /*0774*/ 	.word	0x000000ff
        /*0778*/ 	.word	0x000168b8
        /*077c*/ 	.short	0x0100
        /*077e*/ 	.byte	0x08
	.zero		1


	//   ....[21]....
        /*0780*/ 	.word	0x00000950
        /*0784*/ 	.word	0x000000ff
        /*0788*/ 	.word	0x000168c8
        /*078c*/ 	.short	0x0100
        /*078e*/ 	.byte	0x08
	.zero		1


	//   ....[22]....
        /*0790*/ 	.word	0x00002c00
        /*0794*/ 	.word	0x0000004f
        /*0798*/ 	.word	0x00016890
        /*079c*/ 	.short	0x010a
        /*079e*/ 	.byte	0x3f
	.zero		1


	//   ....[23]....
        /*07a0*/ 	.word	0x00003e20
        /*07a4*/ 	.word	0x0000004f
        /*07a8*/ 	.word	0x00016890
        /*07ac*/ 	.short	0x010a
        /*07ae*/ 	.byte	0x3f
	.zero		1


	//   ....[24]....
        /*07b0*/ 	.word	0x00004f20
        /*07b4*/ 	.word	0x0000004f
        /*07b8*/ 	.word	0x00016890
        /*07bc*/ 	.short	0x010a
        /*07be*/ 	.byte	0x3f
	.zero		1


	//   ....[25]....
        /*07c0*/ 	.word	0x00005140
        /*07c4*/ 	.word	0x0000000c
        /*07c8*/ 	.word	0x00000000
        /*07cc*/ 	.short	0x0101
        /*07ce*/ 	.byte	0x3f
	.zero		1


	//   ....[26]....
        /*07d0*/ 	.word	0x00005180
        /*07d4*/ 	.word	0x0000004f
        /*07d8*/ 	.word	0x000168b0
        /*07dc*/ 	.short	0x010a
        /*07de*/ 	.byte	0x3f
	.zero		1


	//   ....[27]....
        /*07e0*/ 	.word	0x00005560
        /*07e4*/ 	.word	0x0000004f
        /*07e8*/ 	.word	0x00000000
        /*07ec*/ 	.short	0x0101
        /*07ee*/ 	.byte	0x3f
	.zero		1


	//   ....[28]....
        /*07f0*/ 	.word	0x00005aa0
        /*07f4*/ 	.word	0x00000002
        /*07f8*/ 	.word	0x00016800
        /*07fc*/ 	.short	0x010a
        /*07fe*/ 	.byte	0x3f
	.zero		1


	//   ....[29]....
        /*0800*/ 	.word	0x00005af0
        /*0804*/ 	.word	0x00000002
        /*0808*/ 	.word	0x00016800
        /*080c*/ 	.short	0x010a
        /*080e*/ 	.byte	0x3f
	.zero		1


	//   ....[30]....
        /*0810*/ 	.word	0x00006820
        /*0814*/ 	.word	0x00000002
        /*0818*/ 	.word	0x00016800
        /*081c*/ 	.short	0x010a
        /*081e*/ 	.byte	0x3f
	.zero		1


	//   ....[31]....
        /*0820*/ 	.word	0x00007c80
        /*0824*/ 	.word	0x00000002
        /*0828*/ 	.word	0x00016800
        /*082c*/ 	.short	0x010a
        /*082e*/ 	.byte	0x3f
	.zero		1


	//   ....[32]....
        /*0830*/ 	.word	0x00008c20
        /*0834*/ 	.word	0x00000000
        /*0838*/ 	.word	0x00016830
        /*083c*/ 	.short	0x010a
        /*083e*/ 	.byte	0x3f
	.zero		1


	//   ....[33]....
        /*0840*/ 	.word	0x00008cd0
        /*0844*/ 	.word	0x00000000
        /*0848*/ 	.word	0x00016830
        /*084c*/ 	.short	0x010a
        /*084e*/ 	.byte	0x3f
	.zero		1


	//   ....[34]....
        /*0850*/ 	.word	0x0000abd0
        /*0854*/ 	.word	0x00000000
        /*0858*/ 	.word	0x00000000
        /*085c*/ 	.short	0x0101
        /*085e*/ 	.byte	0x3f
	.zero		1


	//   ....[35]....
        /*0860*/ 	.word	0x0000b860
        /*0864*/ 	.word	0x0000000b
        /*0868*/ 	.word	0x00016830
        /*086c*/ 	.short	0x010a
        /*086e*/ 	.byte	0x3f
	.zero		1


	//   ....[36]....
        /*0870*/ 	.word	0x0000b8b0
        /*0874*/ 	.word	0x0000000b
        /*0878*/ 	.word	0x00016830
        /*087c*/ 	.short	0x010a
        /*087e*/ 	.byte	0x3f
	.zero		1


	//   ....[37]....
        /*0880*/ 	.word	0x0000bbc0
        /*0884*/ 	.word	0x0000000b
        /*0888*/ 	.word	0x00016850
        /*088c*/ 	.short	0x010a
        /*088e*/ 	.byte	0x3f
	.zero		1


	//   ....[38]....
        /*0890*/ 	.word	0x0000bc00
        /*0894*/ 	.word	0x0000000b
        /*0898*/ 	.word	0x00016850
        /*089c*/ 	.short	0x010a
        /*089e*/ 	.byte	0x3f
	.zero		1


	//   ....[39]....
        /*08a0*/ 	.word	0x0000de60
        /*08a4*/ 	.word	0x0000001b
        /*08a8*/ 	.word	0x00000000
        /*08ac*/ 	.short	0x0101
        /*08ae*/ 	.byte	0x3f
	.zero		1


	//   ....[40]....
        /*08b0*/ 	.word	0x0000df20
        /*08b4*/ 	.word	0x00000003
        /*08b8*/ 	.word	0x00000000
        /*08bc*/ 	.short	0x0101
        /*08be*/ 	.byte	0x3f
	.zero		1


	//   ....[41]....
        /*08c0*/ 	.word	0x0000e8a0
        /*08c4*/ 	.word	0x0000000b
        /*08c8*/ 	.word	0x00016830
        /*08cc*/ 	.short	0x010a
        /*08ce*/ 	.byte	0x3f
	.zero		1


	//   ....[42]....
        /*08d0*/ 	.word	0x0000e8f0
        /*08d4*/ 	.word	0x0000000b
        /*08d8*/ 	.word	0x00016830
        /*08dc*/ 	.short	0x010a
        /*08de*/ 	.byte	0x3f
	.zero		1


	//   ....[43]....
        /*08e0*/ 	.word	0x0000ec00
        /*08e4*/ 	.word	0x0000000b
        /*08e8*/ 	.word	0x00016850
        /*08ec*/ 	.short	0x010a
        /*08ee*/ 	.byte	0x3f
	.zero		1


	//   ....[44]....
        /*08f0*/ 	.word	0x0000ec40
        /*08f4*/ 	.word	0x0000000b
        /*08f8*/ 	.word	0x00016850
        /*08fc*/ 	.short	0x010a
        /*08fe*/ 	.byte	0x3f
	.zero		1


	//   ....[45]....
        /*0900*/ 	.word	0x00010410
        /*0904*/ 	.word	0x00000024
        /*0908*/ 	.word	0x00000000
        /*090c*/ 	.short	0x0101
        /*090e*/ 	.byte	0x3f
	.zero		1


	//   ....[46]....
        /*0910*/ 	.word	0x00010590
        /*0914*/ 	.word	0x0000000f
        /*0918*/ 	.word	0x00000000
        /*091c*/ 	.short	0x0101
        /*091e*/ 	.byte	0x3f
	.zero		1


	//   ....[47]....
        /*0920*/ 	.word	0x00010f00
        /*0924*/ 	.word	0x00000009
        /*0928*/ 	.word	0x00016850
        /*092c*/ 	.short	0x010a
        /*092e*/ 	.byte	0x3f
	.zero		1


	//   ....[48]....
        /*0930*/ 	.word	0x00010f70
        /*0934*/ 	.word	0x00000009
        /*0938*/ 	.word	0x00016850
        /*093c*/ 	.short	0x010a
        /*093e*/ 	.byte	0x3f
	.zero		1


	//   ....[49]....
        /*0940*/ 	.word	0x00011540
        /*0944*/ 	.word	0x00000007
        /*0948*/ 	.word	0x00000000
        /*094c*/ 	.short	0x0101
        /*094e*/ 	.byte	0x3f
	.zero		1


	//   ....[50]....
        /*0950*/ 	.word	0x00012320
        /*0954*/ 	.word	0x00000000
        /*0958*/ 	.word	0x00000000
        /*095c*/ 	.short	0x0101
        /*095e*/ 	.byte	0x3f
	.zero		1


	//   ....[51]....
        /*0960*/ 	.word	0x00014520
        /*0964*/ 	.word	0x00000006
        /*0968*/ 	.word	0x00016820
        /*096c*/ 	.short	0x010a
        /*096e*/ 	.byte	0x3f
	.zero		1


	//   ....[52]....
        /*0970*/ 	.word	0x00014590
        /*0974*/ 	.word	0x00000005
        /*0978*/ 	.word	0x000168a0
        /*097c*/ 	.short	0x010a
        /*097e*/ 	.byte	0x3f
	.zero		1


	//   ....[53]....
        /*0980*/ 	.word	0x00014740
        /*0984*/ 	.word	0x00000005
        /*0988*/ 	.word	0x000168c0
        /*098c*/ 	.short	0x010a
        /*098e*/ 	.byte	0x3f
	.zero		1


	//   ....[54]....
        /*0990*/ 	.word	0x000149b0
        /*0994*/ 	.word	0x0000000a
        /*0998*/ 	.word	0x000168a0
        /*099c*/ 	.short	0x010a
        /*099e*/ 	.byte	0x3f
	.zero		1


	//   ....[55]....
        /*09a0*/ 	.word	0x00014b50
        /*09a4*/ 	.word	0x0000000a
        /*09a8*/ 	.word	0x000168c0
        /*09ac*/ 	.short	0x010a
        /*09ae*/ 	.byte	0x3f
	.zero		1


	//   ....[56]....
        /*09b0*/ 	.word	0x000156e0
        /*09b4*/ 	.word	0x00000005
        /*09b8*/ 	.word	0x00016840
        /*09bc*/ 	.short	0x010a
        /*09be*/ 	.byte	0x3f
	.zero		1


	//   ....[57]....
        /*09c0*/ 	.word	0x00015a30
        /*09c4*/ 	.word	0x0000001b
        /*09c8*/ 	.word	0x00016820
        /*09cc*/ 	.short	0x010a
        /*09ce*/ 	.byte	0x3f
	.zero		1


	//   ....[58]....
        /*09d0*/ 	.word	0x00015d00
        /*09d4*/ 	.word	0x00000003
        /*09d8*/ 	.word	0x00016840
        /*09dc*/ 	.short	0x010a
        /*09de*/ 	.byte	0x3f
	.zero		1


	//   ....[59]....
        /*09e0*/ 	.word	0x00015ee0
        /*09e4*/ 	.word	0x00000002
        /*09e8*/ 	.word	0x00000060
        /*09ec*/ 	.short	0x010a
        /*09ee*/ 	.byte	0x3f
	.zero		1


	//   ....[60]....
        /*09f0*/ 	.word	0x00016350
        /*09f4*/ 	.word	0x00000003
        /*09f8*/ 	.word	0x00016840
        /*09fc*/ 	.short	0x010a
        /*09fe*/ 	.byte	0x3f
	.zero		1


	//   ....[61]....
        /*0a00*/ 	.word	0x00016530
        /*0a04*/ 	.word	0x00000003
        /*0a08*/ 	.word	0x00000060
        /*0a0c*/ 	.short	0x010a
        /*0a0e*/ 	.byte	0x3f
	.zero		1


	//   ....[62]....
        /*0a10*/ 	.word	0x000168f0
        /*0a14*/ 	.word	0x00000002
        /*0a18*/ 	.word	0x00016840
        /*0a1c*/ 	.short	0x010a
        /*0a1e*/ 	.byte	0x3f
	.zero		1


	//   ....[63]....
        /*0a20*/ 	.word	0x00016ae0
        /*0a24*/ 	.word	0x00000002
        /*0a28*/ 	.word	0x00000060
        /*0a2c*/ 	.short	0x010a
        /*0a2e*/ 	.byte	0x3f
	.zero		1


	//   ....[64]....
        /*0a30*/ 	.word	0x00016e30
        /*0a34*/ 	.word	0x00000003
        /*0a38*/ 	.word	0x00016860
        /*0a3c*/ 	.short	0x010a
        /*0a3e*/ 	.byte	0x3f
	.zero		1


	//   ....[65]....
        /*0a40*/ 	.word	0x00017cb0
        /*0a44*/ 	.word	0x00000009
        /*0a48*/ 	.word	0x00016820
        /*0a4c*/ 	.short	0x010a
        /*0a4e*/ 	.byte	0x3f
	.zero		1


	//   ....[66]....
        /*0a50*/ 	.word	0x00017e40
        /*0a54*/ 	.word	0x00000007
        /*0a58*/ 	.word	0x00000000
        /*0a5c*/ 	.short	0x010a
        /*0a5e*/ 	.byte	0x3f
	.zero		1


	//   ....[67]....
        /*0a60*/ 	.word	0x00017eb0
        /*0a64*/ 	.word	0x00000003
        /*0a68*/ 	.word	0x00000000
        /*0a6c*/ 	.short	0x010a
        /*0a6e*/ 	.byte	0x3f
	.zero		1


	//   ....[68]....
        /*0a70*/ 	.word	0x00017f10
        /*0a74*/ 	.word	0x00000005
        /*0a78*/ 	.word	0x00000000
        /*0a7c*/ 	.short	0x010a
        /*0a7e*/ 	.byte	0x3f
	.zero		1


	//   ....[69]....
        /*0a80*/ 	.word	0x00017f40
        /*0a84*/ 	.word	0x00000003
        /*0a88*/ 	.word	0x00000000
        /*0a8c*/ 	.short	0x010a
        /*0a8e*/ 	.byte	0x3f
	.zero		1


	//   ....[70]....
        /*0a90*/ 	.word	0x00017fa0
        /*0a94*/ 	.word	0x0000004f
        /*0a98*/ 	.word	0x00016890
        /*0a9c*/ 	.short	0x010a
        /*0a9e*/ 	.byte	0x3f
	.zero		1


	//   ....[71]....
        /*0aa0*/ 	.word	0x00017ff0
        /*0aa4*/ 	.word	0x0000004f
        /*0aa8*/ 	.word	0x00016890
        /*0aac*/ 	.short	0x010a
        /*0aae*/ 	.byte	0x3f
	.zero		1


	//   ....[72]....
        /*0ab0*/ 	.word	0x00018040
        /*0ab4*/ 	.word	0x0000004f
        /*0ab8*/ 	.word	0x00016890
        /*0abc*/ 	.short	0x010a
        /*0abe*/ 	.byte	0x3f
	.zero		1


	//   ....[73]....
        /*0ac0*/ 	.word	0x00018090
        /*0ac4*/ 	.word	0x0000004f
        /*0ac8*/ 	.word	0x000168b0
        /*0acc*/ 	.short	0x010a
        /*0ace*/ 	.byte	0x3f
	.zero		1


	//   ....[74]....
        /*0ad0*/ 	.word	0x00018680
        /*0ad4*/ 	.word	0x00000002
        /*0ad8*/ 	.word	0x00016800
        /*0adc*/ 	.short	0x010a
        /*0ade*/ 	.byte	0x3f
	.zero		1


	//   ....[75]....
        /*0ae0*/ 	.word	0x00018bd0
        /*0ae4*/ 	.word	0x00000002
        /*0ae8*/ 	.word	0x00016800
        /*0aec*/ 	.short	0x010a
        /*0aee*/ 	.byte	0x3f
	.zero		1


	//   ....[76]....
        /*0af0*/ 	.word	0x00018c20
        /*0af4*/ 	.word	0x00000000
        /*0af8*/ 	.word	0x00016830
        /*0afc*/ 	.short	0x010a
        /*0afe*/ 	.byte	0x3f
	.zero		1


	//   ....[77]....
        /*0b00*/ 	.word	0x00018c70
        /*0b04*/ 	.word	0x0000000b
        /*0b08*/ 	.word	0x00016830
        /*0b0c*/ 	.short	0x010a
        /*0b0e*/ 	.byte	0x3f
	.zero		1


	//   ....[78]....
        /*0b10*/ 	.word	0x00018cc0
        /*0b14*/ 	.word	0x0000000b
        /*0b18*/ 	.word	0x00016850
        /*0b1c*/ 	.short	0x010a
        /*0b1e*/ 	.byte	0x3f
	.zero		1


	//   ....[79]....
        /*0b20*/ 	.word	0x00018d10
        /*0b24*/ 	.word	0x0000000b
        /*0b28*/ 	.word	0x00016830
        /*0b2c*/ 	.short	0x010a
        /*0b2e*/ 	.byte	0x3f
	.zero		1


	//   ....[80]....
        /*0b30*/ 	.word	0x00018d60
        /*0b34*/ 	.word	0x0000000b
        /*0b38*/ 	.word	0x00016850
        /*0b3c*/ 	.short	0x010a
        /*0b3e*/ 	.byte	0x3f
	.zero		1


	//   ....[81]....
        /*0b40*/ 	.word	0x00018db0
        /*0b44*/ 	.word	0x00000009
        /*0b48*/ 	.word	0x00016850
        /*0b4c*/ 	.short	0x010a
        /*0b4e*/ 	.byte	0x3f
	.zero		1


	//   ....[82]....
        /*0b50*/ 	.word	0x00018f50
        /*0b54*/ 	.word	0x00000006
        /*0b58*/ 	.word	0x00016820
        /*0b5c*/ 	.short	0x010a
        /*0b5e*/ 	.byte	0x3f
	.zero		1


	//   ....[83]....
        /*0b60*/ 	.word	0x00018fa0
        /*0b64*/ 	.word	0x00000005
        /*0b68*/ 	.word	0x000168a0
        /*0b6c*/ 	.short	0x010a
        /*0b6e*/ 	.byte	0x3f
	.zero		1


	//   ....[84]....
        /*0b70*/ 	.word	0x00018ff0
        /*0b74*/ 	.word	0x00000005
        /*0b78*/ 	.word	0x000168c0
        /*0b7c*/ 	.short	0x010a
        /*0b7e*/ 	.byte	0x3f
	.zero		1


	//   ....[85]....
        /*0b80*/ 	.word	0x00019040
        /*0b84*/ 	.word	0x0000000a
        /*0b88*/ 	.word	0x000168a0
        /*0b8c*/ 	.short	0x010a
        /*0b8e*/ 	.byte	0x3f
	.zero		1


	//   ....[86]....
        /*0b90*/ 	.word	0x00019090
        /*0b94*/ 	.word	0x0000000a
        /*0b98*/ 	.word	0x000168c0
        /*0b9c*/ 	.short	0x010a
        /*0b9e*/ 	.byte	0x3f
	.zero		1


	//   ....[87]....
        /*0ba0*/ 	.word	0x00019230
        /*0ba4*/ 	.word	0x00000005
        /*0ba8*/ 	.word	0x00016840
        /*0bac*/ 	.short	0x010a
        /*0bae*/ 	.byte	0x3f
	.zero		1


	//   ....[88]....
        /*0bb0*/ 	.word	0x00019280
        /*0bb4*/ 	.word	0x0000001b
        /*0bb8*/ 	.word	0x00016820
        /*0bbc*/ 	.short	0x010a
        /*0bbe*/ 	.byte	0x3f
	.zero		1


	//   ....[89]....
        /*0bc0*/ 	.word	0x000192d0
        /*0bc4*/ 	.word	0x00000003
        /*0bc8*/ 	.word	0x00016840
        /*0bcc*/ 	.short	0x010a
        /*0bce*/ 	.byte	0x3f
	.zero		1


	//   ....[90]....
        /*0bd0*/ 	.word	0x00019320
        /*0bd4*/ 	.word	0x00000002
        /*0bd8*/ 	.word	0x00000060
        /*0bdc*/ 	.short	0x010a
        /*0bde*/ 	.byte	0x3f
	.zero		1


	//   ....[91]....
        /*0be0*/ 	.word	0x00019370
        /*0be4*/ 	.word	0x00000003
        /*0be8*/ 	.word	0x00016840
        /*0bec*/ 	.short	0x010a
        /*0bee*/ 	.byte	0x3f
	.zero		1


	//   ....[92]....
        /*0bf0*/ 	.word	0x000193c0
        /*0bf4*/ 	.word	0x00000003
        /*0bf8*/ 	.word	0x00000060
        /*0bfc*/ 	.short	0x010a
        /*0bfe*/ 	.byte	0x3f
	.zero		1


	//   ....[93]....
        /*0c00*/ 	.word	0x00019410
        /*0c04*/ 	.word	0x00000002
        /*0c08*/ 	.word	0x00016840
        /*0c0c*/ 	.short	0x010a
        /*0c0e*/ 	.byte	0x3f
	.zero		1


	//   ....[94]....
        /*0c10*/ 	.word	0x00019460
        /*0c14*/ 	.word	0x00000002
        /*0c18*/ 	.word	0x00000060
        /*0c1c*/ 	.short	0x010a
        /*0c1e*/ 	.byte	0x3f
	.zero		1


	//   ....[95]....
        /*0c20*/ 	.word	0x000194b0
        /*0c24*/ 	.word	0x00000003
        /*0c28*/ 	.word	0x00016860
        /*0c2c*/ 	.short	0x010a
        /*0c2e*/ 	.byte	0x3f
	.zero		1


	//   ....[96]....
        /*0c30*/ 	.word	0x00019e60
        /*0c34*/ 	.word	0x00000009
        /*0c38*/ 	.word	0x00016820
        /*0c3c*/ 	.short	0x010a
        /*0c3e*/ 	.byte	0x3f
	.zero		1


	//   ....[97]....
        /*0c40*/ 	.word	0x0001a000
        /*0c44*/ 	.word	0x00000007
        /*0c48*/ 	.word	0x00000000
        /*0c4c*/ 	.short	0x010a
        /*0c4e*/ 	.byte	0x3f
	.zero		1


	//   ....[98]....
        /*0c50*/ 	.word	0x0001a050
        /*0c54*/ 	.word	0x00000003
        /*0c58*/ 	.word	0x00000000
        /*0c5c*/ 	.short	0x010a
        /*0c5e*/ 	.byte	0x3f
	.zero		1


	//   ....[99]....
        /*0c60*/ 	.word	0x0001a0a0
        /*0c64*/ 	.word	0x00000005
        /*0c68*/ 	.word	0x00000000
        /*0c6c*/ 	.short	0x010a
        /*0c6e*/ 	.byte	0x3f
	.zero		1


	//----- nvinfo : EIATTR_NUM_MBARRIERS
	.align		4
.L_325:
        /*0c70*/ 	.byte	0x03, 0x38
        /*0c72*/ 	.short	0x0016


	//----- nvinfo : EIATTR_EXIT_INSTR_OFFSETS
	.align		4
        /*0c74*/ 	.byte	0x04, 0x1c
        /*0c76*/ 	.short	(.L_327 - .L_326)


	//   ....[0]....
.L_326:
        /*0c78*/ 	.word	0x00017f90


	//----- nvinfo : EIATTR_MAX_THREADS
	.align		4
.L_327:
        /*0c7c*/ 	.byte	0x04, 0x05
        /*0c7e*/ 	.short	(.L_329 - .L_328)
.L_328:
        /*0c80*/ 	.word	0x00000200
        /*0c84*/ 	.word	0x00000001
        /*0c88*/ 	.word	0x00000001


	//----- nvinfo : EIATTR_CRS_STACK_SIZE
	.align		4
.L_329:
        /*0c8c*/ 	.byte	0x04, 0x1e
        /*0c8e*/ 	.short	(.L_331 - .L_330)
.L_330:
        /*0c90*/ 	.word	0x00000000


	//----- nvinfo : EIATTR_CBANK_PARAM_SIZE
	.align		4
.L_331:
        /*0c94*/ 	.byte	0x03, 0x19
        /*0c96*/ 	.short	0x0a70


	//----- nvinfo : EIATTR_PARAM_CBANK
	.align		4
        /*0c98*/ 	.byte	0x04, 0x0a
        /*0c9a*/ 	.short	(.L_333 - .L_332)
	.align		4
.L_332:
        /*0c9c*/ 	.word	index@(.nv.constant0._ZN7cutlass13device_kernelIN5flash11enable_sm90INS1_16FlashAttnFwdSm90INS1_25CollectiveMainloopFwdSm90ILi2EN4cute5tupleIJNS5_1CILi1EEES8_S8_EEENS6_IJNS7_ILi192EEENS7_ILi128EEENS7_ILi64EEEEEELi64ENS_6half_tEfNS_4arch4Sm90ELb1ELb0ELb1ELb1ELb0ELb1ELb0ELb1ELb1ELb0ELb0ELb0EEENS1_21CollectiveEpilogueFwdINS6_IJSA_SC_SB_EEES9_SE_SG_Li384ELb1ELb0ELb0ELb0EEENS1_36VarlenDynamicPersistentTileSchedulerILi192ELi128ELi384ELi32ELb0ELb0ELb1ELb1ELb1ELb1EEEEEEEEEvNT_6ParamsE)
        /*0ca0*/ 	.short	0x0210
        /*0ca2*/ 	.short	0x0a70


	//----- nvinfo : EIATTR_SW_WAR
	.align		4
.L_333:
        /*0ca4*/ 	.byte	0x04, 0x36
        /*0ca6*/ 	.short	(.L_335 - .L_334)
.L_334:
        /*0ca8*/ 	.word	0x00000008
.L_335:


//--------------------- .nv.callgraph             --------------------------
	.section	.nv.callgraph,"",@"SHT_CUDA_CALLGRAPH"
	.align	4
	.sectionentsize	8
	.align		4
        /*0000*/ 	.word	0x00000000
	.align		4
        /*0004*/ 	.word	0xffffffff
	.align		4
        /*0008*/ 	.word	index@(_ZN7cutlass13device_kernelIN5flash11enable_sm90INS1_16FlashAttnFwdSm90INS1_25CollectiveMainloopFwdSm90ILi2EN4cute5tupleIJNS5_1CILi1EEES8_S8_EEENS6_IJNS7_ILi192EEESA_NS7_ILi64EEEEEELi64ENS_6half_tEfNS_4arch4Sm90ELb0ELb0ELb1ELb0ELb0ELb0ELb0ELb0ELb1ELb0ELb0ELb0EEENS1_21CollectiveEpilogueFwdINS6_IJSA_SB_SA_EEES9_SD_SF_Li384ELb0ELb0ELb0ELb0EEENS1_29StaticPersistentTileSchedulerILb0EEEEEEEEEvNT_6ParamsE)
	.align		4
        /*000c*/ 	.word	index@(__assertfail)
	.align		4
        /*0010*/ 	.word	index@(_ZN7cutlass13device_kernelIN5flash11enable_sm90INS1_16FlashAttnFwdSm90INS1_25CollectiveMainloopFwdSm90ILi2EN4cute5tupleIJNS5_1CILi1EEES8_S8_EEENS6_IJNS7_ILi192EEESA_NS7_ILi64EEEEEELi64ENS_6half_tEfNS_4arch4Sm90ELb0ELb0ELb1ELb1ELb0ELb0ELb0ELb0ELb1ELb0ELb0ELb0EEENS1_21CollectiveEpilogueFwdINS6_IJSA_SB_SA_EEES9_SD_SF_Li384ELb1ELb0ELb0ELb0EEENS1_36VarlenDynamicPersistentTileSchedulerILi192ELi192ELi384ELi32ELb0ELb0ELb1ELb0ELb1ELb1EEEEEEEEEvNT_6ParamsE)
	.align		4
        /*0014*/ 	.word	index@(__assertfail)
	.align		4
        /*0018*/ 	.word	index@(_ZN7cutlass13device_kernelIN5flash11enable_sm90INS1_16FlashAttnFwdSm90INS1_25CollectiveMainloopFwdSm90ILi2EN4cute5tupleIJNS5_1CILi1EEES8_S8_EEENS6_IJNS7_ILi192EEESA_NS7_ILi64EEEEEELi64ENS_6half_tEfNS_4arch4Sm90ELb0ELb0ELb1ELb1ELb0ELb1ELb0ELb0ELb1ELb0ELb0ELb0EEENS1_21CollectiveEpilogueFwdINS6_IJSA_SB_SA_EEES9_SD_SF_Li384ELb1ELb0ELb0ELb0EEENS1_36VarlenDynamicPersistentTileSchedulerILi192ELi192ELi384ELi32ELb0ELb0ELb1ELb0ELb1ELb1EEEEEEEEEvNT_6ParamsE)
	.align		4
        /*001c*/ 	.word	index@(__assertfail)
	.align		4
        /*0020*/ 	.word	index@(_ZN7cutlass13device_kernelIN5flash11enable_sm90INS1_16FlashAttnFwdSm90INS1_25CollectiveMainloopFwdSm90ILi2EN4cute5tupleIJNS5_1CILi1EEES8_S8_EEENS6_IJNS7_ILi192EEENS7_ILi128EEENS7_ILi64EEEEEELi64ENS_6half_tEfNS_4arch4Sm90ELb0ELb1ELb1ELb0ELb0ELb0ELb0ELb1ELb1ELb0ELb0ELb0EEENS1_21CollectiveEpilogueFwdINS6_IJSA_SC_SB_EEES9_SE_SG_Li384ELb0ELb0ELb0ELb0EEENS1_30DynamicPersistentTileSchedulerILi384ELi32ELb0ELb0ELb1EEEEEEEEEvNT_6ParamsE)
	.align		4
        /*0024*/ 	.word	index@(__assertfail)
	.align		4
        /*0028*/ 	.word	index@(_ZN7cutlass13device_kernelIN5flash11enable_sm90INS1_16FlashAttnFwdSm90INS1_25CollectiveMainloopFwdSm90ILi2EN4cute5tupleIJNS5_1CILi1EEES8_S8_EEENS6_IJNS7_ILi192EEENS7_ILi128EEENS7_ILi64EEEEEELi64ENS_6half_tEfNS_4arch4Sm90ELb0ELb1ELb1ELb1ELb0ELb0ELb0ELb1ELb1ELb0ELb0ELb0EEENS1_21CollectiveEpilogueFwdINS6_IJSA_SC_SB_EEES9_SE_SG_Li384ELb1ELb0ELb0ELb0EEENS1_36VarlenDynamicPersistentTileSchedulerILi192ELi128ELi384ELi32ELb0ELb0ELb1ELb1ELb0ELb1EEEEEEEEEvNT_6ParamsE)
	.align		4
        /*002c*/ 	.word	index@(__assertfail)
	.align		4
        /*0030*/ 	.word	index@(_ZN7cutlass13device_kernelIN5flash11enable_sm90INS1_16FlashAttnFwdSm90INS1_25CollectiveMainloopFwdSm90ILi2EN4cute5tupleIJNS5_1CILi1EEES8_S8_EEENS6_IJNS7_ILi192EEENS7_ILi128EEENS7_ILi64EEEEEELi64ENS_6half_tEfNS_4arch4Sm90ELb0ELb1ELb1ELb1ELb0ELb1ELb0ELb1ELb1ELb0ELb0ELb0EEENS1_21CollectiveEpilogueFwdINS6_IJSA_SC_SB_EEES9_SE_SG_Li384ELb1ELb0ELb0ELb0EEENS1_36VarlenDynamicPersistentTileSchedulerILi192ELi128ELi384ELi32ELb0ELb0ELb1ELb1ELb0ELb1EEEEEEEEEvNT_6ParamsE)
	.align		4
        /*0034*/ 	.word	index@(__assertfail)
	.align		4
        /*0038*/ 	.word	index@(_ZN7cutlass13device_kernelIN5flash11enable_sm90INS1_16FlashAttnFwdSm90INS1_25CollectiveMainloopFwdSm90ILi2EN4cute5tupleIJNS5_1CILi1EEES8_S8_EEENS6_IJNS7_ILi192EEENS7_ILi128EEENS7_ILi64EEEEEELi64ENS_6half_tEfNS_4arch4Sm90ELb1ELb0ELb1ELb0ELb0ELb0ELb0ELb1ELb1ELb0ELb0ELb0EEENS1_21CollectiveEpilogueFwdINS6_IJSA_SC_SB_EEES9_SE_SG_Li384ELb0ELb0ELb0ELb0EEENS1_30DynamicPersistentTileSchedulerILi384ELi32ELb0ELb0ELb1EEEEEEEEEvNT_6ParamsE)
	.align		4
        /*003c*/ 	.word	index@(__assertfail)
	.align		4
        /*0040*/ 	.word	index@(_ZN7cutlass13device_kernelIN5flash11enable_sm90INS1_16FlashAttnFwdSm90INS1_25CollectiveMainloopFwdSm90ILi2EN4cute5tupleIJNS5_1CILi1EEES8_S8_EEENS6_IJNS7_ILi192EEENS7_ILi128EEENS7_ILi64EEEEEELi64ENS_6half_tEfNS_4arch4Sm90ELb1ELb0ELb1ELb1ELb0ELb0ELb0ELb1ELb1ELb0ELb0ELb0EEENS1_21CollectiveEpilogueFwdINS6_IJSA_SC_SB_EEES9_SE_SG_Li384ELb1ELb0ELb0ELb0EEENS1_36VarlenDynamicPersistentTileSchedulerILi192ELi128ELi384ELi32ELb0ELb0ELb1ELb1ELb1ELb1EEEEEEEEEvNT_6ParamsE)
	.align		4
        /*0044*/ 	.word	index@(__assertfail)
	.align		4
        /*0048*/ 	.word	index@(_ZN7cutlass13device_kernelIN5flash11enable_sm90INS1_16FlashAttnFwdSm90INS1_25CollectiveMainloopFwdSm90ILi2EN4cute5tupleIJNS5_1CILi1EEES8_S8_EEENS6_IJNS7_ILi192EEENS7_ILi128EEENS7_ILi64EEEEEELi64ENS_6half_tEfNS_4arch4Sm90ELb1ELb0ELb1ELb1ELb0ELb1ELb0ELb1ELb1ELb0ELb0ELb0EEENS1_21CollectiveEpilogueFwdINS6_IJSA_SC_SB_EEES9_SE_SG_Li384ELb1ELb0ELb0ELb0EEENS1_36VarlenDynamicPersistentTileSchedulerILi192ELi128ELi384ELi32ELb0ELb0ELb1ELb1ELb1ELb1EEEEEEEEEvNT_6ParamsE)
	.align		4
        /*004c*/ 	.word	index@(__assertfail)
	.align		4
        /*0050*/ 	.word	0x00000000
	.align		4
        /*0054*/ 	.word	0xfffffffe
	.align		4
        /*0058*/ 	.word	0x00000000
	.align		4
        /*005c*/ 	.word	0xfffffffd
	.align		4
        /*0060*/ 	.word	0x00000000
	.align		4
        /*0064*/ 	.word	0xfffffffc


//--------------------- .nv.constant4             --------------------------
	.section	.nv.constant4,"a",@progbits
	.align	8
	.align		8
.nv.constant4:
        /*0000*/ 	.dword	__assertfail
	.align		8
        /*0008*/ 	.dword	__unnamed_1
	.align		8
        /*0010*/ 	.dword	__unnamed_2
	.align		8
        /*0018*/ 	.dword	__unnamed_3
	.align		8
        /*0020*/ 	.dword	__unnamed_4
	.align		8
        /*0028*/ 	.dword	__unnamed_5
	.align		8
        /*0030*/ 	.dword	__unnamed_6
	.align		8
        /*0038*/ 	.dword	__unnamed_7
	.align		8
        /*0040*/ 	.dword	__unnamed_8
	.align		8
        /*0048*/ 	.dword	__unnamed_9
	.align		8
        /*0050*/ 	.dword	_ZN73_INTERNAL_e271c5b2_37_flash_fwd_hdim64_fp16_softcap_sm90_cu_c784774a_37864cuda3std3__45__cpo5beginE
	.align		8
        /*0058*/ 	.dword	_ZN73_INTERNAL_e271c5b2_37_flash_fwd_hdim64_fp16_softcap_sm90_cu_c784774a_37864cuda3std3__45__cpo3endE
	.align		8
        /*0060*/ 	.dword	_ZN73_INTERNAL_e271c5b2_37_flash_fwd_hdim64_fp16_softcap_sm90_cu_c784774a_37864cuda3std3__45__cpo6cbeginE
	.align		8
        /*0068*/ 	.dword	_ZN73_INTERNAL_e271c5b2_37_flash_fwd_hdim64_fp16_softcap_sm90_cu_c784774a_37864cuda3std3__45__cpo4cendE
	.align		8
        /*0070*/ 	.dword	_ZN73_INTERNAL_e271c5b2_37_flash_fwd_hdim64_fp16_softcap_sm90_cu_c784774a_37864cuda3std3__475_GLOBAL__N__e271c5b2_37_flash_fwd_hdim64_fp16_softcap_sm90_cu_c784774a_37866ignoreE
	.align		8
        /*0078*/ 	.dword	_ZN73_INTERNAL_e271c5b2_37_flash_fwd_hdim64_fp16_softcap_sm90_cu_c784774a_37864cuda3std3__419piecewise_constructE
	.align		8
        /*0080*/ 	.dword	_ZN73_INTERNAL_e271c5b2_37_flash_fwd_hdim64_fp16_softcap_sm90_cu_c784774a_37864cuda3std3__48in_placeE
	.align		8
        /*0088*/ 	.dword	_ZN73_INTERNAL_e271c5b2_37_flash_fwd_hdim64_fp16_softcap_sm90_cu_c784774a_37864cuda3std6ranges3__45__cpo4swapE
	.align		8
        /*0090*/ 	.dword	_ZN73_INTERNAL_e271c5b2_37_flash_fwd_hdim64_fp16_softcap_sm90_cu_c784774a_37864cuda3std6ranges3__45__cpo9iter_moveE
	.align		8
        /*0098*/ 	.dword	_ZN73_INTERNAL_e271c5b2_37_flash_fwd_hdim64_fp16_softcap_sm90_cu_c784774a_37864cute7productE
	.align		8
        /*00a0*/ 	.dword	_ZN73_INTERNAL_e271c5b2_37_flash_fwd_hdim64_fp16_softcap_sm90_cu_c784774a_37864cute1_E
	.align		8
        /*00a8*/ 	.dword	$str$20
	.align		8
        /*00b0*/ 	.dword	$str$21


//--------------------- .text._ZN7cutlass13device_kernelIN5flash11enable_sm90INS1_16FlashAttnFwdSm90INS1_25CollectiveMainloopFwdSm90ILi2EN4cute5tupleIJNS5_1CILi1EEES8_S8_EEENS6_IJNS7_ILi192EEESA_NS7_ILi64EEEEEELi64ENS_6half_tEfNS_4arch4Sm90ELb0ELb0ELb1ELb0ELb0ELb0ELb0ELb0ELb1ELb0ELb0ELb0EEENS1_21CollectiveEpilogueFwdINS6_IJSA_SB_SA_EEES9_SD_SF_Li384ELb0ELb0ELb0ELb0EEENS1_29StaticPersistentTileSchedulerILb0EEEEEEEEEvNT_6ParamsE --------------------------
	.section	.text._ZN7cutlass13device_kernelIN5flash11enable_sm90INS1_16FlashAttnFwdSm90INS1_25CollectiveMainloopFwdSm90ILi2EN4cute5tupleIJNS5_1CILi1EEES8_S8_EEENS6_IJNS7_ILi192EEESA_NS7_ILi64EEEEEELi64ENS_6half_tEfNS_4arch4Sm90ELb0ELb0ELb1ELb0ELb0ELb0ELb0ELb0ELb1ELb0ELb0ELb0EEENS1_21CollectiveEpilogueFwdINS6_IJSA_SB_SA_EEES9_SD_SF_Li384ELb0ELb0ELb0ELb0EEENS1_29StaticPersistentTileSchedulerILb0EEEEEEEEEvNT_6ParamsE,"ax",@progbits
	.align	128
.text._ZN7cutlass13device_kernelIN5flash11enable_sm90INS1_16FlashAttnFwdSm90INS1_25CollectiveMainloopFwdSm90ILi2EN4cute5tupleIJNS5_1CILi1EEES8_S8_EEENS6_IJNS7_ILi192EEESA_NS7_ILi64EEEEEELi64ENS_6half_tEfNS_4arch4Sm90ELb0ELb0ELb1ELb0ELb0ELb0ELb0ELb0ELb1ELb0ELb0ELb0EEENS1_21CollectiveEpilogueFwdINS6_IJSA_SB_SA_EEES9_SD_SF_Li384ELb0ELb0ELb0ELb0EEENS1_29StaticPersistentTileSchedulerILb0EEEEEEEEEvNT_6ParamsE:
        .type           _ZN7cutlass13device_kernelIN5flash11enable_sm90INS1_16FlashAttnFwdSm90INS1_25CollectiveMainloopFwdSm90ILi2EN4cute5tupleIJNS5_1CILi1EEES8_S8_EEENS6_IJNS7_ILi192EEESA_NS7_ILi64EEEEEELi64ENS_6half_tEfNS_4arch4Sm90ELb0ELb0ELb1ELb0ELb0ELb0ELb0ELb0ELb1ELb0ELb0ELb0EEENS1_21CollectiveEpilogueFwdINS6_IJSA_SB_SA_EEES9_SD_SF_Li384ELb0ELb0ELb0ELb0EEENS1_29StaticPersistentTileSchedulerILb0EEEEEEEEEvNT_6ParamsE,@function
        .size           _ZN7cutlass13device_kernelIN5flash11enable_sm90INS1_16FlashAttnFwdSm90INS1_25CollectiveMainloopFwdSm90ILi2EN4cute5tupleIJNS5_1CILi1EEES8_S8_EEENS6_IJNS7_ILi192EEESA_NS7_ILi64EEEEEELi64ENS_6half_tEfNS_4arch4Sm90ELb0ELb0ELb1ELb0ELb0ELb0ELb0ELb0ELb1ELb0ELb0ELb0EEENS1_21CollectiveEpilogueFwdINS6_IJSA_SB_SA_EEES9_SD_SF_Li384ELb0ELb0ELb0ELb0EEENS1_29StaticPersistentTileSchedulerILb0EEEEEEEEEvNT_6ParamsE,(.L_x_2275 - _ZN7cutlass13device_kernelIN5flash11enable_sm90INS1_16FlashAttnFwdSm90INS1_25CollectiveMainloopFwdSm90ILi2EN4cute5tupleIJNS5_1CILi1EEES8_S8_EEENS6_IJNS7_ILi192EEESA_NS7_ILi64EEEEEELi64ENS_6half_tEfNS_4arch4Sm90ELb0ELb0ELb1ELb0ELb0ELb0ELb0ELb0ELb1ELb0ELb0ELb0EEENS1_21CollectiveEpilogueFwdINS6_IJSA_SB_SA_EEES9_SD_SF_Li384ELb0ELb0ELb0ELb0EEENS1_29StaticPersistentTileSchedulerILb0EEEEEEEEEvNT_6ParamsE)
        .other          _ZN7cutlass13device_kernelIN5flash11enable_sm90INS1_16FlashAttnFwdSm90INS1_25CollectiveMainloopFwdSm90ILi2EN4cute5tupleIJNS5_1CILi1EEES8_S8_EEENS6_IJNS7_ILi192EEESA_NS7_ILi64EEEEEELi64ENS_6half_tEfNS_4arch4Sm90ELb0ELb0ELb1ELb0ELb0ELb0ELb0ELb0ELb1ELb0ELb0ELb0EEENS1_21CollectiveEpilogueFwdINS6_IJSA_SB_SA_EEES9_SD_SF_Li384ELb0ELb0ELb0ELb0EEENS1_29StaticPersistentTileSchedulerILb0EEEEEEEEEvNT_6ParamsE,@"STO_CUDA_ENTRY STV_DEFAULT"
_ZN7cutlass13device_kernelIN5flash11enable_sm90INS1_16FlashAttnFwdSm90INS1_25CollectiveMainloopFwdSm90ILi2EN4cute5tupleIJNS5_1CILi1EEES8_S8_EEENS6_IJNS7_ILi192EEESA_NS7_ILi64EEEEEELi64ENS_6half_tEfNS_4arch4Sm90ELb0ELb0ELb1ELb0ELb0ELb0ELb0ELb0ELb1ELb0ELb0ELb0EEENS1_21CollectiveEpilogueFwdINS6_IJSA_SB_SA_EEES9_SD_SF_Li384ELb0ELb0ELb0ELb0EEENS1_29StaticPersistentTileSchedulerILb0EEEEEEEEEvNT_6ParamsE:
[----:B------:R-:W1:Y:S02]  /*0000*/  LDC R1, c[0x0][0x28] ;  /* 0x00000a00ff017b82 */ /* 0x000e640000000800 */
[----:B-1----:R-:W-:Y:S01]  /*0010*/  VIADD R1, R1, 0xffffffe8 ;  /* 0xffffffe801017836 */ /* 0x002fe20000000000 */
[----:B------:R-:W1:Y:S01]  /*0020*/  S2R R2, SR_TID.X ;  /* 0x0000000000027919 */ /* 0x000e620000002100 */
[----:B------:R-:W-:Y:S01]  /*0030*/  ELECT P0, URZ, PT ;  /* 0x00000000003f782f */ /* 0x000fe20003800000 */
[----:B------:R-:W-:Y:S01]  /*0040*/  BSSY B0, `(.L_x_0) ;  /* 0x0000013000007945 */ /* 0x000fe20003800000 */
[----:B-1----:R-:W-:-:S05]  /*0050*/  SHF.R.U32.HI R0, RZ, 0x5, R2 ;  /* 0x00000005ff007819 */ /* 0x002fca0000011602 */
[----:B------:R-:W1:Y:S02]  /*0060*/  SHFL.IDX PT, R3, R0, RZ, 0x1f ;  /* 0x00001fff00037589 */ /* 0x000e6400000e0000 */
[----:B-1----:R-:W-:-:S13]  /*0070*/  ISETP.EQ.AND P0, PT, R3, RZ, P0 ;  /* 0x000000ff0300720c */ /* 0x002fda0000702270 */
[----:B------:R-:W-:Y:S05]  /*0080*/  @!P0 BRA `(.L_x_1) ;  /* 0x0000000000388947 */ /* 0x000fea0003800000 */
[----:B------:R-:W-:Y:S02]  /*0090*/  ULDC.64 UR4, c[0x0][0x198] ;  /* 0x0000660000047ab9 */ /* 0x000fe40000000a00 */
[----:B------:R-:W-:Y:S02]  /*00a0*/  UIADD3 UR6, UP0, UR4, 0x270, URZ ;  /* 0x0000027004067890 */ /* 0x000fe4000ff1e03f */
[----:B------:R-:W-:Y:S02]  /*00b0*/  UIADD3 UR8, UP1, UR4, 0x370, URZ ;  /* 0x0000037004087890 */ /* 0x000fe4000ff3e03f */
[----:B------:R-:W-:Y:S02]  /*00c0*/  UIADD3 UR10, UP2, UR4, 0x470, URZ ;  /* 0x00000470040a7890 */ /* 0x000fe4000ff5e03f */
[----:B------:R-:W-:Y:S02]  /*00d0*/  UIADD3 UR4, UP3, UR4, 0x9f0, URZ ;  /* 0x000009f004047890 */ /* 0x000fe4000ff7e03f */
[----:B------:R-:W-:-:S02]  /*00e0*/  UIADD3.X UR7, URZ, UR5, URZ, UP0, !UPT ;  /* 0x000000053f077290 */ /* 0x000fc400087fe43f */
[----:B------:R-:W-:Y:S02]  /*00f0*/  UIADD3.X UR9, URZ, UR5, URZ, UP1, !UPT ;  /* 0x000000053f097290 */ /* 0x000fe40008ffe43f */
[----:B------:R-:W-:Y:S02]  /*0100*/  UIADD3.X UR11, URZ, UR5, URZ, UP2, !UPT ;  /* 0x000000053f0b7290 */ /* 0x000fe400097fe43f */
[----:B------:R-:W-:-:S03]  /*0110*/  UIADD3.X UR5, URZ, UR5, URZ, UP3, !UPT ;  /* 0x000000053f057290 */ /* 0x000fc60009ffe43f */
[----:B------:R1:W-:Y:S02]  /*0120*/  UTMACCTL.PF [UR6] ;  /* 0x00000000060079b9 */ /* 0x0003e40008040000 */
[----:B------:R1:W-:Y:S02]  /*0130*/  UTMACCTL.PF [UR8] ;  /* 0x00000000080079b9 */ /* 0x0003e40008040000 */
[----:B------:R1:W-:Y:S02]  /*0140*/  UTMACCTL.PF [UR10] ;  /* 0x000000000a0079b9 */ /* 0x0003e40008040000 */
[----:B------:R1:W-:Y:S02]  /*0150*/  UTMACCTL.PF [UR4] ;  /* 0x00000000040079b9 */ /* 0x0003e40008040000 */
[----:B-1----:R-:W-:Y:S01]  /*0160*/  NOP ;  /* 0x0000000000007918 */ /* 0x002fe20000000000 */
.L_x_1:
[----:B------:R-:W-:Y:S05]  /*0170*/  BSYNC B0 ;  /* 0x0000000000007941 */ /* 0x000fea0003800000 */
.L_x_0:
[----:B------:R-:W-:Y:S01]  /*0180*/  VOTEU.ANY UP0, P0 ;  /* 0x00000000003f7886 */ /* 0x000fe20000000100 */
[----:B------:R-:W1:Y:S01]  /*0190*/  SHFL.IDX PT, R3, R0, RZ, 0x1f ;  /* 0x00001fff00037589 */ /* 0x000e6200000e0000 */
[----:B------:R-:W-:Y:S01]  /*01a0*/  UMOV UR4, 0x1 ;  /* 0x0000000100047882 */ /* 0x000fe20000000000 */
[----:B------:R-:W-:Y:S01]  /*01b0*/  SHF.R.U32.HI R16, RZ, 0x7, R2 ;  /* 0x00000007ff107819 */ /* 0x000fe20000011602 */
[----:B------:R-:W-:Y:S01]  /*01c0*/  VOTEU.ANY UP1, P0 ;  /* 0x00000000003f7886 */ /* 0x000fe20000020100 */
[----:B------:R-:W2:Y:S01]  /*01d0*/  @UP0 S2UR UR7, SR_CgaCtaId ;  /* 0x00000000000709c3 */ /* 0x000ea20000008800 */
[----:B------:R-:W-:Y:S01]  /*01e0*/  @UP0 UMOV UR6, 0x400 ;  /* 0x0000040000060882 */ /* 0x000fe20000000000 */
[----:B------:R-:W-:-:S04]  /*01f0*/  @UP0 UIADD3 UR4, -UR4, 0x100000, URZ ;  /* 0x0010000004040890 */ /* 0x000fc8000fffe13f */
[----:B------:R-:W-:Y:S02]  /*0200*/  @UP0 USHF.L.U32 UR5, UR4, 0xb, URZ ;  /* 0x0000000b04050899 */ /* 0x000fe4000800063f */
[----:B------:R-:W-:Y:S01]  /*0210*/  @UP0 USHF.L.U32 UR4, UR4, 0x1, URZ ;  /* 0x0000000104040899 */ /* 0x000fe2000800063f */
[----:B-1----:R-:W-:Y:S02]  /*0220*/  ISETP.NE.AND P1, PT, R3, RZ, PT ;  /* 0x000000ff0300720c */ /* 0x002fe40003f25270 */
[----:B------:R1:W3:Y:S01]  /*0230*/  SHFL.IDX PT, R3, R16, RZ, 0x1f ;  /* 0x00001fff10037589 */ /* 0x0002e200000e0000 */
[----:B--2---:R-:W-:Y:S01]  /*0240*/  @UP0 ULEA UR6, UR7, UR6, 0x18 ;  /* 0x0000000607060291 */ /* 0x004fe2000f8ec03f */
[----:B------:R-:W-:Y:S02]  /*0250*/  VOTEU.ANY UP0, P0 ;  /* 0x00000000003f7886 */ /* 0x000fe40000000100 */
[----:B------:R-:W2:Y:S09]  /*0260*/  FENCE.VIEW.ASYNC.S ;  /* 0x00000000000073c6 */ /* 0x000eb20000000000 */
[----:B--2---:R1:W2:Y:S01]  /*0270*/  @UP0 SYNCS.EXCH.64 URZ, [UR6+0x30800], UR4 ;  /* 0x03080004063f05b2 */ /* 0x0042a20008000100 */
[----:B------:R1:W4:Y:S02]  /*0280*/  @UP1 SYNCS.EXCH.64 URZ, [UR6+0x30820], UR4 ;  /* 0x03082004063f15b2 */ /* 0x0003240008000100 */
[----:B-1----:R-:W-:Y:S05]  /*0290*/  @P1 BRA `(.L_x_2) ;  /* 0x0000000000481947 */ /* 0x002fea0003800000 */
[----:B------:R-:W1:Y:S01]  /*02a0*/  S2UR UR5, SR_CgaCtaId ;  /* 0x00000000000579c3 */ /* 0x000e620000008800 */
[----:B------:R-:W-:Y:S01]  /*02b0*/  UMOV UR4, 0x400 ;  /* 0x0000040000047882 */ /* 0x000fe20000000000 */
[----:B------:R-:W-:Y:S01]  /*02c0*/  UMOV UR6, 0x1 ;  /* 0x0000000100067882 */ /* 0x000fe20000000000 */
[----:B------:R-:W-:Y:S01]  /*02d0*/  UMOV UR9, 0x3 ;  /* 0x0000000300097882 */ /* 0x000fe20000000000 */
[----:B------:R-:W-:-:S04]  /*02e0*/  UIADD3 UR6, -UR6, 0x100000, URZ ;  /* 0x0010000006067890 */ /* 0x000fc8000fffe13f */
[----:B------:R-:W-:Y:S02]  /*02f0*/  USHF.L.U32 UR7, UR6, 0xb, URZ ;  /* 0x0000000b06077899 */ /* 0x000fe4000800063f */
[----:B------:R-:W-:Y:S01]  /*0300*/  USHF.L.U32 UR6, UR6, 0x1, URZ ;  /* 0x0000000106067899 */ /* 0x000fe2000800063f */
[----:B------:R-:W-:Y:S01]  /*0310*/  ELECT P0, URZ, PT ;  /* 0x00000000003f782f */ /* 0x000fe20003800000 */
[----:B-1----:R-:W-:Y:S02]  /*0320*/  ULEA UR8, UR5, UR4, 0x18 ;  /* 0x0000000405087291 */ /* 0x002fe4000f8ec03f */
[----:B------:R-:W-:-:S04]  /*0330*/  UIADD3 UR4, -UR9, 0x100000, URZ ;  /* 0x0010000009047890 */ /* 0x000fc8000fffe13f */
[----:B------:R-:W-:Y:S02]  /*0340*/  USHF.L.U32 UR5, UR4, 0xb, URZ ;  /* 0x0000000b04057899 */ /* 0x000fe4000800063f */
[----:B------:R-:W-:Y:S01]  /*0350*/  USHF.L.U32 UR4, UR4, 0x1, URZ ;  /* 0x0000000104047899 */ /* 0x000fe2000800063f */
[----:B------:R-:W1:Y:S03]  /*0360*/  FENCE.VIEW.ASYNC.S ;  /* 0x00000000000073c6 */ /* 0x000e660000000000 */
[----:B-1----:R1:W1:Y:S08]  /*0370*/  SYNCS.EXCH.64 URZ, [UR8+0x30830], UR6 ;  /* 0x03083006083f75b2 */ /* 0x0022700008000100 */
[----:B------:R1:W1:Y:S01]  /*0380*/  SYNCS.EXCH.64 URZ, [UR8+0x30840], UR4 ;  /* 0x03084004083f75b2 */ /* 0x0002620008000100 */
[----:B------:R1:W1:Y:S01]  /*0390*/  SYNCS.EXCH.64 URZ, [UR8+0x30838], UR6 ;  /* 0x03083806083f75b2 */ /* 0x0002620008000100 */
[----:B------:R1:W1:Y:S01]  /*03a0*/  SYNCS.EXCH.64 URZ, [UR8+0x30848], UR4 ;  /* 0x03084804083f75b2 */ /* 0x0002620008000100 */
[----:B------:R-:W-:Y:S01]  /*03b0*/  NOP ;  /* 0x0000000000007918 */ /* 0x000fe20000000000 */
.L_x_2:
[----:B------:R-:W5:Y:S01]  /*03c0*/  SHFL.IDX PT, R4, R0, RZ, 0x1f ;  /* 0x00001fff00047589 */ /* 0x000f6200000e0000 */
[----:B------:R-:W-:Y:S01]  /*03d0*/  NOP ;  /* 0x0000000000007918 */ /* 0x000fe20000000000 */
[----:B-----5:R-:W-:-:S13]  /*03e0*/  ISETP.NE.AND P0, PT, R4, RZ, PT ;  /* 0x000000ff0400720c */ /* 0x020fda0003f05270 */
[----:B------:R-:W-:Y:S05]  /*03f0*/  @P0 BRA `(.L_x_3) ;  /* 0x0000000000480947 */ /* 0x000fea0003800000 */
[----:B-1----:R-:W1:Y:S01]  /*0400*/  S2UR UR5, SR_CgaCtaId ;  /* 0x00000000000579c3 */ /* 0x002e620000008800 */
[----:B------:R-:W-:Y:S01]  /*0410*/  UMOV UR4, 0x400 ;  /* 0x0000040000047882 */ /* 0x000fe20000000000 */
[----:B------:R-:W-:Y:S01]  /*0420*/  UMOV UR6, 0x1 ;  /* 0x0000000100067882 */ /* 0x000fe20000000000 */
[----:B------:R-:W-:Y:S01]  /*0430*/  UMOV UR7, 0x3 ;  /* 0x0000000300077882 */ /* 0x000fe20000000000 */
[----:B------:R-:W-:Y:S01]  /*0440*/  ELECT P0, URZ, PT ;  /* 0x00000000003f782f */ /* 0x000fe20003800000 */
[----:B-1----:R-:W-:Y:S02]  /*0450*/  ULEA UR8, UR5, UR4, 0x18 ;  /* 0x0000000405087291 */ /* 0x002fe4000f8ec03f */
[----:B------:R-:W-:-:S04]  /*0460*/  UIADD3 UR4, -UR6, 0x100000, URZ ;  /* 0x0010000006047890 */ /* 0x000fc8000fffe13f */
[----:B------:R-:W-:Y:S02]  /*0470*/  USHF.L.U32 UR5, UR4, 0xb, URZ ;  /* 0x0000000b04057899 */ /* 0x000fe4000800063f */
[----:B------:R-:W-:Y:S02]  /*0480*/  USHF.L.U32 UR4, UR4, 0x1, URZ ;  /* 0x0000000104047899 */ /* 0x000fe4000800063f */
        /* <DEDUP_REMOVED lines=9> */
.L_x_3:
[----:B------:R-:W5:Y:S01]  /*0520*/  SHFL.IDX PT, R4, R0, RZ, 0x1f ;  /* 0x00001fff00047589 */ /* 0x000f6200000e0000 */
[----:B------:R-:W-:Y:S01]  /*0530*/  NOP ;  /* 0x0000000000007918 */ /* 0x000fe20000000000 */
[----:B-----5:R-:W-:-:S13]  /*0540*/  ISETP.NE.AND P0, PT, R4, RZ, PT ;  /* 0x000000ff0400720c */ /* 0x020fda0003f05270 */
[----:B------:R-:W-:Y:S05]  /*0550*/  @P0 BRA `(.L_x_4) ;  /* 0x0000000000380947 */ /* 0x000fea0003800000 */
[----:B-1----:R-:W1:Y:S01]  /*0560*/  S2UR UR5, SR_CgaCtaId ;  /* 0x00000000000579c3 */ /* 0x002e620000008800 */
[----:B------:R-:W-:Y:S01]  /*0570*/  UMOV UR4, 0x400 ;  /* 0x0000040000047882 */ /* 0x000fe20000000000 */
[----:B------:R-:W-:Y:S01]  /*0580*/  UMOV UR7, 0x1 ;  /* 0x0000000100077882 */ /* 0x000fe20000000000 */
[----:B------:R-:W-:Y:S01]  /*0590*/  ELECT P0, URZ, PT ;  /* 0x00000000003f782f */ /* 0x000fe20003800000 */
[----:B-1----:R-:W-:Y:S02]  /*05a0*/  ULEA UR6, UR5, UR4, 0x18 ;  /* 0x0000000405067291 */ /* 0x002fe4000f8ec03f */
[----:B------:R-:W-:-:S04]  /*05b0*/  UIADD3 UR4, -UR7, 0x100000, URZ ;  /* 0x0010000007047890 */ /* 0x000fc8000fffe13f */
[----:B------:R-:W-:Y:S02]  /*05c0*/  USHF.L.U32 UR5, UR4, 0xb, URZ ;  /* 0x0000000b04057899 */ /* 0x000fe4000800063f */
[----:B------:R-:W-:Y:S01]  /*05d0*/  USHF.L.U32 UR4, UR4, 0x1, URZ ;  /* 0x0000000104047899 */ /* 0x000fe2000800063f */
[----:B------:R-:W1:Y:S11]  /*05e0*/  FENCE.VIEW.ASYNC.S ;  /* 0x00000000000073c6 */ /* 0x000e760000000000 */
[----:B-1----:R1:W1:Y:S01]  /*05f0*/  SYNCS.EXCH.64 URZ, [UR6+0x30870], UR4 ;  /* 0x03087004063f75b2 */ /* 0x0022620008000100 */
[----:B------:R1:W1:Y:S01]  /*0600*/  SYNCS.EXCH.64 URZ, [UR6+0x30880], UR4 ;  /* 0x03088004063f75b2 */ /* 0x0002620008000100 */
[----:B------:R1:W1:Y:S01]  /*0610*/  SYNCS.EXCH.64 URZ, [UR6+0x30878], UR4 ;  /* 0x03087804063f75b2 */ /* 0x0002620008000100 */
[----:B------:R1:W1:Y:S01]  /*0620*/  SYNCS.EXCH.64 URZ, [UR6+0x30888], UR4 ;  /* 0x03088804063f75b2 */ /* 0x0002620008000100 */
[----:B------:R-:W-:Y:S01]  /*0630*/  NOP ;  /* 0x0000000000007918 */ /* 0x000fe20000000000 */
.L_x_4:
        /* <DEDUP_REMOVED lines=22> */
.L_x_5:
        /* <DEDUP_REMOVED lines=22> */
.L_x_6:
[----:B---3--:R-:W-:Y:S01]  /*0900*/  ISETP.NE.AND P0, PT, R3, RZ, PT ;  /* 0x000000ff0300720c */ /* 0x008fe20003f05270 */
[----:B------:R-:W-:Y:S01]  /*0910*/  IMAD.MOV.U32 R17, RZ, RZ, 0x1 ;  /* 0x00000001ff117424 */ /* 0x000fe200078e00ff */
[----:B------:R-:W-:Y:S01]  /*0920*/  NOP ;  /* 0x0000000000007918 */ /* 0x000fe20000000000 */
[----:B------:R-:W-:Y:S01]  /*0930*/  ULDC.64 UR38, c[0x0][0x208] ;  /* 0x0000820000267ab9 */ /* 0x000fe20000000a00 */
[----:B------:R-:W-:Y:S02]  /*0940*/  LOP3.LUT R18, R2, 0x7f, RZ, 0xc0, !PT ;  /* 0x0000007f02127812 */ /* 0x000fe400078ec0ff */
[----:B------:R-:W-:Y:S01]  /*0950*/  SEL R17, R17, 0x2, !P0 ;  /* 0x0000000211117807 */ /* 0x000fe20004000000 */
[----:B-12-4-:R-:W-:Y:S06]  /*0960*/  BAR.SYNC.DEFER_BLOCKING 0x0 ;  /* 0x0000000000007b1d */ /* 0x016fec0000010000 */
[----:B------:R-:W-:Y:S05]  /*0970*/  @!P0 BRA `(.L_x_7) ;  /* 0x0000008800908947 */ /* 0x000fea0003800000 */
.L_x_8:
[----:B------:R-:W-:-:S08]  /*0980*/  NOP ;  /* 0x0000000000007918 */ /* 0x000fd00000000000 */
[----:B------:R-:W1:Y:S02]  /*0990*/  USETMAXREG.TRY_ALLOC.CTAPOOL UP0, 0xa0 ;  /* 0x000000a0000079c8 */ /* 0x000e640008000600 */
[----:B-1----:R-:W-:-:S13]  /*09a0*/  PLOP3.LUT P0, PT, PT, PT, UP0, 0x80, 0x0 ;  /* 0x000000000000781c */ /* 0x002fda0003f0f008 */
[----:B------:R-:W-:Y:S05]  /*09b0*/  @!P0 BRA `(.L_x_8) ;  /* 0xfffffffc00f08947 */ /* 0x000fea000383ffff */
[----:B------:R-:W-:Y:S01]  /*09c0*/  LOP3.LUT R0, R2, 0xffffff80, RZ, 0xc0, !PT ;  /* 0xffffff8002007812 */ /* 0x000fe200078ec0ff */
[----:B------:R-:W1:Y:S08]  /*09d0*/  S2UR UR46, SR_CTAID.X ;  /* 0x00000000002e79c3 */ /* 0x000e700000002500 */
[----:B------:R-:W-:Y:S06]  /*09e0*/  BAR.ARV 0x8, 0x1a0 ;  /* 0x0206800000007b1d */ /* 0x000fec0000002000 */
[----:B------:R-:W-:-:S02]  /*09f0*/  ISETP.NE.AND P0, PT, R0, 0x80, PT ;  /* 0x000000800000780c */ /* 0x000fc40003f05270 */
[----:B------:R-:W1:Y:S11]  /*0a00*/  LDC R0, c[0x0][0xda4] ;  /* 0x00036900ff007b82 */ /* 0x000e760000000800 */
[----:B------:R-:W-:Y:S06]  /*0a10*/  @!P0 BAR.ARV 0x9, 0x100 ;  /* 0x0244000000008b1d */ /* 0x000fec0000002000 */
[----:B-1----:R-:W-:-:S13]  /*0a20*/  ISETP.LE.AND P0, PT, R0, UR46, PT ;  /* 0x0000002e00007c0c */ /* 0x002fda000bf03270 */
[----:B------:R-:W-:Y:S05]  /*0a30*/  @P0 EXIT ;  /* 0x000000000000094d */ /* 0x000fea0003800000 */
[----:B------:R-:W-:Y:S01]  /*0a40*/  IADD3 R0, R2, -0x80, RZ ;  /* 0xffffff8002007810 */ /* 0x000fe20007ffe0ff */
[----:B------:R-:W1:Y:S01]  /*0a50*/  S2UR UR4, SR_CgaCtaId ;  /* 0x00000000000479c3 */ /* 0x000e620000008800 */
[----:B------:R-:W-:Y:S01]  /*0a60*/  UMOV UR40, 0x400 ;  /* 0x0000040000287882 */ /* 0x000fe20000000000 */
[----:B------:R-:W-:Y:S01]  /*0a70*/  MOV R19, 0x40 ;  /* 0x0000004000137802 */ /* 0x000fe20000000f00 */
[----:B------:R-:W-:Y:S01]  /*0a80*/  IMAD.MOV.U32 R15, RZ, RZ, -0x2 ;  /* 0xfffffffeff0f7424 */ /* 0x000fe200078e00ff */
[----:B------:R-:W-:Y:S01]  /*0a90*/  SHF.R.S32.HI R3, RZ, 0x1f, R0 ;  /* 0x0000001fff037819 */ /* 0x000fe20000011400 */
[----:B------:R-:W-:Y:S01]  /*0aa0*/  IMAD.MOV.U32 R23, RZ, RZ, RZ ;  /* 0x000000ffff177224 */ /* 0x000fe200078e00ff */
[----:B------:R-:W-:Y:S01]  /*0ab0*/  ULDC.64 UR48, c[0x0][0x198] ;  /* 0x0000660000307ab9 */ /* 0x000fe20000000a00 */
[----:B------:R-:W-:Y:S01]  /*0ac0*/  UMOV UR37, URZ ;  /* 0x0000003f00257c82 */ /* 0x000fe20008000000 */
[CC--:B------:R-:W-:Y:S01]  /*0ad0*/  LEA.HI R5, R3.reuse, R0.reuse, RZ, 0x4 ;  /* 0x0000000003057211 */ /* 0x0c0fe200078f20ff */
[----:B------:R-:W2:Y:S01]  /*0ae0*/  S2UR UR6, SR_SWINHI ;  /* 0x00000000000679c3 */ /* 0x000ea20000002f00 */
[----:B------:R-:W-:Y:S01]  /*0af0*/  LEA.HI R4, R3, R0, RZ, 0x7 ;  /* 0x0000000003047211 */ /* 0x000fe200078f38ff */
[----:B------:R-:W-:Y:S01]  /*0b00*/  UMOV UR36, URZ ;  /* 0x0000003f00247c82 */ /* 0x000fe20008000000 */
[----:B------:R-:W-:-:S02]  /*0b10*/  LOP3.LUT R7, R5, 0xfffffff0, RZ, 0xc0, !PT ;  /* 0xfffffff005077812 */ /* 0x000fc400078ec0ff */
[----:B------:R-:W-:Y:S02]  /*0b20*/  LOP3.LUT R157, R4, 0xffffff80, RZ, 0xc0, !PT ;  /* 0xffffff80049d7812 */ /* 0x000fe400078ec0ff */
[----:B------:R-:W-:Y:S01]  /*0b30*/  SHF.R.S32.HI R8, RZ, 0x4, R5 ;  /* 0x00000004ff087819 */ /* 0x000fe20000011405 */
[C---:B------:R-:W-:Y:S01]  /*0b40*/  IMAD.IADD R7, R0.reuse, 0x1, -R7 ;  /* 0x0000000100077824 */ /* 0x040fe200078e0a07 */
[----:B------:R-:W-:Y:S01]  /*0b50*/  LEA.HI R3, R3, R0, RZ, 0x5 ;  /* 0x0000000003037211 */ /* 0x000fe200078f28ff */
[----:B------:R-:W-:Y:S01]  /*0b60*/  IMAD.IADD R157, R0, 0x1, -R157 ;  /* 0x00000001009d7824 */ /* 0x000fe200078e0a9d */
[----:B------:R-:W-:Y:S02]  /*0b70*/  LEA.HI R5, R5, R8, RZ, 0x1 ;  /* 0x0000000805057211 */ /* 0x000fe400078f08ff */
[----:B------:R-:W-:Y:S02]  /*0b80*/  SHF.R.S32.HI R6, RZ, 0x1f, R7 ;  /* 0x0000001fff067819 */ /* 0x000fe40000011407 */
[----:B------:R-:W-:Y:S01]  /*0b90*/  SHF.R.S32.HI R10, RZ, 0x1f, R157 ;  /* 0x0000001fff0a7819 */ /* 0x000fe2000001149d */
[----:B-1----:R-:W-:Y:S01]  /*0ba0*/  ULEA UR40, UR4, UR40, 0x18 ;  /* 0x0000002804287291 */ /* 0x002fe2000f8ec03f */
[----:B------:R-:W-:-:S02]  /*0bb0*/  LEA.HI R6, R6, R7, RZ, 0x3 ;  /* 0x0000000706067211 */ /* 0x000fc400078f18ff */
[----:B------:R-:W-:Y:S02]  /*0bc0*/  LEA.HI R11, R10, R157, RZ, 0x2 ;  /* 0x0000009d0a0b7211 */ /* 0x000fe400078f10ff */
[----:B------:R-:W-:Y:S02]  /*0bd0*/  LOP3.LUT R0, R6, 0xfffffff8, RZ, 0xc0, !PT ;  /* 0xfffffff806007812 */ /* 0x000fe400078ec0ff */
[--C-:B------:R-:W-:Y:S01]  /*0be0*/  SHF.R.S32.HI R12, RZ, 0x2, R11.reuse ;  /* 0x00000002ff0c7819 */ /* 0x100fe2000001140b */
[----:B------:R-:W-:Y:S01]  /*0bf0*/  UMOV UR4, UR40 ;  /* 0x0000002800047c82 */ /* 0x000fe20008000000 */
[----:B--2---:R-:W-:Y:S01]  /*0c00*/  UMOV UR5, UR6 ;  /* 0x0000000600057c82 */ /* 0x004fe20008000000 */
[----:B------:R-:W-:Y:S01]  /*0c10*/  SHF.R.S32.HI R13, RZ, 0x1f, R11 ;  /* 0x0000001fff0d7819 */ /* 0x000fe2000001140b */
[----:B------:R-:W-:Y:S01]  /*0c20*/  IMAD.IADD R0, R7, 0x1, -R0 ;  /* 0x0000000107007824 */ /* 0x000fe200078e0a00 */
[----:B------:R-:W-:Y:S02]  /*0c30*/  LOP3.LUT R5, R5, 0x1ffffffe, RZ, 0xc0, !PT ;  /* 0x1ffffffe05057812 */ /* 0x000fe400078ec0ff */
[----:B------:R-:W-:-:S02]  /*0c40*/  SHF.R.S32.HI R9, RZ, 0x5, R3 ;  /* 0x00000005ff097819 */ /* 0x000fc40000011403 */
[----:B------:R-:W-:Y:S02]  /*0c50*/  SHF.R.S32.HI R14, RZ, 0x7, R4 ;  /* 0x00000007ff0e7819 */ /* 0x000fe40000011404 */
[----:B------:R-:W-:Y:S01]  /*0c60*/  LEA.HI R13, R13, R12, RZ, 0x3 ;  /* 0x0000000c0d0d7211 */ /* 0x000fe200078f18ff */
[----:B------:R-:W-:Y:S01]  /*0c70*/  IMAD.SHL.U32 R9, R9, 0x400, RZ ;  /* 0x0000040009097824 */ /* 0x000fe200078e00ff */
[----:B------:R-:W-:Y:S02]  /*0c80*/  IADD3 R5, R8, -R5, RZ ;  /* 0x8000000508057210 */ /* 0x000fe40007ffe0ff */
[C---:B------:R-:W-:Y:S01]  /*0c90*/  SHF.L.U32 R3, R0.reuse, 0x6, RZ ;  /* 0x0000000600037819 */ /* 0x040fe200000006ff */
[----:B------:R-:W-:Y:S01]  /*0ca0*/  IMAD R7, R7, 0x40, R9 ;  /* 0x0000004007077824 */ /* 0x000fe200078e0209 */
[----:B------:R-:W-:Y:S01]  /*0cb0*/  R2P PR, R0, 0x6 ;  /* 0x0000000600007804 */ /* 0x000fe20000000000 */
[----:B------:R-:W-:Y:S01]  /*0cc0*/  IMAD.HI R0, R14, 0x55555556, RZ ;  /* 0x555555560e007827 */ /* 0x000fe200078e02ff */
[----:B------:R-:W-:-:S02]  /*0cd0*/  LOP3.LUT R13, R13, 0xfffffff8, RZ, 0xc0, !PT ;  /* 0xfffffff80d0d7812 */ /* 0x000fc400078ec0ff */
[----:B------:R-:W-:Y:S01]  /*0ce0*/  LEA.HI R10, R10, R157, RZ, 0x5 ;  /* 0x0000009d0a0a7211 */ /* 0x000fe200078f28ff */
[----:B------:R-:W-:Y:S01]  /*0cf0*/  IMAD.SHL.U32 R8, R5, 0x8, RZ ;  /* 0x0000000805087824 */ /* 0x000fe200078e00ff */
[----:B------:R-:W-:Y:S01]  /*0d00*/  LOP3.LUT R4, R11, 0x7ffffffc, RZ, 0xc0, !PT ;  /* 0x7ffffffc0b047812 */ /* 0x000fe200078ec0ff */
[----:B------:R-:W-:Y:S01]  /*0d10*/  IMAD.IADD R13, R12, 0x1, -R13 ;  /* 0x000000010c0d7824 */ /* 0x000fe200078e0a0d */
[----:B------:R-:W-:Y:S02]  /*0d20*/  LEA.HI R0, R0, R0, RZ, 0x1 ;  /* 0x0000000000007211 */ /* 0x000fe400078f08ff */
[----:B------:R-:W-:Y:S01]  /*0d30*/  SHF.R.S32.HI R10, RZ, 0x5, R10 ;  /* 0x00000005ff0a7819 */ /* 0x000fe2000001140a */
[----:B------:R-:W-:Y:S01]  /*0d40*/  IMAD.IADD R156, R157, 0x1, -R4 ;  /* 0x000000019d9c7824 */ /* 0x000fe200078e0a04 */
[----:B------:R-:W-:Y:S01]  /*0d50*/  LOP3.LUT R3, R3, 0x1c0, RZ, 0xc0, !PT ;  /* 0x000001c003037812 */ /* 0x000fe200078ec0ff */
[----:B------:R-:W-:Y:S01]  /*0d60*/  IMAD.U32 R4, RZ, RZ, UR4 ;  /* 0x00000004ff047e24 */ /* 0x000fe2000f8e00ff */
[----:B------:R-:W-:Y:S01]  /*0d70*/  IADD3 R7, R8, R7, RZ ;  /* 0x0000000708077210 */ /* 0x000fe20007ffe0ff */
[----:B------:R-:W-:Y:S01]  /*0d80*/  IMAD R0, R0, -0x3, R14 ;  /* 0xfffffffd00007824 */ /* 0x000fe200078e020e */
[----:B------:R-:W-:Y:S01]  /*0d90*/  MOV R5, UR5 ;  /* 0x0000000500057c02 */ /* 0x000fe20008000f00 */
[----:B------:R-:W-:Y:S01]  /*0da0*/  IMAD R13, R10, 0x10, R13 ;  /* 0x000000100a0d7824 */ /* 0x000fe200078e020d */
[----:B------:R-:W-:Y:S01]  /*0db0*/  LOP3.LUT R8, R3, 0x8, R8, 0xf8, !PT ;  /* 0x0000000803087812 */ /* 0x000fe200078ef808 */
[----:B------:R-:W-:Y:S01]  /*0dc0*/  IMAD R156, R156, R15, 0xc0 ;  /* 0x000000c09c9c7424 */ /* 0x000fe200078e020f */
[----:B------:R-:W-:Y:S01]  /*0dd0*/  SHF.R.U32.HI R3, RZ, 0x3, R3 ;  /* 0x00000003ff037819 */ /* 0x000fe20000011603 */
[----:B------:R-:W-:Y:S01]  /*0de0*/  IMAD.WIDE R4, R7, 0x2, R4 ;  /* 0x0000000207047825 */ /* 0x000fe200078e0204 */
[----:B------:R-:W-:-:S02]  /*0df0*/  SHF.L.U32 R6, R6, 0x6, RZ ;  /* 0x0000000606067819 */ /* 0x000fc400000006ff */
[----:B------:R-:W-:Y:S01]  /*0e00*/  LOP3.LUT R3, R8, R3, RZ, 0x3c, !PT ;  /* 0x0000000308037212 */ /* 0x000fe200078e3cff */
[----:B------:R-:W-:Y:S01]  /*0e10*/  IMAD R152, R0, 0x40, R13 ;  /* 0x0000004000987824 */ /* 0x000fe200078e020d */
[----:B------:R-:W-:Y:S01]  /*0e20*/  LOP3.LUT R0, R17, 0x1, RZ, 0xfc, !PT ;  /* 0x0000000111007812 */ /* 0x000fe200078efcff */
[----:B------:R1:W-:Y:S01]  /*0e30*/  STL.64 [R1+0x10], R4 ;  /* 0x0000100401007387 */ /* 0x0003e20000100a00 */
[----:B------:R-:W-:Y:S02]  /*0e40*/  LOP3.LUT R6, R6, 0x7ffffe00, RZ, 0xc0, !PT ;  /* 0x7ffffe0006067812 */ /* 0x000fe400078ec0ff */
[----:B------:R-:W-:Y:S01]  /*0e50*/  SEL R19, R19, 0xffffffc0, !P2 ;  /* 0xffffffc013137807 */ /* 0x000fe20005000000 */
[----:B------:R1:W-:Y:S01]  /*0e60*/  STL [R1], R0 ;  /* 0x0000000001007387 */ /* 0x0003e20000100800 */
[----:B------:R-:W-:-:S04]  /*0e70*/  IADD3 R3, R3, R6, R9 ;  /* 0x0000000603037210 */ /* 0x000fc80007ffe009 */
[----:B------:R-:W-:-:S05]  /*0e80*/  LEA R155, R3, UR40, 0x1 ;  /* 0x00000028039b7c11 */ /* 0x000fca000f8e08ff */
[C---:B------:R-:W-:Y:S02]  /*0e90*/  VIADD R153, R155.reuse, 0x1e800 ;  /* 0x0001e8009b997836 */ /* 0x040fe40000000000 */
[----:B------:R-:W-:-:S03]  /*0ea0*/  VIADD R154, R155, 0x1e820 ;  /* 0x0001e8209b9a7836 */ /* 0x000fc60000000000 */
[C---:B------:R-:W-:Y:S01]  /*0eb0*/  @P1 IADD3 R154, R153.reuse, -0x20, RZ ;  /* 0xffffffe0999a1810 */ /* 0x040fe20007ffe0ff */
[----:B------:R-:W-:-:S03]  /*0ec0*/  IMAD.IADD R153, R153, 0x1, R19 ;  /* 0x0000000199997824 */ /* 0x000fc600078e0213 */
[----:B------:R-:W-:Y:S01]  /*0ed0*/  IADD3 R19, R19, R154, RZ ;  /* 0x0000009a13137210 */ /* 0x000fe20007ffe0ff */
[C---:B------:R-:W-:Y:S02]  /*0ee0*/  VIADD R18, R154.reuse, 0x6000 ;  /* 0x000060009a127836 */ /* 0x040fe40000000000 */
[----:B-1----:R-:W-:-:S07]  /*0ef0*/  VIADD R17, R154, 0xc000 ;  /* 0x0000c0009a117836 */ /* 0x002fce0000000000 */
.L_x_31:
[C---:B------:R-:W-:Y:S01]  /*0f00*/  VIADD R0, R2.reuse, 0xffffff80 ;  /* 0xffffff8002007836 */ /* 0x040fe20000000000 */
[----:B------:R-:W-:Y:S01]  /*0f10*/  IADD3 R3, R2, -0x80, RZ ;  /* 0xffffff8002037810 */ /* 0x000fe20007ffe0ff */
[----:B------:R-:W1:Y:S01]  /*0f20*/  LDC R121, c[0x0][0x2e0] ;  /* 0x0000b800ff797b82 */ /* 0x000e620000000800 */
[----:B------:R-:W-:Y:S01]  /*0f30*/  ULDC.64 UR6, c[0x0][0x3f8] ;  /* 0x0000fe0000067ab9 */ /* 0x000fe20000000a00 */
[----:B------:R-:W-:Y:S01]  /*0f40*/  ULDC UR4, c[0x0][0xda8] ;  /* 0x00036a0000047ab9 */ /* 0x000fe20000000800 */
[----:B------:R-:W-:Y:S01]  /*0f50*/  SHF.R.S32.HI R0, RZ, 0x1f, R0 ;  /* 0x0000001fff007819 */ /* 0x000fe20000011400 */
[----:B------:R-:W-:Y:S02]  /*0f60*/  UISETP.NE.U32.AND UP0, UPT, UR6, URZ, UPT ;  /* 0x0000003f0600728c */ /* 0x000fe4000bf05070 */
[----:B------:R-:W-:Y:S01]  /*0f70*/  UISETP.NE.AND UP1, UPT, UR4, 0x1, UPT ;  /* 0x000000010400788c */ /* 0x000fe2000bf25270 */
[----:B------:R-:W-:Y:S01]  /*0f80*/  LEA.HI R0, R0, R3, RZ, 0x7 ;  /* 0x0000000300007211 */ /* 0x000fe200078f38ff */
[----:B------:R-:W-:Y:S01]  /*0f90*/  UISETP.NE.AND.EX UP0, UPT, UR7, URZ, UPT, UP0 ;  /* 0x0000003f0700728c */ /* 0x000fe2000bf05300 */
[----:B------:R-:W-:-:S02]  /*0fa0*/  ULDC UR6, c[0x0][0x404] ;  /* 0x0001010000067ab9 */ /* 0x000fc40000000800 */
[----:B------:R-:W-:Y:S01]  /*0fb0*/  SHF.R.S32.HI R0, RZ, 0x7, R0 ;  /* 0x00000007ff007819 */ /* 0x000fe20000011400 */
[----:B------:R-:W-:Y:S02]  /*0fc0*/  USEL UR6, UR6, 0x1, UP0 ;  /* 0x0000000106067887 */ /* 0x000fe40008000000 */
[----:B------:R-:W-:Y:S02]  /*0fd0*/  UIADD3 UR7, UR40, 0x1e800, URZ ;  /* 0x0001e80028077890 */ /* 0x000fe4000fffe03f */
[----:B------:R2:W3:Y:S01]  /*0fe0*/  SHFL.IDX PT, R22, R0, RZ, 0x1f ;  /* 0x00001fff00167589 */ /* 0x0004e200000e0000 */
[----:B------:R-:W-:Y:S01]  /*0ff0*/  ULDC UR4, c[0x0][0xdb4] ;  /* 0x00036d0000047ab9 */ /* 0x000fe20000000800 */
[----:B------:R-:W-:Y:S02]  /*1000*/  ULOP3.LUT UP0, URZ, UR7, 0x3ff, URZ, 0xc0, !UPT ;  /* 0x000003ff073f7892 */ /* 0x000fe4000f80c03f */
[----:B------:R-:W-:Y:S01]  /*1010*/  UISETP.NE.AND UP2, UPT, UR4, 0x1, UPT ;  /* 0x000000010400788c */ /* 0x000fe2000bf45270 */
[----:B------:R-:W-:-:S02]  /*1020*/  UMOV UR41, UR46 ;  /* 0x0000002e00297c82 */ /* 0x000fc40008000000 */
[----:B------:R-:W-:Y:S01]  /*1030*/  @UP1 ULDC UR4, c[0x0][0xdac] ;  /* 0x00036b0000041ab9 */ /* 0x000fe20000000800 */
[----:B-1----:R-:W-:Y:S01]  /*1040*/  IMAD R121, R121, UR6, RZ ;  /* 0x0000000679797c24 */ /* 0x002fe2000f8e02ff */
[----:B------:R-:W-:Y:S01]  /*1050*/  UIMAD.WIDE.U32 UR4, UR46, UR4, URZ ;  /* 0x000000042e0472a5 */ /* 0x000fe2000f8e003f */
[----:B------:R-:W-:Y:S01]  /*1060*/  PLOP3.LUT P0, PT, PT, PT, UP0, 0x80, 0x0 ;  /* 0x000000000000781c */ /* 0x000fe20003f0f008 */
[----:B------:R-:W-:Y:S01]  /*1070*/  @UP1 ULDC UR6, c[0x0][0xdb0] ;  /* 0x00036c0000061ab9 */ /* 0x000fe20000000800 */
[----:B--2---:R-:W-:Y:S01]  /*1080*/  VIADD R0, R121, 0xbf ;  /* 0x000000bf79007836 */ /* 0x004fe20000000000 */
[----:B------:R-:W-:-:S03]  /*1090*/  @UP1 USHF.R.U32.HI UR41, URZ, UR6, UR5 ;  /* 0x000000063f291299 */ /* 0x000fc60008011605 */
[----:B------:R-:W-:Y:S01]  /*10a0*/  IMAD.HI R0, R0, 0x2aaaaaab, RZ ;  /* 0x2aaaaaab00007827 */ /* 0x000fe200078e02ff */
[----:B------:R-:W-:Y:S02]  /*10b0*/  @UP2 ULDC.64 UR6, c[0x0][0xdb8] ;  /* 0x00036e0000062ab9 */ /* 0x000fe40000000a00 */
[----:B------:R-:W-:Y:S02]  /*10c0*/  UIMAD.WIDE.U32 UR4, UR41, UR6, URZ ;  /* 0x00000006290472a5 */ /* 0x000fe4000f8e003f */
[----:B------:R-:W-:Y:S02]  /*10d0*/  UMOV UR44, UR41 ;  /* 0x00000029002c7c82 */ /* 0x000fe40008000000 */
[----:B------:R-:W-:Y:S01]  /*10e0*/  @UP2 USHF.R.U32.HI UR44, URZ, UR7, UR5 ;  /* 0x000000073f2c2299 */ /* 0x000fe20008011605 */
[----:B---3--:R-:W-:-:S05]  /*10f0*/  IMAD.HI R3, R22, 0x55555556, RZ ;  /* 0x5555555616037827 */ /* 0x008fca00078e02ff */
[----:B------:R-:W-:Y:S02]  /*1100*/  LEA.HI R5, R3, R3, RZ, 0x1 ;  /* 0x0000000303057211 */ /* 0x000fe400078f08ff */
[----:B------:R-:W-:-:S03]  /*1110*/  SHF.R.U32.HI R3, RZ, 0x1f, R0 ;  /* 0x0000001fff037819 */ /* 0x000fc60000011600 */
[----:B------:R-:W-:Y:S01]  /*1120*/  IMAD R24, R5, -0x3, R22 ;  /* 0xfffffffd05187824 */ /* 0x000fe200078e0216 */
[----:B------:R-:W-:-:S05]  /*1130*/  LEA.HI.SX32 R0, R0, R3, 0x1b ;  /* 0x0000000300007211 */ /* 0x000fca00078fdaff */
[----:B------:R1:W-:Y:S01]  /*1140*/  STL [R1+0xc], R0 ;  /* 0x00000c0001007387 */ /* 0x0003e20000100800 */
[----:B------:R-:W-:Y:S05]  /*1150*/  @!P0 BRA `(.L_x_9) ;  /* 0x0000000000408947 */ /* 0x000fea0003800000 */
[----:B-1----:R-:W-:Y:S01]  /*1160*/  MOV R0, 0x0 ;  /* 0x0000000000007802 */ /* 0x002fe20000000f00 */
[----:B------:R-:W-:Y:S01]  /*1170*/  ULDC.64 UR4, c[0x4][0xa8] ;  /* 0x01002a0000047ab9 */ /* 0x000fe20000000a00 */
[----:B------:R-:W-:Y:S01]  /*1180*/  ULDC.64 UR6, c[0x4][0x48] ;  /* 0x0100120000067ab9 */ /* 0x000fe20000000a00 */
[----:B------:R-:W-:Y:S01]  /*1190*/  MOV R4, UR4 ;  /* 0x0000000400047c02 */ /* 0x000fe20008000f00 */
[----:B------:R1:W2:Y:S01]  /*11a0*/  LDC.64 R14, c[0x4][R0] ;  /* 0x01000000000e7b82 */ /* 0x0002a20000000a00 */
[----:B------:R-:W-:Y:S01]  /*11b0*/  IMAD.U32 R5, RZ, RZ, UR5 ;  /* 0x00000005ff057e24 */ /* 0x000fe2000f8e00ff */
[----:B------:R-:W-:Y:S01]  /*11c0*/  ULDC.64 UR4, c[0x4][0xb0] ;  /* 0x01002c0000047ab9 */ /* 0x000fe20000000a00 */
[----:B------:R-:W-:Y:S01]  /*11d0*/  IMAD.U32 R10, RZ, RZ, UR6 ;  /* 0x00000006ff0a7e24 */ /* 0x000fe2000f8e00ff */
[----:B------:R-:W-:Y:S01]  /*11e0*/  MOV R7, UR5 ;  /* 0x0000000500077c02 */ /* 0x000fe20008000f00 */
[----:B------:R-:W-:Y:S01]  /*11f0*/  IMAD.U32 R6, RZ, RZ, UR4 ;  /* 0x00000004ff067e24 */ /* 0x000fe2000f8e00ff */
[----:B------:R-:W-:Y:S01]  /*1200*/  MOV R8, 0x70 ;  /* 0x0000007000087802 */ /* 0x000fe20000000f00 */
[----:B------:R-:W-:-:S02]  /*1210*/  IMAD.U32 R11, RZ, RZ, UR7 ;  /* 0x00000007ff0b7e24 */ /* 0x000fc4000f8e00ff */
[----:B------:R-:W-:Y:S02]  /*1220*/  IMAD.MOV.U32 R12, RZ, RZ, 0x1 ;  /* 0x00000001ff0c7424 */ /* 0x000fe400078e00ff */
[----:B-1----:R-:W-:-:S07]  /*1230*/  IMAD.MOV.U32 R13, RZ, RZ, RZ ;  /* 0x000000ffff0d7224 */ /* 0x002fce00078e00ff */
[----:B------:R-:W-:-:S07]  /*1240*/  LEPC R20, `(.L_x_9) ;  /* 0x000000001014794e */ /* 0x000fce0000000000 */
[----:B--2---:R-:W-:Y:S05]  /*1250*/  CALL.ABS.NOINC R14 ;  /* 0x000000000e007343 */ /* 0x004fea0003c00000 */
.L_x_9:
[----:B------:R-:W2:Y:S01]  /*1260*/  LDL R20, [R1] ;  /* 0x0000000001147983 */ /* 0x000ea20000100800 */
[----:B-1----:R-:W-:-:S04]  /*1270*/  LOP3.LUT R0, R23, 0x1, RZ, 0xc0, !PT ;  /* 0x0000000117007812 */ /* 0x002fc800078ec0ff */
[----:B------:R-:W-:-:S04]  /*1280*/  SHF.L.U32 R0, R0, 0x1f, RZ ;  /* 0x0000001f00007819 */ /* 0x000fc800000006ff */
[----:B------:R-:W1:Y:S01]  /*1290*/  SYNCS.PHASECHK.TRANS64.TRYWAIT P1, [UR40+0x30800], R0 ;  /* 0x03080000ff0075a7 */ /* 0x000e620008020168 */
[----:B--2---:R-:W-:Y:S01]  /*12a0*/  ISETP.NE.AND P0, PT, R20, 0x3, PT ;  /* 0x000000031400780c */ /* 0x004fe20003f05270 */
[----:B-1----:R-:W-:-:S12]  /*12b0*/  @!P1 BRA `(.L_x_10) ;  /* 0x000000a400849947 */ /* 0x002fd80003800000 */
.L_x_87:
[----:B------:R-:W-:Y:S05]  /*12c0*/  @!P0 BRA `(.L_x_11) ;  /* 0x0000000000048947 */ /* 0x000fea0003800000 */
[----:B------:R-:W-:Y:S01]  /*12d0*/  BPT.TRAP 0x1 ;  /* 0x000000040000795c */ /* 0x000fe20000300000 */
.L_x_11:
[----:B------:R-:W-:Y:S01]  /*12e0*/  IMAD.U32 R6, RZ, RZ, UR37 ;  /* 0x00000025ff067e24 */ /* 0x000fe2000f8e00ff */
[----:B-1----:R-:W-:-:S04]  /*12f0*/  MOV R3, UR36 ;  /* 0x0000002400037c02 */ /* 0x002fc80008000f00 */
[----:B------:R-:W-:Y:S02]  /*1300*/  LEA R3, R3, UR40, 0x3 ;  /* 0x0000002803037c11 */ /* 0x000fe4000f8e18ff */
[----:B------:R-:W-:-:S04]  /*1310*/  SHF.L.U32 R6, R6, 0x1f, RZ ;  /* 0x0000001f06067819 */ /* 0x000fc800000006ff */
[----:B------:R1:W2:Y:S01]  /*1320*/  SYNCS.PHASECHK.TRANS64.TRYWAIT P2, [R3+URZ+0x30830], R6 ;  /* 0x03083006030075a7 */ /* 0x0002a2000804017f */
[----:B------:R-:W-:Y:S05]  /*1330*/  @!P0 BRA `(.L_x_12) ;  /* 0x0000000000048947 */ /* 0x000fea0003800000 */
[----:B------:R-:W-:Y:S01]  /*1340*/  BPT.TRAP 0x1 ;  /* 0x000000040000795c */ /* 0x000fe20000300000 */
.L_x_12:
[----:B------:R-:W-:Y:S02]  /*1350*/  LEA R0, R24, UR40, 0xd ;  /* 0x0000002818007c11 */ /* 0x000fe4000f8e68ff */
[----:B------:R-:W-:-:S03]  /*1360*/  LOP3.LUT P1, RZ, R2, 0x7f, RZ, 0xc0, !PT ;  /* 0x0000007f02ff7812 */ /* 0x000fc6000782c0ff */
[----:B------:R-:W-:-:S05]  /*1370*/  VIADD R4, R0, 0xc400 ;  /* 0x0000c40000047836 */ /* 0x000fca0000000000 */
[----:B------:R-:W-:-:S04]  /*1380*/  SHF.R.U32.HI R4, RZ, 0x4, R4 ;  /* 0x00000004ff047819 */ /* 0x000fc80000011604 */
[----:B------:R-:W-:Y:S01]  /*1390*/  LOP3.LUT R4, R4, 0x3fff, RZ, 0xc0, !PT ;  /* 0x00003fff04047812 */ /* 0x000fe200078ec0ff */
[----:B--2---:R-:W-:Y:S06]  /*13a0*/  @P2 BRA `(.L_x_13) ;  /* 0x0000000000082947 */ /* 0x004fec0003800000 */
[----:B------:R-:W2:Y:S02]  /*13b0*/  SYNCS.PHASECHK.TRANS64.TRYWAIT P2, [R3+URZ+0x30830], R6 ;  /* 0x03083006030075a7 */ /* 0x000ea4000804017f */
[----:B--2---:R-:W-:Y:S05]  /*13c0*/  @!P2 BRA `(.L_x_14) ;  /* 0x000000a40058a947 */ /* 0x004fea0003800000 */
.L_x_13:
[----:B------:R-:W-:Y:S05]  /*13d0*/  WARPSYNC.ALL ;  /* 0x0000000000007948 */ /* 0x000fea0003800000 */
[----:B------:R-:W-:Y:S01]  /*13e0*/  MOV R151, RZ ;  /* 0x000000ff00977202 */ /* 0x000fe20000000f00 */
[----:B------:R-:W-:Y:S01]  /*13f0*/  IMAD.MOV.U32 R9, RZ, RZ, 0x40000040 ;  /* 0x40000040ff097424 */ /* 0x000fe200078e00ff */
[----:B------:R-:W-:Y:S01]  /*1400*/  LOP3.LUT R8, R4, 0x10000, RZ, 0xfc, !PT ;  /* 0x0001000004087812 */ /* 0x000fe200078efcff */
[----:B------:R-:W-:-:S03]  /*1410*/  UIADD3 UR4, UR40, 0x12400, URZ ;  /* 0x0001240028047890 */ /* 0x000fc6000fffe03f */
[C---:B------:R-:W-:Y:S01]  /*1420*/  R2UR UR8, R8.reuse ;  /* 0x00000000080872ca */ /* 0x040fe200000e0000 */
[----:B------:R-:W-:Y:S01]  /*1430*/  WARPGROUP.ARRIVE ;  /* 0x00000000000079c5 */ /* 0x000fe20000000000 */
[----:B------:R-:W-:Y:S01]  /*1440*/  R2UR UR9, R9 ;  /* 0x00000000090972ca */ /* 0x000fe200000e0000 */
[----:B------:R-:W-:Y:S01]  /*1450*/  USHF.R.U32.HI UR4, URZ, 0x4, UR4 ;  /* 0x000000043f047899 */ /* 0x000fe20008011604 */
[----:B------:R-:W-:Y:S01]  /*1460*/  R2UR UR16, R8 ;  /* 0x00000000081072ca */ /* 0x000fe200000e0000 */
[----:B------:R-:W-:Y:S01]  /*1470*/  UMOV UR11, 0x40000040 ;  /* 0x40000040000b7882 */ /* 0x000fe20000000000 */
[----:B------:R-:W-:Y:S01]  /*1480*/  UMOV UR13, 0x40000040 ;  /* 0x40000040000d7882 */ /* 0x000fe20000000000 */
[----:B------:R-:W-:Y:S01]  /*1490*/  ULOP3.LUT UR4, UR4, 0x3fff, URZ, 0xc0, !UPT ;  /* 0x00003fff04047892 */ /* 0x000fe2000f8ec03f */
[C---:B------:R-:W-:Y:S01]  /*14a0*/  VIADD R123, R121.reuse, 0xbf ;  /* 0x000000bf797b7836 */ /* 0x040fe20000000000 */
[----:B------:R-:W-:Y:S01]  /*14b0*/  UMOV UR15, 0x40000040 ;  /* 0x40000040000f7882 */ /* 0x000fe20000000000 */
[----:B------:R-:W-:Y:S01]  /*14c0*/  UMOV UR17, 0x40000040 ;  /* 0x4000004000117882 */ /* 0x000fe20000000000 */
[----:B------:R-:W-:Y:S01]  /*14d0*/  ULOP3.LUT UR4, UR4, 0x10000, URZ, 0xfc, !UPT ;  /* 0x0001000004047892 */ /* 0x000fe2000f8efc3f */
[----:B------:R-:W-:Y:S01]  /*14e0*/  IADD3 R122, R121, 0xbf, RZ ;  /* 0x000000bf797a7810 */ /* 0x000fe20007ffe0ff */
[----:B------:R-:W-:Y:S01]  /*14f0*/  UMOV UR19, 0x40000040 ;  /* 0x4000004000137882 */ /* 0x000fe20000000000 */
[----:B------:R-:W-:Y:S01]  /*1500*/  ULDC UR5, c[0x0][0x9d8] ;  /* 0x0002760000057ab9 */ /* 0x000fe20000000800 */
[----:B------:R-:W-:Y:S01]  /*1510*/  UIMAD UR6, UR36, 0x600, UR4 ;  /* 0x00000600240678a4 */ /* 0x000fe2000f8e0204 */
[----:B------:R-:W-:Y:S01]  /*1520*/  IMAD.HI R123, R123, 0x2aaaaaab, RZ ;  /* 0x2aaaaaab7b7b7827 */ /* 0x000fe200078e02ff */
[----:B------:R-:W-:Y:S01]  /*1530*/  UIADD3 UR12, UR16, 0x4, URZ ;  /* 0x00000004100c7890 */ /* 0x000fe2000fffe03f */
[----:B------:R-:W-:Y:S01]  /*1540*/  P2R R120, PR, RZ, 0x1 ;  /* 0x00000001ff787803 */ /* 0x000fe20000000000 */
[----:B------:R-:W-:Y:S01]  /*1550*/  UIADD3 UR14, UR6, 0x4, URZ ;  /* 0x00000004060e7890 */ /* 0x000fe2000fffe03f */
[----:B------:R-:W-:Y:S01]  /*1560*/  IMAD.HI R122, R122, 0x2aaaaaab, RZ ;  /* 0x2aaaaaab7a7a7827 */ /* 0x000fe200078e02ff */
[----:B------:R-:W-:Y:S01]  /*1570*/  UIADD3 UR18, UR6, 0x6, URZ ;  /* 0x0000000606127890 */ /* 0x000fe2000fffe03f */
[----:B------:R-:W-:Y:S01]  /*1580*/  SHF.R.U32.HI R123, RZ, 0x1f, R123 ;  /* 0x0000001fff7b7819 */ /* 0x000fe2000001167b */
[----:B------:R-:W-:Y:S01]  /*1590*/  UMOV UR10, UR6 ;  /* 0x00000006000a7c82 */ /* 0x000fe20008000000 */
[--C-:B------:R-:W-:Y:S01]  /*15a0*/  IMAD.MOV.U32 R149, RZ, RZ, R151.reuse ;  /* 0x000000ffff957224 */ /* 0x100fe200078e0097 */
[----:B------:R-:W-:Y:S01]  /*15b0*/  HGMMA.64x192x16.F32 R24, gdesc[UR8], RZ, !UPT, gsb0 ;  /* 0x02e00000081879f0 */ /* 0x000fe2000c0008ff */
[----:B------:R-:W-:Y:S01]  /*15c0*/  UIADD3 UR8, UR16, 0x2, URZ ;  /* 0x0000000210087890 */ /* 0x000fe2000fffe03f */
[----:B------:R-:W-:Y:S01]  /*15d0*/  LEA.HI.SX32 R122, R122, R123, 0x1b ;  /* 0x0000007b7a7a7211 */ /* 0x000fe200078fdaff */
[----:B------:R-:W-:Y:S01]  /*15e0*/  UIADD3 UR10, UR6, 0x2, URZ ;  /* 0x00000002060a7890 */ /* 0x000fe2000fffe03f */
[--C-:B------:R-:W-:Y:S01]  /*15f0*/  IMAD.MOV.U32 R147, RZ, RZ, R151.reuse ;  /* 0x000000ffff937224 */ /* 0x100fe200078e0097 */
[----:B------:R-:W-:Y:S01]  /*1600*/  UMOV UR9, 0x40000040 ;  /* 0x4000004000097882 */ /* 0x000fe20000000000 */
[----:B------:R-:W-:Y:S01]  /*1610*/  UMOV UR11, 0x40000040 ;  /* 0x40000040000b7882 */ /* 0x000fe20000000000 */
[----:B------:R-:W-:Y:S01]  /*1620*/  UIADD3 UR16, UR16, 0x6, URZ ;  /* 0x0000000610107890 */ /* 0x000fe2000fffe03f */
[-C--:B------:R-:W-:Y:S01]  /*1630*/  MOV R145, R151.reuse ;  /* 0x0000009700917202 */ /* 0x080fe20000000f00 */
[----:B------:R-:W-:Y:S01]  /*1640*/  ULDC UR6, c[0x0][0x988] ;  /* 0x0002620000067ab9 */ /* 0x000fe20000000800 */
[--C-:B------:R-:W-:Y:S01]  /*1650*/  IMAD.MOV.U32 R143, RZ, RZ, R151.reuse ;  /* 0x000000ffff8f7224 */ /* 0x100fe200078e0097 */
[-C--:B------:R-:W-:Y:S01]  /*1660*/  MOV R139, R151.reuse ;  /* 0x00000097008b7202 */ /* 0x080fe20000000f00 */
[--C-:B------:R-:W-:Y:S01]  /*1670*/  IMAD.MOV.U32 R141, RZ, RZ, R151.reuse ;  /* 0x000000ffff8d7224 */ /* 0x100fe200078e0097 */
[-C--:B------:R-:W-:Y:S01]  /*1680*/  MOV R133, R151.reuse ;  /* 0x0000009700857202 */ /* 0x080fe20000000f00 */
[--C-:B------:R-:W-:Y:S01]  /*1690*/  IMAD.MOV.U32 R137, RZ, RZ, R151.reuse ;  /* 0x000000ffff897224 */ /* 0x100fe200078e0097 */
[----:B------:R-:W-:Y:S01]  /*16a0*/  MOV R127, R151 ;  /* 0x00000097007f7202 */ /* 0x000fe20000000f00 */
[----:B------:R-:W-:-:S02]  /*16b0*/  IMAD.MOV.U32 R135, RZ, RZ, R151 ;  /* 0x000000ffff877224 */ /* 0x000fc400078e0097 */
[--C-:B------:R-:W-:Y:S02]  /*16c0*/  IMAD.MOV.U32 R131, RZ, RZ, R151.reuse ;  /* 0x000000ffff837224 */ /* 0x100fe400078e0097 */
[--C-:B------:R-:W-:Y:S02]  /*16d0*/  IMAD.MOV.U32 R129, RZ, RZ, R151.reuse ;  /* 0x000000ffff817224 */ /* 0x100fe400078e0097 */
[--C-:B------:R-:W-:Y:S02]  /*16e0*/  IMAD.MOV.U32 R125, RZ, RZ, R151.reuse ;  /* 0x000000ffff7d7224 */ /* 0x100fe400078e0097 */
[----:B------:R-:W-:Y:S01]  /*16f0*/  IMAD.MOV.U32 R123, RZ, RZ, R151 ;  /* 0x000000ffff7b7224 */ /* 0x000fe200078e0097 */
[----:B------:R-:W-:Y:S02]  /*1700*/  WARPGROUP.DEPBAR.LE gsb0, 0x0 ;  /* 0x00008000000079c5 */ /* 0x000fe40000010000 */
[----:B------:R-:W-:-:S06]  /*1710*/  WARPGROUP.ARRIVE ;  /* 0x00000000000079c5 */ /* 0x000fcc0000000000 */
[----:B------:R-:W-:Y:S03]  /*1720*/  HGMMA.64x192x16.F32 R24, gdesc[UR8], R24, gsb0 ;  /* 0x02e00000081879f0 */ /* 0x000fe60008000818 */
[----:B------:R-:W-:Y:S02]  /*1730*/  WARPGROUP.DEPBAR.LE gsb0, 0x0 ;  /* 0x00008000000079c5 */ /* 0x000fe40000010000 */
[----:B------:R-:W-:-:S15]  /*1740*/  WARPGROUP.ARRIVE ;  /* 0x00000000000079c5 */ /* 0x000fde0000000000 */
[----:B------:R-:W-:Y:S03]  /*1750*/  HGMMA.64x192x16.F32 R24, gdesc[UR12], R24, gsb0 ;  /* 0x02e000000c1879f0 */ /* 0x000fe60008000818 */
[----:B------:R-:W-:Y:S02]  /*1760*/  WARPGROUP.DEPBAR.LE gsb0, 0x0 ;  /* 0x00008000000079c5 */ /* 0x000fe40000010000 */
[----:B------:R-:W-:-:S15]  /*1770*/  WARPGROUP.ARRIVE ;  /* 0x00000000000079c5 */ /* 0x000fde0000000000 */
[----:B------:R-:W-:Y:S03]  /*1780*/  HGMMA.64x192x16.F32 R24, gdesc[UR16], R24, gsb0 ;  /* 0x02e00000101879f0 */ /* 0x000fe60008000818 */
[----:B------:R-:W-:Y:S02]  /*1790*/  WARPGROUP.DEPBAR.LE gsb0, 0x0 ;  /* 0x00008000000079c5 */ /* 0x000fe40000010000 */
[----:B------:R-:W-:Y:S01]  /*17a0*/  FMUL.FTZ R10, R28, UR5 ;  /* 0x000000051c0a7c20 */ /* 0x000fe20008410000 */
[----:B------:R-:W-:Y:S01]  /*17b0*/  FMUL.FTZ R12, R30, UR5 ;  /* 0x000000051e0c7c20 */ /* 0x000fe20008410000 */
[----:B-12---:R-:W-:Y:S01]  /*17c0*/  FMUL.FTZ R6, R26, UR5 ;  /* 0x000000051a067c20 */ /* 0x006fe20008410000 */
[----:B------:R-:W-:Y:S01]  /*17d0*/  FMUL.FTZ R7, R27, UR5 ;  /* 0x000000051b077c20 */ /* 0x000fe20008410000 */
[----:B------:R-:W-:Y:S01]  /*17e0*/  FMUL.FTZ R5, R25, UR5 ;  /* 0x0000000519057c20 */ /* 0x000fe20008410000 */
[----:B------:R-:W-:Y:S01]  /*17f0*/  FMUL.FTZ R14, R32, UR5 ;  /* 0x00000005200e7c20 */ /* 0x000fe20008410000 */
[----:B------:R-:W-:Y:S01]  /*1800*/  FMUL.FTZ R25, R37, UR5 ;  /* 0x0000000525197c20 */ /* 0x000fe20008410000 */
[----:B------:R-:W1:Y:S01]  /*1810*/  MUFU.TANH R10, R10 ;  /* 0x0000000a000a7308 */ /* 0x000e620000002400 */
[----:B------:R-:W-:Y:S01]  /*1820*/  FMUL.FTZ R32, R44, UR5 ;  /* 0x000000052c207c20 */ /* 0x000fe20008410000 */
[----:B------:R-:W-:Y:S01]  /*1830*/  FMUL.FTZ R44, R56, UR5 ;  /* 0x00000005382c7c20 */ /* 0x000fe20008410000 */
[----:B------:R-:W-:Y:S01]  /*1840*/  FMUL.FTZ R56, R68, UR5 ;  /* 0x0000000544387c20 */ /* 0x000fe20008410000 */
[----:B------:R-:W-:Y:S01]  /*1850*/  FMUL.FTZ R27, R39, UR5 ;  /* 0x00000005271b7c20 */ /* 0x000fe20008410000 */
[----:B------:R-:W-:Y:S01]  /*1860*/  FMUL.FTZ R68, R80, UR5 ;  /* 0x0000000550447c20 */ /* 0x000fe20008410000 */
[----:B------:R-:W-:Y:S01]  /*1870*/  FMUL.FTZ R13, R31, UR5 ;  /* 0x000000051f0d7c20 */ /* 0x000fe20008410000 */
[----:B------:R-:W-:Y:S01]  /*1880*/  IMAD.IADD R80, R156, 0x1, R121 ;  /* 0x000000019c507824 */ /* 0x000fe200078e0279 */
[----:B------:R-:W2:Y:S01]  /*1890*/  MUFU.TANH R12, R12 ;  /* 0x0000000c000c7308 */ /* 0x000ea20000002400 */
[----:B------:R-:W-:Y:S01]  /*18a0*/  FMUL.FTZ R20, R34, UR5 ;  /* 0x0000000522147c20 */ /* 0x000fe20008410000 */
[----:B------:R-:W-:Y:S01]  /*18b0*/  FMUL.FTZ R4, R24, UR5 ;  /* 0x0000000518047c20 */ /* 0x000fe20008410000 */
[----:B------:R-:W-:-:S02]  /*18c0*/  IMAD R80, R122, -0xc0, R80 ;  /* 0xffffff407a507824 */ /* 0x000fc400078e0250 */
[----:B------:R-:W-:Y:S01]  /*18d0*/  FMUL.FTZ R11, R29, UR5 ;  /* 0x000000051d0b7c20 */ /* 0x000fe20008410000 */
[----:B------:R-:W-:Y:S01]  /*18e0*/  FMUL.FTZ R29, R41, UR5 ;  /* 0x00000005291d7c20 */ /* 0x000fe20008410000 */
[----:B------:R-:W-:Y:S01]  /*18f0*/  FMUL.FTZ R21, R35, UR5 ;  /* 0x0000000523157c20 */ /* 0x000fe20008410000 */
[----:B------:R-:W-:Y:S01]  /*1900*/  FMUL.FTZ R15, R33, UR5 ;  /* 0x00000005210f7c20 */ /* 0x000fe20008410000 */
[----:B------:R-:W3:Y:S01]  /*1910*/  MUFU.TANH R6, R6 ;  /* 0x0000000600067308 */ /* 0x000ee20000002400 */
[----:B------:R-:W-:Y:S01]  /*1920*/  ISETP.GT.AND P3, PT, R80, 0x8, PT ;  /* 0x000000085000780c */ /* 0x000fe20003f64270 */
[----:B------:R-:W-:Y:S01]  /*1930*/  FMUL.FTZ R26, R38, UR5 ;  /* 0x00000005261a7c20 */ /* 0x000fe20008410000 */
[C---:B------:R-:W-:Y:S01]  /*1940*/  ISETP.GT.AND P4, PT, R80.reuse, RZ, PT ;  /* 0x000000ff5000720c */ /* 0x040fe20003f84270 */
[----:B------:R-:W-:Y:S01]  /*1950*/  FMUL.FTZ R33, R45, UR5 ;  /* 0x000000052d217c20 */ /* 0x000fe20008410000 */
[----:B------:R-:W-:Y:S01]  /*1960*/  ISETP.GT.AND P2, PT, R80, 0x1, PT ;  /* 0x000000015000780c */ /* 0x000fe20003f44270 */
[----:B------:R-:W-:Y:S01]  /*1970*/  FMUL.FTZ R45, R57, UR5 ;  /* 0x00000005392d7c20 */ /* 0x000fe20008410000 */
[----:B-1----:R-:W-:Y:S01]  /*1980*/  FSEL R10, R10, -INF , P3 ;  /* 0xff8000000a0a7808 */ /* 0x002fe20001800000 */
[----:B------:R-:W1:Y:S01]  /*1990*/  MUFU.TANH R7, R7 ;  /* 0x0000000700077308 */ /* 0x000e620000002400 */
[----:B--2---:R-:W-:Y:S01]  /*19a0*/  FSEL R12, R12, -INF , P3 ;  /* 0xff8000000c0c7808 */ /* 0x004fe20001800000 */
[----:B------:R-:W-:Y:S01]  /*19b0*/  FMUL.FTZ R57, R69, UR5 ;  /* 0x0000000545397c20 */ /* 0x000fe20008410000 */
[----:B------:R-:W-:Y:S01]  /*19c0*/  ISETP.GT.AND P3, PT, R80, 0x19, PT ;  /* 0x000000195000780c */ /* 0x000fe20003f64270 */
[----:B------:R-:W-:Y:S01]  /*19d0*/  FMUL.FTZ R69, R81, UR5 ;  /* 0x0000000551457c20 */ /* 0x000fe20008410000 */
[----:B------:R-:W-:Y:S01]  /*19e0*/  FMUL.FTZ R35, R47, UR5 ;  /* 0x000000052f237c20 */ /* 0x000fe20008410000 */
[----:B------:R-:W-:Y:S01]  /*19f0*/  FMUL.FTZ R81, R92, UR5 ;  /* 0x000000055c517c20 */ /* 0x000fe20008410000 */
[----:B------:R-:W-:Y:S01]  /*1a00*/  FMUL.FTZ R24, R36, UR5 ;  /* 0x0000000524187c20 */ /* 0x000fe20008410000 */
[----:B------:R-:W2:Y:S01]  /*1a10*/  MUFU.TANH R25, R25 ;  /* 0x0000001900197308 */ /* 0x000ea20000002400 */
[----:B---3--:R-:W-:Y:S01]  /*1a20*/  FSEL R6, R6, -INF , P4 ;  /* 0xff80000006067808 */ /* 0x008fe20002000000 */
[----:B------:R-:W-:Y:S01]  /*1a30*/  FMUL.FTZ R47, R59, UR5 ;  /* 0x000000053b2f7c20 */ /* 0x000fe20008410000 */
[----:B------:R-:W-:Y:S01]  /*1a40*/  FMUL.FTZ R31, R43, UR5 ;  /* 0x000000052b1f7c20 */ /* 0x000fe20008410000 */
[----:B------:R-:W-:Y:S01]  /*1a50*/  FMUL.FTZ R36, R48, UR5 ;  /* 0x0000000530247c20 */ /* 0x000fe20008410000 */
[----:B------:R-:W-:Y:S01]  /*1a60*/  FMUL.FTZ R59, R71, UR5 ;  /* 0x00000005473b7c20 */ /* 0x000fe20008410000 */
[----:B------:R-:W-:Y:S01]  /*1a70*/  ISETP.GT.AND P6, PT, R80, 0x9, PT ;  /* 0x000000095000780c */ /* 0x000fe20003fc4270 */
[----:B------:R-:W-:Y:S01]  /*1a80*/  FMUL.FTZ R30, R42, UR5 ;  /* 0x000000052a1e7c20 */ /* 0x000fe20008410000 */
[----:B------:R-:W3:Y:S01]  /*1a90*/  MUFU.TANH R27, R27 ;  /* 0x0000001b001b7308 */ /* 0x000ee20000002400 */
[----:B-1----:R-:W-:Y:S01]  /*1aa0*/  FSEL R7, R7, -INF , P2 ;  /* 0xff80000007077808 */ /* 0x002fe20001000000 */
[----:B------:R-:W-:Y:S01]  /*1ab0*/  FMUL.FTZ R48, R60, UR5 ;  /* 0x000000053c307c20 */ /* 0x000fe20008410000 */
[----:B------:R-:W-:Y:S01]  /*1ac0*/  FMUL.FTZ R71, R83, UR5 ;  /* 0x0000000553477c20 */ /* 0x000fe20008410000 */
[----:B------:R-:W-:Y:S01]  /*1ad0*/  FMUL.FTZ R60, R72, UR5 ;  /* 0x00000005483c7c20 */ /* 0x000fe20008410000 */
[----:B------:R-:W-:Y:S01]  /*1ae0*/  ISETP.GT.AND P5, PT, R80, 0x10, PT ;  /* 0x000000105000780c */ /* 0x000fe20003fa4270 */
[----:B------:R-:W-:Y:S01]  /*1af0*/  FMUL.FTZ R83, R94, UR5 ;  /* 0x000000055e537c20 */ /* 0x000fe20008410000 */
[----:B------:R-:W-:Y:S01]  /*1b00*/  FMUL.FTZ R72, R84, UR5 ;  /* 0x0000000554487c20 */ /* 0x000fe20008410000 */
[----:B------:R-:W1:Y:S01]  /*1b10*/  MUFU.TANH R13, R13 ;  /* 0x0000000d000d7308 */ /* 0x000e620000002400 */
[----:B--2---:R-:W-:Y:S01]  /*1b20*/  FSEL R92, R25, -INF , P3 ;  /* 0xff800000195c7808 */ /* 0x004fe20001800000 */
[----:B------:R-:W-:Y:S01]  /*1b30*/  FMUL.FTZ R42, R54, UR5 ;  /* 0x00000005362a7c20 */ /* 0x000fe20008410000 */
[----:B------:R-:W-:Y:S01]  /*1b40*/  FMNMX.FTZ R25, R6, R7, !PT ;  /* 0x0000000706197209 */ /* 0x000fe20007810000 */
[----:B------:R-:W-:Y:S01]  /*1b50*/  FMUL.FTZ R34, R46, UR5 ;  /* 0x000000052e227c20 */ /* 0x000fe20008410000 */
[----:B------:R-:W-:Y:S01]  /*1b60*/  FMUL.FTZ R54, R66, UR5 ;  /* 0x0000000542367c20 */ /* 0x000fe20008410000 */
[----:B------:R-:W-:Y:S01]  /*1b70*/  FMUL.FTZ R66, R78, UR5 ;  /* 0x000000054e427c20 */ /* 0x000fe20008410000 */
[----:B------:R-:W-:Y:S01]  /*1b80*/  FMUL.FTZ R78, R90, UR5 ;  /* 0x000000055a4e7c20 */ /* 0x000fe20008410000 */
[----:B------:R-:W2:Y:S01]  /*1b90*/  MUFU.TANH R14, R14 ;  /* 0x0000000e000e7308 */ /* 0x000ea20000002400 */
[----:B---3--:R-:W-:Y:S01]  /*1ba0*/  FSEL R94, R27, -INF , P3 ;  /* 0xff8000001b5e7808 */ /* 0x008fe20001800000 */
[----:B------:R-:W-:Y:S01]  /*1bb0*/  FMUL.FTZ R38, R50, UR5 ;  /* 0x0000000532267c20 */ /* 0x000fe20008410000 */
[----:B------:R-:W-:Y:S01]  /*1bc0*/  FMNMX.FTZ R27, R12, R25, !PT ;  /* 0x000000190c1b7209 */ /* 0x000fe20007810000 */
[----:B------:R-:W-:Y:S01]  /*1bd0*/  FMUL.FTZ R28, R40, UR5 ;  /* 0x00000005281c7c20 */ /* 0x000fe20008410000 */
[----:B------:R-:W-:Y:S01]  /*1be0*/  FMUL.FTZ R50, R62, UR5 ;  /* 0x000000053e327c20 */ /* 0x000fe20008410000 */
[----:B------:R-:W-:Y:S01]  /*1bf0*/  FMUL.FTZ R62, R74, UR5 ;  /* 0x000000054a3e7c20 */ /* 0x000fe20008410000 */
[----:B------:R-:W-:Y:S01]  /*1c00*/  FMUL.FTZ R74, R86, UR5 ;  /* 0x00000005564a7c20 */ /* 0x000fe20008410000 */
[----:B------:R-:W3:Y:S01]  /*1c10*/  MUFU.TANH R20, R20 ;  /* 0x0000001400147308 */ /* 0x000ee20000002400 */
[----:B-1----:R-:W-:Y:S01]  /*1c20*/  FSEL R84, R13, -INF , P6 ;  /* 0xff8000000d547808 */ /* 0x002fe20003000000 */
[----:B------:R-:W-:Y:S01]  /*1c30*/  FMUL.FTZ R13, R96, UR5 ;  /* 0x00000005600d7c20 */ /* 0x000fe20008410000 */
[----:B------:R-:W-:Y:S01]  /*1c40*/  FMUL.FTZ R39, R51, UR5 ;  /* 0x0000000533277c20 */ /* 0x000fe20008410000 */
[----:B------:R-:W-:Y:S01]  /*1c50*/  FMUL.FTZ R40, R52, UR5 ;  /* 0x0000000534287c20 */ /* 0x000fe20008410000 */
[----:B------:R-:W-:Y:S01]  /*1c60*/  FMNMX.FTZ R27, R84, R27, !PT ;  /* 0x0000001b541b7209 */ /* 0x000fe20007810000 */
[----:B------:R-:W-:Y:S01]  /*1c70*/  FMUL.FTZ R52, R64, UR5 ;  /* 0x0000000540347c20 */ /* 0x000fe20008410000 */
[----:B------:R-:W-:Y:S01]  /*1c80*/  FMUL.FTZ R64, R76, UR5 ;  /* 0x000000054c407c20 */ /* 0x000fe20008410000 */
[----:B------:R-:W1:Y:S01]  /*1c90*/  MUFU.TANH R4, R4 ;  /* 0x0000000400047308 */ /* 0x000e620000002400 */
[----:B--2---:R-:W-:Y:S01]  /*1ca0*/  FSEL R14, R14, -INF , P5 ;  /* 0xff8000000e0e7808 */ /* 0x004fe20002800000 */
[----:B------:R-:W-:Y:S01]  /*1cb0*/  FMUL.FTZ R76, R88, UR5 ;  /* 0x00000005584c7c20 */ /* 0x000fe20008410000 */
[----:B------:R-:W-:Y:S01]  /*1cc0*/  FMUL.FTZ R43, R55, UR5 ;  /* 0x00000005372b7c20 */ /* 0x000fe20008410000 */
[----:B------:R-:W-:Y:S01]  /*1cd0*/  FMUL.FTZ R37, R49, UR5 ;  /* 0x0000000531257c20 */ /* 0x000fe20008410000 */
[----:B------:R-:W-:Y:S01]  /*1ce0*/  FMUL.FTZ R46, R58, UR5 ;  /* 0x000000053a2e7c20 */ /* 0x000fe20008410000 */
[----:B------:R-:W-:Y:S01]  /*1cf0*/  ISETP.GT.AND P3, PT, R80, 0x30, PT ;  /* 0x000000305000780c */ /* 0x000fe20003f64270 */
[----:B------:R-:W-:Y:S01]  /*1d00*/  FMUL.FTZ R41, R53, UR5 ;  /* 0x0000000535297c20 */ /* 0x000fe20008410000 */
[----:B------:R-:W2:Y:S01]  /*1d10*/  MUFU.TANH R5, R5 ;  /* 0x0000000500057308 */ /* 0x000ea20000002400 */
[----:B---3--:R-:W-:Y:S01]  /*1d20*/  FSEL R20, R20, -INF , P5 ;  /* 0xff80000014147808 */ /* 0x008fe20002800000 */
[----:B------:R-:W-:Y:S01]  /*1d30*/  FMUL.FTZ R51, R63, UR5 ;  /* 0x000000053f337c20 */ /* 0x000fe20008410000 */
[----:B------:R-:W-:Y:S01]  /*1d40*/  ISETP.GT.AND P5, PT, R80, 0x21, PT ;  /* 0x000000215000780c */ /* 0x000fe20003fa4270 */
[----:B------:R-:W-:Y:S01]  /*1d50*/  FMUL.FTZ R55, R67, UR5 ;  /* 0x0000000543377c20 */ /* 0x000fe20008410000 */
[----:B------:R-:W-:Y:S01]  /*1d60*/  FMUL.FTZ R58, R70, UR5 ;  /* 0x00000005463a7c20 */ /* 0x000fe20008410000 */
[----:B------:R-:W-:Y:S01]  /*1d70*/  FMUL.FTZ R49, R61, UR5 ;  /* 0x000000053d317c20 */ /* 0x000fe20008410000 */
[----:B------:R-:W-:Y:S01]  /*1d80*/  FMUL.FTZ R53, R65, UR5 ;  /* 0x0000000541357c20 */ /* 0x000fe20008410000 */
[----:B------:R-:W3:Y:S01]  /*1d90*/  MUFU.TANH R29, R29 ;  /* 0x0000001d001d7308 */ /* 0x000ee20000002400 */
[----:B-1----:R-:W-:Y:S01]  /*1da0*/  FSEL R4, R4, -INF , P4 ;  /* 0xff80000004047808 */ /* 0x002fe20002000000 */
[----:B------:R-:W-:Y:S01]  /*1db0*/  FMUL.FTZ R63, R75, UR5 ;  /* 0x000000054b3f7c20 */ /* 0x000fe20008410000 */
[----:B------:R-:W-:Y:S01]  /*1dc0*/  ISETP.GT.AND P4, PT, R80, 0x11, PT ;  /* 0x000000115000780c */ /* 0x000fe20003f84270 */
[----:B------:R-:W-:Y:S01]  /*1dd0*/  FMUL.FTZ R61, R73, UR5 ;  /* 0x00000005493d7c20 */ /* 0x000fe20008410000 */
[----:B------:R-:W-:Y:S01]  /*1de0*/  FMUL.FTZ R70, R82, UR5 ;  /* 0x0000000552467c20 */ /* 0x000fe20008410000 */
[----:B------:R-:W-:Y:S01]  /*1df0*/  FMUL.FTZ R67, R79, UR5 ;  /* 0x000000054f437c20 */ /* 0x000fe20008410000 */
[----:B------:R-:W-:Y:S01]  /*1e00*/  FMUL.FTZ R65, R77, UR5 ;  /* 0x000000054d417c20 */ /* 0x000fe20008410000 */
        /* <DEDUP_REMOVED lines=21> */
[----:B------:R-:W-:-:S03]  /*1f60*/  FMNMX.FTZ R29, R90, R29, !PT ;  /* 0x0000001d5a1d7209 */ /* 0x000fc60007810000 */
[----:B------:R-:W1:Y:S01]  /*1f70*/  MUFU.TANH R31, R31 ;  /* 0x0000001f001f7308 */ /* 0x000e620000002400 */
[----:B--2---:R-:W-:-:S04]  /*1f80*/  FSEL R26, R26, -INF , P2 ;  /* 0xff8000001a1a7808 */ /* 0x004fc80001000000 */
[----:B------:R-:W-:-:S03]  /*1f90*/  FMNMX.FTZ R29, R26, R29, !PT ;  /* 0x0000001d1a1d7209 */ /* 0x000fc60007810000 */
[----:B------:R-:W2:Y:S01]  /*1fa0*/  MUFU.TANH R30, R30 ;  /* 0x0000001e001e7308 */ /* 0x000ea20000002400 */
[----:B---3--:R-:W-:Y:S01]  /*1fb0*/  FSEL R86, R11, -INF , P6 ;  /* 0xff8000000b567808 */ /* 0x008fe20003000000 */
[----:B------:R-:W-:Y:S01]  /*1fc0*/  FMUL.FTZ R11, R95, UR5 ;  /* 0x000000055f0b7c20 */ /* 0x000fe20008410000 */
[----:B------:R-:W-:Y:S01]  /*1fd0*/  ISETP.GT.AND P6, PT, R80, 0x20, PT ;  /* 0x000000205000780c */ /* 0x000fe20003fc4270 */
[----:B------:R-:W-:-:S04]  /*1fe0*/  FMUL.FTZ R95, R109, UR5 ;  /* 0x000000056d5f7c20 */ /* 0x000fc80008410000 */
[----:B------:R-:W3:Y:S01]  /*1ff0*/  MUFU.TANH R15, R15 ;  /* 0x0000000f000f7308 */ /* 0x000ee20000002400 */
[----:B-1----:R-:W-:Y:S02]  /*2000*/  FSEL R122, R31, -INF , P5 ;  /* 0xff8000001f7a7808 */ /* 0x002fe40002800000 */
[----:B------:R-:W-:Y:S01]  /*2010*/  FMNMX.FTZ R31, R94, R29, !PT ;  /* 0x0000001d5e1f7209 */ /* 0x000fe20007810000 */
[----:B------:R-:W-:Y:S01]  /*2020*/  FMUL.FTZ R29, R101, UR5 ;  /* 0x00000005651d7c20 */ /* 0x000fe20008410000 */
[----:B------:R-:W-:Y:S01]  /*2030*/  ISETP.GT.AND P5, PT, R80, 0x38, PT ;  /* 0x000000385000780c */ /* 0x000fe20003fa4270 */
[----:B------:R-:W-:Y:S02]  /*2040*/  FMUL.FTZ R101, R117, UR5 ;  /* 0x0000000575657c20 */ /* 0x000fe40008410000 */
[----:B------:R-:W1:Y:S01]  /*2050*/  MUFU.TANH R24, R24 ;  /* 0x0000001800187308 */ /* 0x000e620000002400 */
[----:B--2---:R-:W-:-:S04]  /*2060*/  FSEL R30, R30, -INF , P6 ;  /* 0xff8000001e1e7808 */ /* 0x004fc80003000000 */
[----:B------:R-:W-:-:S03]  /*2070*/  FMNMX.FTZ R31, R30, R31, !PT ;  /* 0x0000001f1e1f7209 */ /* 0x000fc60007810000 */
[----:B------:R-:W2:Y:S01]  /*2080*/  MUFU.TANH R34, R34 ;  /* 0x0000002200227308 */ /* 0x000ea20000002400 */
[----:B---3--:R-:W-:Y:S01]  /*2090*/  FSEL R88, R15, -INF , P4 ;  /* 0xff8000000f587808 */ /* 0x008fe20002000000 */
[----:B------:R-:W-:Y:S01]  /*20a0*/  FMUL.FTZ R15, R97, UR5 ;  /* 0x00000005610f7c20 */ /* 0x000fe20008410000 */
[----:B------:R-:W-:Y:S01]  /*20b0*/  ISETP.GT.AND P4, PT, R80, 0x28, PT ;  /* 0x000000285000780c */ /* 0x000fe20003f84270 */
[----:B------:R-:W-:Y:S01]  /*20c0*/  FMUL.FTZ R97, R113, UR5 ;  /* 0x0000000571617c20 */ /* 0x000fe20008410000 */
[----:B------:R-:W-:-:S03]  /*20d0*/  FMNMX.FTZ R31, R122, R31, !PT ;  /* 0x0000001f7a1f7209 */ /* 0x000fc60007810000 */
[----:B------:R-:W3:Y:S01]  /*20e0*/  MUFU.TANH R33, R33 ;  /* 0x0000002100217308 */ /* 0x000ee20000002400 */
[----:B-1----:R-:W-:Y:S02]  /*20f0*/  FSEL R24, R24, -INF , P2 ;  /* 0xff80000018187808 */ /* 0x002fe40001000000 */
[----:B------:R-:W-:-:S05]  /*2100*/  ISETP.GT.AND P2, PT, R80, 0x29, PT ;  /* 0x000000295000780c */ /* 0x000fca0003f44270 */
[----:B------:R-:W1:Y:S01]  /*2110*/  MUFU.TANH R35, R35 ;  /* 0x0000002300237308 */ /* 0x000e620000002400 */
[----:B--2---:R-:W-:-:S07]  /*2120*/  FSEL R34, R34, -INF , P4 ;  /* 0xff80000022227808 */ /* 0x004fce0002000000 */
[----:B------:R-:W2:Y:S01]  /*2130*/  MUFU.TANH R28, R28 ;  /* 0x0000001c001c7308 */ /* 0x000ea20000002400 */
[----:B---3--:R-:W-:Y:S02]  /*2140*/  FSEL R124, R33, -INF , P2 ;  /* 0xff800000217c7808 */ /* 0x008fe40001000000 */
[----:B------:R-:W-:Y:S01]  /*2150*/  FMNMX.FTZ R33, R34, R31, !PT ;  /* 0x0000001f22217209 */ /* 0x000fe20007810000 */
[----:B------:R-:W-:-:S04]  /*2160*/  FMUL.FTZ R31, R102, UR5 ;  /* 0x00000005661f7c20 */ /* 0x000fc80008410000 */
[----:B------:R-:W3:Y:S01]  /*2170*/  MUFU.TANH R38, R38 ;  /* 0x0000002600267308 */ /* 0x000ee20000002400 */
[----:B-1----:R-:W-:Y:S02]  /*2180*/  FSEL R126, R35, -INF , P2 ;  /* 0xff800000237e7808 */ /* 0x002fe40001000000 */
[----:B------:R-:W-:Y:S02]  /*2190*/  ISETP.GT.AND P2, PT, R80, 0x40, PT ;  /* 0x000000405000780c */ /* 0x000fe40003f44270 */
[----:B------:R-:W-:-:S03]  /*21a0*/  FMNMX.FTZ R33, R126, R33, !PT ;  /* 0x000000217e217209 */ /* 0x000fc60007810000 */
[----:B------:R-:W1:Y:S01]  /*21b0*/  MUFU.TANH R39, R39 ;  /* 0x0000002700277308 */ /* 0x000e620000002400 */
[----:B--2---:R-:W-:Y:S02]  /*21c0*/  FSEL R28, R28, -INF , P6 ;  /* 0xff8000001c1c7808 */ /* 0x004fe40003000000 */
[----:B------:R-:W-:-:S05]  /*21d0*/  ISETP.GT.AND P6, PT, R80, 0x31, PT ;  /* 0x000000315000780c */ /* 0x000fca0003fc4270 */
[----:B------:R-:W2:Y:S01]  /*21e0*/  MUFU.TANH R32, R32 ;  /* 0x0000002000207308 */ /* 0x000ea20000002400 */
[----:B---3--:R-:W-:-:S04]  /*21f0*/  FSEL R38, R38, -INF , P3 ;  /* 0xff80000026267808 */ /* 0x008fc80001800000 */
[----:B------:R-:W-:Y:S01]  /*2200*/  FMNMX.FTZ R35, R38, R33, !PT ;  /* 0x0000002126237209 */ /* 0x000fe20007810000 */
[----:B------:R-:W-:Y:S02]  /*2210*/  FMUL.FTZ R33, R103, UR5 ;  /* 0x0000000567217c20 */ /* 0x000fe40008410000 */
[----:B------:R-:W3:Y:S01]  /*2220*/  MUFU.TANH R42, R42 ;  /* 0x0000002a002a7308 */ /* 0x000ee20000002400 */
[----:B-1----:R-:W-:-:S04]  /*2230*/  FSEL R128, R39, -INF , P6 ;  /* 0xff80000027807808 */ /* 0x002fc80003000000 */
[----:B------:R-:W-:-:S03]  /*2240*/  FMNMX.FTZ R35, R128, R35, !PT ;  /* 0x0000002380237209 */ /* 0x000fc60007810000 */
[----:B------:R-:W1:Y:S01]  /*2250*/  MUFU.TANH R43, R43 ;  /* 0x0000002b002b7308 */ /* 0x000e620000002400 */
[----:B--2---:R-:W-:Y:S02]  /*2260*/  FSEL R32, R32, -INF , P4 ;  /* 0xff80000020207808 */ /* 0x004fe40002000000 */
[----:B------:R-:W-:-:S05]  /*2270*/  ISETP.GT.AND P4, PT, R80, 0x39, PT ;  /* 0x000000395000780c */ /* 0x000fca0003f84270 */
[----:B------:R-:W2:Y:S01]  /*2280*/  MUFU.TANH R36, R36 ;  /* 0x0000002400247308 */ /* 0x000ea20000002400 */
[----:B---3--:R-:W-:-:S04]  /*2290*/  FSEL R42, R42, -INF , P5 ;  /* 0xff8000002a2a7808 */ /* 0x008fc80002800000 */
[----:B------:R-:W-:-:S03]  /*22a0*/  FMNMX.FTZ R35, R42, R35, !PT ;  /* 0x000000232a237209 */ /* 0x000fc60007810000 */
[----:B------:R-:W3:Y:S01]  /*22b0*/  MUFU.TANH R37, R37 ;  /* 0x0000002500257308 */ /* 0x000ee20000002400 */
[----:B-1----:R-:W-:-:S07]  /*22c0*/  FSEL R100, R43, -INF , P4 ;  /* 0xff8000002b647808 */ /* 0x002fce0002000000 */
[----:B------:R-:W1:Y:S01]  /*22d0*/  MUFU.TANH R46, R46 ;  /* 0x0000002e002e7308 */ /* 0x000e620000002400 */
[----:B--2---:R-:W-:Y:S02]  /*22e0*/  FSEL R36, R36, -INF , P3 ;  /* 0xff80000024247808 */ /* 0x004fe40001800000 */
[----:B------:R-:W-:-:S05]  /*22f0*/  ISETP.GT.AND P3, PT, R80, 0x41, PT ;  /* 0x000000415000780c */ /* 0x000fca0003f64270 */
[----:B------:R-:W2:Y:S01]  /*2300*/  MUFU.TANH R47, R47 ;  /* 0x0000002f002f7308 */ /* 0x000ea20000002400 */
[----:B---3--:R-:W-:Y:S02]  /*2310*/  FSEL R130, R37, -INF , P6 ;  /* 0xff80000025827808 */ /* 0x008fe40003000000 */
[----:B------:R-:W-:Y:S01]  /*2320*/  FMNMX.FTZ R37, R100, R35, !PT ;  /* 0x0000002364257209 */ /* 0x000fe20007810000 */
[----:B------:R-:W-:Y:S01]  /*2330*/  FMUL.FTZ R35, R104, UR5 ;  /* 0x0000000568237c20 */ /* 0x000fe20008410000 */
[----:B------:R-:W-:-:S03]  /*2340*/  ISETP.GT.AND P6, PT, R80, 0x48, PT ;  /* 0x000000485000780c */ /* 0x000fc60003fc4270 */
[----:B------:R-:W3:Y:S01]  /*2350*/  MUFU.TANH R40, R40 ;  /* 0x0000002800287308 */ /* 0x000ee20000002400 */
[----:B-1----:R-:W-:-:S04]  /*2360*/  FSEL R46, R46, -INF , P2 ;  /* 0xff8000002e2e7808 */ /* 0x002fc80001000000 */
[----:B------:R-:W-:-:S03]  /*2370*/  FMNMX.FTZ R37, R46, R37, !PT ;  /* 0x000000252e257209 */ /* 0x000fc60007810000 */
[----:B------:R-:W1:Y:S01]  /*2380*/  MUFU.TANH R50, R50 ;  /* 0x0000003200327308 */ /* 0x000e620000002400 */
[----:B--2---:R-:W-:Y:S01]  /*2390*/  FSEL R134, R47, -INF , P3 ;  /* 0xff8000002f867808 */ /* 0x004fe20001800000 */
[----:B------:R-:W-:-:S03]  /*23a0*/  FMUL.FTZ R47, R110, UR5 ;  /* 0x000000056e2f7c20 */ /* 0x000fc60008410000 */
[----:B------:R-:W-:-:S03]  /*23b0*/  FMNMX.FTZ R37, R134, R37, !PT ;  /* 0x0000002586257209 */ /* 0x000fc60007810000 */
[----:B------:R-:W2:Y:S01]  /*23c0*/  MUFU.TANH R41, R41 ;  /* 0x0000002900297308 */ /* 0x000ea20000002400 */
[----:B---3--:R-:W-:Y:S02]  /*23d0*/  FSEL R40, R40, -INF , P5 ;  /* 0xff80000028287808 */ /* 0x008fe40002800000 */
[----:B------:R-:W-:-:S05]  /*23e0*/  ISETP.GT.AND P5, PT, R80, 0x49, PT ;  /* 0x000000495000780c */ /* 0x000fca0003fa4270 */
[----:B------:R-:W3:Y:S01]  /*23f0*/  MUFU.TANH R51, R51 ;  /* 0x0000003300337308 */ /* 0x000ee20000002400 */
[----:B-1----:R-:W-:-:S04]  /*2400*/  FSEL R50, R50, -INF , P6 ;  /* 0xff80000032327808 */ /* 0x002fc80003000000 */
[----:B------:R-:W-:Y:S01]  /*2410*/  FMNMX.FTZ R39, R50, R37, !PT ;  /* 0x0000002532277209 */ /* 0x000fe20007810000 */
[----:B------:R-:W-:Y:S02]  /*2420*/  FMUL.FTZ R37, R105, UR5 ;  /* 0x0000000569257c20 */ /* 0x000fe40008410000 */
[----:B------:R-:W1:Y:S01]  /*2430*/  MUFU.TANH R44, R44 ;  /* 0x0000002c002c7308 */ /* 0x000e620000002400 */
[----:B--2---:R-:W-:Y:S02]  /*2440*/  FSEL R132, R41, -INF , P4 ;  /* 0xff80000029847808 */ /* 0x004fe40002000000 */
[----:B------:R-:W-:-:S05]  /*2450*/  ISETP.GT.AND P4, PT, R80, 0x50, PT ;  /* 0x000000505000780c */ /* 0x000fca0003f84270 */
[----:B------:R-:W2:Y:S01]  /*2460*/  MUFU.TANH R54, R54 ;  /* 0x0000003600367308 */ /* 0x000ea20000002400 */
[----:B---3--:R-:W-:Y:S01]  /*2470*/  FSEL R102, R51, -INF , P5 ;  /* 0xff80000033667808 */ /* 0x008fe20002800000 */
[----:B------:R-:W-:-:S03]  /*2480*/  FMUL.FTZ R51, R108, UR5 ;  /* 0x000000056c337c20 */ /* 0x000fc60008410000 */
[----:B------:R-:W-:-:S03]  /*2490*/  FMNMX.FTZ R39, R102, R39, !PT ;  /* 0x0000002766277209 */ /* 0x000fc60007810000 */
[----:B------:R-:W3:Y:S01]  /*24a0*/  MUFU.TANH R45, R45 ;  /* 0x0000002d002d7308 */ /* 0x000ee20000002400 */
[----:B-1----:R-:W-:Y:S02]  /*24b0*/  FSEL R44, R44, -INF , P2 ;  /* 0xff8000002c2c7808 */ /* 0x002fe40001000000 */
[----:B------:R-:W-:-:S05]  /*24c0*/  ISETP.GT.AND P2, PT, R80, 0x51, PT ;  /* 0x000000515000780c */ /* 0x000fca0003f44270 */
[----:B------:R-:W1:Y:S01]  /*24d0*/  MUFU.TANH R55, R55 ;  /* 0x0000003700377308 */ /* 0x000e620000002400 */
[----:B--2---:R-:W-:-:S04]  /*24e0*/  FSEL R140, R54, -INF , P4 ;  /* 0xff800000368c7808 */ /* 0x004fc80002000000 */
[----:B------:R-:W-:Y:S01]  /*24f0*/  FMNMX.FTZ R41, R140, R39, !PT ;  /* 0x000000278c297209 */ /* 0x000fe20007810000 */
[----:B------:R-:W-:Y:S02]  /*2500*/  FMUL.FTZ R39, R106, UR5 ;  /* 0x000000056a277c20 */ /* 0x000fe40008410000 */
[----:B------:R-:W2:Y:S01]  /*2510*/  MUFU.TANH R48, R48 ;  /* 0x0000003000307308 */ /* 0x000ea20000002400 */
[----:B---3--:R-:W-:Y:S01]  /*2520*/  FSEL R136, R45, -INF , P3 ;  /* 0xff8000002d887808 */ /* 0x008fe20001800000 */
[----:B------:R-:W-:Y:S01]  /*2530*/  FMUL.FTZ R45, R107, UR5 ;  /* 0x000000056b2d7c20 */ /* 0x000fe20008410000 */
[----:B------:R-:W-:-:S05]  /*2540*/  ISETP.GT.AND P3, PT, R80, 0x58, PT ;  /* 0x000000585000780c */ /* 0x000fca0003f64270 */
[----:B------:R-:W3:Y:S01]  /*2550*/  MUFU.TANH R58, R58 ;  /* 0x0000003a003a7308 */ /* 0x000ee20000002400 */
[----:B-1----:R-:W-:Y:S01]  /*2560*/  FSEL R142, R55, -INF , P2 ;  /* 0xff800000378e7808 */ /* 0x002fe20001000000 */
[----:B------:R-:W-:-:S03]  /*2570*/  FMUL.FTZ R55, R118, UR5 ;  /* 0x0000000576377c20 */ /* 0x000fc60008410000 */
        /* <DEDUP_REMOVED lines=8> */
[----:B-1----:R-:W-:Y:S01]  /*2600*/  FSEL R138, R49, -INF , P5 ;  /* 0xff800000318a7808 */ /* 0x002fe20002800000 */
[----:B------:R-:W-:Y:S01]  /*2610*/  FMUL.FTZ R49, R114, UR5 ;  /* 0x0000000572317c20 */ /* 0x000fe20008410000 */
[----:B------:R-:W-:-:S05]  /*2620*/  ISETP.GT.AND P5, PT, R80, 0x60, PT ;  /* 0x000000605000780c */ /* 0x000fca0003fa4270 */
[----:B------:R-:W1:Y:S01]  /*2630*/  MUFU.TANH R62, R62 ;  /* 0x0000003e003e7308 */ /* 0x000e620000002400 */
[----:B--2---:R-:W-:-:S04]  /*2640*/  FSEL R144, R59, -INF , P6 ;  /* 0xff8000003b907808 */ /* 0x004fc80003000000 */
[----:B------:R-:W-:-:S03]  /*2650*/  FMNMX.FTZ R41, R144, R41, !PT ;  /* 0x0000002990297209 */ /* 0x000fc60007810000 */
[----:B------:R-:W2:Y:S01]  /*2660*/  MUFU.TANH R53, R53 ;  /* 0x0000003500357308 */ /* 0x000ea20000002400 */
[----:B---3--:R-:W-:Y:S02]  /*2670*/  FSEL R52, R52, -INF , P4 ;  /* 0xff80000034347808 */ /* 0x008fe40002000000 */
[----:B------:R-:W-:-:S05]  /*2680*/  ISETP.GT.AND P4, PT, R80, 0x61, PT ;  /* 0x000000615000780c */ /* 0x000fca0003f84270 */
        /* <DEDUP_REMOVED lines=10> */
[----:B-1----:R-:W-:Y:S02]  /*2730*/  FSEL R58, R57, -INF , P6 ;  /* 0xff800000393a7808 */ /* 0x002fe40003000000 */
[----:B------:R-:W-:-:S05]  /*2740*/  ISETP.GT.AND P6, PT, R80, 0x70, PT ;  /* 0x000000705000780c */ /* 0x000fca0003fc4270 */
[----:B------:R-:W1:Y:S01]  /*2750*/  MUFU.TANH R61, R61 ;  /* 0x0000003d003d7308 */ /* 0x000e620000002400 */
[----:B--2---:R-:W-:Y:S02]  /*2760*/  FSEL R56, R56, -INF , P3 ;  /* 0xff80000038387808 */ /* 0x004fe40001800000 */
[----:B------:R-:W-:-:S05]  /*2770*/  ISETP.GT.AND P3, PT, R80, 0x69, PT ;  /* 0x000000695000780c */ /* 0x000fca0003f64270 */
[----:B------:R-:W2:Y:S01]  /*2780*/  MUFU.TANH R70, R70 ;  /* 0x0000004600467308 */ /* 0x000ea20000002400 */
[----:B---3--:R-:W-:-:S07]  /*2790*/  FSEL R106, R66, -INF , P2 ;  /* 0xff800000426a7808 */ /* 0x008fce0001000000 */
[----:B------:R-:W3:Y:S01]  /*27a0*/  MUFU.TANH R67, R67 ;  /* 0x0000004300437308 */ /* 0x000ee20000002400 */
[----:B-1----:R-:W-:Y:S02]  /*27b0*/  FSEL R62, R61, -INF , P4 ;  /* 0xff8000003d3e7808 */ /* 0x002fe40002000000 */
[----:B------:R-:W-:-:S05]  /*27c0*/  ISETP.GT.AND P4, PT, R80, 0x78, PT ;  /* 0x000000785000780c */ /* 0x000fca0003f84270 */
[----:B------:R-:W1:Y:S01]  /*27d0*/  MUFU.TANH R60, R60 ;  /* 0x0000003c003c7308 */ /* 0x000e620000002400 */
[----:B--2---:R-:W-:Y:S02]  /*27e0*/  FSEL R41, R70, -INF , P6 ;  /* 0xff80000046297808 */ /* 0x004fe40003000000 */
[----:B------:R-:W-:-:S05]  /*27f0*/  FMNMX.FTZ R70, R106, R43, !PT ;  /* 0x0000002b6a467209 */ /* 0x000fca0007810000 */
[----:B------:R-:W2:Y:S01]  /*2800*/  MUFU.TANH R74, R74 ;  /* 0x0000004a004a7308 */ /* 0x000ea20000002400 */
[----:B---3--:R-:W-:-:S07]  /*2810*/  FSEL R67, R67, -INF , P3 ;  /* 0xff80000043437808 */ /* 0x008fce0001800000 */
[----:B------:R-:W3:Y:S01]  /*2820*/  MUFU.TANH R71, R71 ;  /* 0x0000004700477308 */ /* 0x000ee20000002400 */
[----:B-1----:R-:W-:Y:S02]  /*2830*/  FSEL R60, R60, -INF , P5 ;  /* 0xff8000003c3c7808 */ /* 0x002fe40002800000 */
[----:B------:R-:W-:-:S05]  /*2840*/  ISETP.GT.AND P5, PT, R80, 0x71, PT ;  /* 0x000000715000780c */ /* 0x000fca0003fa4270 */
[----:B------:R-:W1:Y:S01]  /*2850*/  MUFU.TANH R65, R65 ;  /* 0x0000004100417308 */ /* 0x000e620000002400 */
[----:B--2---:R-:W-:Y:S02]  /*2860*/  FSEL R108, R74, -INF , P4 ;  /* 0xff8000004a6c7808 */ /* 0x004fe40002000000 */
[----:B------:R-:W-:-:S04]  /*2870*/  FMNMX.FTZ R74, R67, R70, !PT ;  /* 0x00000046434a7209 */ /* 0x000fc80007810000 */
[----:B------:R-:W-:Y:S01]  /*2880*/  FMNMX.FTZ R74, R41, R74, !PT ;  /* 0x0000004a294a7209 */ /* 0x000fe20007810000 */
        /* <DEDUP_REMOVED lines=10> */
[----:B---3--:R-:W-:Y:S02]  /*2930*/  FSEL R110, R78, -INF , P3 ;  /* 0xff8000004e6e7808 */ /* 0x008fe40001800000 */
[----:B------:R-:W-:-:S05]  /*2940*/  FMNMX.FTZ R78, R108, R43, !PT ;  /* 0x0000002b6c4e7209 */ /* 0x000fca0007810000 */
[----:B------:R-:W3:Y:S01]  /*2950*/  MUFU.TANH R69, R69 ;  /* 0x0000004500457308 */ /* 0x000ee20000002400 */
[----:B-1----:R-:W-:-:S04]  /*2960*/  FSEL R75, R75, -INF , P2 ;  /* 0xff8000004b4b7808 */ /* 0x002fc80001000000 */
[----:B------:R-:W-:-:S03]  /*2970*/  FMNMX.FTZ R43, R75, R78, !PT ;  /* 0x0000004e4b2b7209 */ /* 0x000fc60007810000 */
[----:B------:R-:W1:Y:S01]  /*2980*/  MUFU.TANH R79, R79 ;  /* 0x0000004f004f7308 */ /* 0x000e620000002400 */
[----:B--2---:R-:W-:Y:S02]  /*2990*/  FSEL R150, R68, -INF , P6 ;  /* 0xff80000044967808 */ /* 0x004fe40003000000 */
[----:B------:R-:W-:Y:S02]  /*29a0*/  ISETP.GT.AND P6, PT, R80, 0x81, PT ;  /* 0x000000815000780c */ /* 0x000fe40003fc4270 */
        /* <DEDUP_REMOVED lines=47> */
[----:B---3--:R-:W-:Y:S01]  /*2ca0*/  FSEL R15, R39, -INF , P4 ;  /* 0xff800000270f7808 */ /* 0x008fe20002000000 */
[----:B------:R-:W-:-:S03]  /*2cb0*/  IMAD.U32 R39, RZ, RZ, UR6 ;  /* 0x00000006ff277e24 */ /* 0x000fc6000f8e00ff */
        /* <DEDUP_REMOVED lines=38> */
[----:B-1----:R-:W-:-:S04]  /*2f20*/  FSEL R55, R119, -INF , P2 ;  /* 0xff80000077377808 */ /* 0x002fc80001000000 */
[----:B------:R-:W-:-:S03]  /*2f30*/  FMNMX.FTZ R57, R55, R98, !PT ;  /* 0x0000006237397209 */ /* 0x000fc60007810000 */
[----:B------:R-:W1:Y:S02]  /*2f40*/  MUFU.TANH R97, R97 ;  /* 0x0000006100617308 */ /* 0x000e640000002400 */
[----:B------:R-:W4:Y:S06]  /*2f50*/  SHFL.BFLY PT, R80, R57, 0x2, 0x1f ;  /* 0x0c401f0039507f89 */ /* 0x000f2c00000e0000 */
[----:B------:R-:W-:Y:S08]  /*2f60*/  MUFU.TANH R99, R99 ;  /* 0x0000006300637308 */ /* 0x000ff00000002400 */
[----:B------:R-:W-:Y:S01]  /*2f70*/  MUFU.TANH R101, R101 ;  /* 0x0000006500657308 */ /* 0x000fe20000002400 */
[----:B----4-:R-:W-:-:S05]  /*2f80*/  FMNMX.FTZ R59, R57, R80, !PT ;  /* 0x00000050393b7209 */ /* 0x010fca0007810000 */
[----:B------:R-:W4:Y:S02]  /*2f90*/  SHFL.BFLY PT, R98, R59, 0x1, 0x1f ;  /* 0x0c201f003b627f89 */ /* 0x000f2400000e0000 */
[----:B----4-:R-:W-:Y:S02]  /*2fa0*/  FMNMX.FTZ R98, R59, R98, !PT ;  /* 0x000000623b627209 */ /* 0x010fe40007810000 */
[----:B------:R-:W-:Y:S02]  /*2fb0*/  FMNMX.FTZ R59, R4, R5, !PT ;  /* 0x00000005043b7209 */ /* 0x000fe40007810000 */
[C---:B------:R-:W-:Y:S01]  /*2fc0*/  FSETP.NEU.FTZ.AND P0, PT, R98.reuse, -INF , PT ;  /* 0xff8000006200780b */ /* 0x040fe20003f1d000 */
[----:B------:R-:W-:Y:S01]  /*2fd0*/  FMUL.FTZ R80, R98, R39 ;  /* 0x0000002762507220 */ /* 0x000fe20000410000 */
[----:B------:R-:W-:-:S04]  /*2fe0*/  FMNMX.FTZ R59, R10, R59, !PT ;  /* 0x0000003b0a3b7209 */ /* 0x000fc80007810000 */
[----:B------:R-:W-:Y:S02]  /*2ff0*/  FMNMX.FTZ R59, R86, R59, !PT ;  /* 0x0000003b563b7209 */ /* 0x000fe40007810000 */
[----:B------:R-:W-:Y:S02]  /*3000*/  FSEL R80, R80, RZ, P0 ;  /* 0x000000ff50507208 */ /* 0x000fe40000000000 */
[----:B------:R-:W-:Y:S02]  /*3010*/  FMNMX.FTZ R59, R14, R59, !PT ;  /* 0x0000003b0e3b7209 */ /* 0x000fe40007810000 */
[----:B------:R-:W-:Y:S01]  /*3020*/  ISETP.NE.AND P0, PT, R120, RZ, PT ;  /* 0x000000ff7800720c */ /* 0x000fe20003f05270 */
[--C-:B------:R-:W-:Y:S01]  /*3030*/  FFMA.FTZ R89, R46, R39, -R80.reuse ;  /* 0x000000272e597223 */ /* 0x100fe20000010850 */
[----:B------:R-:W-:Y:S01]  /*3040*/  FMNMX.FTZ R59, R88, R59, !PT ;  /* 0x0000003b583b7209 */ /* 0x000fe20007810000 */
[-CC-:B------:R-:W-:Y:S01]  /*3050*/  FFMA.FTZ R112, R94, R39.reuse, -R80.reuse ;  /* 0x000000275e707223 */ /* 0x180fe20000010850 */
[-CC-:B------:R-:W-:Y:S01]  /*3060*/  FFMA.FTZ R94, R67, R39.reuse, -R80.reuse ;  /* 0x00000027435e7223 */ /* 0x180fe20000010850 */
[--C-:B------:R-:W-:Y:S01]  /*3070*/  FFMA.FTZ R91, R50, R39, -R80.reuse ;  /* 0x00000027325b7223 */ /* 0x100fe20000010850 */
[----:B------:R-:W-:Y:S01]  /*3080*/  FMNMX.FTZ R59, R24, R59, !PT ;  /* 0x0000003b183b7209 */ /* 0x000fe20007810000 */
[-CC-:B------:R-:W-:Y:S01]  /*3090*/  FFMA.FTZ R77, R128, R39.reuse, -R80.reuse ;  /* 0x00000027804d7223 */ /* 0x180fe20000010850 */
[----:B--2---:R-:W-:Y:S01]  /*30a0*/  FSEL R128, R95, -INF , P6 ;  /* 0xff8000005f807808 */ /* 0x004fe20003000000 */
[--C-:B------:R-:W-:Y:S01]  /*30b0*/  FFMA.FTZ R116, R134, R39, -R80.reuse ;  /* 0x0000002786747223 */ /* 0x100fe20000010850 */
[----:B------:R-:W-:Y:S01]  /*30c0*/  FMNMX.FTZ R59, R92, R59, !PT ;  /* 0x0000003b5c3b7209 */ /* 0x000fe20007810000 */
[-CC-:B------:R-:W-:Y:S01]  /*30d0*/  FFMA.FTZ R87, R26, R39.reuse, -R80.reuse ;  /* 0x000000271a577223 */ /* 0x180fe20000010850 */
[----:B---3--:R-:W-:Y:S01]  /*30e0*/  FSEL R134, R93, -INF , P5 ;  /* 0xff8000005d867808 */ /* 0x008fe20002800000 */
[--C-:B------:R-:W-:Y:S01]  /*30f0*/  FFMA.FTZ R26, R34, R39, -R80.reuse ;  /* 0x00000027221a7223 */ /* 0x100fe20000010850 */
[----:B------:R-:W-:Y:S01]  /*3100*/  FMNMX.FTZ R59, R28, R59, !PT ;  /* 0x0000003b1c3b7209 */ /* 0x000fe20007810000 */
[-CC-:B------:R-:W-:Y:S01]  /*3110*/  FFMA.FTZ R34, R140, R39.reuse, -R80.reuse ;  /* 0x000000278c227223 */ /* 0x180fe20000010850 */
[-CC-:B------:R-:W-:Y:S01]  /*3120*/  FFMA.FTZ R142, R142, R39.reuse, -R80.reuse ;  /* 0x000000278e8e7223 */ /* 0x180fe20000010850 */
[----:B-1----:R-:W-:Y:S01]  /*3130*/  FSEL R140, R97, -INF , P4 ;  /* 0xff800000618c7808 */ /* 0x002fe20002000000 */
[--C-:B------:R-:W-:Y:S01]  /*3140*/  FFMA.FTZ R144, R144, R39, -R80.reuse ;  /* 0x0000002790907223 */ /* 0x100fe20000010850 */
[----:B------:R-:W-:Y:S01]  /*3150*/  FMNMX.FTZ R59, R96, R59, !PT ;  /* 0x0000003b603b7209 */ /* 0x000fe20007810000 */
[-CC-:B------:R-:W-:Y:S01]  /*3160*/  FFMA.FTZ R85, R42, R39.reuse, -R80.reuse ;  /* 0x000000272a557223 */ /* 0x180fe20000010850 */
[-CC-:B------:R-:W-:Y:S01]  /*3170*/  FFMA.FTZ R42, R104, R39.reuse, -R80.reuse ;  /* 0x00000027682a7223 */ /* 0x180fe20000010850 */
        /* <DEDUP_REMOVED lines=10> */
[----:B------:R-:W-:Y:S01]  /*3220*/  MUFU.EX2 R6, R6 ;  /* 0x0000000600067308 */ /* 0x000fe20000000800 */
[-CC-:B------:R-:W-:Y:S01]  /*3230*/  FFMA.FTZ R83, R31, R39.reuse, -R80.reuse ;  /* 0x000000271f537223 */ /* 0x180fe20000010850 */
[--C-:B------:R-:W-:Y:S01]  /*3240*/  FFMA.FTZ R69, R84, R39, -R80.reuse ;  /* 0x0000002754457223 */ /* 0x100fe20000010850 */
[----:B------:R-:W-:Y:S01]  /*3250*/  FMNMX.FTZ R59, R130, R59, !PT ;  /* 0x0000003b823b7209 */ /* 0x000fe20007810000 */
[-CC-:B------:R-:W-:Y:S01]  /*3260*/  FFMA.FTZ R146, R146, R39.reuse, -R80.reuse ;  /* 0x0000002792927223 */ /* 0x180fe20000010850 */
[-CC-:B------:R-:W-:Y:S01]  /*3270*/  FFMA.FTZ R73, R20, R39.reuse, -R80.reuse ;  /* 0x0000002714497223 */ /* 0x180fe20000010850 */
[--C-:B------:R-:W-:Y:S01]  /*3280*/  FFMA.FTZ R90, R90, R39, -R80.reuse ;  /* 0x000000275a5a7223 */ /* 0x100fe20000010850 */
[----:B------:R-:W-:Y:S01]  /*3290*/  FMNMX.FTZ R59, R40, R59, !PT ;  /* 0x0000003b283b7209 */ /* 0x000fe20007810000 */
[----:B------:R-:W1:Y:S01]  /*32a0*/  MUFU.EX2 R7, R7 ;  /* 0x0000000700077308 */ /* 0x000e620000000800 */
[-CC-:B------:R-:W-:Y:S01]  /*32b0*/  FFMA.FTZ R20, R30, R39.reuse, -R80.reuse ;  /* 0x000000271e147223 */ /* 0x180fe20000010850 */
[--C-:B------:R-:W-:Y:S01]  /*32c0*/  FFMA.FTZ R30, R38, R39, -R80.reuse ;  /* 0x00000027261e7223 */ /* 0x100fe20000010850 */
[----:B------:R-:W-:Y:S01]  /*32d0*/  FMNMX.FTZ R59, R132, R59, !PT ;  /* 0x0000003b843b7209 */ /* 0x000fe20007810000 */
[-CC-:B------:R-:W-:Y:S01]  /*32e0*/  FFMA.FTZ R38, R41, R39.reuse, -R80.reuse ;  /* 0x0000002729267223 */ /* 0x180fe20000010850 */
[-CC-:B------:R-:W-:Y:S01]  /*32f0*/  FFMA.FTZ R41, R71, R39.reuse, -R80.reuse ;  /* 0x0000002747297223 */ /* 0x180fe20000010850 */
[--C-:B------:R-:W-:Y:S01]  /*3300*/  FFMA.FTZ R71, R75, R39, -R80.reuse ;  /* 0x000000274b477223 */ /* 0x100fe20000010850 */
[----:B------:R-:W-:Y:S01]  /*3310*/  FMNMX.FTZ R59, R44, R59, !PT ;  /* 0x0000003b2c3b7209 */ /* 0x000fe20007810000 */
[----:B------:R-:W2:Y:S01]  /*3320*/  MUFU.EX2 R12, R12 ;  /* 0x0000000c000c7308 */ /* 0x000ea20000000800 */
[-CC-:B------:R-:W-:Y:S01]  /*3330*/  FFMA.FTZ R75, R110, R39.reuse, -R80.reuse ;  /* 0x000000276e4b7223 */ /* 0x180fe20000010850 */
[--C-:B------:R-:W-:Y:S01]  /*3340*/  FFMA.FTZ R110, R13, R39, -R80.reuse ;  /* 0x000000270d6e7223 */ /* 0x100fe20000010850 */
[----:B------:R-:W-:Y:S01]  /*3350*/  FMNMX.FTZ R59, R136, R59, !PT ;  /* 0x0000003b883b7209 */ /* 0x000fe20007810000 */
[-CC-:B------:R-:W-:Y:S01]  /*3360*/  FFMA.FTZ R63, R126, R39.reuse, -R80.reuse ;  /* 0x000000277e3f7223 */ /* 0x180fe20000010850 */
[-CC-:B------:R-:W-:Y:S01]  /*3370*/  FFMA.FTZ R108, R108, R39.reuse, -R80.reuse ;  /* 0x000000276c6c7223 */ /* 0x180fe20000010850 */
[--C-:B------:R-:W-:Y:S01]  /*3380*/  FFMA.FTZ R126, R53, R39, -R80.reuse ;  /* 0x00000027357e7223 */ /* 0x100fe20000010850 */
[----:B------:R-:W-:Y:S01]  /*3390*/  FMNMX.FTZ R59, R48, R59, !PT ;  /* 0x0000003b303b7209 */ /* 0x000fe20007810000 */
[----:B------:R-:W3:Y:S01]  /*33a0*/  MUFU.EX2 R69, R69 ;  /* 0x0000004500457308 */ /* 0x000ee20000000800 */
[----:B-1----:R-:W-:Y:S01]  /*33b0*/  FADD.FTZ R13, R6, R7 ;  /* 0x00000007060d7221 */ /* 0x002fe20000010000 */
        /* <DEDUP_REMOVED lines=12> */
[----:B------:R-:W-:Y:S01]  /*3480*/  FFMA.FTZ R45, R45, R39, -R80 ;  /* 0x000000272d2d7223 */ /* 0x000fe20000010850 */
[----:B------:R-:W-:Y:S01]  /*3490*/  FMNMX.FTZ R61, R56, R61, !PT ;  /* 0x0000003d383d7209 */ /* 0x000fe20007810000 */
[----:B------:R4:W-:Y:S01]  /*34a0*/  MUFU.EX2 R59, R142 ;  /* 0x0000008e003b7308 */ /* 0x0009e20000000800 */
[----:B------:R-:W-:-:S02]  /*34b0*/  MOV R148, R151 ;  /* 0x0000009700947202 */ /* 0x000fc40000000f00 */
[----:B------:R-:W-:-:S04]  /*34c0*/  FMNMX.FTZ R61, R58, R61, !PT ;  /* 0x0000003d3a3d7209 */ /* 0x000fc80007810000 */
[----:B------:R-:W-:Y:S01]  /*34d0*/  FMNMX.FTZ R61, R60, R61, !PT ;  /* 0x0000003d3c3d7209 */ /* 0x000fe20007810000 */
[----:B------:R-:W-:Y:S01]  /*34e0*/  MUFU.EX2 R90, R90 ;  /* 0x0000005a005a7308 */ /* 0x000fe20000000800 */
[----:B----4-:R-:W-:Y:S02]  /*34f0*/  FSEL R142, R99, -INF , P3 ;  /* 0xff800000638e7808 */ /* 0x010fe40001800000 */
[----:B------:R-:W-:-:S04]  /*3500*/  FMNMX.FTZ R65, R62, R61, !PT ;  /* 0x0000003d3e417209 */ /* 0x000fc80007810000 */
[----:B------:R-:W-:Y:S01]  /*3510*/  FMNMX.FTZ R65, R64, R65, !PT ;  /* 0x0000004140417209 */ /* 0x000fe20007810000 */
[----:B------:R4:W-:Y:S03]  /*3520*/  MUFU.EX2 R61, R144 ;  /* 0x00000090003d7308 */ /* 0x0009e60000000800 */
[----:B------:R-:W-:-:S04]  /*3530*/  FMNMX.FTZ R81, R66, R65, !PT ;  /* 0x0000004142517209 */ /* 0x000fc80007810000 */
[----:B------:R-:W-:Y:S01]  /*3540*/  FMNMX.FTZ R81, R150, R81, !PT ;  /* 0x0000005196517209 */ /* 0x000fe20007810000 */
[----:B------:R-:W-:Y:S01]  /*3550*/  MUFU.EX2 R65, R146 ;  /* 0x0000009200417308 */ /* 0x000fe20000000800 */
[----:B----4-:R-:W-:Y:S02]  /*3560*/  FSEL R144, R101, -INF , P2 ;  /* 0xff80000065907808 */ /* 0x010fe40001000000 */
[----:B------:R-:W-:-:S04]  /*3570*/  FMNMX.FTZ R81, R68, R81, !PT ;  /* 0x0000005144517209 */ /* 0x000fc80007810000 */
[----:B------:R-:W-:Y:S01]  /*3580*/  FMNMX.FTZ R81, R72, R81, !PT ;  /* 0x0000005148517209 */ /* 0x000fe20007810000 */
[----:B------:R-:W-:Y:S03]  /*3590*/  MUFU.EX2 R87, R87 ;  /* 0x0000005700577308 */ /* 0x000fe60000000800 */
        /* <DEDUP_REMOVED lines=8> */
[----:B------:R4:W-:Y:S03]  /*3620*/  MUFU.EX2 R81, R106 ;  /* 0x0000006a00517308 */ /* 0x0009e60000000800 */
[----:B------:R-:W-:-:S04]  /*3630*/  FMNMX.FTZ R67, R11, R46, !PT ;  /* 0x0000002e0b437209 */ /* 0x000fc80007810000 */
[----:B------:R-:W-:Y:S01]  /*3640*/  FMNMX.FTZ R46, R118, R67, !PT ;  /* 0x00000043762e7209 */ /* 0x000fe20007810000 */
[----:B------:R-:W-:Y:S01]  /*3650*/  MUFU.EX2 R57, R57 ;  /* 0x0000003900397308 */ /* 0x000fe20000000800 */
[----:B----4-:R-:W-:Y:S02]  /*3660*/  FFMA.FTZ R106, R43, R39, -R80 ;  /* 0x000000272b6a7223 */ /* 0x010fe40000010850 */
[----:B------:R-:W-:-:S04]  /*3670*/  FMNMX.FTZ R50, R29, R46, !PT ;  /* 0x0000002e1d327209 */ /* 0x000fc80007810000 */
[----:B------:R-:W-:Y:S01]  /*3680*/  FMNMX.FTZ R50, R35, R50, !PT ;  /* 0x0000003223327209 */ /* 0x000fe20007810000 */
[----:B------:R4:W-:Y:S03]  /*3690*/  MUFU.EX2 R46, R108 ;  /* 0x0000006c002e7308 */ /* 0x0009e60000000800 */
[----:B------:R-:W-:-:S04]  /*36a0*/  FMNMX.FTZ R50, R37, R50, !PT ;  /* 0x0000003225327209 */ /* 0x000fc80007810000 */
[----:B------:R-:W-:Y:S01]  /*36b0*/  FMNMX.FTZ R67, R27, R50, !PT ;  /* 0x000000321b437209 */ /* 0x000fe20007810000 */
[----:B------:R-:W-:Y:S01]  /*36c0*/  MUFU.EX2 R26, R26 ;  /* 0x0000001a001a7308 */ /* 0x000fe20000000800 */
[-CC-:B----4-:R-:W-:Y:S01]  /*36d0*/  FFMA.FTZ R108, R33, R39.reuse, -R80.reuse ;  /* 0x00000027216c7223 */ /* 0x190fe20000010850 */
[--C-:B------:R-:W-:Y:S01]  /*36e0*/  FFMA.FTZ R33, R15, R39, -R80.reuse ;  /* 0x000000270f217223 */ /* 0x100fe20000010850 */
[----:B------:R-:W-:Y:S01]  /*36f0*/  FMNMX.FTZ R67, R128, R67, !PT ;  /* 0x0000004380437209 */ /* 0x000fe20007810000 */
[----:B------:R-:W-:-:S03]  /*3700*/  FFMA.FTZ R80, R55, R39, -R80 ;  /* 0x0000002737507223 */ /* 0x000fc60000010850 */
[----:B------:R-:W-:Y:S01]  /*3710*/  FMNMX.FTZ R67, R134, R67, !PT ;  /* 0x0000004386437209 */ /* 0x000fe20007810000 */
[----:B------:R-:W-:Y:S03]  /*3720*/  MUFU.EX2 R63, R63 ;  /* 0x0000003f003f7308 */ /* 0x000fe60000000800 */
[----:B------:R-:W-:-:S04]  /*3730*/  FMNMX.FTZ R67, R140, R67, !PT ;  /* 0x000000438c437209 */ /* 0x000fc80007810000 */
[----:B------:R-:W-:Y:S01]  /*3740*/  FMNMX.FTZ R67, R142, R67, !PT ;  /* 0x000000438e437209 */ /* 0x000fe20007810000 */
[----:B------:R-:W-:Y:S03]  /*3750*/  MUFU.EX2 R30, R30 ;  /* 0x0000001e001e7308 */ /* 0x000fe60000000800 */
[----:B------:R-:W-:-:S05]  /*3760*/  FMNMX.FTZ R67, R144, R67, !PT ;  /* 0x0000004390437209 */ /* 0x000fca0007810000 */
[----:B------:R-:W4:Y:S01]  /*3770*/  SHFL.BFLY PT, R50, R67, 0x2, 0x1f ;  /* 0x0c401f0043327f89 */ /* 0x000f2200000e0000 */
[----:B------:R-:W-:Y:S08]  /*3780*/  MUFU.EX2 R77, R77 ;  /* 0x0000004d004d7308 */ /* 0x000ff00000000800 */
[----:B------:R-:W-:Y:S08]  /*3790*/  MUFU.EX2 R85, R85 ;  /* 0x0000005500557308 */ /* 0x000ff00000000800 */
[----:B------:R-:W-:Y:S01]  /*37a0*/  MUFU.EX2 R100, R100 ;  /* 0x0000006400647308 */ /* 0x000fe20000000800 */
[----:B----4-:R-:W-:-:S07]  /*37b0*/  FMNMX.FTZ R25, R67, R50, !PT ;  /* 0x0000003243197209 */ /* 0x010fce0007810000 */
[----:B------:R-:W-:Y:S01]  /*37c0*/  MUFU.EX2 R89, R89 ;  /* 0x0000005900597308 */ /* 0x000fe20000000800 */
[----:B------:R-:W4:Y:S07]  /*37d0*/  SHFL.BFLY PT, R50, R25, 0x1, 0x1f ;  /* 0x0c201f0019327f89 */ /* 0x000f2e00000e0000 */
[----:B------:R-:W-:Y:S08]  /*37e0*/  MUFU.EX2 R116, R116 ;  /* 0x0000007400747308 */ /* 0x000ff00000000800 */
[----:B------:R-:W-:Y:S08]  /*37f0*/  MUFU.EX2 R91, R91 ;  /* 0x0000005b005b7308 */ /* 0x000ff00000000800 */
[----:B------:R-:W-:Y:S01]  /*3800*/  MUFU.EX2 R120, R120 ;  /* 0x0000007800787308 */ /* 0x000fe20000000800 */
[----:B----4-:R-:W-:-:S04]  /*3810*/  FMNMX.FTZ R50, R25, R50, !PT ;  /* 0x0000003219327209 */ /* 0x010fc80007810000 */
[C---:B------:R-:W-:Y:S01]  /*3820*/  FSETP.NEU.FTZ.AND P2, PT, R50.reuse, -INF , PT ;  /* 0xff8000003200780b */ /* 0x040fe20003f5d000 */
[----:B------:R-:W-:Y:S02]  /*3830*/  FMUL.FTZ R25, R50, R39 ;  /* 0x0000002732197220 */ /* 0x000fe40000410000 */
[----:B------:R-:W-:Y:S03]  /*3840*/  MUFU.EX2 R34, R34 ;  /* 0x0000002200227308 */ /* 0x000fe60000000800 */
[----:B------:R-:W-:Y:S02]  /*3850*/  FSEL R25, R25, RZ, P2 ;  /* 0x000000ff19197208 */ /* 0x000fe40001000000 */
[----:B------:R-:W-:-:S03]  /*3860*/  ISETP.GE.AND P2, PT, R121, 0xc1, PT ;  /* 0x000000c17900780c */ /* 0x000fc60003f46270 */
[----:B------:R-:W-:Y:S01]  /*3870*/  MUFU.EX2 R42, R42 ;  /* 0x0000002a002a7308 */ /* 0x000fe20000000800 */
[-CC-:B------:R-:W-:Y:S01]  /*3880*/  FFMA.FTZ R4, R4, R39.reuse, -R25.reuse ;  /* 0x0000002704047223 */ /* 0x180fe20000010819 */
[-CC-:B------:R-:W-:Y:S01]  /*3890*/  FFMA.FTZ R31, R5, R39.reuse, -R25.reuse ;  /* 0x00000027051f7223 */ /* 0x180fe20000010819 */
[-CC-:B------:R-:W-:Y:S01]  /*38a0*/  FFMA.FTZ R99, R10, R39.reuse, -R25.reuse ;  /* 0x000000270a637223 */ /* 0x180fe20000010819 */
[-CC-:B------:R-:W-:Y:S01]  /*38b0*/  FFMA.FTZ R146, R86, R39.reuse, -R25.reuse ;  /* 0x0000002756927223 */ /* 0x180fe20000010819 */
[-CC-:B------:R-:W-:Y:S01]  /*38c0*/  FFMA.FTZ R14, R14, R39.reuse, -R25.reuse ;  /* 0x000000270e0e7223 */ /* 0x180fe20000010819 */
[-CC-:B------:R-:W-:Y:S01]  /*38d0*/  FFMA.FTZ R101, R88, R39.reuse, -R25.reuse ;  /* 0x0000002758657223 */ /* 0x180fe20000010819 */
[-CC-:B------:R-:W-:Y:S01]  /*38e0*/  FFMA.FTZ R88, R24, R39.reuse, -R25.reuse ;  /* 0x0000002718587223 */ /* 0x180fe20000010819 */
[----:B------:R-:W-:Y:S01]  /*38f0*/  MUFU.EX2 R4, R4 ;  /* 0x0000000400047308 */ /* 0x000fe20000000800 */
[-CC-:B------:R-:W-:Y:S01]  /*3900*/  FFMA.FTZ R24, R28, R39.reuse, -R25.reuse ;  /* 0x000000271c187223 */ /* 0x180fe20000010819 */
[-CC-:B------:R-:W-:Y:S01]  /*3910*/  FFMA.FTZ R28, R36, R39.reuse, -R25.reuse ;  /* 0x00000027241c7223 */ /* 0x180fe20000010819 */
[-C--:B------:R-:W-:Y:S01]  /*3920*/  FFMA.FTZ R36, R56, R39.reuse, -R25 ;  /* 0x0000002738247223 */ /* 0x080fe20000010819 */
[----:B--2---:R-:W-:Y:S01]  /*3930*/  FADD.FTZ R56, R12, R13 ;  /* 0x0000000d0c387221 */ /* 0x004fe20000010000 */
[-CC-:B------:R-:W-:Y:S01]  /*3940*/  FFMA.FTZ R53, R54, R39.reuse, -R25.reuse ;  /* 0x0000002736357223 */ /* 0x180fe20000010819 */
[-CC-:B------:R-:W-:Y:S01]  /*3950*/  FFMA.FTZ R103, R92, R39.reuse, -R25.reuse ;  /* 0x000000275c677223 */ /* 0x180fe20000010819 */
[----:B------:R-:W-:Y:S01]  /*3960*/  @!P1 IADD3 R5, R3, 0x30840, RZ ;  /* 0x0003084003059810 */ /* 0x000fe20007ffe0ff */
[----:B------:R-:W2:Y:S01]  /*3970*/  MUFU.EX2 R31, R31 ;  /* 0x0000001f001f7308 */ /* 0x000ea20000000800 */
[----:B---3--:R-:W-:Y:S01]  /*3980*/  FADD.FTZ R56, R69, R56 ;  /* 0x0000003845387221 */ /* 0x008fe20000010000 */
[-C--:B------:R-:W-:Y:S01]  /*3990*/  FFMA.FTZ R43, R96, R39.reuse, -R25 ;  /* 0x00000027602b7223 */ /* 0x080fe20000010819 */
[----:B------:R-:W-:Y:S01]  /*39a0*/  @!P1 PRMT R5, RZ, 0x654, R5 ;  /* 0x00000654ff059816 */ /* 0x000fe20000000005 */
[-CC-:B------:R-:W-:Y:S01]  /*39b0*/  FFMA.FTZ R10, R32, R39.reuse, -R25.reuse ;  /* 0x00000027200a7223 */ /* 0x180fe20000010819 */
[----:B-1----:R-:W-:Y:S01]  /*39c0*/  FADD.FTZ R15, R73, R56 ;  /* 0x00000038490f7221 */ /* 0x002fe20000010000 */
[-CC-:B------:R-:W-:Y:S01]  /*39d0*/  FFMA.FTZ R51, R124, R39.reuse, -R25.reuse ;  /* 0x000000277c337223 */ /* 0x180fe20000010819 */
[----:B------:R1:W-:Y:S01]  /*39e0*/  @!P1 SYNCS.ARRIVE.TRANS64.RED.A1T0 RZ, [R5+URZ], RZ ;  /* 0x000000ff05ff99a7 */ /* 0x0003e2000810043f */
[----:B------:R-:W3:Y:S01]  /*39f0*/  MUFU.EX2 R99, R99 ;  /* 0x0000006300637308 */ /* 0x000ee20000000800 */
[-CC-:B------:R-:W-:Y:S01]  /*3a00*/  FFMA.FTZ R93, R58, R39.reuse, -R25.reuse ;  /* 0x000000273a5d7223 */ /* 0x180fe20000010819 */
[-CC-:B------:R-:W-:Y:S01]  /*3a10*/  FFMA.FTZ R55, R130, R39.reuse, -R25.reuse ;  /* 0x0000002782377223 */ /* 0x180fe20000010819 */
[-CC-:B------:R-:W-:Y:S01]  /*3a20*/  FFMA.FTZ R86, R44, R39.reuse, -R25.reuse ;  /* 0x000000272c567223 */ /* 0x180fe20000010819 */
[-CC-:B------:R-:W-:Y:S01]  /*3a30*/  FFMA.FTZ R44, R60, R39.reuse, -R25.reuse ;  /* 0x000000273c2c7223 */ /* 0x180fe20000010819 */
[-CC-:B------:R-:W-:Y:S01]  /*3a40*/  FFMA.FTZ R40, R40, R39.reuse, -R25.reuse ;  /* 0x0000002728287223 */ /* 0x180fe20000010819 */
[-C--:B------:R-:W-:Y:S01]  /*3a50*/  FFMA.FTZ R66, R66, R39.reuse, -R25 ;  /* 0x0000002742427223 */ /* 0x080fe20000010819 */
[----:B-1----:R-:W-:Y:S01]  /*3a60*/  F2FP.F16.F32.PACK_AB R5, R7, R6 ;  /* 0x000000060705723e */ /* 0x002fe200000000ff */
[----:B------:R-:W1:Y:S01]  /*3a70*/  MUFU.EX2 R146, R146 ;  /* 0x0000009200927308 */ /* 0x000e620000000800 */
[----:B--2---:R-:W-:Y:S01]  /*3a80*/  FADD.FTZ R54, R4, R31 ;  /* 0x0000001f04367221 */ /* 0x004fe20000010000 */
[----:B------:R-:W-:Y:S01]  /*3a90*/  F2FP.F16.F32.PACK_AB R4, R31, R4 ;  /* 0x000000041f04723e */ /* 0x000fe200000000ff */
[-CC-:B------:R-:W-:Y:S01]  /*3aa0*/  FFMA.FTZ R67, R132, R39.reuse, -R25.reuse ;  /* 0x0000002784437223 */ /* 0x180fe20000010819 */
[-CC-:B------:R-:W-:Y:S01]  /*3ab0*/  FFMA.FTZ R62, R62, R39.reuse, -R25.reuse ;  /* 0x000000273e3e7223 */ /* 0x180fe20000010819 */
[----:B------:R-:W-:Y:S01]  /*3ac0*/  F2FP.F16.F32.PACK_AB R7, R69, R12 ;  /* 0x0000000c4507723e */ /* 0x000fe200000000ff */
[-CC-:B------:R-:W-:Y:S01]  /*3ad0*/  FFMA.FTZ R95, R136, R39.reuse, -R25.reuse ;  /* 0x00000027885f7223 */ /* 0x180fe20000010819 */
[-C--:B------:R-:W-:Y:S01]  /*3ae0*/  FFMA.FTZ R48, R48, R39.reuse, -R25 ;  /* 0x0000002730307223 */ /* 0x080fe20000010819 */
[----:B------:R-:W2:Y:S01]  /*3af0*/  MUFU.EX2 R14, R14 ;  /* 0x0000000e000e7308 */ /* 0x000ea20000000800 */
[----:B---3--:R-:W-:Y:S01]  /*3b00*/  FADD.FTZ R13, R99, R54 ;  /* 0x00000036630d7221 */ /* 0x008fe20000010000 */
[----:B------:R-:W-:Y:S01]  /*3b10*/  FADD.FTZ R54, R90, R15 ;  /* 0x0000000f5a367221 */ /* 0x000fe20000010000 */
[-CC-:B------:R-:W-:Y:S01]  /*3b20*/  FFMA.FTZ R97, R138, R39.reuse, -R25.reuse ;  /* 0x000000278a617223 */ /* 0x180fe20000010819 */
[-CC-:B------:R-:W-:Y:S01]  /*3b30*/  FFMA.FTZ R32, R52, R39.reuse, -R25.reuse ;  /* 0x0000002734207223 */ /* 0x180fe20000010819 */
[-CC-:B------:R-:W-:Y:S01]  /*3b40*/  FFMA.FTZ R52, R64, R39.reuse, -R25.reuse ;  /* 0x0000002740347223 */ /* 0x180fe20000010819 */
[----:B------:R-:W-:Y:S01]  /*3b50*/  FADD.FTZ R15, R87, R54 ;  /* 0x00000036570f7221 */ /* 0x000fe20000010000 */
[----:B------:R-:W-:Y:S01]  /*3b60*/  FFMA.FTZ R54, R150, R39, -R25 ;  /* 0x0000002796367223 */ /* 0x000fe20000010819 */
[----:B------:R-:W3:Y:S01]  /*3b70*/  MUFU.EX2 R101, R101 ;  /* 0x0000006500657308 */ /* 0x000ee20000000800 */
[----:B-1----:R-:W-:Y:S01]  /*3b80*/  FADD.FTZ R13, R146, R13 ;  /* 0x0000000d920d7221 */ /* 0x002fe20000010000 */
[C---:B------:R-:W-:Y:S01]  /*3b90*/  FADD.FTZ R105, R112.reuse, R15 ;  /* 0x0000000f70697221 */ /* 0x040fe20000010000 */
[----:B------:R-:W-:Y:S01]  /*3ba0*/  F2FP.F16.F32.PACK_AB R15, R112, R87 ;  /* 0x00000057700f723e */ /* 0x000fe200000000ff */
[-CC-:B------:R-:W-:Y:S01]  /*3bb0*/  FFMA.FTZ R70, R70, R39.reuse, -R25.reuse ;  /* 0x0000002746467223 */ /* 0x180fe20000010819 */
[-C--:B------:R-:W-:Y:S01]  /*3bc0*/  FFMA.FTZ R76, R76, R39.reuse, -R25 ;  /* 0x000000274c4c7223 */ /* 0x080fe20000010819 */
[----:B------:R-:W-:Y:S01]  /*3bd0*/  FADD.FTZ R58, R20, R105 ;  /* 0x00000069143a7221 */ /* 0x000fe20000010000 */
[----:B------:R-:W-:Y:S01]  /*3be0*/  FFMA.FTZ R74, R74, R39, -R25 ;  /* 0x000000274a4a7223 */ /* 0x000fe20000010819 */
[----:B------:R-:W1:Y:S01]  /*3bf0*/  MUFU.EX2 R88, R88 ;  /* 0x0000005800587308 */ /* 0x000e620000000800 */
[----:B--2---:R-:W-:Y:S01]  /*3c00*/  FADD.FTZ R6, R14, R13 ;  /* 0x0000000d0e067221 */ /* 0x004fe20000010000 */
[----:B------:R-:W-:Y:S01]  /*3c10*/  F2FP.F16.F32.PACK_AB R13, R90, R73 ;  /* 0x000000495a0d723e */ /* 0x000fe200000000ff */
[-CC-:B------:R-:W-:Y:S01]  /*3c20*/  FFMA.FTZ R78, R78, R39.reuse, -R25.reuse ;  /* 0x000000274e4e7223 */ /* 0x180fe20000010819 */
[-CC-:B------:R-:W-:Y:S01]  /*3c30*/  FFMA.FTZ R87, R82, R39.reuse, -R25.reuse ;  /* 0x0000002752577223 */ /* 0x180fe20000010819 */
[-CC-:B------:R-:W-:Y:S01]  /*3c40*/  FFMA.FTZ R114, R114, R39.reuse, -R25.reuse ;  /* 0x0000002772727223 */ /* 0x180fe20000010819 */
[-CC-:B------:R-:W-:Y:S01]  /*3c50*/  FFMA.FTZ R64, R11, R39.reuse, -R25.reuse ;  /* 0x000000270b407223 */ /* 0x180fe20000010819 */
[--C-:B------:R-:W-:Y:S01]  /*3c60*/  FFMA.FTZ R118, R118, R39, -R25.reuse ;  /* 0x0000002776767223 */ /* 0x100fe20000010819 */
[----:B------:R-:W2:Y:S01]  /*3c70*/  MUFU.EX2 R103, R103 ;  /* 0x0000006700677308 */ /* 0x000ea20000000800 */
[----:B---3--:R-:W-:Y:S01]  /*3c80*/  FADD.FTZ R73, R101, R6 ;  /* 0x0000000665497221 */ /* 0x008fe20000010000 */
[----:B------:R-:W-:Y:S01]  /*3c90*/  F2FP.F16.F32.PACK_AB R6, R146, R99 ;  /* 0x000000639206723e */ /* 0x000fe200000000ff */
[----:B------:R-:W-:Y:S01]  /*3ca0*/  FADD.FTZ R99, R57, R58 ;  /* 0x0000003a39637221 */ /* 0x000fe20000010000 */
[-CC-:B------:R-:W-:Y:S01]  /*3cb0*/  FFMA.FTZ R128, R128, R39.reuse, -R25.reuse ;  /* 0x0000002780807223 */ /* 0x180fe20000010819 */
[-CC-:B------:R-:W-:Y:S01]  /*3cc0*/  FFMA.FTZ R134, R134, R39.reuse, -R25.reuse ;  /* 0x0000002786867223 */ /* 0x180fe20000010819 */
[-C--:B------:R-:W-:Y:S01]  /*3cd0*/  FFMA.FTZ R140, R140, R39.reuse, -R25 ;  /* 0x000000278c8c7223 */ /* 0x080fe20000010819 */
[----:B------:R-:W-:Y:S01]  /*3ce0*/  FADD.FTZ R60, R26, R99 ;  /* 0x000000631a3c7221 */ /* 0x000fe20000010000 */
[----:B------:R-:W3:Y:S01]  /*3cf0*/  MUFU.EX2 R24, R24 ;  /* 0x0000001800187308 */ /* 0x000ee20000000800 */
[----:B-1----:R-:W-:Y:S01]  /*3d00*/  FADD.FTZ R56, R88, R73 ;  /* 0x0000004958387221 */ /* 0x002fe20000010000 */
[-CC-:B------:R-:W-:Y:S01]  /*3d10*/  FFMA.FTZ R73, R68, R39.reuse, -R25.reuse ;  /* 0x0000002744497223 */ /* 0x180fe20000010819 */
[----:B------:R-:W-:Y:S01]  /*3d20*/  FADD.FTZ R99, R63, R60 ;  /* 0x0000003c3f637221 */ /* 0x000fe20000010000 */
[-CC-:B------:R-:W-:Y:S01]  /*3d30*/  FFMA.FTZ R142, R142, R39.reuse, -R25.reuse ;  /* 0x000000278e8e7223 */ /* 0x180fe20000010819 */
[-CC-:B------:R-:W-:Y:S01]  /*3d40*/  FFMA.FTZ R144, R144, R39.reuse, -R25.reuse ;  /* 0x0000002790907223 */ /* 0x180fe20000010819 */
[----:B------:R1:W-:Y:S01]  /*3d50*/  STSM.16.M88.4 [R155+0x1e800], R4 ;  /* 0x01e800049b007844 */ /* 0x0003e20000000200 */
[----:B------:R-:W-:Y:S01]  /*3d60*/  F2FP.F16.F32.PACK_AB R12, R101, R14 ;  /* 0x0000000e650c723e */ /* 0x000fe200000000ff */
[----:B------:R-:W4:Y:S01]  /*3d70*/  MUFU.EX2 R43, R43 ;  /* 0x0000002b002b7308 */ /* 0x000f220000000800 */
[C---:B--2---:R-:W-:Y:S01]  /*3d80*/  FADD.FTZ R31, R103.reuse, R56 ;  /* 0x00000038671f7221 */ /* 0x044fe20000010000 */
[----:B------:R-:W-:Y:S01]  /*3d90*/  FFMA.FTZ R56, R72, R39, -R25 ;  /* 0x0000002748387223 */ /* 0x000fe20000010819 */
[----:B------:R-:W-:Y:S01]  /*3da0*/  F2FP.F16.F32.PACK_AB R14, R103, R88 ;  /* 0x00000058670e723e */ /* 0x000fe200000000ff */
[--C-:B------:R-:W-:Y:S01]  /*3db0*/  IMAD.MOV.U32 R150, RZ, RZ, R151.reuse ;  /* 0x000000ffff967224 */ /* 0x100fe200078e0097 */
[-C--:B------:R-:W-:Y:S01]  /*3dc0*/  MOV R136, R151.reuse ;  /* 0x0000009700887202 */ /* 0x080fe20000000f00 */
[----:B------:R-:W-:Y:S01]  /*3dd0*/  IMAD.MOV.U32 R146, RZ, RZ, R151 ;  /* 0x000000ffff927224 */ /* 0x000fe200078e0097 */
[-C--:B------:R-:W-:Y:S01]  /*3de0*/  MOV R130, R151.reuse ;  /* 0x0000009700827202 */ /* 0x080fe20000000f00 */
[----:B------:R-:W2:Y:S01]  /*3df0*/  MUFU.EX2 R10, R10 ;  /* 0x0000000a000a7308 */ /* 0x000ea20000000800 */
[----:B---3--:R-:W-:Y:S01]  /*3e00*/  FADD.FTZ R58, R24, R31 ;  /* 0x0000001f183a7221 */ /* 0x008fe20000010000 */
[----:B------:R3:W-:Y:S01]  /*3e10*/  STSM.16.M88.4 [R154], R12 ;  /* 0x0000000c9a007844 */ /* 0x0007e20000000200 */
[--C-:B------:R-:W-:Y:S01]  /*3e20*/  IMAD.MOV.U32 R138, RZ, RZ, R151.reuse ;  /* 0x000000ffff8a7224 */ /* 0x100fe200078e0097 */
[----:B------:R-:W-:Y:S01]  /*3e30*/  MOV R124, R151 ;  /* 0x00000097007c7202 */ /* 0x000fe20000000f00 */
[----:B------:R-:W-:Y:S01]  /*3e40*/  IMAD.MOV.U32 R132, RZ, RZ, R151 ;  /* 0x000000ffff847224 */ /* 0x000fe200078e0097 */
[----:B-1----:R-:W-:-:S02]  /*3e50*/  F2FP.F16.F32.PACK_AB R7, R120, R91 ;  /* 0x0000005b7807723e */ /* 0x002fc400000000ff */
[----:B------:R-:W1:Y:S01]  /*3e60*/  MUFU.EX2 R51, R51 ;  /* 0x0000003300337308 */ /* 0x000e620000000800 */
[----:B----4-:R-:W-:Y:S01]  /*3e70*/  FADD.FTZ R31, R43, R58 ;  /* 0x0000003a2b1f7221 */ /* 0x010fe20000010000 */
[----:B------:R-:W-:Y:S01]  /*3e80*/  FFMA.FTZ R58, R35, R39, -R25 ;  /* 0x00000027233a7223 */ /* 0x000fe20000010819 */
[----:B------:R-:W-:Y:S02]  /*3e90*/  F2FP.F16.F32.PACK_AB R24, R43, R24 ;  /* 0x000000182b18723e */ /* 0x000fe400000000ff */
[----:B------:R-:W-:-:S03]  /*3ea0*/  MOV R121, R151 ;  /* 0x0000009700797202 */ /* 0x000fc60000000f00 */
[----:B------:R-:W4:Y:S01]  /*3eb0*/  MUFU.EX2 R28, R28 ;  /* 0x0000001c001c7308 */ /* 0x000f220000000800 */
[----:B--2---:R-:W-:Y:S01]  /*3ec0*/  FADD.FTZ R60, R10, R31 ;  /* 0x0000001f0a3c7221 */ /* 0x004fe20000010000 */
[----:B------:R-:W-:-:S06]  /*3ed0*/  F2FP.F16.F32.PACK_AB R31, R100, R85 ;  /* 0x00000055641f723e */ /* 0x000fcc00000000ff */
[----:B------:R-:W2:Y:S08]  /*3ee0*/  MUFU.EX2 R55, R55 ;  /* 0x0000003700377308 */ /* 0x000eb00000000800 */
[----:B------:R-:W5:Y:S08]  /*3ef0*/  MUFU.EX2 R40, R40 ;  /* 0x0000002800287308 */ /* 0x000f700000000800 */
[----:B------:R3:W-:Y:S08]  /*3f00*/  MUFU.EX2 R69, R66 ;  /* 0x0000004200457308 */ /* 0x0007f00000000800 */
[----:B------:R1:W-:Y:S01]  /*3f10*/  MUFU.EX2 R3, R62 ;  /* 0x0000003e00037308 */ /* 0x0003e20000000800 */
[----:B---3--:R-:W-:-:S04]  /*3f20*/  FADD.FTZ R66, R30, R99 ;  /* 0x000000631e427221 */ /* 0x008fc80000010000 */
[----:B------:R-:W-:-:S03]  /*3f30*/  FADD.FTZ R68, R77, R66 ;  /* 0x000000424d447221 */ /* 0x000fc60000010000 */
[----:B------:R-:W3:Y:S01]  /*3f40*/  MUFU.EX2 R67, R67 ;  /* 0x0000004300437308 */ /* 0x000ee20000000800 */
[-CC-:B-1----:R-:W-:Y:S01]  /*3f50*/  FFMA.FTZ R62, R29, R39.reuse, -R25.reuse ;  /* 0x000000271d3e7223 */ /* 0x182fe20000010819 */
[----:B------:R-:W-:Y:S01]  /*3f60*/  FADD.FTZ R29, R51, R60 ;  /* 0x0000003c331d7221 */ /* 0x000fe20000010000 */
[-CC-:B------:R-:W-:Y:S01]  /*3f70*/  FFMA.FTZ R60, R37, R39.reuse, -R25.reuse ;  /* 0x00000027253c7223 */ /* 0x180fe20000010819 */
[----:B------:R-:W-:Y:S02]  /*3f80*/  FFMA.FTZ R37, R27, R39, -R25 ;  /* 0x000000271b257223 */ /* 0x000fe40000010819 */
[----:B----4-:R-:W-:Y:S01]  /*3f90*/  FADD.FTZ R66, R28, R29 ;  /* 0x0000001d1c427221 */ /* 0x010fe20000010000 */
[----:B------:R-:W-:Y:S01]  /*3fa0*/  FADD.FTZ R29, R85, R68 ;  /* 0x00000044551d7221 */ /* 0x000fe20000010000 */
[----:B------:R-:W1:Y:S01]  /*3fb0*/  MUFU.EX2 R86, R86 ;  /* 0x0000005600567308 */ /* 0x000e620000000800 */
[C---:B--2---:R-:W-:Y:S01]  /*3fc0*/  F2FP.F16.F32.PACK_AB R28, R55.reuse, R28 ;  /* 0x0000001c371c723e */ /* 0x044fe200000000ff */
[----:B------:R-:W-:Y:S01]  /*3fd0*/  FADD.FTZ R27, R55, R66 ;  /* 0x00000042371b7221 */ /* 0x000fe20000010000 */
[----:B------:R-:W-:-:S03]  /*3fe0*/  FADD.FTZ R68, R100, R29 ;  /* 0x0000001d64447221 */ /* 0x000fc60000010000 */
[----:B-----5:R-:W-:Y:S01]  /*3ff0*/  FADD.FTZ R66, R40, R27 ;  /* 0x0000001b28427221 */ /* 0x020fe20000010000 */
[----:B------:R-:W-:Y:S01]  /*4000*/  FADD.FTZ R29, R89, R68 ;  /* 0x00000044591d7221 */ /* 0x000fe20000010000 */
[----:B------:R-:W2:Y:S02]  /*4010*/  MUFU.EX2 R95, R95 ;  /* 0x0000005f005f7308 */ /* 0x000ea40000000800 */
[----:B---3--:R-:W-:Y:S01]  /*4020*/  FADD.FTZ R27, R67, R66 ;  /* 0x00000042431b7221 */ /* 0x008fe20000010000 */
[----:B------:R-:W-:-:S04]  /*4030*/  FADD.FTZ R68, R116, R29 ;  /* 0x0000001d74447221 */ /* 0x000fc80000010000 */
[----:B------:R-:W-:Y:S01]  /*4040*/  FADD.FTZ R25, R91, R68 ;  /* 0x000000445b197221 */ /* 0x000fe20000010000 */
[----:B------:R-:W3:Y:S01]  /*4050*/  MUFU.EX2 R48, R48 ;  /* 0x0000003000307308 */ /* 0x000ee20000000800 */
[----:B-1----:R-:W-:Y:S02]  /*4060*/  FADD.FTZ R66, R86, R27 ;  /* 0x0000001b56427221 */ /* 0x002fe40000010000 */
[----:B------:R-:W-:Y:S01]  /*4070*/  FADD.FTZ R29, R120, R25 ;  /* 0x00000019781d7221 */ /* 0x000fe20000010000 */
[----:B------:R-:W-:Y:S01]  /*4080*/  F2FP.F16.F32.PACK_AB R25, R57, R20 ;  /* 0x000000143919723e */ /* 0x000fe200000000ff */
[----:B------:R-:W-:-:S03]  /*4090*/  IMAD.MOV.U32 R120, RZ, RZ, R151 ;  /* 0x000000ffff787224 */ /* 0x000fc600078e0097 */
[----:B------:R-:W1:Y:S01]  /*40a0*/  MUFU.EX2 R97, R97 ;  /* 0x0000006100617308 */ /* 0x000e620000000800 */
[----:B--2---:R-:W-:Y:S01]  /*40b0*/  FADD.FTZ R27, R95, R66 ;  /* 0x000000425f1b7221 */ /* 0x004fe20000010000 */
[----:B------:R-:W-:Y:S01]  /*40c0*/  FADD.FTZ R66, R34, R29 ;  /* 0x0000001d22427221 */ /* 0x000fe20000010000 */
[----:B------:R-:W-:Y:S02]  /*40d0*/  F2FP.F16.F32.PACK_AB R29, R77, R30 ;  /* 0x0000001e4d1d723e */ /* 0x000fe400000000ff */
[----:B------:R-:W-:Y:S01]  /*40e0*/  F2FP.F16.F32.PACK_AB R30, R67, R40 ;  /* 0x00000028431e723e */ /* 0x000fe200000000ff */
[----:B------:R-:W-:Y:S02]  /*40f0*/  FADD.FTZ R5, R59, R66 ;  /* 0x000000423b057221 */ /* 0x000fe40000010000 */
[----:B------:R-:W2:Y:S01]  /*4100*/  MUFU.EX2 R32, R32 ;  /* 0x0000002000207308 */ /* 0x000ea20000000800 */
[----:B---3--:R-:W-:Y:S01]  /*4110*/  FADD.FTZ R20, R48, R27 ;  /* 0x0000001b30147221 */ /* 0x008fe20000010000 */
[----:B------:R-:W-:Y:S01]  /*4120*/  FADD.FTZ R6, R42, R5 ;  /* 0x000000052a067221 */ /* 0x000fe20000010000 */
[----:B------:R-:W-:-:S02]  /*4130*/  F2FP.F16.F32.PACK_AB R27, R63, R26 ;  /* 0x0000001a3f1b723e */ /* 0x000fc400000000ff */
[----:B------:R-:W-:Y:S01]  /*4140*/  F2FP.F16.F32.PACK_AB R26, R51, R10 ;  /* 0x0000000a331a723e */ /* 0x000fe200000000ff */
[----:B------:R-:W-:Y:S01]  /*4150*/  FADD.FTZ R6, R61, R6 ;  /* 0x000000063d067221 */ /* 0x000fe20000010000 */
[----:B------:R-:W-:Y:S01]  /*4160*/  F2FP.F16.F32.PACK_AB R5, R116, R89 ;  /* 0x000000597405723e */ /* 0x000fe200000000ff */
[----:B------:R-:W3:Y:S01]  /*4170*/  MUFU.EX2 R53, R53 ;  /* 0x0000003500357308 */ /* 0x000ee20000000800 */
[----:B-1----:R-:W-:Y:S01]  /*4180*/  FADD.FTZ R57, R97, R20 ;  /* 0x0000001461397221 */ /* 0x002fe20000010000 */
[----:B------:R-:W-:Y:S01]  /*4190*/  FADD.FTZ R15, R65, R6 ;  /* 0x00000006410f7221 */ /* 0x000fe20000010000 */
[----:B------:R-:W-:Y:S01]  /*41a0*/  F2FP.F16.F32.PACK_AB R6, R97, R48 ;  /* 0x000000306106723e */ /* 0x000fe200000000ff */
[----:B------:R1:W-:Y:S04]  /*41b0*/  STSM.16.M88.4 [R153], R24 ;  /* 0x0000001899007844 */ /* 0x0003e80000000200 */
[----:B------:R-:W4:Y:S01]  /*41c0*/  MUFU.EX2 R36, R36 ;  /* 0x0000002400247308 */ /* 0x000f220000000800 */
[----:B--2---:R-:W-:Y:S01]  /*41d0*/  FADD.FTZ R4, R32, R57 ;  /* 0x0000003920047221 */ /* 0x004fe20000010000 */
[----:B------:R-:W-:Y:S06]  /*41e0*/  STSM.16.M88.4 [R19], R28 ;  /* 0x0000001c13007844 */ /* 0x000fec0000000200 */
[----:B------:R-:W2:Y:S01]  /*41f0*/  MUFU.EX2 R93, R93 ;  /* 0x0000005d005d7308 */ /* 0x000ea20000000800 */
[----:B---3--:R-:W-:-:S07]  /*4200*/  FADD.FTZ R13, R53, R4 ;  /* 0x00000004350d7221 */ /* 0x008fce0000010000 */
[----:B------:R-:W3:Y:S01]  /*4210*/  MUFU.EX2 R84, R84 ;  /* 0x0000005400547308 */ /* 0x000ee20000000800 */
[----:B----4-:R-:W-:-:S07]  /*4220*/  FADD.FTZ R4, R36, R13 ;  /* 0x0000000d24047221 */ /* 0x010fce0000010000 */
[----:B------:R-:W4:Y:S01]  /*4230*/  MUFU.EX2 R44, R44 ;  /* 0x0000002c002c7308 */ /* 0x000f220000000800 */
[C---:B--2---:R-:W-:Y:S01]  /*4240*/  FADD.FTZ R13, R93.reuse, R4 ;  /* 0x000000045d0d7221 */ /* 0x044fe20000010000 */
[----:B------:R-:W-:-:S06]  /*4250*/  F2FP.F16.F32.PACK_AB R14, R93, R36 ;  /* 0x000000245d0e723e */ /* 0x000fcc00000000ff */
[----:B------:R-:W2:Y:S01]  /*4260*/  MUFU.EX2 R94, R94 ;  /* 0x0000005e005e7308 */ /* 0x000ea20000000800 */
[C---:B---3--:R-:W-:Y:S01]  /*4270*/  FADD.FTZ R4, R84.reuse, R15 ;  /* 0x0000000f54047221 */ /* 0x048fe20000010000 */
[----:B------:R-:W-:-:S03]  /*4280*/  F2FP.F16.F32.PACK_AB R65, R84, R65 ;  /* 0x000000415441723e */ /* 0x000fc600000000ff */
[----:B------:R-:W-:Y:S01]  /*4290*/  FADD.FTZ R15, R81, R4 ;  /* 0x00000004510f7221 */ /* 0x000fe20000010000 */
[----:B------:R-:W-:Y:S02]  /*42a0*/  F2FP.F16.F32.PACK_AB R4, R95, R86 ;  /* 0x000000565f04723e */ /* 0x000fe400000000ff */
[----:B------:R-:W3:Y:S01]  /*42b0*/  MUFU.EX2 R52, R52 ;  /* 0x0000003400347308 */ /* 0x000ee20000000800 */
[----:B----4-:R-:W-:Y:S02]  /*42c0*/  FADD.FTZ R10, R44, R13 ;  /* 0x0000000d2c0a7221 */ /* 0x010fe40000010000 */
[----:B------:R4:W-:Y:S02]  /*42d0*/  STSM.16.M88.4 [R155+0x24800], R4 ;  /* 0x024800049b007844 */ /* 0x0009e40000000200 */
[----:B------:R-:W-:-:S03]  /*42e0*/  FADD.FTZ R13, R3, R10 ;  /* 0x0000000a030d7221 */ /* 0x000fc60000010000 */
[----:B------:R-:W5:Y:S01]  /*42f0*/  MUFU.EX2 R38, R38 ;  /* 0x0000002600267308 */ /* 0x000f620000000800 */
[C---:B--2---:R-:W-:Y:S01]  /*4300*/  FADD.FTZ R15, R94.reuse, R15 ;  /* 0x0000000f5e0f7221 */ /* 0x044fe20000010000 */
[----:B------:R-:W-:-:S06]  /*4310*/  F2FP.F16.F32.PACK_AB R67, R94, R81 ;  /* 0x000000515e43723e */ /* 0x000fcc00000000ff */
[----:B------:R-:W2:Y:S01]  /*4320*/  MUFU.EX2 R41, R41 ;  /* 0x0000002900297308 */ /* 0x000ea20000000800 */
[----:B---3--:R-:W-:Y:S01]  /*4330*/  FADD.FTZ R10, R52, R13 ;  /* 0x0000000d340a7221 */ /* 0x008fe20000010000 */
[----:B------:R-:W-:Y:S02]  /*4340*/  F2FP.F16.F32.PACK_AB R13, R59, R34 ;  /* 0x000000223b0d723e */ /* 0x000fe400000000ff */
[----:B------:R-:W-:-:S04]  /*4350*/  F2FP.F16.F32.PACK_AB R66, R69, R52 ;  /* 0x000000344542723e */ /* 0x000fc800000000ff */
[----:B------:R-:W3:Y:S01]  /*4360*/  MUFU.EX2 R54, R54 ;  /* 0x0000003600367308 */ /* 0x000ee20000000800 */
[----:B-----5:R-:W-:Y:S01]  /*4370*/  FADD.FTZ R12, R38, R15 ;  /* 0x0000000f260c7221 */ /* 0x020fe20000010000 */
[----:B------:R-:W-:-:S06]  /*4380*/  FADD.FTZ R15, R69, R10 ;  /* 0x0000000a450f7221 */ /* 0x000fcc0000010000 */
[----:B------:R-:W1:Y:S01]  /*4390*/  MUFU.EX2 R73, R73 ;  /* 0x0000004900497308 */ /* 0x000e620000000800 */
[C---:B--2---:R-:W-:Y:S01]  /*43a0*/  FADD.FTZ R43, R41.reuse, R12 ;  /* 0x0000000c292b7221 */ /* 0x044fe20000010000 */
[----:B------:R-:W-:-:S03]  /*43b0*/  F2FP.F16.F32.PACK_AB R41, R41, R38 ;  /* 0x000000262929723e */ /* 0x000fc600000000ff */
[----:B------:R-:W-:-:S03]  /*43c0*/  FADD.FTZ R12, R46, R43 ;  /* 0x0000002b2e0c7221 */ /* 0x000fc60000010000 */
[----:B------:R-:W2:Y:S01]  /*43d0*/  MUFU.EX2 R71, R71 ;  /* 0x0000004700477308 */ /* 0x000ea20000000800 */
[----:B---3--:R-:W-:Y:S01]  /*43e0*/  FADD.FTZ R10, R54, R15 ;  /* 0x0000000f360a7221 */ /* 0x008fe20000010000 */
[----:B------:R-:W-:-:S06]  /*43f0*/  F2FP.F16.F32.PACK_AB R15, R61, R42 ;  /* 0x0000002a3d0f723e */ /* 0x000fcc00000000ff */
[----:B------:R-:W4:Y:S01]  /*4400*/  MUFU.EX2 R56, R56 ;  /* 0x0000003800387308 */ /* 0x000f220000000800 */
[C---:B-1----:R-:W-:Y:S01]  /*4410*/  FADD.FTZ R25, R73.reuse, R10 ;  /* 0x0000000a49197221 */ /* 0x042fe20000010000 */
[----:B------:R-:W-:-:S06]  /*4420*/  F2FP.F16.F32.PACK_AB R40, R73, R54 ;  /* 0x000000364928723e */ /* 0x000fcc00000000ff */
[----:B------:R-:W1:Y:S01]  /*4430*/  MUFU.EX2 R75, R75 ;  /* 0x0000004b004b7308 */ /* 0x000e620000000800 */
[C---:B--2---:R-:W-:Y:S01]  /*4440*/  FADD.FTZ R12, R71.reuse, R12 ;  /* 0x0000000c470c7221 */ /* 0x044fe20000010000 */
[----:B------:R-:W-:-:S06]  /*4450*/  F2FP.F16.F32.PACK_AB R43, R71, R46 ;  /* 0x0000002e472b723e */ /* 0x000fcc00000000ff */
[----:B------:R-:W2:Y:S01]  /*4460*/  MUFU.EX2 R11, R70 ;  /* 0x00000046000b7308 */ /* 0x000ea20000000800 */
[----:B----4-:R-:W-:-:S07]  /*4470*/  FADD.FTZ R4, R56, R25 ;  /* 0x0000001938047221 */ /* 0x010fce0000010000 */
[----:B------:R-:W3:Y:S01]  /*4480*/  MUFU.EX2 R102, R102 ;  /* 0x0000006600667308 */ /* 0x000ee20000000800 */
[----:B-1----:R-:W-:Y:S01]  /*4490*/  FADD.FTZ R25, R75, R12 ;  /* 0x0000000c4b197221 */ /* 0x002fe20000010000 */
[----:B------:R-:W-:-:S05]  /*44a0*/  F2FP.F16.F32.PACK_AB R12, R53, R32 ;  /* 0x00000020350c723e */ /* 0x000fca00000000ff */
[----:B------:R1:W-:Y:S01]  /*44b0*/  STSM.16.M88.4 [R18], R12 ;  /* 0x0000000c12007844 */ /* 0x0003e20000000200 */
[----:B------:R-:W4:Y:S01]  /*44c0*/  MUFU.EX2 R76, R76 ;  /* 0x0000004c004c7308 */ /* 0x000f220000000800 */
[C---:B--2---:R-:W-:Y:S01]  /*44d0*/  FADD.FTZ R7, R11.reuse, R4 ;  /* 0x000000040b077221 */ /* 0x044fe20000010000 */
[----:B------:R-:W-:-:S06]  /*44e0*/  F2FP.F16.F32.PACK_AB R42, R11, R56 ;  /* 0x000000380b2a723e */ /* 0x000fcc00000000ff */
[----:B------:R-:W-:Y:S01]  /*44f0*/  MUFU.EX2 R79, R79 ;  /* 0x0000004f004f7308 */ /* 0x000fe20000000800 */
[C---:B---3--:R-:W-:Y:S01]  /*4500*/  FADD.FTZ R6, R102.reuse, R25 ;  /* 0x0000001966067221 */ /* 0x048fe20000010000 */
[----:B------:R-:W-:-:S06]  /*4510*/  F2FP.F16.F32.PACK_AB R77, R102, R75 ;  /* 0x0000004b664d723e */ /* 0x000fcc00000000ff */
[----:B------:R-:W2:Y:S01]  /*4520*/  MUFU.EX2 R35, R74 ;  /* 0x0000004a00237308 */ /* 0x000ea20000000800 */
[----:B----4-:R-:W-:-:S07]  /*4530*/  FADD.FTZ R4, R76, R7 ;  /* 0x000000074c047221 */ /* 0x010fce0000010000 */
[----:B------:R-:W-:Y:S08]  /*4540*/  MUFU.EX2 R106, R106 ;  /* 0x0000006a006a7308 */ /* 0x000ff00000000800 */
[----:B------:R-:W3:Y:S01]  /*4550*/  MUFU.EX2 R78, R78 ;  /* 0x0000004e004e7308 */ /* 0x000ee20000000800 */
[C---:B--2---:R-:W-:Y:S01]  /*4560*/  FADD.FTZ R7, R35.reuse, R4 ;  /* 0x0000000423077221 */ /* 0x044fe20000010000 */
[----:B------:R-:W-:-:S06]  /*4570*/  F2FP.F16.F32.PACK_AB R76, R35, R76 ;  /* 0x0000004c234c723e */ /* 0x000fcc00000000ff */
[----:B------:R-:W-:Y:S08]  /*4580*/  MUFU.EX2 R21, R21 ;  /* 0x0000001500157308 */ /* 0x000ff00000000800 */
[----:B------:R-:W2:Y:S01]  /*4590*/  MUFU.EX2 R87, R87 ;  /* 0x0000005700577308 */ /* 0x000ea20000000800 */
[----:B---3--:R-:W-:-:S07]  /*45a0*/  FADD.FTZ R4, R78, R7 ;  /* 0x000000074e047221 */ /* 0x008fce0000010000 */
[----:B------:R-:W-:Y:S08]  /*45b0*/  MUFU.EX2 R104, R104 ;  /* 0x0000006800687308 */ /* 0x000ff00000000800 */
[----:B------:R-:W3:Y:S01]  /*45c0*/  MUFU.EX2 R114, R114 ;  /* 0x0000007200727308 */ /* 0x000ee20000000800 */
[C---:B--2---:R-:W-:Y:S01]  /*45d0*/  FADD.FTZ R7, R87.reuse, R4 ;  /* 0x0000000457077221 */ /* 0x044fe20000010000 */
[----:B------:R-:W-:-:S06]  /*45e0*/  F2FP.F16.F32.PACK_AB R78, R87, R78 ;  /* 0x0000004e574e723e */ /* 0x000fcc00000000ff */
[----:B------:R2:W1:Y:S08]  /*45f0*/  MUFU.EX2 R57, R64 ;  /* 0x0000004000397308 */ /* 0x0004700000000800 */
[----:B------:R-:W4:Y:S01]  /*4600*/  MUFU.EX2 R83, R83 ;  /* 0x0000005300537308 */ /* 0x000f220000000800 */
[----:B--2---:R-:W-:Y:S01]  /*4610*/  F2FP.F16.F32.PACK_AB R64, R3, R44 ;  /* 0x0000002c0340723e */ /* 0x004fe200000000ff */
[----:B------:R-:W-:Y:S01]  /*4620*/  FADD.FTZ R3, R79, R6 ;  /* 0x000000064f037221 */ /* 0x000fe20000010000 */
[----:B---3--:R-:W-:Y:S01]  /*4630*/  FADD.FTZ R4, R114, R7 ;  /* 0x0000000772047221 */ /* 0x008fe20000010000 */
[----:B------:R-:W-:-:S02]  /*4640*/  F2FP.F16.F32.PACK_AB R79, R106, R79 ;  /* 0x0000004f6a4f723e */ /* 0x000fc400000000ff */
[----:B------:R-:W-:Y:S01]  /*4650*/  FADD.FTZ R6, R106, R3 ;  /* 0x000000036a067221 */ /* 0x000fe20000010000 */
[----:B------:R2:W-:Y:S01]  /*4660*/  STSM.16.M88.4 [R153+0x6000], R64 ;  /* 0x0060004099007844 */ /* 0x0005e20000000200 */
[----:B------:R-:W3:Y:S01]  /*4670*/  MUFU.EX2 R108, R108 ;  /* 0x0000006c006c7308 */ /* 0x000ee20000000800 */
[----:B-1----:R-:W-:Y:S01]  /*4680*/  FADD.FTZ R13, R57, R4 ;  /* 0x00000004390d7221 */ /* 0x002fe20000010000 */
[----:B------:R-:W-:Y:S01]  /*4690*/  FADD.FTZ R25, R21, R6 ;  /* 0x0000000615197221 */ /* 0x000fe20000010000 */
[----:B------:R-:W-:Y:S01]  /*46a0*/  F2FP.F16.F32.PACK_AB R12, R57, R114 ;  /* 0x00000072390c723e */ /* 0x000fe200000000ff */
[----:B------:R2:W-:Y:S02]  /*46b0*/  STSM.16.M88.4 [R19+0x6000], R40 ;  /* 0x0060002813007844 */ /* 0x0005e40000000200 */
[----:B------:R-:W-:Y:S02]  /*46c0*/  FADD.FTZ R6, R104, R25 ;  /* 0x0000001968067221 */ /* 0x000fe40000010000 */
[----:B------:R-:W1:Y:S01]  /*46d0*/  MUFU.EX2 R118, R118 ;  /* 0x0000007600767308 */ /* 0x000e620000000800 */
[----:B------:R2:W-:Y:S01]  /*46e0*/  STSM.16.M88.4 [R155+0x2a800], R76 ;  /* 0x02a8004c9b007844 */ /* 0x0005e20000000200 */
[----:B----4-:R-:W-:-:S06]  /*46f0*/  FADD.FTZ R7, R83, R6 ;  /* 0x0000000653077221 */ /* 0x010fcc0000010000 */
[----:B------:R-:W4:Y:S01]  /*4700*/  MUFU.EX2 R33, R33 ;  /* 0x0000002100217308 */ /* 0x000f220000000800 */
[C---:B---3--:R-:W-:Y:S01]  /*4710*/  FADD.FTZ R6, R108.reuse, R7 ;  /* 0x000000076c067221 */ /* 0x048fe20000010000 */
[----:B------:R-:W-:-:S06]  /*4720*/  F2FP.F16.F32.PACK_AB R15, R108, R83 ;  /* 0x000000536c0f723e */ /* 0x000fcc00000000ff */
[----:B------:R-:W3:Y:S01]  /*4730*/  MUFU.EX2 R51, R62 ;  /* 0x0000003e00337308 */ /* 0x000ee20000000800 */
[----:B-1----:R-:W-:-:S07]  /*4740*/  FADD.FTZ R4, R118, R13 ;  /* 0x0000000d76047221 */ /* 0x002fce0000010000 */
[----:B------:R-:W1:Y:S01]  /*4750*/  MUFU.EX2 R110, R110 ;  /* 0x0000006e006e7308 */ /* 0x000e620000000800 */
[----:B----4-:R-:W-:-:S07]  /*4760*/  FADD.FTZ R13, R33, R6 ;  /* 0x00000006210d7221 */ /* 0x010fce0000010000 */
[----:B------:R-:W4:Y:S01]  /*4770*/  MUFU.EX2 R58, R58 ;  /* 0x0000003a003a7308 */ /* 0x000f220000000800 */
[C---:B---3--:R-:W-:Y:S01]  /*4780*/  FADD.FTZ R11, R51.reuse, R4 ;  /* 0x00000004330b7221 */ /* 0x048fe20000010000 */
[----:B------:R-:W-:-:S06]  /*4790*/  F2FP.F16.F32.PACK_AB R14, R51, R118 ;  /* 0x00000076330e723e */ /* 0x000fcc00000000ff */
[----:B------:R-:W3:Y:S01]  /*47a0*/  MUFU.EX2 R45, R45 ;  /* 0x0000002d002d7308 */ /* 0x000ee20000000800 */
[----:B-1----:R-:W-:Y:S01]  /*47b0*/  FADD.FTZ R6, R110, R13 ;  /* 0x0000000d6e067221 */ /* 0x002fe20000010000 */
[----:B------:R-:W-:Y:S02]  /*47c0*/  F2FP.F16.F32.PACK_AB R13, R104, R21 ;  /* 0x00000015680d723e */ /* 0x000fe400000000ff */
[----:B------:R-:W-:-:S03]  /*47d0*/  F2FP.F16.F32.PACK_AB R33, R110, R33 ;  /* 0x000000216e21723e */ /* 0x000fc600000000ff */
[----:B------:R2:W-:Y:S01]  /*47e0*/  STSM.16.M88.4 [R17], R12 ;  /* 0x0000000c11007844 */ /* 0x0005e20000000200 */
[----:B------:R-:W1:Y:S01]  /*47f0*/  MUFU.EX2 R122, R122 ;  /* 0x0000007a007a7308 */ /* 0x000e620000000800 */
[----:B----4-:R-:W-:-:S07]  /*4800*/  FADD.FTZ R4, R58, R11 ;  /* 0x0000000b3a047221 */ /* 0x010fce0000010000 */
[----:B------:R-:W4:Y:S01]  /*4810*/  MUFU.EX2 R5, R60 ;  /* 0x0000003c00057308 */ /* 0x000f220000000800 */
[----:B---3--:R-:W-:-:S07]  /*4820*/  FADD.FTZ R11, R45, R6 ;  /* 0x000000062d0b7221 */ /* 0x008fce0000010000 */
[----:B------:R-:W3:Y:S01]  /*4830*/  MUFU.EX2 R34, R37 ;  /* 0x0000002500227308 */ /* 0x000ee20000000800 */
[C---:B-1----:R-:W-:Y:S01]  /*4840*/  FADD.FTZ R6, R122.reuse, R11 ;  /* 0x0000000b7a067221 */ /* 0x042fe20000010000 */
[----:B------:R-:W-:Y:S01]  /*4850*/  F2FP.F16.F32.PACK_AB R35, R122, R45 ;  /* 0x0000002d7a23723e */ /* 0x000fe200000000ff */
[----:B------:R-:W-:-:S05]  /*4860*/  IMAD.MOV.U32 R122, RZ, RZ, R151 ;  /* 0x000000ffff7a7224 */ /* 0x000fca00078e0097 */
[----:B------:R-:W1:Y:S01]  /*4870*/  MUFU.EX2 R47, R47 ;  /* 0x0000002f002f7308 */ /* 0x000e620000000800 */
[C---:B----4-:R-:W-:Y:S01]  /*4880*/  FADD.FTZ R21, R5.reuse, R4 ;  /* 0x0000000405157221 */ /* 0x050fe20000010000 */
[----:B------:R-:W-:-:S06]  /*4890*/  F2FP.F16.F32.PACK_AB R32, R5, R58 ;  /* 0x0000003a0520723e */ /* 0x000fcc00000000ff */
[----:B------:R4:W5:Y:S01]  /*48a0*/  MUFU.EX2 R3, R128 ;  /* 0x0000008000037308 */ /* 0x0009620000000800 */
[----:B---3--:R-:W-:-:S07]  /*48b0*/  FADD.FTZ R4, R34, R21 ;  /* 0x0000001522047221 */ /* 0x008fce0000010000 */
[----:B------:R-:W3:Y:S01]  /*48c0*/  MUFU.EX2 R126, R126 ;  /* 0x0000007e007e7308 */ /* 0x000ee20000000800 */
[----:B-1----:R-:W-:Y:S01]  /*48d0*/  FADD.FTZ R25, R47, R6 ;  /* 0x000000062f197221 */ /* 0x002fe20000010000 */
[----:B----4-:R-:W-:-:S06]  /*48e0*/  IMAD.MOV.U32 R128, RZ, RZ, R151 ;  /* 0x000000ffff807224 */ /* 0x010fcc00078e0097 */
[----:B------:R1:W4:Y:S01]  /*48f0*/  MUFU.EX2 R24, R134 ;  /* 0x0000008600187308 */ /* 0x0003220000000800 */
[C---:B-----5:R-:W-:Y:S01]  /*4900*/  FADD.FTZ R21, R3.reuse, R4 ;  /* 0x0000000403157221 */ /* 0x060fe20000010000 */
[----:B------:R-:W-:-:S05]  /*4910*/  F2FP.F16.F32.PACK_AB R34, R3, R34 ;  /* 0x000000220322723e */ /* 0x000fca00000000ff */
[----:B------:R2:W-:Y:S01]  /*4920*/  STSM.16.M88.4 [R153+0xc000], R32 ;  /* 0x00c0002099007844 */ /* 0x0005e20000000200 */
[----:B------:R-:W5:Y:S01]  /*4930*/  MUFU.EX2 R49, R49 ;  /* 0x0000003100317308 */ /* 0x000f620000000800 */
[C---:B---3--:R-:W-:Y:S01]  /*4940*/  FADD.FTZ R6, R126.reuse, R25 ;  /* 0x000000197e067221 */ /* 0x048fe20000010000 */
[----:B------:R-:W-:Y:S01]  /*4950*/  F2FP.F16.F32.PACK_AB R25, R126, R47 ;  /* 0x0000002f7e19723e */ /* 0x000fe200000000ff */
[--C-:B-1----:R-:W-:Y:S02]  /*4960*/  IMAD.MOV.U32 R134, RZ, RZ, R151.reuse ;  /* 0x000000ffff867224 */ /* 0x102fe400078e0097 */
[----:B------:R-:W-:-:S03]  /*4970*/  IMAD.MOV.U32 R126, RZ, RZ, R151 ;  /* 0x000000ffff7e7224 */ /* 0x000fc600078e0097 */
[----:B------:R-:W1:Y:S01]  /*4980*/  MUFU.EX2 R80, R80 ;  /* 0x0000005000507308 */ /* 0x000e620000000800 */
[----:B----4-:R-:W-:-:S07]  /*4990*/  FADD.FTZ R4, R24, R21 ;  /* 0x0000001518047221 */ /* 0x010fce0000010000 */
[----:B------:R3:W4:Y:S01]  /*49a0*/  MUFU.EX2 R7, R140 ;  /* 0x0000008c00077308 */ /* 0x0007220000000800 */
[----:B-----5:R-:W-:-:S07]  /*49b0*/  FADD.FTZ R5, R49, R6 ;  /* 0x0000000631057221 */ /* 0x020fce0000010000 */
[----:B------:R-:W5:Y:S01]  /*49c0*/  MUFU.EX2 R142, R142 ;  /* 0x0000008e008e7308 */ /* 0x000f620000000800 */
[C---:B-1----:R-:W-:Y:S01]  /*49d0*/  F2FP.F16.F32.PACK_AB R27, R80.reuse, R49 ;  /* 0x00000031501b723e */ /* 0x042fe200000000ff */
[----:B------:R-:W-:Y:S01]  /*49e0*/  FADD.FTZ R5, R80, R5 ;  /* 0x0000000550057221 */ /* 0x000fe20000010000 */
[----:B---3--:R-:W-:-:S05]  /*49f0*/  IMAD.MOV.U32 R140, RZ, RZ, R151 ;  /* 0x000000ffff8c7224 */ /* 0x008fca00078e0097 */
[----:B------:R1:W3:Y:S01]  /*4a00*/  MUFU.EX2 R11, R144 ;  /* 0x00000090000b7308 */ /* 0x0002e20000000800 */
[C---:B----4-:R-:W-:Y:S01]  /*4a10*/  F2FP.F16.F32.PACK_AB R24, R7.reuse, R24 ;  /* 0x000000180718723e */ /* 0x050fe200000000ff */
[----:B------:R-:W-:-:S04]  /*4a20*/  FADD.FTZ R3, R7, R4 ;  /* 0x0000000407037221 */ /* 0x000fc80000010000 */
[----:B-----5:R-:W-:Y:S01]  /*4a30*/  FADD.FTZ R6, R142, R3 ;  /* 0x000000038e067221 */ /* 0x020fe20000010000 */
[----:B-1----:R-:W-:Y:S01]  /*4a40*/  IMAD.MOV.U32 R144, RZ, RZ, R151 ;  /* 0x000000ffff907224 */ /* 0x002fe200078e0097 */
[C---:B---3--:R-:W-:Y:S02]  /*4a50*/  F2FP.F16.F32.PACK_AB R26, R11.reuse, R142 ;  /* 0x0000008e0b1a723e */ /* 0x048fe400000000ff */
[----:B------:R-:W-:Y:S01]  /*4a60*/  FADD.FTZ R6, R11, R6 ;  /* 0x000000060b067221 */ /* 0x000fe20000010000 */
[----:B------:R-:W-:Y:S02]  /*4a70*/  MOV R142, R151 ;  /* 0x00000097008e7202 */ /* 0x000fe40000000f00 */
[----:B------:R2:W-:Y:S01]  /*4a80*/  STSM.16.M88.4 [R19+0xc000], R24 ;  /* 0x00c0001813007844 */ /* 0x0005e20000000200 */
[----:B------:R1:W-:Y:S06]  /*4a90*/  MEMBAR.ALL.CTA ;  /* 0x0000000000007992 */ /* 0x0003ec0000008000 */
[----:B-1----:R-:W1:Y:S02]  /*4aa0*/  FENCE.VIEW.ASYNC.S ;  /* 0x00000000000073c6 */ /* 0x002e640000000000 */
[----:B-1----:R-:W-:Y:S01]  /*4ab0*/  NOP ;  /* 0x0000000000007918 */ /* 0x002fe20000000000 */
[----:B------:R-:W-:Y:S05]  /*4ac0*/  @!P2 BRA `(.L_x_15) ;  /* 0x0000003400cca947 */ /* 0x000fea0003800000 */
[----:B------:R-:W3:Y:S01]  /*4ad0*/  LDL.LU R107, [R1+0xc] ;  /* 0x00000c00016b7983 */ /* 0x000ee20000300800 */
[----:B------:R-:W-:Y:S01]  /*4ae0*/  MOV R7, R98 ;  /* 0x0000006200077202 */ /* 0x000fe20000000f00 */
[----:B------:R-:W-:Y:S01]  /*4af0*/  IMAD.MOV.U32 R4, RZ, RZ, R50 ;  /* 0x000000ffff047224 */ /* 0x000fe200078e0032 */
[----:B------:R-:W-:Y:S02]  /*4b00*/  CS2R R150, SRZ ;  /* 0x0000000000967805 */ /* 0x000fe4000001ff00 */
[----:B------:R-:W-:Y:S02]  /*4b10*/  CS2R R148, SRZ ;  /* 0x0000000000947805 */ /* 0x000fe4000001ff00 */
[----:B------:R-:W-:Y:S02]  /*4b20*/  CS2R R146, SRZ ;  /* 0x0000000000927805 */ /* 0x000fe4000001ff00 */
[----:B------:R-:W-:Y:S02]  /*4b30*/  CS2R R144, SRZ ;  /* 0x0000000000907805 */ /* 0x000fe4000001ff00 */
[----:B------:R-:W-:-:S02]  /*4b40*/  CS2R R142, SRZ ;  /* 0x00000000008e7805 */ /* 0x000fc4000001ff00 */
[----:B------:R-:W-:Y:S02]  /*4b50*/  CS2R R140, SRZ ;  /* 0x00000000008c7805 */ /* 0x000fe4000001ff00 */
        /* <DEDUP_REMOVED lines=9> */
[----:B------:R-:W-:Y:S01]  /*4bf0*/  CS2R R120, SRZ ;  /* 0x0000000000787805 */ /* 0x000fe2000001ff00 */
[----:B------:R-:W-:Y:S01]  /*4c00*/  UMOV UR7, UR37 ;  /* 0x0000002500077c82 */ /* 0x000fe20008000000 */
[----:B------:R-:W-:Y:S01]  /*4c10*/  UMOV UR6, UR36 ;  /* 0x0000002400067c82 */ /* 0x000fe20008000000 */
[----:B------:R-:W-:Y:S01]  /*4c20*/  ULDC UR5, c[0x0][0x9d8] ;  /* 0x0002760000057ab9 */ /* 0x000fe20000000800 */
[----:B---3--:R-:W-:-:S07]  /*4c30*/  VIADD R3, R107, 0xfffffffe ;  /* 0xfffffffe6b037836 */ /* 0x008fce0000000000 */
.L_x_24:
[----:B------:R-:W-:Y:S01]  /*4c40*/  UIADD3 UR36, UR6, 0x1, URZ ;  /* 0x0000000106247890 */ /* 0x000fe2000fffe03f */
[----:B------:R-:W-:-:S03]  /*4c50*/  ISETP.NE.AND P3, PT, R22, RZ, PT ;  /* 0x000000ff1600720c */ /* 0x000fc60003f65270 */
[----:B------:R-:W-:-:S04]  /*4c60*/  UISETP.NE.AND UP0, UPT, UR36, 0x2, UPT ;  /* 0x000000022400788c */ /* 0x000fc8000bf05270 */
[----:B------:R-:W-:Y:S02]  /*4c70*/  USEL UR37, URZ, 0x1, UP0 ;  /* 0x000000013f257887 */ /* 0x000fe40008000000 */
[----:B------:R-:W-:Y:S02]  /*4c80*/  USEL UR36, UR36, URZ, UP0 ;  /* 0x0000003f24247287 */ /* 0x000fe40008000000 */
[----:B------:R-:W-:Y:S02]  /*4c90*/  ULOP3.LUT UR37, UR7, UR37, URZ, 0x3c, !UPT ;  /* 0x0000002507257292 */ /* 0x000fe4000f8e3c3f */
[----:B---3--:R-:W-:Y:S10]  /*4ca0*/  @P3 BRA `(.L_x_16) ;  /* 0x00000000002c3947 */ /* 0x008ff40003800000 */
[----:B------:R-:W-:Y:S05]  /*4cb0*/  @!P0 BRA `(.L_x_17) ;  /* 0x0000000000048947 */ /* 0x000fea0003800000 */
[----:B------:R-:W-:Y:S01]  /*4cc0*/  BPT.TRAP 0x1 ;  /* 0x000000040000795c */ /* 0x000fe20000300000 */
.L_x_17:
[----:B------:R-:W-:Y:S01]  /*4cd0*/  ULEA UR10, UR36, UR40, 0x3 ;  /* 0x00000028240a7291 */ /* 0x000fe2000f8e183f */
[----:B------:R-:W-:-:S05]  /*4ce0*/  IMAD.U32 R10, RZ, RZ, UR37 ;  /* 0x00000025ff0a7e24 */ /* 0x000fca000f8e00ff */
[----:B------:R-:W-:-:S04]  /*4cf0*/  SHF.L.U32 R10, R10, 0x1f, RZ ;  /* 0x0000001f0a0a7819 */ /* 0x000fc800000006ff */
[----:B------:R1:W3:Y:S01]  /*4d00*/  SYNCS.PHASECHK.TRANS64.TRYWAIT P2, [UR10+0x30830], R10 ;  /* 0x0308300aff0075a7 */ /* 0x0002e2000804014a */
[----:B------:R-:W-:Y:S05]  /*4d10*/  @!P0 BRA `(.L_x_18) ;  /* 0x0000000000048947 */ /* 0x000fea0003800000 */
[----:B------:R-:W-:Y:S01]  /*4d20*/  BPT.TRAP 0x1 ;  /* 0x000000040000795c */ /* 0x000fe20000300000 */
.L_x_18:
[----:B---3--:R-:W-:Y:S05]  /*4d30*/  @P2 BRA `(.L_x_16) ;  /* 0x0000000000082947 */ /* 0x008fea0003800000 */
[----:B------:R-:W3:Y:S02]  /*4d40*/  SYNCS.PHASECHK.TRANS64.TRYWAIT P2, [UR10+0x30830], R10 ;  /* 0x0308300aff0075a7 */ /* 0x000ee4000804014a */
[----:B---3--:R-:W-:Y:S05]  /*4d50*/  @!P2 BRA `(.L_x_19) ;  /* 0x0000006c0008a947 */ /* 0x008fea0003800000 */
.L_x_16:
[----:B-1-3--:R-:W-:Y:S01]  /*4d60*/  IADD3 R10, R16, 0x8, RZ ;  /* 0x00000008100a7810 */ /* 0x00afe20007ffe0ff */
[----:B------:R-:W-:Y:S01]  /*4d70*/  UIMAD UR22, UR36, 0x600, UR4 ;  /* 0x00000600241678a4 */ /* 0x000fe2000f8e0204 */
[----:B------:R-:W-:Y:S01]  /*4d80*/  R2UR UR20, R8 ;  /* 0x00000000081472ca */ /* 0x000fe200000e0000 */
[----:B------:R-:W-:Y:S01]  /*4d90*/  UMOV UR23, 0x40000040 ;  /* 0x4000004000177882 */ /* 0x000fe20000000000 */
[----:B------:R-:W-:Y:S01]  /*4da0*/  R2UR UR21, R9 ;  /* 0x00000000091572ca */ /* 0x000fe200000e0000 */
[----:B------:R1:W-:Y:S01]  /*4db0*/  BAR.SYNC.DEFER_BLOCKING R10, 0x100 ;  /* 0x0004000a0000751d */ /* 0x0003e20000010000 */
[----:B------:R-:W-:Y:S02]  /*4dc0*/  UIADD3 UR10, UR22, 0x2, URZ ;  /* 0x00000002160a7890 */ /* 0x000fe4000fffe03f */
[----:B------:R-:W-:Y:S02]  /*4dd0*/  UIADD3 UR14, UR22, 0x4, URZ ;  /* 0x00000004160e7890 */ /* 0x000fe4000fffe03f */
[----:B------:R-:W-:Y:S01]  /*4de0*/  UIADD3 UR18, UR22, 0x6, URZ ;  /* 0x0000000616127890 */ /* 0x000fe2000fffe03f */
[----:B------:R-:W-:Y:S01]  /*4df0*/  UMOV UR11, 0x40000040 ;  /* 0x40000040000b7882 */ /* 0x000fe20000000000 */
[----:B------:R-:W-:Y:S01]  /*4e00*/  UMOV UR15, 0x40000040 ;  /* 0x40000040000f7882 */ /* 0x000fe20000000000 */
[----:B------:R-:W-:Y:S01]  /*4e10*/  UMOV UR19, 0x40000040 ;  /* 0x4000004000137882 */ /* 0x000fe20000000000 */
[----:B--2---:R-:W-:-:S06]  /*4e20*/  WARPGROUP.ARRIVE ;  /* 0x00000000000079c5 */ /* 0x004fcc0000000000 */
[----:B------:R-:W-:Y:S03]  /*4e30*/  HGMMA.64x192x16.F32 R24, gdesc[UR20], RZ, !UPT, gsb0 ;  /* 0x02e00000141879f0 */ /* 0x000fe6000c0008ff */
[----:B------:R-:W-:Y:S02]  /*4e40*/  WARPGROUP.DEPBAR.LE gsb0, 0x0 ;  /* 0x00008000000079c5 */ /* 0x000fe40000010000 */
[----:B------:R-:W-:-:S15]  /*4e50*/  WARPGROUP.ARRIVE ;  /* 0x00000000000079c5 */ /* 0x000fde0000000000 */
        /* <DEDUP_REMOVED lines=8> */
[----:B-1----:R-:W-:Y:S05]  /*4ee0*/  @P3 BRA `(.L_x_20) ;  /* 0x00000000002c3947 */ /* 0x002fea0003800000 */
[----:B------:R-:W-:Y:S05]  /*4ef0*/  @!P0 BRA `(.L_x_21) ;  /* 0x0000000000048947 */ /* 0x000fea0003800000 */
[----:B------:R-:W-:Y:S01]  /*4f00*/  BPT.TRAP 0x1 ;  /* 0x000000040000795c */ /* 0x000fe20000300000 */
.L_x_21:
[----:B------:R-:W-:Y:S01]  /*4f10*/  ULEA UR10, UR6, UR40, 0x3 ;  /* 0x00000028060a7291 */ /* 0x000fe2000f8e183f */
[----:B------:R-:W-:-:S05]  /*4f20*/  IMAD.U32 R10, RZ, RZ, UR7 ;  /* 0x00000007ff0a7e24 */ /* 0x000fca000f8e00ff */
[----:B------:R-:W-:-:S04]  /*4f30*/  SHF.L.U32 R10, R10, 0x1f, RZ ;  /* 0x0000001f0a0a7819 */ /* 0x000fc800000006ff */
[----:B------:R1:W2:Y:S01]  /*4f40*/  SYNCS.PHASECHK.TRANS64.TRYWAIT P2, [UR10+0x30850], R10 ;  /* 0x0308500aff0075a7 */ /* 0x0002a2000804014a */
[----:B------:R-:W-:Y:S05]  /*4f50*/  @!P0 BRA `(.L_x_22) ;  /* 0x0000000000048947 */ /* 0x000fea0003800000 */
[----:B------:R-:W-:Y:S01]  /*4f60*/  BPT.TRAP 0x1 ;  /* 0x000000040000795c */ /* 0x000fe20000300000 */
.L_x_22:
[----:B--2---:R-:W-:Y:S05]  /*4f70*/  @P2 BRA `(.L_x_20) ;  /* 0x0000000000082947 */ /* 0x004fea0003800000 */
[----:B------:R-:W2:Y:S02]  /*4f80*/  SYNCS.PHASECHK.TRANS64.TRYWAIT P2, [UR10+0x30850], R10 ;  /* 0x0308500aff0075a7 */ /* 0x000ea4000804014a */
[----:B--2---:R-:W-:Y:S05]  /*4f90*/  @!P2 BRA `(.L_x_23) ;  /* 0x000000680090a947 */ /* 0x004fea0003800000 */
.L_x_20:
[----:B------:R-:W-:Y:S01]  /*4fa0*/  R2UR UR10, R0 ;  /* 0x00000000000a72ca */ /* 0x000fe200000e0000 */
[----:B------:R-:W-:Y:S01]  /*4fb0*/  UIADD3 UR7, UR40, 0x400, URZ ;  /* 0x0000040028077890 */ /* 0x000fe2000fffe03f */
[----:B------:R-:W-:Y:S01]  /*4fc0*/  WARPGROUP.ARRIVE ;  /* 0x00000000000079c5 */ /* 0x000fe20000000000 */
[----:B------:R-:W-:Y:S01]  /*4fd0*/  UMOV UR23, 0x40000040 ;  /* 0x4000004000177882 */ /* 0x000fe20000000000 */
[----:B------:R-:W-:Y:S01]  /*4fe0*/  UMOV UR21, 0x40000040 ;  /* 0x4000004000157882 */ /* 0x000fe20000000000 */
[----:B------:R-:W-:Y:S01]  /*4ff0*/  USHF.R.U32.HI UR7, URZ, 0x4, UR7 ;  /* 0x000000043f077899 */ /* 0x000fe20008011607 */
[----:B--2---:R-:W-:Y:S01]  /*5000*/  FMUL.FTZ R11, R24, UR5 ;  /* 0x00000005180b7c20 */ /* 0x004fe20008410000 */
[----:B------:R-:W-:Y:S01]  /*5010*/  FMUL.FTZ R13, R25, UR5 ;  /* 0x00000005190d7c20 */ /* 0x000fe20008410000 */
[----:B------:R-:W-:Y:S01]  /*5020*/  FMUL.FTZ R14, R28, UR5 ;  /* 0x000000051c0e7c20 */ /* 0x000fe20008410000 */
[----:B------:R-:W-:Y:S01]  /*5030*/  ULOP3.LUT UR7, UR7, 0x3fff, URZ, 0xc0, !UPT ;  /* 0x00003fff07077892 */ /* 0x000fe2000f8ec03f */
[----:B------:R-:W-:Y:S01]  /*5040*/  FMUL.FTZ R21, R29, UR5 ;  /* 0x000000051d157c20 */ /* 0x000fe20008410000 */
[----:B------:R-:W-:Y:S01]  /*5050*/  FMUL.FTZ R24, R32, UR5 ;  /* 0x0000000520187c20 */ /* 0x000fe20008410000 */
[----:B------:R-:W2:Y:S01]  /*5060*/  MUFU.TANH R11, R11 ;  /* 0x0000000b000b7308 */ /* 0x000ea20000002400 */
[----:B------:R-:W-:Y:S01]  /*5070*/  UIADD3 UR10, UR10, 0x1e800, URZ ;  /* 0x0001e8000a0a7890 */ /* 0x000fe2000fffe03f */
[----:B------:R-:W-:Y:S01]  /*5080*/  FMUL.FTZ R25, R33, UR5 ;  /* 0x0000000521197c20 */ /* 0x000fe20008410000 */
[----:B------:R-:W-:Y:S01]  /*5090*/  FMUL.FTZ R32, R48, UR5 ;  /* 0x0000000530207c20 */ /* 0x000fe20008410000 */
[----:B------:R-:W-:Y:S01]  /*50a0*/  FMUL.FTZ R48, R64, UR5 ;  /* 0x0000000540307c20 */ /* 0x000fe20008410000 */
[----:B------:R-:W-:Y:S01]  /*50b0*/  USHF.R.U32.HI UR10, URZ, 0x4, UR10 ;  /* 0x000000043f0a7899 */ /* 0x000fe2000801160a */
[----:B-1----:R-:W-:Y:S01]  /*50c0*/  FMUL.FTZ R10, R26, UR5 ;  /* 0x000000051a0a7c20 */ /* 0x002fe20008410000 */
[----:B------:R-:W-:Y:S01]  /*50d0*/  FMUL.FTZ R26, R36, UR5 ;  /* 0x00000005241a7c20 */ /* 0x000fe20008410000 */
[----:B------:R-:W1:Y:S01]  /*50e0*/  MUFU.TANH R13, R13 ;  /* 0x0000000d000d7308 */ /* 0x000e620000002400 */
[----:B------:R-:W-:Y:S01]  /*50f0*/  ULOP3.LUT UR11, UR10, 0x3fff, URZ, 0xc0, !UPT ;  /* 0x00003fff0a0b7892 */ /* 0x000fe2000f8ec03f */
[----:B------:R-:W-:Y:S01]  /*5100*/  FMUL.FTZ R33, R49, UR5 ;  /* 0x0000000531217c20 */ /* 0x000fe20008410000 */
[----:B------:R-:W-:Y:S01]  /*5110*/  UIMAD UR10, UR6, 0x600, UR7 ;  /* 0x00000600060a78a4 */ /* 0x000fe2000f8e0207 */
[----:B------:R-:W-:Y:S01]  /*5120*/  FMUL.FTZ R49, R65, UR5 ;  /* 0x0000000541317c20 */ /* 0x000fe20008410000 */
[----:B------:R-:W-:Y:S01]  /*5130*/  ULOP3.LUT UR7, UR11, 0x10000, URZ, 0xfc, !UPT ;  /* 0x000100000b077892 */ /* 0x000fe2000f8efc3f */
[----:B------:R-:W-:Y:S01]  /*5140*/  FMUL.FTZ R12, R27, UR5 ;  /* 0x000000051b0c7c20 */ /* 0x000fe20008410000 */
[----:B------:R-:W-:Y:S01]  /*5150*/  FMUL.FTZ R27, R37, UR5 ;  /* 0x00000005251b7c20 */ /* 0x000fe20008410000 */
[----:B------:R-:W3:Y:S01]  /*5160*/  MUFU.TANH R14, R14 ;  /* 0x0000000e000e7308 */ /* 0x000ee20000002400 */
[----:B--2---:R-:W-:Y:S01]  /*5170*/  FMNMX.FTZ R64, R11, R4, !PT ;  /* 0x000000040b407209 */ /* 0x004fe20007810000 */
[----:B------:R-:W-:Y:S01]  /*5180*/  UMOV UR22, UR10 ;  /* 0x0000000a00167c82 */ /* 0x000fe20008000000 */
[----:B------:R-:W-:Y:S01]  /*5190*/  FMUL.FTZ R36, R52, UR5 ;  /* 0x0000000534247c20 */ /* 0x000fe20008410000 */
[----:B------:R-:W-:Y:S01]  /*51a0*/  UMOV UR20, UR7 ;  /* 0x0000000700147c82 */ /* 0x000fe20008000000 */
[----:B------:R-:W-:Y:S01]  /*51b0*/  FMUL.FTZ R52, R68, UR5 ;  /* 0x0000000544347c20 */ /* 0x000fe20008410000 */
[----:B------:R-:W-:Y:S01]  /*51c0*/  HGMMA.64x64x16.F32 R120, gdesc[UR20].tnspB, R120, gsb0 ;  /* 0x40e00000147879f0 */ /* 0x000fe20008000878 */
[----:B------:R-:W-:Y:S01]  /*51d0*/  UIADD3 UR22, UR10, 0x80, URZ ;  /* 0x000000800a167890 */ /* 0x000fe2000fffe03f */
[----:B------:R-:W2:Y:S01]  /*51e0*/  MUFU.TANH R21, R21 ;  /* 0x0000001500157308 */ /* 0x000ea20000002400 */
[----:B------:R-:W-:Y:S01]  /*51f0*/  UIADD3 UR20, UR7, 0x2, URZ ;  /* 0x0000000207147890 */ /* 0x000fe2000fffe03f */
[----:B-1----:R-:W-:Y:S01]  /*5200*/  FMNMX.FTZ R65, R13, R64, !PT ;  /* 0x000000400d417209 */ /* 0x002fe20007810000 */
[----:B------:R-:W-:Y:S01]  /*5210*/  UMOV UR23, 0x40000040 ;  /* 0x4000004000177882 */ /* 0x000fe20000000000 */
[----:B------:R-:W-:Y:S01]  /*5220*/  UMOV UR21, 0x40000040 ;  /* 0x4000004000157882 */ /* 0x000fe20000000000 */
[----:B------:R-:W-:Y:S01]  /*5230*/  FMUL.FTZ R28, R40, UR5 ;  /* 0x00000005281c7c20 */ /* 0x000fe20008410000 */
[----:B------:R-:W-:Y:S01]  /*5240*/  FMUL.FTZ R29, R41, UR5 ;  /* 0x00000005291d7c20 */ /* 0x000fe20008410000 */
[----:B------:R-:W-:Y:S01]  /*5250*/  FMUL.FTZ R15, R30, UR5 ;  /* 0x000000051e0f7c20 */ /* 0x000fe20008410000 */
[----:B------:R-:W1:Y:S01]  /*5260*/  MUFU.TANH R24, R24 ;  /* 0x0000001800187308 */ /* 0x000e620000002400 */
[----:B---3--:R-:W-:Y:S01]  /*5270*/  FMNMX.FTZ R68, R14, R65, !PT ;  /* 0x000000410e447209 */ /* 0x008fe20007810000 */
[----:B------:R-:W-:Y:S01]  /*5280*/  FMUL.FTZ R30, R44, UR5 ;  /* 0x000000052c1e7c20 */ /* 0x000fe20008410000 */
[----:B------:R-:W-:Y:S01]  /*5290*/  FMUL.FTZ R37, R53, UR5 ;  /* 0x0000000535257c20 */ /* 0x000fe20008410000 */
[----:B------:R-:W-:Y:S01]  /*52a0*/  FMUL.FTZ R53, R69, UR5 ;  /* 0x0000000545357c20 */ /* 0x000fe20008410000 */
[----:B------:R-:W-:Y:S01]  /*52b0*/  FMUL.FTZ R20, R31, UR5 ;  /* 0x000000051f147c20 */ /* 0x000fe20008410000 */
[----:B------:R-:W-:Y:S01]  /*52c0*/  FMUL.FTZ R31, R45, UR5 ;  /* 0x000000052d1f7c20 */ /* 0x000fe20008410000 */
[----:B------:R-:W-:Y:S01]  /*52d0*/  FMUL.FTZ R40, R56, UR5 ;  /* 0x0000000538287c20 */ /* 0x000fe20008410000 */
[----:B------:R-:W3:Y:S01]  /*52e0*/  MUFU.TANH R25, R25 ;  /* 0x0000001900197308 */ /* 0x000ee20000002400 */
[----:B--2---:R-:W-:Y:S01]  /*52f0*/  FMNMX.FTZ R65, R21, R68, !PT ;  /* 0x0000004415417209 */ /* 0x004fe20007810000 */
[----:B------:R-:W-:Y:S01]  /*5300*/  FMUL.FTZ R56, R72, UR5 ;  /* 0x0000000548387c20 */ /* 0x000fe20008410000 */
[----:B------:R-:W-:Y:S01]  /*5310*/  FMUL.FTZ R41, R57, UR5 ;  /* 0x0000000539297c20 */ /* 0x000fe20008410000 */
[----:B------:R-:W-:Y:S01]  /*5320*/  FMUL.FTZ R57, R73, UR5 ;  /* 0x0000000549397c20 */ /* 0x000fe20008410000 */
[----:B------:R-:W-:Y:S01]  /*5330*/  FMUL.FTZ R44, R60, UR5 ;  /* 0x000000053c2c7c20 */ /* 0x000fe20008410000 */
[----:B------:R-:W-:Y:S01]  /*5340*/  FMUL.FTZ R60, R76, UR5 ;  /* 0x000000054c3c7c20 */ /* 0x000fe20008410000 */
[----:B------:R-:W-:Y:S01]  /*5350*/  FMUL.FTZ R45, R61, UR5 ;  /* 0x000000053d2d7c20 */ /* 0x000fe20008410000 */
[----:B------:R-:W2:Y:S01]  /*5360*/  MUFU.TANH R26, R26 ;  /* 0x0000001a001a7308 */ /* 0x000ea20000002400 */
[----:B-1----:R-:W-:Y:S01]  /*5370*/  FMNMX.FTZ R68, R24, R65, !PT ;  /* 0x0000004118447209 */ /* 0x002fe20007810000 */
[----:B------:R-:W-:Y:S01]  /*5380*/  FMUL.FTZ R61, R77, UR5 ;  /* 0x000000054d3d7c20 */ /* 0x000fe20008410000 */
[----:B------:R-:W-:Y:S01]  /*5390*/  FMUL.FTZ R64, R80, UR5 ;  /* 0x0000000550407c20 */ /* 0x000fe20008410000 */
[----:B------:R-:W-:Y:S01]  /*53a0*/  FMUL.FTZ R65, R81, UR5 ;  /* 0x0000000551417c20 */ /* 0x000fe20008410000 */
        /* <DEDUP_REMOVED lines=31> */
[----:B------:R-:W-:-:S04]  /*55a0*/  ISETP.GE.U32.AND P2, PT, R2, 0x180, PT ;  /* 0x000001800200780c */ /* 0x000fc80003f46070 */
[----:B------:R-:W3:Y:S01]  /*55b0*/  MUFU.TANH R31, R31 ;  /* 0x0000001f001f7308 */ /* 0x000ee20000002400 */
[----:B--2---:R-:W-:Y:S01]  /*55c0*/  FMNMX.FTZ R73, R29, R72, !PT ;  /* 0x000000481d497209 */ /* 0x004fe20007810000 */
[----:B------:R-:W-:-:S06]  /*55d0*/  FMUL.FTZ R72, R88, UR5 ;  /* 0x0000000558487c20 */ /* 0x000fcc0008410000 */
[----:B------:R-:W2:Y:S01]  /*55e0*/  MUFU.TANH R32, R32 ;  /* 0x0000002000207308 */ /* 0x000ea20000002400 */
[----:B-1----:R-:W-:Y:S01]  /*55f0*/  FMNMX.FTZ R76, R30, R73, !PT ;  /* 0x000000491e4c7209 */ /* 0x002fe20007810000 */
[----:B------:R-:W-:Y:S02]  /*5600*/  WARPGROUP.DEPBAR.LE gsb0, 0x0 ;  /* 0x00008000000079c5 */ /* 0x000fe40000010000 */
[----:B------:R-:W-:-:S04]  /*5610*/  WARPGROUP.ARRIVE ;  /* 0x00000000000079c5 */ /* 0x000fc80000000000 */
[----:B------:R-:W1:Y:S01]  /*5620*/  MUFU.TANH R33, R33 ;  /* 0x0000002100217308 */ /* 0x000e620000002400 */
[----:B---3--:R-:W-:Y:S01]  /*5630*/  FMNMX.FTZ R73, R31, R76, !PT ;  /* 0x0000004c1f497209 */ /* 0x008fe20007810000 */
[----:B------:R-:W-:Y:S01]  /*5640*/  HGMMA.64x64x16.F32 R120, gdesc[UR20].tnspB, R120, gsb0 ;  /* 0x40e00000147879f0 */ /* 0x000fe20008000878 */
[----:B------:R-:W-:Y:S02]  /*5650*/  UIADD3 UR22, UR10, 0x100, URZ ;  /* 0x000001000a167890 */ /* 0x000fe4000fffe03f */
[----:B------:R-:W-:Y:S01]  /*5660*/  UIADD3 UR20, UR7, 0x4, URZ ;  /* 0x0000000407147890 */ /* 0x000fe2000fffe03f */
[----:B------:R-:W-:Y:S01]  /*5670*/  UMOV UR23, 0x40000040 ;  /* 0x4000004000177882 */ /* 0x000fe20000000000 */
[----:B------:R-:W-:Y:S01]  /*5680*/  UMOV UR21, 0x40000040 ;  /* 0x4000004000157882 */ /* 0x000fe20000000000 */
[----:B------:R-:W3:Y:S01]  /*5690*/  MUFU.TANH R36, R36 ;  /* 0x0000002400247308 */ /* 0x000ee20000002400 */
[----:B--2---:R-:W-:Y:S01]  /*56a0*/  FMNMX.FTZ R76, R32, R73, !PT ;  /* 0x00000049204c7209 */ /* 0x004fe20007810000 */
[----:B------:R-:W-:-:S06]  /*56b0*/  FMUL.FTZ R73, R89, UR5 ;  /* 0x0000000559497c20 */ /* 0x000fcc0008410000 */
[----:B------:R-:W2:Y:S01]  /*56c0*/  MUFU.TANH R37, R37 ;  /* 0x0000002500257308 */ /* 0x000ea20000002400 */
[----:B-1----:R-:W-:Y:S01]  /*56d0*/  FMNMX.FTZ R77, R33, R76, !PT ;  /* 0x0000004c214d7209 */ /* 0x002fe20007810000 */
[----:B------:R-:W-:-:S06]  /*56e0*/  FMUL.FTZ R76, R92, UR5 ;  /* 0x000000055c4c7c20 */ /* 0x000fcc0008410000 */
[----:B------:R-:W1:Y:S01]  /*56f0*/  MUFU.TANH R40, R40 ;  /* 0x0000002800287308 */ /* 0x000e620000002400 */
[----:B---3--:R-:W-:-:S07]  /*5700*/  FMNMX.FTZ R80, R36, R77, !PT ;  /* 0x0000004d24507209 */ /* 0x008fce0007810000 */
[----:B------:R-:W3:Y:S01]  /*5710*/  MUFU.TANH R41, R41 ;  /* 0x0000002900297308 */ /* 0x000ee20000002400 */
[----:B--2---:R-:W-:-:S07]  /*5720*/  FMNMX.FTZ R77, R37, R80, !PT ;  /* 0x00000050254d7209 */ /* 0x004fce0007810000 */
[----:B------:R-:W2:Y:S01]  /*5730*/  MUFU.TANH R44, R44 ;  /* 0x0000002c002c7308 */ /* 0x000ea20000002400 */
[----:B-1----:R-:W-:Y:S01]  /*5740*/  FMNMX.FTZ R80, R40, R77, !PT ;  /* 0x0000004d28507209 */ /* 0x002fe20007810000 */
[----:B------:R-:W-:-:S06]  /*5750*/  FMUL.FTZ R77, R93, UR5 ;  /* 0x000000055d4d7c20 */ /* 0x000fcc0008410000 */
[----:B------:R-:W1:Y:S01]  /*5760*/  MUFU.TANH R45, R45 ;  /* 0x0000002d002d7308 */ /* 0x000e620000002400 */
[----:B---3--:R-:W-:Y:S01]  /*5770*/  FMNMX.FTZ R81, R41, R80, !PT ;  /* 0x0000005029517209 */ /* 0x008fe20007810000 */
[----:B------:R-:W-:-:S06]  /*5780*/  FMUL.FTZ R80, R96, UR5 ;  /* 0x0000000560507c20 */ /* 0x000fcc0008410000 */
[----:B------:R-:W3:Y:S01]  /*5790*/  MUFU.TANH R48, R48 ;  /* 0x0000003000307308 */ /* 0x000ee20000002400 */
[----:B--2---:R-:W-:-:S07]  /*57a0*/  FMNMX.FTZ R84, R44, R81, !PT ;  /* 0x000000512c547209 */ /* 0x004fce0007810000 */
[----:B------:R-:W2:Y:S01]  /*57b0*/  MUFU.TANH R49, R49 ;  /* 0x0000003100317308 */ /* 0x000ea20000002400 */
[----:B-1----:R-:W-:-:S07]  /*57c0*/  FMNMX.FTZ R81, R45, R84, !PT ;  /* 0x000000542d517209 */ /* 0x002fce0007810000 */
[----:B------:R-:W1:Y:S01]  /*57d0*/  MUFU.TANH R52, R52 ;  /* 0x0000003400347308 */ /* 0x000e620000002400 */
[----:B---3--:R-:W-:Y:S01]  /*57e0*/  FMNMX.FTZ R84, R48, R81, !PT ;  /* 0x0000005130547209 */ /* 0x008fe20007810000 */
[----:B------:R-:W-:Y:S01]  /*57f0*/  FMUL.FTZ R81, R97, UR5 ;  /* 0x0000000561517c20 */ /* 0x000fe20008410000 */
[----:B------:R-:W-:Y:S02]  /*5800*/  WARPGROUP.DEPBAR.LE gsb0, 0x0 ;  /* 0x00008000000079c5 */ /* 0x000fe40000010000 */
[----:B------:R-:W-:-:S03]  /*5810*/  WARPGROUP.ARRIVE ;  /* 0x00000000000079c5 */ /* 0x000fc60000000000 */
[----:B------:R-:W3:Y:S01]  /*5820*/  MUFU.TANH R53, R53 ;  /* 0x0000003500357308 */ /* 0x000ee20000002400 */
[----:B--2---:R-:W-:Y:S01]  /*5830*/  FMNMX.FTZ R85, R49, R84, !PT ;  /* 0x0000005431557209 */ /* 0x004fe20007810000 */
[----:B------:R-:W-:Y:S01]  /*5840*/  FMUL.FTZ R84, R100, UR5 ;  /* 0x0000000564547c20 */ /* 0x000fe20008410000 */
[----:B------:R-:W-:Y:S01]  /*5850*/  HGMMA.64x64x16.F32 R120, gdesc[UR20].tnspB, R120, gsb0 ;  /* 0x40e00000147879f0 */ /* 0x000fe20008000878 */
[----:B------:R-:W-:Y:S02]  /*5860*/  UIADD3 UR22, UR10, 0x180, URZ ;  /* 0x000001800a167890 */ /* 0x000fe4000fffe03f */
[----:B------:R-:W-:Y:S02]  /*5870*/  UIADD3 UR20, UR7, 0x6, URZ ;  /* 0x0000000607147890 */ /* 0x000fe4000fffe03f */
[----:B------:R-:W2:Y:S01]  /*5880*/  MUFU.TANH R56, R56 ;  /* 0x0000003800387308 */ /* 0x000ea20000002400 */
[----:B------:R-:W-:Y:S01]  /*5890*/  UMOV UR23, 0x40000040 ;  /* 0x4000004000177882 */ /* 0x000fe20000000000 */
[----:B------:R-:W-:Y:S01]  /*58a0*/  UMOV UR21, 0x40000040 ;  /* 0x4000004000157882 */ /* 0x000fe20000000000 */
[----:B-1----:R-:W-:-:S05]  /*58b0*/  FMNMX.FTZ R88, R52, R85, !PT ;  /* 0x0000005534587209 */ /* 0x002fca0007810000 */
[----:B------:R-:W1:Y:S01]  /*58c0*/  MUFU.TANH R57, R57 ;  /* 0x0000003900397308 */ /* 0x000e620000002400 */
[----:B---3--:R-:W-:-:S07]  /*58d0*/  FMNMX.FTZ R85, R53, R88, !PT ;  /* 0x0000005835557209 */ /* 0x008fce0007810000 */
        /* <DEDUP_REMOVED lines=17> */
[----:B--2---:R-:W-:Y:S01]  /*59f0*/  FMNMX.FTZ R96, R68, R93, !PT ;  /* 0x0000005d44607209 */ /* 0x004fe20007810000 */
[----:B------:R-:W-:Y:S02]  /*5a00*/  WARPGROUP.DEPBAR.LE gsb0, 0x0 ;  /* 0x00008000000079c5 */ /* 0x000fe40000010000 */
[----:B------:R-:W-:-:S04]  /*5a10*/  WARPGROUP.ARRIVE ;  /* 0x00000000000079c5 */ /* 0x000fc80000000000 */
[----:B------:R-:W2:Y:S01]  /*5a20*/  MUFU.TANH R73, R73 ;  /* 0x0000004900497308 */ /* 0x000ea20000002400 */
[----:B-1----:R-:W-:Y:S01]  /*5a30*/  FMNMX.FTZ R93, R69, R96, !PT ;  /* 0x00000060455d7209 */ /* 0x002fe20007810000 */
[----:B------:R-:W-:Y:S01]  /*5a40*/  HGMMA.64x64x16.F32 R120, gdesc[UR20].tnspB, R120, gsb0 ;  /* 0x40e00000147879f0 */ /* 0x000fe20008000878 */
[----:B------:R-:W-:Y:S02]  /*5a50*/  UIADD3 UR22, UR10, 0x200, URZ ;  /* 0x000002000a167890 */ /* 0x000fe4000fffe03f */
[----:B---3--:R-:W-:Y:S01]  /*5a60*/  FMNMX.FTZ R96, R72, R93, !PT ;  /* 0x0000005d48607209 */ /* 0x008fe20007810000 */
[----:B------:R-:W-:Y:S02]  /*5a70*/  UIADD3 UR20, UR7, 0x600, URZ ;  /* 0x0000060007147890 */ /* 0x000fe4000fffe03f */
[----:B------:R-:W1:Y:S01]  /*5a80*/  MUFU.TANH R76, R76 ;  /* 0x0000004c004c7308 */ /* 0x000e620000002400 */
[----:B------:R-:W-:Y:S01]  /*5a90*/  UMOV UR23, 0x40000040 ;  /* 0x4000004000177882 */ /* 0x000fe20000000000 */
[----:B------:R-:W-:Y:S01]  /*5aa0*/  UMOV UR21, 0x40000040 ;  /* 0x4000004000157882 */ /* 0x000fe20000000000 */
[----:B------:R-:W-:-:S05]  /*5ab0*/  FMUL.FTZ R93, R109, UR5 ;  /* 0x000000056d5d7c20 */ /* 0x000fca0008410000 */
[----:B------:R-:W3:Y:S01]  /*5ac0*/  MUFU.TANH R77, R77 ;  /* 0x0000004d004d7308 */ /* 0x000ee20000002400 */
[----:B--2---:R-:W-:Y:S01]  /*5ad0*/  FMNMX.FTZ R97, R73, R96, !PT ;  /* 0x0000006049617209 */ /* 0x004fe20007810000 */
[----:B------:R-:W-:Y:S01]  /*5ae0*/  FMUL.FTZ R96, R112, UR5 ;  /* 0x0000000570607c20 */ /* 0x000fe20008410000 */
[----:B------:R-:W-:Y:S01]  /*5af0*/  FMUL.FTZ R112, R43, UR5 ;  /* 0x000000052b707c20 */ /* 0x000fe20008410000 */
[----:B------:R-:W-:-:S04]  /*5b00*/  FMUL.FTZ R43, R50, UR5 ;  /* 0x00000005322b7c20 */ /* 0x000fc80008410000 */
[----:B------:R-:W2:Y:S01]  /*5b10*/  MUFU.TANH R80, R80 ;  /* 0x0000005000507308 */ /* 0x000ea20000002400 */
[----:B-1----:R-:W-:-:S07]  /*5b20*/  FMNMX.FTZ R100, R76, R97, !PT ;  /* 0x000000614c647209 */ /* 0x002fce0007810000 */
        /* <DEDUP_REMOVED lines=21> */
[----:B--2---:R-:W-:Y:S01]  /*5c80*/  FMNMX.FTZ R108, R92, R101, !PT ;  /* 0x000000655c6c7209 */ /* 0x004fe20007810000 */
[----:B------:R-:W-:Y:S02]  /*5c90*/  UIADD3 UR20, UR7, 0x602, URZ ;  /* 0x0000060207147890 */ /* 0x000fe4000fffe03f */
[----:B------:R-:W2:Y:S01]  /*5ca0*/  MUFU.TANH R96, R96 ;  /* 0x0000006000607308 */ /* 0x000ea20000002400 */
[----:B------:R-:W-:Y:S01]  /*5cb0*/  UMOV UR23, 0x40000040 ;  /* 0x4000004000177882 */ /* 0x000fe20000000000 */
[----:B------:R-:W-:-:S06]  /*5cc0*/  UMOV UR21, 0x40000040 ;  /* 0x4000004000157882 */ /* 0x000fcc0000000000 */
[----:B------:R-:W3:Y:S01]  /*5cd0*/  MUFU.TANH R97, R97 ;  /* 0x0000006100617308 */ /* 0x000ee20000002400 */
[----:B-1----:R-:W-:-:S07]  /*5ce0*/  FMNMX.FTZ R101, R93, R108, !PT ;  /* 0x0000006c5d657209 */ /* 0x002fce0007810000 */
[----:B------:R-:W1:Y:S01]  /*5cf0*/  MUFU.TANH R100, R100 ;  /* 0x0000006400647308 */ /* 0x000e620000002400 */
[----:B--2---:R-:W-:-:S07]  /*5d00*/  FMNMX.FTZ R108, R96, R101, !PT ;  /* 0x00000065606c7209 */ /* 0x004fce0007810000 */
[----:B------:R-:W2:Y:S01]  /*5d10*/  MUFU.TANH R104, R104 ;  /* 0x0000006800687308 */ /* 0x000ea20000002400 */
[----:B---3--:R-:W-:Y:S01]  /*5d20*/  FMNMX.FTZ R101, R97, R108, !PT ;  /* 0x0000006c61657209 */ /* 0x008fe20007810000 */
[----:B------:R-:W-:-:S06]  /*5d30*/  FMUL.FTZ R108, R39, UR5 ;  /* 0x00000005276c7c20 */ /* 0x000fcc0008410000 */
[----:B------:R-:W-:Y:S01]  /*5d40*/  MUFU.TANH R10, R10 ;  /* 0x0000000a000a7308 */ /* 0x000fe20000002400 */
[----:B-1----:R-:W-:-:S07]  /*5d50*/  FMNMX.FTZ R101, R100, R101, !PT ;  /* 0x0000006564657209 */ /* 0x002fce0007810000 */
[----:B------:R-:W-:Y:S01]  /*5d60*/  MUFU.TANH R12, R12 ;  /* 0x0000000c000c7308 */ /* 0x000fe20000002400 */
[----:B--2---:R-:W-:-:S05]  /*5d70*/  FMNMX.FTZ R116, R104, R101, !PT ;  /* 0x0000006568747209 */ /* 0x004fca0007810000 */
[----:B------:R-:W1:Y:S02]  /*5d80*/  SHFL.BFLY PT, R101, R116, 0x2, 0x1f ;  /* 0x0c401f0074657f89 */ /* 0x000e6400000e0000 */
[----:B------:R-:W-:Y:S08]  /*5d90*/  MUFU.TANH R15, R15 ;  /* 0x0000000f000f7308 */ /* 0x000ff00000002400 */
[----:B------:R-:W-:Y:S08]  /*5da0*/  MUFU.TANH R20, R20 ;  /* 0x0000001400147308 */ /* 0x000ff00000002400 */
[----:B------:R-:W-:Y:S01]  /*5db0*/  MUFU.TANH R34, R34 ;  /* 0x0000002200227308 */ /* 0x000fe20000002400 */
[----:B-1----:R-:W-:Y:S01]  /*5dc0*/  FMNMX.FTZ R39, R116, R101, !PT ;  /* 0x0000006574277209 */ /* 0x002fe20007810000 */
[----:B------:R-:W-:Y:S01]  /*5dd0*/  FMUL.FTZ R101, R47, UR5 ;  /* 0x000000052f657c20 */ /* 0x000fe20008410000 */
[----:B------:R-:W-:-:S02]  /*5de0*/  WARPGROUP.DEPBAR.LE gsb0, 0x0 ;  /* 0x00008000000079c5 */ /* 0x000fc40000010000 */
[----:B------:R-:W-:Y:S01]  /*5df0*/  WARPGROUP.ARRIVE ;  /* 0x00000000000079c5 */ /* 0x000fe20000000000 */
[----:B------:R-:W1:Y:S01]  /*5e00*/  SHFL.BFLY PT, R50, R39, 0x1, 0x1f ;  /* 0x0c201f0027327f89 */ /* 0x000e6200000e0000 */
[----:B------:R-:W-:Y:S01]  /*5e10*/  FMUL.FTZ R47, R51, UR5 ;  /* 0x00000005332f7c20 */ /* 0x000fe20008410000 */
[----:B------:R-:W-:Y:S01]  /*5e20*/  FMUL.FTZ R51, R55, UR5 ;  /* 0x0000000537337c20 */ /* 0x000fe20008410000 */
[----:B------:R-:W-:Y:S01]  /*5e30*/  FMUL.FTZ R55, R59, UR5 ;  /* 0x000000053b377c20 */ /* 0x000fe20008410000 */
[----:B------:R-:W-:Y:S01]  /*5e40*/  FMUL.FTZ R59, R63, UR5 ;  /* 0x000000053f3b7c20 */ /* 0x000fe20008410000 */
[----:B------:R-:W-:Y:S01]  /*5e50*/  HGMMA.64x64x16.F32 R120, gdesc[UR20].tnspB, R120, gsb0 ;  /* 0x40e00000147879f0 */ /* 0x000fe20008000878 */
[----:B------:R-:W-:Y:S01]  /*5e60*/  UIADD3 UR22, UR10, 0x300, URZ ;  /* 0x000003000a167890 */ /* 0x000fe2000fffe03f */
[----:B------:R2:W-:Y:S01]  /*5e70*/  MUFU.TANH R116, R101 ;  /* 0x0000006500747308 */ /* 0x0005e20000002400 */
[----:B------:R-:W-:Y:S01]  /*5e80*/  UIADD3 UR20, UR7, 0x604, URZ ;  /* 0x0000060407147890 */ /* 0x000fe2000fffe03f */
[----:B------:R-:W-:Y:S01]  /*5e90*/  UMOV UR23, 0x40000040 ;  /* 0x4000004000177882 */ /* 0x000fe20000000000 */
[----:B------:R-:W-:-:S05]  /*5ea0*/  UMOV UR21, 0x40000040 ;  /* 0x4000004000157882 */ /* 0x000fca0000000000 */
[----:B------:R-:W-:Y:S08]  /*5eb0*/  MUFU.TANH R35, R35 ;  /* 0x0000002300237308 */ /* 0x000ff00000002400 */
[----:B------:R-:W-:Y:S01]  /*5ec0*/  MUFU.TANH R38, R38 ;  /* 0x0000002600267308 */ /* 0x000fe20000002400 */
[----:B-1----:R-:W-:Y:S02]  /*5ed0*/  FMNMX.FTZ R50, R39, R50, !PT ;  /* 0x0000003227327209 */ /* 0x002fe40007810000 */
[----:B------:R-:W1:Y:S03]  /*5ee0*/  LDC R39, c[0x0][0x988] ;  /* 0x00026200ff277b82 */ /* 0x000e660000000800 */
[----:B------:R-:W-:-:S02]  /*5ef0*/  FADD.FTZ R4, -R50, R4 ;  /* 0x0000000432047221 */ /* 0x000fc40000010100 */
[----:B------:R-:W-:Y:S08]  /*5f00*/  MUFU.TANH R108, R108 ;  /* 0x0000006c006c7308 */ /* 0x000ff00000002400 */
[----:B------:R-:W-:Y:S08]  /*5f10*/  MUFU.TANH R42, R42 ;  /* 0x0000002a002a7308 */ /* 0x000ff00000002400 */
[----:B------:R-:W-:Y:S01]  /*5f20*/  MUFU.TANH R112, R112 ;  /* 0x0000007000707308 */ /* 0x000fe20000002400 */
[-C--:B-1----:R-:W-:Y:S01]  /*5f30*/  FMUL.FTZ R63, R50, R39.reuse ;  /* 0x00000027323f7220 */ /* 0x082fe20000410000 */
[----:B------:R-:W-:-:S03]  /*5f40*/  FMUL.FTZ R4, R4, R39 ;  /* 0x0000002704047220 */ /* 0x000fc60000410000 */
[-CC-:B------:R-:W-:Y:S01]  /*5f50*/  FFMA.FTZ R11, R11, R39.reuse, -R63.reuse ;  /* 0x000000270b0b7223 */ /* 0x180fe2000001083f */
[-CC-:B------:R-:W-:Y:S01]  /*5f60*/  FFMA.FTZ R13, R13, R39.reuse, -R63.reuse ;  /* 0x000000270d0d7223 */ /* 0x180fe2000001083f */
[-CC-:B--2---:R-:W-:Y:S01]  /*5f70*/  FFMA.FTZ R101, R21, R39.reuse, -R63.reuse ;  /* 0x0000002715657223 */ /* 0x184fe2000001083f */
[-CC-:B------:R-:W-:Y:S01]  /*5f80*/  FFMA.FTZ R21, R24, R39.reuse, -R63.reuse ;  /* 0x0000002718157223 */ /* 0x180fe2000001083f */
[-CC-:B------:R-:W-:Y:S01]  /*5f90*/  FFMA.FTZ R105, R85, R39.reuse, -R63.reuse ;  /* 0x0000002755697223 */ /* 0x180fe2000001083f */
        /* <DEDUP_REMOVED lines=8> */
[----:B------:R-:W1:Y:S01]  /*6020*/  MUFU.EX2 R85, R4 ;  /* 0x0000000400557308 */ /* 0x000e620000000800 */
[-CC-:B------:R-:W-:Y:S01]  /*6030*/  FFMA.FTZ R31, R31, R39.reuse, -R63.reuse ;  /* 0x000000271f1f7223 */ /* 0x180fe2000001083f */
[-CC-:B------:R-:W-:Y:S01]  /*6040*/  FFMA.FTZ R32, R32, R39.reuse, -R63.reuse ;  /* 0x0000002720207223 */ /* 0x180fe2000001083f */
[-CC-:B------:R-:W-:Y:S01]  /*6050*/  FFMA.FTZ R33, R33, R39.reuse, -R63.reuse ;  /* 0x0000002721217223 */ /* 0x180fe2000001083f */
[-CC-:B------:R-:W-:Y:S01]  /*6060*/  FFMA.FTZ R36, R36, R39.reuse, -R63.reuse ;  /* 0x0000002724247223 */ /* 0x180fe2000001083f */
[-CC-:B------:R-:W-:Y:S01]  /*6070*/  FFMA.FTZ R37, R37, R39.reuse, -R63.reuse ;  /* 0x0000002725257223 */ /* 0x180fe2000001083f */
[-CC-:B------:R-:W-:Y:S01]  /*6080*/  FFMA.FTZ R40, R40, R39.reuse, -R63.reuse ;  /* 0x0000002728287223 */ /* 0x180fe2000001083f */
[-CC-:B------:R-:W-:Y:S01]  /*6090*/  FFMA.FTZ R41, R41, R39.reuse, -R63.reuse ;  /* 0x0000002729297223 */ /* 0x180fe2000001083f */
[----:B------:R-:W2:Y:S01]  /*60a0*/  MUFU.EX2 R13, R13 ;  /* 0x0000000d000d7308 */ /* 0x000ea20000000800 */
[-CC-:B------:R-:W-:Y:S01]  /*60b0*/  FFMA.FTZ R44, R44, R39.reuse, -R63.reuse ;  /* 0x000000272c2c7223 */ /* 0x180fe2000001083f */
[-CC-:B------:R-:W-:Y:S01]  /*60c0*/  FFMA.FTZ R45, R45, R39.reuse, -R63.reuse ;  /* 0x000000272d2d7223 */ /* 0x180fe2000001083f */
[-CC-:B------:R-:W-:Y:S01]  /*60d0*/  FFMA.FTZ R48, R48, R39.reuse, -R63.reuse ;  /* 0x0000002730307223 */ /* 0x180fe2000001083f */
[-CC-:B------:R-:W-:Y:S01]  /*60e0*/  FFMA.FTZ R49, R49, R39.reuse, -R63.reuse ;  /* 0x0000002731317223 */ /* 0x180fe2000001083f */
[----:B------:R-:W-:Y:S01]  /*60f0*/  FFMA.FTZ R52, R52, R39, -R63 ;  /* 0x0000002734347223 */ /* 0x000fe2000001083f */
[----:B------:R-:W-:-:S02]  /*6100*/  WARPGROUP.DEPBAR.LE gsb0, 0x0 ;  /* 0x00008000000079c5 */ /* 0x000fc40000010000 */
[----:B------:R-:W-:Y:S01]  /*6110*/  WARPGROUP.ARRIVE ;  /* 0x00000000000079c5 */ /* 0x000fe20000000000 */
[----:B-1----:R-:W-:Y:S01]  /*6120*/  FFMA.FTZ R6, R85, R6, R24 ;  /* 0x0000000655067223 */ /* 0x002fe20000010018 */
[-CC-:B------:R-:W-:Y:S01]  /*6130*/  FFMA.FTZ R53, R53, R39.reuse, -R63.reuse ;  /* 0x0000002735357223 */ /* 0x180fe2000001083f */
[-CC-:B------:R-:W-:Y:S01]  /*6140*/  FFMA.FTZ R56, R56, R39.reuse, -R63.reuse ;  /* 0x0000002738387223 */ /* 0x180fe2000001083f */
[-CC-:B------:R-:W-:Y:S01]  /*6150*/  FFMA.FTZ R57, R57, R39.reuse, -R63.reuse ;  /* 0x0000002739397223 */ /* 0x180fe2000001083f */
[-CC-:B------:R-:W-:Y:S01]  /*6160*/  FFMA.FTZ R60, R60, R39.reuse, -R63.reuse ;  /* 0x000000273c3c7223 */ /* 0x180fe2000001083f */
[----:B------:R-:W-:Y:S01]  /*6170*/  HGMMA.64x64x16.F32 R120, gdesc[UR20].tnspB, R120, gsb0 ;  /* 0x40e00000147879f0 */ /* 0x000fe20008000878 */
[----:B------:R-:W-:Y:S01]  /*6180*/  UIADD3 UR22, UR10, 0x380, URZ ;  /* 0x000003800a167890 */ /* 0x000fe2000fffe03f */
[-CC-:B------:R-:W-:Y:S01]  /*6190*/  FFMA.FTZ R61, R61, R39.reuse, -R63.reuse ;  /* 0x000000273d3d7223 */ /* 0x180fe2000001083f */
[----:B------:R-:W-:Y:S01]  /*61a0*/  UIADD3 UR20, UR7, 0x606, URZ ;  /* 0x0000060607147890 */ /* 0x000fe2000fffe03f */
[C---:B--2---:R-:W-:Y:S01]  /*61b0*/  FADD.FTZ R6, R13.reuse, R6 ;  /* 0x000000060d067221 */ /* 0x044fe20000010000 */
[----:B------:R-:W-:Y:S01]  /*61c0*/  UMOV UR23, 0x40000040 ;  /* 0x4000004000177882 */ /* 0x000fe20000000000 */
[----:B------:R-:W-:Y:S01]  /*61d0*/  UMOV UR21, 0x40000040 ;  /* 0x4000004000157882 */ /* 0x000fe20000000000 */
[----:B------:R-:W-:Y:S01]  /*61e0*/  F2FP.F16.F32.PACK_AB R4, R13, R24 ;  /* 0x000000180d04723e */ /* 0x000fe200000000ff */
        /* <DEDUP_REMOVED lines=20> */
[----:B------:R-:W-:Y:S01]  /*6330*/  FFMA.FTZ R63, R104, R39, -R63 ;  /* 0x00000027683f7223 */ /* 0x000fe2000001083f */
[----:B------:R-:W-:Y:S01]  /*6340*/  FMUL.FTZ R104, R67, UR5 ;  /* 0x0000000543687c20 */ /* 0x000fe20008410000 */
[----:B-1----:R-:W-:Y:S01]  /*6350*/  FADD.FTZ R67, R13, R6 ;  /* 0x000000060d437221 */ /* 0x002fe20000010000 */
[----:B------:R-:W-:Y:S01]  /*6360*/  MUFU.EX2 R25, R25 ;  /* 0x0000001900197308 */ /* 0x000fe20000000800 */
[----:B------:R-:W-:Y:S01]  /*6370*/  FMUL.FTZ R11, R71, UR5 ;  /* 0x00000005470b7c20 */ /* 0x000fe20008410000 */
[----:B------:R-:W-:Y:S01]  /*6380*/  FMUL.FTZ R14, R75, UR5 ;  /* 0x000000054b0e7c20 */ /* 0x000fe20008410000 */
[C---:B--2---:R-:W-:Y:S01]  /*6390*/  FADD.FTZ R67, R24.reuse, R67 ;  /* 0x0000004318437221 */ /* 0x044fe20000010000 */
[----:B------:R-:W-:-:S04]  /*63a0*/  F2FP.F16.F32.PACK_AB R6, R24, R13 ;  /* 0x0000000d1806723e */ /* 0x000fc800000000ff */
[----:B------:R1:W2:Y:S08]  /*63b0*/  MUFU.EX2 R24, R21 ;  /* 0x0000001500187308 */ /* 0x0002b00000000800 */
[----:B------:R-:W3:Y:S01]  /*63c0*/  MUFU.TANH R46, R46 ;  /* 0x0000002e002e7308 */ /* 0x000ee20000002400 */
[----:B-1----:R-:W-:-:S04]  /*63d0*/  FMNMX.FTZ R21, R10, R7, !PT ;  /* 0x000000070a157209 */ /* 0x002fc80007810000 */
[----:B------:R-:W-:-:S03]  /*63e0*/  FMNMX.FTZ R21, R12, R21, !PT ;  /* 0x000000150c157209 */ /* 0x000fc60007810000 */
[----:B------:R-:W1:Y:S01]  /*63f0*/  MUFU.TANH R43, R43 ;  /* 0x0000002b002b7308 */ /* 0x000e620000002400 */
[----:B--2---:R-:W-:Y:S01]  /*6400*/  FADD.FTZ R13, R24, R67 ;  /* 0x00000043180d7221 */ /* 0x004fe20000010000 */
[----:B------:R-:W-:Y:S01]  /*6410*/  FMNMX.FTZ R21, R15, R21, !PT ;  /* 0x000000150f157209 */ /* 0x000fe20007810000 */
[----:B------:R-:W-:Y:S01]  /*6420*/  FMUL.FTZ R67, R79, UR5 ;  /* 0x000000054f437c20 */ /* 0x000fe20008410000 */
[C---:B------:R-:W-:Y:S01]  /*6430*/  F2FP.F16.F32.PACK_AB R24, R25.reuse, R24 ;  /* 0x000000181918723e */ /* 0x040fe200000000ff */
[----:B------:R-:W-:Y:S01]  /*6440*/  FADD.FTZ R13, R25, R13 ;  /* 0x0000000d190d7221 */ /* 0x000fe20000010000 */
[----:B------:R-:W-:Y:S01]  /*6450*/  FMNMX.FTZ R25, R20, R21, !PT ;  /* 0x0000001514197209 */ /* 0x000fe20007810000 */
[----:B------:R-:W-:Y:S01]  /*6460*/  FMUL.FTZ R21, R83, UR5 ;  /* 0x0000000553157c20 */ /* 0x000fe20008410000 */
[----:B------:R-:W2:Y:S02]  /*6470*/  MUFU.TANH R47, R47 ;  /* 0x0000002f002f7308 */ /* 0x000ea40000002400 */
[----:B------:R-:W-:-:S04]  /*6480*/  FMNMX.FTZ R25, R34, R25, !PT ;  /* 0x0000001922197209 */ /* 0x000fc80007810000 */
[----:B------:R-:W-:Y:S02]  /*6490*/  FMNMX.FTZ R25, R35, R25, !PT ;  /* 0x0000001923197209 */ /* 0x000fe40007810000 */
[----:B------:R-:W4:Y:S02]  /*64a0*/  MUFU.TANH R54, R54 ;  /* 0x0000003600367308 */ /* 0x000f240000002400 */
[----:B------:R-:W-:Y:S01]  /*64b0*/  FMNMX.FTZ R25, R38, R25, !PT ;  /* 0x0000001926197209 */ /* 0x000fe20007810000 */
[----:B------:R-:W-:Y:S02]  /*64c0*/  WARPGROUP.DEPBAR.LE gsb0, 0x0 ;  /* 0x00008000000079c5 */ /* 0x000fe40000010000 */
[----:B------:R-:W-:Y:S01]  /*64d0*/  WARPGROUP.ARRIVE ;  /* 0x00000000000079c5 */ /* 0x000fe20000000000 */
[----:B------:R-:W-:Y:S02]  /*64e0*/  FMNMX.FTZ R71, R108, R25, !PT ;  /* 0x000000196c477209 */ /* 0x000fe40007810000 */
[----:B------:R-:W5:Y:S01]  /*64f0*/  MUFU.TANH R51, R51 ;  /* 0x0000003300337308 */ /* 0x000f620000002400 */
[----:B------:R-:W-:Y:S01]  /*6500*/  FMUL.FTZ R25, R87, UR5 ;  /* 0x0000000557197c20 */ /* 0x000fe20008410000 */
[----:B------:R-:W-:Y:S01]  /*6510*/  FMNMX.FTZ R71, R42, R71, !PT ;  /* 0x000000472a477209 */ /* 0x000fe20007810000 */
[----:B------:R-:W-:Y:S01]  /*6520*/  HGMMA.64x64x16.F32 R120, gdesc[UR20].tnspB, R120, gsb0 ;  /* 0x40e00000147879f0 */ /* 0x000fe20008000878 */
[----:B------:R-:W-:-:S02]  /*6530*/  UIADD3 UR22, UR10, 0x400, URZ ;  /* 0x000004000a167890 */ /* 0x000fc4000fffe03f */
[----:B------:R-:W-:Y:S01]  /*6540*/  UIADD3 UR20, UR7, 0xc00, URZ ;  /* 0x00000c0007147890 */ /* 0x000fe2000fffe03f */
[----:B------:R-:W-:Y:S01]  /*6550*/  FMNMX.FTZ R71, R112, R71, !PT ;  /* 0x0000004770477209 */ /* 0x000fe20007810000 */
[----:B------:R-:W-:Y:S01]  /*6560*/  UMOV UR23, 0x40000040 ;  /* 0x4000004000177882 */ /* 0x000fe20000000000 */
[----:B------:R-:W-:Y:S01]  /*6570*/  UMOV UR21, 0x40000040 ;  /* 0x4000004000157882 */ /* 0x000fe20000000000 */
[----:B------:R-:W5:Y:S01]  /*6580*/  MUFU.TANH R58, R58 ;  /* 0x0000003a003a7308 */ /* 0x000f620000002400 */
[----:B---3--:R-:W-:-:S04]  /*6590*/  FMNMX.FTZ R71, R46, R71, !PT ;  /* 0x000000472e477209 */ /* 0x008fc80007810000 */
[----:B------:R-:W-:Y:S01]  /*65a0*/  FMNMX.FTZ R75, R116, R71, !PT ;  /* 0x00000047744b7209 */ /* 0x000fe20007810000 */
[----:B------:R-:W-:Y:S02]  /*65b0*/  FMUL.FTZ R71, R91, UR5 ;  /* 0x000000055b477c20 */ /* 0x000fe40008410000 */
[----:B------:R-:W3:Y:S01]  /*65c0*/  MUFU.TANH R55, R55 ;  /* 0x0000003700377308 */ /* 0x000ee20000002400 */
[----:B-1----:R-:W-:-:S04]  /*65d0*/  FMNMX.FTZ R75, R43, R75, !PT ;  /* 0x0000004b2b4b7209 */ /* 0x002fc80007810000 */
[----:B--2---:R-:W-:-:S03]  /*65e0*/  FMNMX.FTZ R75, R47, R75, !PT ;  /* 0x0000004b2f4b7209 */ /* 0x004fc60007810000 */
[----:B------:R-:W1:Y:S01]  /*65f0*/  MUFU.TANH R62, R62 ;  /* 0x0000003e003e7308 */ /* 0x000e620000002400 */
[----:B----4-:R-:W-:-:S04]  /*6600*/  FMNMX.FTZ R75, R54, R75, !PT ;  /* 0x0000004b364b7209 */ /* 0x010fc80007810000 */
[----:B-----5:R-:W-:Y:S01]  /*6610*/  FMNMX.FTZ R79, R51, R75, !PT ;  /* 0x0000004b334f7209 */ /* 0x020fe20007810000 */
[----:B------:R-:W-:Y:S02]  /*6620*/  FMUL.FTZ R75, R95, UR5 ;  /* 0x000000055f4b7c20 */ /* 0x000fe40008410000 */
[----:B------:R-:W2:Y:S01]  /*6630*/  MUFU.TANH R59, R59 ;  /* 0x0000003b003b7308 */ /* 0x000ea20000002400 */
[----:B------:R-:W-:-:S04]  /*6640*/  FMNMX.FTZ R79, R58, R79, !PT ;  /* 0x0000004f3a4f7209 */ /* 0x000fc80007810000 */
[----:B---3--:R-:W-:Y:S01]  /*6650*/  FMNMX.FTZ R83, R55, R79, !PT ;  /* 0x0000004f37537209 */ /* 0x008fe20007810000 */
[----:B------:R-:W-:Y:S02]  /*6660*/  FMUL.FTZ R79, R98, UR5 ;  /* 0x00000005624f7c20 */ /* 0x000fe40008410000 */
[----:B------:R-:W3:Y:S01]  /*6670*/  MUFU.TANH R66, R66 ;  /* 0x0000004200427308 */ /* 0x000ee20000002400 */
[----:B-1----:R-:W-:Y:S01]  /*6680*/  FMNMX.FTZ R98, R62, R83, !PT ;  /* 0x000000533e627209 */ /* 0x002fe20007810000 */
[----:B------:R-:W-:-:S06]  /*6690*/  FMUL.FTZ R83, R99, UR5 ;  /* 0x0000000563537c20 */ /* 0x000fcc0008410000 */
[----:B------:R-:W1:Y:S01]  /*66a0*/  MUFU.TANH R104, R104 ;  /* 0x0000006800687308 */ /* 0x000e620000002400 */
[----:B--2---:R-:W-:-:S07]  /*66b0*/  FMNMX.FTZ R87, R59, R98, !PT ;  /* 0x000000623b577209 */ /* 0x004fce0007810000 */
[----:B------:R-:W2:Y:S01]  /*66c0*/  MUFU.TANH R70, R70 ;  /* 0x0000004600467308 */ /* 0x000ea20000002400 */
[----:B---3--:R-:W-:-:S07]  /*66d0*/  FMNMX.FTZ R87, R66, R87, !PT ;  /* 0x0000005742577209 */ /* 0x008fce0007810000 */
[----:B------:R-:W3:Y:S01]  /*66e0*/  MUFU.TANH R11, R11 ;  /* 0x0000000b000b7308 */ /* 0x000ee20000002400 */
[----:B-1----:R-:W-:-:S07]  /*66f0*/  FMNMX.FTZ R87, R104, R87, !PT ;  /* 0x0000005768577209 */ /* 0x002fce0007810000 */
[----:B------:R-:W1:Y:S01]  /*6700*/  MUFU.TANH R74, R74 ;  /* 0x0000004a004a7308 */ /* 0x000e620000002400 */
[----:B--2---:R-:W-:Y:S01]  /*6710*/  FMNMX.FTZ R98, R70, R87, !PT ;  /* 0x0000005746627209 */ /* 0x004fe20007810000 */
[----:B------:R-:W-:Y:S02]  /*6720*/  WARPGROUP.DEPBAR.LE gsb0, 0x0 ;  /* 0x00008000000079c5 */ /* 0x000fe40000010000 */
[----:B------:R-:W-:-:S04]  /*6730*/  WARPGROUP.ARRIVE ;  /* 0x00000000000079c5 */ /* 0x000fc80000000000 */
[----:B------:R-:W2:Y:S01]  /*6740*/  MUFU.TANH R14, R14 ;  /* 0x0000000e000e7308 */ /* 0x000ea20000002400 */
[----:B---3--:R-:W-:Y:S01]  /*6750*/  FMNMX.FTZ R87, R11, R98, !PT ;  /* 0x000000620b577209 */ /* 0x008fe20007810000 */
[----:B------:R-:W-:Y:S01]  /*6760*/  HGMMA.64x64x16.F32 R120, gdesc[UR20].tnspB, R120, gsb0 ;  /* 0x40e00000147879f0 */ /* 0x000fe20008000878 */
[----:B------:R-:W-:Y:S02]  /*6770*/  UIADD3 UR22, UR10, 0x480, URZ ;  /* 0x000004800a167890 */ /* 0x000fe4000fffe03f */
[----:B------:R-:W-:-:S03]  /*6780*/  UIADD3 UR20, UR7, 0xc02, URZ ;  /* 0x00000c0207147890 */ /* 0x000fc6000fffe03f */
[----:B------:R-:W3:Y:S01]  /*6790*/  MUFU.TANH R78, R78 ;  /* 0x0000004e004e7308 */ /* 0x000ee20000002400 */
[----:B------:R-:W-:Y:S01]  /*67a0*/  UMOV UR23, 0x40000040 ;  /* 0x4000004000177882 */ /* 0x000fe20000000000 */
[----:B------:R-:W-:Y:S01]  /*67b0*/  UMOV UR21, 0x40000040 ;  /* 0x4000004000157882 */ /* 0x000fe20000000000 */
[----:B-1----:R-:W-:Y:S01]  /*67c0*/  FMNMX.FTZ R91, R74, R87, !PT ;  /* 0x000000574a5b7209 */ /* 0x002fe20007810000 */
[----:B------:R-:W-:Y:S01]  /*67d0*/  FMUL.FTZ R87, R103, UR5 ;  /* 0x0000000567577c20 */ /* 0x000fe20008410000 */
[----:B------:R-:W-:-:S03]  /*67e0*/  FMUL.FTZ R103, R119, UR5 ;  /* 0x0000000577677c20 */ /* 0x000fc60008410000 */
        /* <DEDUP_REMOVED lines=8> */
[----:B------:R-:W-:-:S06]  /*6870*/  FMUL.FTZ R91, R107, UR5 ;  /* 0x000000056b5b7c20 */ /* 0x000fcc0008410000 */
[----:B------:R-:W2:Y:S01]  /*6880*/  MUFU.TANH R25, R25 ;  /* 0x0000001900197308 */ /* 0x000ea20000002400 */
[----:B---3--:R-:W-:-:S07]  /*6890*/  FMNMX.FTZ R95, R21, R98, !PT ;  /* 0x00000062155f7209 */ /* 0x008fce0007810000 */
[----:B------:R-:W3:Y:S01]  /*68a0*/  MUFU.TANH R90, R90 ;  /* 0x0000005a005a7308 */ /* 0x000ee20000002400 */
[----:B-1----:R-:W-:-:S07]  /*68b0*/  FMNMX.FTZ R98, R86, R95, !PT ;  /* 0x0000005f56627209 */ /* 0x002fce0007810000 */
[----:B------:R-:W1:Y:S01]  /*68c0*/  MUFU.TANH R71, R71 ;  /* 0x0000004700477308 */ /* 0x000e620000002400 */
[----:B--2---:R-:W-:-:S07]  /*68d0*/  FMNMX.FTZ R95, R25, R98, !PT ;  /* 0x00000062195f7209 */ /* 0x004fce0007810000 */
[----:B------:R-:W2:Y:S01]  /*68e0*/  MUFU.TANH R94, R94 ;  /* 0x0000005e005e7308 */ /* 0x000ea20000002400 */
[----:B---3--:R-:W-:Y:S01]  /*68f0*/  FMNMX.FTZ R98, R90, R95, !PT ;  /* 0x0000005f5a627209 */ /* 0x008fe20007810000 */
[----:B------:R-:W-:Y:S01]  /*6900*/  FMUL.FTZ R95, R111, UR5 ;  /* 0x000000056f5f7c20 */ /* 0x000fe20008410000 */
[----:B------:R-:W-:Y:S02]  /*6910*/  WARPGROUP.DEPBAR.LE gsb0, 0x0 ;  /* 0x00008000000079c5 */ /* 0x000fe40000010000 */
[----:B------:R-:W-:-:S03]  /*6920*/  WARPGROUP.ARRIVE ;  /* 0x00000000000079c5 */ /* 0x000fc60000000000 */
[----:B------:R-:W3:Y:S01]  /*6930*/  MUFU.TANH R75, R75 ;  /* 0x0000004b004b7308 */ /* 0x000ee20000002400 */
[----:B-1----:R-:W-:Y:S02]  /*6940*/  FMNMX.FTZ R99, R71, R98, !PT ;  /* 0x0000006247637209 */ /* 0x002fe40007810000 */
[----:B------:R-:W-:Y:S01]  /*6950*/  HGMMA.64x64x16.F32 R120, gdesc[UR20].tnspB, R120, gsb0 ;  /* 0x40e00000147879f0 */ /* 0x000fe20008000878 */
[----:B------:R-:W-:Y:S01]  /*6960*/  UIADD3 UR22, UR10, 0x500, URZ ;  /* 0x000005000a167890 */ /* 0x000fe2000fffe03f */
[----:B--2---:R-:W-:Y:S01]  /*6970*/  FMNMX.FTZ R98, R94, R99, !PT ;  /* 0x000000635e627209 */ /* 0x004fe20007810000 */
[----:B------:R-:W-:Y:S02]  /*6980*/  UIADD3 UR20, UR7, 0xc04, URZ ;  /* 0x00000c0407147890 */ /* 0x000fe4000fffe03f */
[----:B------:R-:W1:Y:S01]  /*6990*/  MUFU.TANH R79, R79 ;  /* 0x0000004f004f7308 */ /* 0x000e620000002400 */
[----:B------:R-:W-:Y:S01]  /*69a0*/  UMOV UR23, 0x40000040 ;  /* 0x4000004000177882 */ /* 0x000fe20000000000 */
[----:B------:R-:W-:Y:S01]  /*69b0*/  UMOV UR21, 0x40000040 ;  /* 0x4000004000157882 */ /* 0x000fe20000000000 */
[----:B------:R-:W-:-:S05]  /*69c0*/  FMUL.FTZ R99, R115, UR5 ;  /* 0x0000000573637c20 */ /* 0x000fca0008410000 */
[----:B------:R-:W2:Y:S01]  /*69d0*/  MUFU.TANH R83, R83 ;  /* 0x0000005300537308 */ /* 0x000ea20000002400 */
[----:B---3--:R-:W-:-:S07]  /*69e0*/  FMNMX.FTZ R98, R75, R98, !PT ;  /* 0x000000624b627209 */ /* 0x008fce0007810000 */
[----:B------:R-:W3:Y:S01]  /*69f0*/  MUFU.TANH R102, R102 ;  /* 0x0000006600667308 */ /* 0x000ee20000002400 */
[----:B-1----:R-:W-:-:S07]  /*6a00*/  FMNMX.FTZ R98, R79, R98, !PT ;  /* 0x000000624f627209 */ /* 0x002fce0007810000 */
[----:B------:R-:W1:Y:S01]  /*6a10*/  MUFU.TANH R87, R87 ;  /* 0x0000005700577308 */ /* 0x000e620000002400 */
[----:B--2---:R-:W-:-:S07]  /*6a20*/  FMNMX.FTZ R101, R83, R98, !PT ;  /* 0x0000006253657209 */ /* 0x004fce0007810000 */
        /* <DEDUP_REMOVED lines=9> */
[----:B-1----:R-:W-:Y:S01]  /*6ac0*/  FMNMX.FTZ R98, R110, R101, !PT ;  /* 0x000000656e627209 */ /* 0x002fe20007810000 */
[----:B------:R-:W-:Y:S02]  /*6ad0*/  WARPGROUP.DEPBAR.LE gsb0, 0x0 ;  /* 0x00008000000079c5 */ /* 0x000fe40000010000 */
[----:B------:R-:W-:-:S04]  /*6ae0*/  WARPGROUP.ARRIVE ;  /* 0x00000000000079c5 */ /* 0x000fc80000000000 */
[----:B------:R-:W1:Y:S01]  /*6af0*/  MUFU.TANH R99, R99 ;  /* 0x0000006300637308 */ /* 0x000e620000002400 */
[----:B--2---:R-:W-:Y:S01]  /*6b00*/  FMNMX.FTZ R101, R95, R98, !PT ;  /* 0x000000625f657209 */ /* 0x004fe20007810000 */
[----:B------:R-:W-:Y:S03]  /*6b10*/  HGMMA.64x64x16.F32 R120, gdesc[UR20].tnspB, R120, gsb0 ;  /* 0x40e00000147879f0 */ /* 0x000fe60008000878 */
[----:B---3--:R-:W-:Y:S01]  /*6b20*/  FMNMX.FTZ R98, R114, R101, !PT ;  /* 0x0000006572627209 */ /* 0x008fe20007810000 */
[----:B------:R-:W-:Y:S02]  /*6b30*/  UIADD3 UR22, UR10, 0x580, URZ ;  /* 0x000005800a167890 */ /* 0x000fe4000fffe03f */
[----:B------:R-:W2:Y:S01]  /*6b40*/  MUFU.TANH R118, R118 ;  /* 0x0000007600767308 */ /* 0x000ea20000002400 */
[----:B------:R-:W-:Y:S01]  /*6b50*/  UIADD3 UR20, UR7, 0xc06, URZ ;  /* 0x00000c0607147890 */ /* 0x000fe2000fffe03f */
[----:B------:R-:W-:Y:S01]  /*6b60*/  UMOV UR23, 0x40000040 ;  /* 0x4000004000177882 */ /* 0x000fe20000000000 */
[----:B------:R-:W-:Y:S01]  /*6b70*/  UMOV UR21, 0x40000040 ;  /* 0x4000004000157882 */ /* 0x000fe20000000000 */
[----:B------:R-:W-:-:S04]  /*6b80*/  UMOV UR7, UR37 ;  /* 0x0000002500077c82 */ /* 0x000fc80008000000 */
[----:B------:R-:W3:Y:S01]  /*6b90*/  MUFU.TANH R103, R103 ;  /* 0x0000006700677308 */ /* 0x000ee20000002400 */
[----:B-1----:R-:W-:-:S07]  /*6ba0*/  FMNMX.FTZ R101, R99, R98, !PT ;  /* 0x0000006263657209 */ /* 0x002fce0007810000 */
[----:B------:R-:W-:Y:S01]  /*6bb0*/  MUFU.EX2 R26, R26 ;  /* 0x0000001a001a7308 */ /* 0x000fe20000000800 */
[----:B--2---:R-:W-:-:S07]  /*6bc0*/  FMNMX.FTZ R98, R118, R101, !PT ;  /* 0x0000006576627209 */ /* 0x004fce0007810000 */
[----:B------:R-:W-:Y:S01]  /*6bd0*/  MUFU.EX2 R27, R27 ;  /* 0x0000001b001b7308 */ /* 0x000fe20000000800 */
[----:B---3--:R-:W-:-:S05]  /*6be0*/  FMNMX.FTZ R107, R103, R98, !PT ;  /* 0x00000062676b7209 */ /* 0x008fca0007810000 */
[----:B------:R-:W1:Y:S02]  /*6bf0*/  SHFL.BFLY PT, R98, R107, 0x2, 0x1f ;  /* 0x0c401f006b627f89 */ /* 0x000e6400000e0000 */
[----:B------:R-:W-:Y:S08]  /*6c00*/  MUFU.EX2 R28, R28 ;  /* 0x0000001c001c7308 */ /* 0x000ff00000000800 */
[----:B------:R-:W-:Y:S08]  /*6c10*/  MUFU.EX2 R29, R29 ;  /* 0x0000001d001d7308 */ /* 0x000ff00000000800 */
[----:B------:R-:W-:Y:S01]  /*6c20*/  MUFU.EX2 R30, R30 ;  /* 0x0000001e001e7308 */ /* 0x000fe20000000800 */
[----:B-1----:R-:W-:-:S07]  /*6c30*/  FMNMX.FTZ R109, R107, R98, !PT ;  /* 0x000000626b6d7209 */ /* 0x002fce0007810000 */
[----:B------:R-:W-:Y:S01]  /*6c40*/  MUFU.EX2 R31, R31 ;  /* 0x0000001f001f7308 */ /* 0x000fe20000000800 */
[----:B------:R-:W1:Y:S07]  /*6c50*/  SHFL.BFLY PT, R98, R109, 0x1, 0x1f ;  /* 0x0c201f006d627f89 */ /* 0x000e6e00000e0000 */
[----:B------:R-:W-:Y:S08]  /*6c60*/  MUFU.EX2 R33, R33 ;  /* 0x0000002100217308 */ /* 0x000ff00000000800 */
[----:B------:R-:W-:Y:S01]  /*6c70*/  MUFU.EX2 R36, R36 ;  /* 0x0000002400247308 */ /* 0x000fe20000000800 */
[----:B------:R-:W-:-:S02]  /*6c80*/  WARPGROUP.DEPBAR.LE gsb0, 0x0 ;  /* 0x00008000000079c5 */ /* 0x000fc40000010000 */
[----:B------:R-:W-:-:S05]  /*6c90*/  WARPGROUP.ARRIVE ;  /* 0x00000000000079c5 */ /* 0x000fca0000000000 */
[----:B------:R-:W-:Y:S01]  /*6ca0*/  MUFU.EX2 R37, R37 ;  /* 0x0000002500257308 */ /* 0x000fe20000000800 */
[----:B------:R-:W-:Y:S01]  /*6cb0*/  HGMMA.64x64x16.F32 R120, gdesc[UR20].tnspB, R120, gsb0 ;  /* 0x40e00000147879f0 */ /* 0x000fe20008000878 */
[----:B-1----:R-:W-:-:S05]  /*6cc0*/  FMNMX.FTZ R98, R109, R98, !PT ;  /* 0x000000626d627209 */ /* 0x002fca0007810000 */
[CC--:B------:R-:W-:Y:S01]  /*6cd0*/  FMUL.FTZ R101, R98.reuse, R39.reuse ;  /* 0x0000002762657220 */ /* 0x0c0fe20000410000 */
[----:B------:R-:W-:Y:S01]  /*6ce0*/  FADD.FTZ R7, -R98, R7 ;  /* 0x0000000762077221 */ /* 0x000fe20000010100 */
[----:B------:R-:W-:Y:S02]  /*6cf0*/  MUFU.EX2 R40, R40 ;  /* 0x0000002800287308 */ /* 0x000fe40000000800 */
        /* <DEDUP_REMOVED lines=47> */
[-C--:B------:R-:W-:Y:S01]  /*6ff0*/  FFMA.FTZ R101, R103, R39.reuse, -R101 ;  /* 0x0000002767657223 */ /* 0x080fe20000010865 */
[----:B------:R-:W-:Y:S01]  /*7000*/  MOV R103, UR36 ;  /* 0x0000002400677c02 */ /* 0x000fe20008000f00 */
[----:B------:R-:W-:Y:S01]  /*7010*/  FMUL.FTZ R70, R7, R39 ;  /* 0x0000002707467220 */ /* 0x000fe20000410000 */
[----:B------:R-:W-:Y:S01]  /*7020*/  VIADD R7, R16, 0x9 ;  /* 0x0000000910077836 */ /* 0x000fe20000000000 */
[----:B------:R-:W-:Y:S01]  /*7030*/  MUFU.EX2 R12, R12 ;  /* 0x0000000c000c7308 */ /* 0x000fe20000000800 */
[----:B------:R-:W-:-:S03]  /*7040*/  @!P1 LEA R103, R103, UR40, 0x3 ;  /* 0x0000002867679c11 */ /* 0x000fc6000f8e18ff */
[----:B------:R-:W-:Y:S02]  /*7050*/  SEL R25, R7, 0x9, !P2 ;  /* 0x0000000907197807 */ /* 0x000fe40005000000 */
[----:B------:R-:W-:Y:S01]  /*7060*/  @!P1 VIADD R103, R103, 0x30840 ;  /* 0x0003084067679836 */ /* 0x000fe20000000000 */
[C---:B------:R-:W-:Y:S01]  /*7070*/  ISETP.GT.AND P2, PT, R3.reuse, RZ, PT ;  /* 0x000000ff0300720c */ /* 0x040fe20003f44270 */
[----:B------:R-:W-:Y:S01]  /*7080*/  MUFU.EX2 R70, R70 ;  /* 0x0000004600467308 */ /* 0x000fe20000000800 */
[----:B------:R-:W-:Y:S02]  /*7090*/  VIADD R3, R3, 0xffffffff ;  /* 0xffffffff03037836 */ /* 0x000fe40000000000 */
[----:B------:R-:W-:Y:S01]  /*70a0*/  @!P1 PRMT R103, RZ, 0x654, R103 ;  /* 0x00000654ff679816 */ /* 0x000fe20000000067 */
[----:B------:R-:W-:-:S04]  /*70b0*/  WARPGROUP.DEPBAR.LE gsb0, 0x0 ;  /* 0x00008000000079c5 */ /* 0x000fc80000010000 */
[----:B------:R-:W1:Y:S01]  /*70c0*/  MUFU.EX2 R7, R10 ;  /* 0x0000000a00077308 */ /* 0x000e620000000800 */
[----:B------:R2:W-:Y:S06]  /*70d0*/  BAR.ARV R25, 0x100 ;  /* 0x000400190000751d */ /* 0x0005ec0000002000 */
[----:B------:R3:W-:Y:S01]  /*70e0*/  @!P1 SYNCS.ARRIVE.TRANS64.RED.A1T0 RZ, [R103+URZ], RZ ;  /* 0x000000ff67ff99a7 */ /* 0x0007e2000810043f */
[----:B------:R-:W-:Y:S01]  /*70f0*/  MUFU.EX2 R15, R15 ;  /* 0x0000000f000f7308 */ /* 0x000fe20000000800 */
[-C--:B------:R-:W-:Y:S01]  /*7100*/  FMUL.FTZ R120, R120, R85.reuse ;  /* 0x0000005578787220 */ /* 0x080fe20000410000 */
[-C--:B------:R-:W-:Y:S01]  /*7110*/  FMUL.FTZ R121, R121, R85.reuse ;  /* 0x0000005579797220 */ /* 0x080fe20000410000 */
[-C--:B------:R-:W-:Y:S01]  /*7120*/  FMUL.FTZ R124, R124, R85.reuse ;  /* 0x000000557c7c7220 */ /* 0x080fe20000410000 */
[-C--:B------:R-:W-:Y:S01]  /*7130*/  FMUL.FTZ R125, R125, R85.reuse ;  /* 0x000000557d7d7220 */ /* 0x080fe20000410000 */
[-C--:B------:R-:W-:Y:S01]  /*7140*/  FMUL.FTZ R128, R128, R85.reuse ;  /* 0x0000005580807220 */ /* 0x080fe20000410000 */
[----:B------:R-:W-:Y:S01]  /*7150*/  FMUL.FTZ R129, R129, R85 ;  /* 0x0000005581817220 */ /* 0x000fe20000410000 */
[----:B---3--:R-:W-:Y:S01]  /*7160*/  IMAD.U32 R103, RZ, RZ, UR6 ;  /* 0x00000006ff677e24 */ /* 0x008fe2000f8e00ff */
[----:B------:R-:W3:Y:S01]  /*7170*/  MUFU.EX2 R20, R20 ;  /* 0x0000001400147308 */ /* 0x000ee20000000800 */
[----:B-1----:R-:W-:Y:S01]  /*7180*/  FFMA.FTZ R5, R70, R5, R7 ;  /* 0x0000000546057223 */ /* 0x002fe20000010007 */
[----:B------:R-:W-:Y:S01]  /*7190*/  UMOV UR6, UR36 ;  /* 0x0000002400067c82 */ /* 0x000fe20008000000 */
[-C--:B------:R-:W-:Y:S01]  /*71a0*/  FMUL.FTZ R132, R132, R85.reuse ;  /* 0x0000005584847220 */ /* 0x080fe20000410000 */
[----:B------:R-:W-:Y:S01]  /*71b0*/  @!P1 LEA R10, R103, UR40, 0x3 ;  /* 0x00000028670a9c11 */ /* 0x000fe2000f8e18ff */
[-C--:B------:R-:W-:Y:S01]  /*71c0*/  FMUL.FTZ R133, R133, R85.reuse ;  /* 0x0000005585857220 */ /* 0x080fe20000410000 */
[-C--:B------:R-:W-:Y:S01]  /*71d0*/  FMUL.FTZ R136, R136, R85.reuse ;  /* 0x0000005588887220 */ /* 0x080fe20000410000 */
[-C--:B------:R-:W-:Y:S01]  /*71e0*/  FMUL.FTZ R137, R137, R85.reuse ;  /* 0x0000005589897220 */ /* 0x080fe20000410000 */
[----:B------:R-:W-:Y:S01]  /*71f0*/  @!P1 IADD3 R10, R10, 0x30860, RZ ;  /* 0x000308600a0a9810 */ /* 0x000fe20007ffe0ff */
[----:B--2---:R-:W1:Y:S01]  /*7200*/  MUFU.EX2 R25, R34 ;  /* 0x0000002200197308 */ /* 0x004e620000000800 */
[-C--:B------:R-:W-:Y:S01]  /*7210*/  FMUL.FTZ R140, R140, R85.reuse ;  /* 0x000000558c8c7220 */ /* 0x080fe20000410000 */
[-C--:B------:R-:W-:Y:S01]  /*7220*/  FMUL.FTZ R141, R141, R85.reuse ;  /* 0x000000558d8d7220 */ /* 0x080fe20000410000 */
[----:B------:R-:W-:Y:S01]  /*7230*/  @!P1 PRMT R10, RZ, 0x654, R10 ;  /* 0x00000654ff0a9816 */ /* 0x000fe2000000000a */
[-C--:B------:R-:W-:Y:S01]  /*7240*/  FMUL.FTZ R144, R144, R85.reuse ;  /* 0x0000005590907220 */ /* 0x080fe20000410000 */
[-C--:B------:R-:W-:Y:S01]  /*7250*/  FMUL.FTZ R145, R145, R85.reuse ;  /* 0x0000005591917220 */ /* 0x080fe20000410000 */
[-C--:B------:R-:W-:Y:S01]  /*7260*/  FMUL.FTZ R148, R148, R85.reuse ;  /* 0x0000005594947220 */ /* 0x080fe20000410000 */
[----:B------:R2:W-:Y:S01]  /*7270*/  @!P1 SYNCS.ARRIVE.TRANS64.RED.A1T0 RZ, [R10+URZ], RZ ;  /* 0x000000ff0aff99a7 */ /* 0x0005e2000810043f */
[----:B------:R-:W-:Y:S01]  /*7280*/  MUFU.EX2 R38, R38 ;  /* 0x0000002600267308 */ /* 0x000fe20000000800 */
[----:B------:R-:W-:Y:S01]  /*7290*/  FMUL.FTZ R149, R149, R85 ;  /* 0x0000005595957220 */ /* 0x000fe20000410000 */
[-C--:B------:R-:W-:Y:S01]  /*72a0*/  FMUL.FTZ R122, R122, R70.reuse ;  /* 0x000000467a7a7220 */ /* 0x080fe20000410000 */
[-C--:B------:R-:W-:Y:S01]  /*72b0*/  FMUL.FTZ R123, R123, R70.reuse ;  /* 0x000000467b7b7220 */ /* 0x080fe20000410000 */
[-C--:B------:R-:W-:Y:S01]  /*72c0*/  FMUL.FTZ R126, R126, R70.reuse ;  /* 0x000000467e7e7220 */ /* 0x080fe20000410000 */
[-C--:B------:R-:W-:Y:S01]  /*72d0*/  FMUL.FTZ R127, R127, R70.reuse ;  /* 0x000000467f7f7220 */ /* 0x080fe20000410000 */
[-C--:B------:R-:W-:Y:S01]  /*72e0*/  FMUL.FTZ R130, R130, R70.reuse ;  /* 0x0000004682827220 */ /* 0x080fe20000410000 */
[C---:B--2---:R-:W-:Y:S01]  /*72f0*/  FADD.FTZ R10, R12.reuse, R5 ;  /* 0x000000050c0a7221 */ /* 0x044fe20000010000 */
[----:B------:R-:W-:Y:S01]  /*7300*/  F2FP.F16.F32.PACK_AB R5, R12, R7 ;  /* 0x000000070c05723e */ /* 0x000fe200000000ff */
[----:B------:R-:W2:Y:S01]  /*7310*/  MUFU.EX2 R111, R108 ;  /* 0x0000006c006f7308 */ /* 0x000ea20000000800 */
[----:B---3--:R-:W-:Y:S01]  /*7320*/  F2FP.F16.F32.PACK_AB R7, R20, R15 ;  /* 0x0000000f1407723e */ /* 0x008fe200000000ff */
[----:B------:R-:W-:Y:S01]  /*7330*/  FADD.FTZ R15, R15, R10 ;  /* 0x0000000a0f0f7221 */ /* 0x000fe20000010000 */
[-C--:B------:R-:W-:Y:S01]  /*7340*/  FMUL.FTZ R131, R131, R70.reuse ;  /* 0x0000004683837220 */ /* 0x080fe20000410000 */
[-C--:B------:R-:W-:Y:S01]  /*7350*/  FMUL.FTZ R134, R134, R70.reuse ;  /* 0x0000004686867220 */ /* 0x080fe20000410000 */
[-C--:B------:R-:W-:Y:S01]  /*7360*/  FMUL.FTZ R135, R135, R70.reuse ;  /* 0x0000004687877220 */ /* 0x080fe20000410000 */
[----:B------:R3:W-:Y:S01]  /*7370*/  STSM.16.M88.4 [R155+0x1e800], R4 ;  /* 0x01e800049b007844 */ /* 0x0007e20000000200 */
[----:B------:R-:W-:Y:S01]  /*7380*/  FADD.FTZ R20, R20, R15 ;  /* 0x0000000f14147221 */ /* 0x000fe20000010000 */
[----:B------:R-:W-:Y:S01]  /*7390*/  MUFU.EX2 R112, R112 ;  /* 0x0000007000707308 */ /* 0x000fe20000000800 */
[-C--:B------:R-:W-:Y:S01]  /*73a0*/  FMUL.FTZ R138, R138, R70.reuse ;  /* 0x000000468a8a7220 */ /* 0x080fe20000410000 */
[-C--:B------:R-:W-:Y:S01]  /*73b0*/  FMUL.FTZ R139, R139, R70.reuse ;  /* 0x000000468b8b7220 */ /* 0x080fe20000410000 */
[----:B-1----:R-:W-:Y:S01]  /*73c0*/  FADD.FTZ R15, R25, R20 ;  /* 0x00000014190f7221 */ /* 0x002fe20000010000 */
[-C--:B------:R-:W-:Y:S01]  /*73d0*/  FMUL.FTZ R142, R142, R70.reuse ;  /* 0x000000468e8e7220 */ /* 0x080fe20000410000 */
[-C--:B------:R-:W-:Y:S01]  /*73e0*/  FMUL.FTZ R143, R143, R70.reuse ;  /* 0x000000468f8f7220 */ /* 0x080fe20000410000 */
[-C--:B------:R-:W-:Y:S01]  /*73f0*/  FMUL.FTZ R146, R146, R70.reuse ;  /* 0x0000004692927220 */ /* 0x080fe20000410000 */
[-C--:B------:R-:W-:Y:S01]  /*7400*/  FMUL.FTZ R147, R147, R70.reuse ;  /* 0x0000004693937220 */ /* 0x080fe20000410000 */
[----:B------:R1:W-:Y:S01]  /*7410*/  MUFU.EX2 R34, R11 ;  /* 0x0000000b00227308 */ /* 0x0003e20000000800 */
[-C--:B------:R-:W-:Y:S01]  /*7420*/  FMUL.FTZ R150, R150, R70.reuse ;  /* 0x0000004696967220 */ /* 0x080fe20000410000 */
[----:B------:R-:W-:Y:S01]  /*7430*/  FMUL.FTZ R151, R151, R70 ;  /* 0x0000004697977220 */ /* 0x000fe20000410000 */
[----:B---3--:R-:W-:Y:S01]  /*7440*/  FADD.FTZ R6, R26, R13 ;  /* 0x0000000d1a067221 */ /* 0x008fe20000010000 */
[----:B------:R-:W-:-:S04]  /*7450*/  F2FP.F16.F32.PACK_AB R26, R27, R26 ;  /* 0x0000001a1b1a723e */ /* 0x000fc800000000ff */
[----:B------:R-:W3:Y:S01]  /*7460*/  MUFU.EX2 R4, R35 ;  /* 0x0000002300047308 */ /* 0x000ee20000000800 */
[----:B-1----:R-:W-:Y:S01]  /*7470*/  FADD.FTZ R11, R27, R6 ;  /* 0x000000061b0b7221 */ /* 0x002fe20000010000 */
[----:B--2---:R-:W-:-:S03]  /*7480*/  F2FP.F16.F32.PACK_AB R27, R111, R38 ;  /* 0x000000266f1b723e */ /* 0x004fc600000000ff */
[----:B------:R-:W-:-:S03]  /*7490*/  FADD.FTZ R10, R28, R11 ;  /* 0x0000000b1c0a7221 */ /* 0x000fc60000010000 */
[----:B------:R-:W1:Y:S01]  /*74a0*/  MUFU.EX2 R5, R42 ;  /* 0x0000002a00057308 */ /* 0x000e620000000800 */
[----:B------:R-:W-:-:S04]  /*74b0*/  FADD.FTZ R13, R29, R10 ;  /* 0x0000000a1d0d7221 */ /* 0x000fc80000010000 */
[----:B------:R-:W-:-:S03]  /*74c0*/  FADD.FTZ R10, R30, R13 ;  /* 0x0000000d1e0a7221 */ /* 0x000fc60000010000 */
[----:B------:R-:W2:Y:S01]  /*74d0*/  MUFU.EX2 R7, R46 ;  /* 0x0000002e00077308 */ /* 0x000ea20000000800 */
[C---:B---3--:R-:W-:Y:S01]  /*74e0*/  FADD.FTZ R15, R4.reuse, R15 ;  /* 0x0000000f040f7221 */ /* 0x048fe20000010000 */
[----:B------:R-:W-:Y:S01]  /*74f0*/  F2FP.F16.F32.PACK_AB R25, R4, R25 ;  /* 0x000000190419723e */ /* 0x000fe200000000ff */
[----:B------:R-:W-:Y:S02]  /*7500*/  FADD.FTZ R13, R31, R10 ;  /* 0x0000000a1f0d7221 */ /* 0x000fe40000010000 */
[----:B------:R-:W-:Y:S02]  /*7510*/  FADD.FTZ R4, R38, R15 ;  /* 0x0000000f26047221 */ /* 0x000fe40000010000 */
[----:B------:R-:W-:Y:S01]  /*7520*/  STSM.16.M88.4 [R154], R24 ;  /* 0x000000189a007844 */ /* 0x000fe20000000200 */
[----:B------:R-:W3:Y:S01]  /*7530*/  MUFU.EX2 R12, R32 ;  /* 0x00000020000c7308 */ /* 0x000ee20000000800 */
[----:B------:R-:W-:Y:S01]  /*7540*/  FADD.FTZ R6, R111, R4 ;  /* 0x000000046f067221 */ /* 0x000fe20000010000 */
[----:B------:R-:W-:-:S03]  /*7550*/  F2FP.F16.F32.PACK_AB R4, R29, R28 ;  /* 0x0000001c1d04723e */ /* 0x000fc600000000ff */
[----:B-1----:R-:W-:Y:S01]  /*7560*/  FADD.FTZ R11, R5, R6 ;  /* 0x00000006050b7221 */ /* 0x002fe20000010000 */
[C---:B------:R-:W-:Y:S02]  /*7570*/  F2FP.F16.F32.PACK_AB R5, R112.reuse, R5 ;  /* 0x000000057005723e */ /* 0x040fe400000000ff */
[----:B------:R-:W1:Y:S01]  /*7580*/  MUFU.EX2 R116, R116 ;  /* 0x0000007400747308 */ /* 0x000e620000000800 */
[----:B------:R-:W-:-:S04]  /*7590*/  FADD.FTZ R6, R112, R11 ;  /* 0x0000000b70067221 */ /* 0x000fc80000010000 */
[----:B--2---:R-:W-:-:S03]  /*75a0*/  FADD.FTZ R11, R7, R6 ;  /* 0x00000006070b7221 */ /* 0x004fc60000010000 */
[----:B------:R-:W2:Y:S01]  /*75b0*/  MUFU.EX2 R43, R43 ;  /* 0x0000002b002b7308 */ /* 0x000ea20000000800 */
[----:B---3--:R-:W-:Y:S01]  /*75c0*/  FADD.FTZ R10, R12, R13 ;  /* 0x0000000d0c0a7221 */ /* 0x008fe20000010000 */
[----:B------:R-:W-:-:S03]  /*75d0*/  F2FP.F16.F32.PACK_AB R12, R33, R12 ;  /* 0x0000000c210c723e */ /* 0x000fc600000000ff */
[----:B------:R-:W-:-:S03]  /*75e0*/  FADD.FTZ R13, R33, R10 ;  /* 0x0000000a210d7221 */ /* 0x000fc60000010000 */
[----:B------:R-:W-:Y:S01]  /*75f0*/  MUFU.EX2 R32, R96 ;  /* 0x0000006000207308 */ /* 0x000fe20000000800 */
[C---:B-1----:R-:W-:Y:S01]  /*7600*/  FADD.FTZ R6, R116.reuse, R11 ;  /* 0x0000000b74067221 */ /* 0x042fe20000010000 */
[----:B------:R-:W-:-:S06]  /*7610*/  F2FP.F16.F32.PACK_AB R7, R116, R7 ;  /* 0x000000077407723e */ /* 0x000fcc00000000ff */
[----:B------:R-:W1:Y:S01]  /*7620*/  MUFU.EX2 R96, R47 ;  /* 0x0000002f00607308 */ /* 0x000e620000000800 */
[----:B--2---:R-:W-:Y:S01]  /*7630*/  FADD.FTZ R11, R43, R6 ;  /* 0x000000062b0b7221 */ /* 0x004fe20000010000 */
[----:B------:R-:W-:-:S04]  /*7640*/  FADD.FTZ R6, R36, R13 ;  /* 0x0000000d24067221 */ /* 0x000fc80000010000 */
[----:B------:R-:W-:Y:S02]  /*7650*/  FADD.FTZ R13, R37, R6 ;  /* 0x00000006250d7221 */ /* 0x000fe40000010000 */
[----:B------:R-:W2:Y:S02]  /*7660*/  MUFU.EX2 R54, R54 ;  /* 0x0000003600367308 */ /* 0x000ea40000000800 */
[----:B------:R-:W-:-:S06]  /*7670*/  FADD.FTZ R10, R40, R13 ;  /* 0x0000000d280a7221 */ /* 0x000fcc0000010000 */
[----:B------:R-:W3:Y:S01]  /*7680*/  MUFU.EX2 R51, R51 ;  /* 0x0000003300337308 */ /* 0x000ee20000000800 */
[----:B-1----:R-:W-:-:S07]  /*7690*/  FADD.FTZ R11, R96, R11 ;  /* 0x0000000b600b7221 */ /* 0x002fce0000010000 */
[----:B------:R-:W1:Y:S01]  /*76a0*/  MUFU.EX2 R41, R41 ;  /* 0x0000002900297308 */ /* 0x000e620000000800 */
[----:B--2---:R-:W-:-:S07]  /*76b0*/  FADD.FTZ R6, R54, R11 ;  /* 0x0000000b36067221 */ /* 0x004fce0000010000 */
[----:B------:R-:W2:Y:S01]  /*76c0*/  MUFU.EX2 R58, R58 ;  /* 0x0000003a003a7308 */ /* 0x000ea20000000800 */
[----:B---3--:R-:W-:-:S07]  /*76d0*/  FADD.FTZ R11, R51, R6 ;  /* 0x00000006330b7221 */ /* 0x008fce0000010000 */
[----:B------:R-:W3:Y:S01]  /*76e0*/  MUFU.EX2 R44, R44 ;  /* 0x0000002c002c7308 */ /* 0x000ee20000000800 */
[----:B-1----:R-:W-:-:S07]  /*76f0*/  FADD.FTZ R13, R41, R10 ;  /* 0x0000000a290d7221 */ /* 0x002fce0000010000 */
[----:B------:R-:W1:Y:S01]  /*7700*/  MUFU.EX2 R55, R55 ;  /* 0x0000003700377308 */ /* 0x000e620000000800 */
[----:B--2---:R-:W-:-:S07]  /*7710*/  FADD.FTZ R6, R58, R11 ;  /* 0x0000000b3a067221 */ /* 0x004fce0000010000 */
[----:B------:R-:W2:Y:S01]  /*7720*/  MUFU.EX2 R45, R45 ;  /* 0x0000002d002d7308 */ /* 0x000ea20000000800 */
[----:B---3--:R-:W-:-:S07]  /*7730*/  FADD.FTZ R10, R44, R13 ;  /* 0x0000000d2c0a7221 */ /* 0x008fce0000010000 */
[----:B------:R-:W3:Y:S01]  /*7740*/  MUFU.EX2 R62, R62 ;  /* 0x0000003e003e7308 */ /* 0x000ee20000000800 */
[----:B-1----:R-:W-:Y:S01]  /*7750*/  FADD.FTZ R11, R55, R6 ;  /* 0x00000006370b7221 */ /* 0x002fe20000010000 */
[----:B------:R-:W-:-:S05]  /*7760*/  F2FP.F16.F32.PACK_AB R6, R31, R30 ;  /* 0x0000001e1f06723e */ /* 0x000fca00000000ff */
[----:B------:R1:W-:Y:S01]  /*7770*/  STSM.16.M88.4 [R153], R4 ;  /* 0x0000000499007844 */ /* 0x0003e20000000200 */
[----:B------:R-:W-:Y:S01]  /*7780*/  MUFU.EX2 R48, R48 ;  /* 0x0000003000307308 */ /* 0x000fe20000000800 */
[C---:B--2---:R-:W-:Y:S01]  /*7790*/  FADD.FTZ R13, R45.reuse, R10 ;  /* 0x0000000a2d0d7221 */ /* 0x044fe20000010000 */
[----:B------:R-:W-:-:S06]  /*77a0*/  F2FP.F16.F32.PACK_AB R30, R45, R44 ;  /* 0x0000002c2d1e723e */ /* 0x000fcc00000000ff */
[----:B------:R-:W2:Y:S01]  /*77b0*/  MUFU.EX2 R59, R59 ;  /* 0x0000003b003b7308 */ /* 0x000ea20000000800 */
[----:B---3--:R-:W-:-:S07]  /*77c0*/  FADD.FTZ R10, R62, R11 ;  /* 0x0000000b3e0a7221 */ /* 0x008fce0000010000 */
[----:B------:R-:W1:Y:S08]  /*77d0*/  MUFU.EX2 R49, R49 ;  /* 0x0000003100317308 */ /* 0x000e700000000800 */
[----:B------:R-:W3:Y:S01]  /*77e0*/  MUFU.EX2 R66, R66 ;  /* 0x0000004200427308 */ /* 0x000ee20000000800 */
[C---:B--2---:R-:W-:Y:S01]  /*77f0*/  FADD.FTZ R11, R59.reuse, R10 ;  /* 0x0000000a3b0b7221 */ /* 0x044fe20000010000 */
[----:B------:R-:W-:-:S06]  /*7800*/  F2FP.F16.F32.PACK_AB R31, R59, R62 ;  /* 0x0000003e3b1f723e */ /* 0x000fcc00000000ff */
[----:B------:R-:W-:Y:S01]  /*7810*/  MUFU.EX2 R52, R52 ;  /* 0x0000003400347308 */ /* 0x000fe20000000800 */
[----:B-1----:R-:W-:-:S07]  /*7820*/  F2FP.F16.F32.PACK_AB R4, R49, R48 ;  /* 0x000000303104723e */ /* 0x002fce00000000ff */
[----:B------:R-:W1:Y:S01]  /*7830*/  MUFU.EX2 R103, R104 ;  /* 0x0000006800677308 */ /* 0x000e620000000800 */
[----:B---3--:R-:W-:-:S07]  /*7840*/  FADD.FTZ R10, R66, R11 ;  /* 0x0000000b420a7221 */ /* 0x008fce0000010000 */
[----:B------:R-:W-:Y:S08]  /*7850*/  MUFU.EX2 R53, R53 ;  /* 0x0000003500357308 */ /* 0x000ff00000000800 */
[----:B------:R-:W2:Y:S01]  /*7860*/  MUFU.EX2 R107, R107 ;  /* 0x0000006b006b7308 */ /* 0x000ea20000000800 */
[----:B-1----:R-:W-:-:S07]  /*7870*/  FADD.FTZ R20, R103, R10 ;  /* 0x0000000a67147221 */ /* 0x002fce0000010000 */
[----:B------:R-:W1:Y:S08]  /*7880*/  MUFU.EX2 R56, R56 ;  /* 0x0000003800387308 */ /* 0x000e700000000800 */
[----:B------:R3:W-:Y:S01]  /*7890*/  MUFU.EX2 R35, R14 ;  /* 0x0000000e00237308 */ /* 0x0007e20000000800 */
[----:B--2---:R-:W-:-:S04]  /*78a0*/  FADD.FTZ R11, R107, R20 ;  /* 0x000000146b0b7221 */ /* 0x004fc80000010000 */
[----:B------:R-:W-:-:S03]  /*78b0*/  FADD.FTZ R11, R34, R11 ;  /* 0x0000000b220b7221 */ /* 0x000fc60000010000 */
[----:B------:R-:W2:Y:S01]  /*78c0*/  MUFU.EX2 R57, R57 ;  /* 0x0000003900397308 */ /* 0x000ea20000000800 */
[----:B---3--:R-:W-:Y:S01]  /*78d0*/  FADD.FTZ R14, R48, R13 ;  /* 0x0000000d300e7221 */ /* 0x008fe20000010000 */
[----:B------:R-:W-:-:S03]  /*78e0*/  F2FP.F16.F32.PACK_AB R13, R96, R43 ;  /* 0x0000002b600d723e */ /* 0x000fc600000000ff */
[----:B------:R-:W-:Y:S01]  /*78f0*/  FADD.FTZ R15, R49, R14 ;  /* 0x0000000e310f7221 */ /* 0x000fe20000010000 */
[----:B------:R-:W-:Y:S02]  /*7900*/  F2FP.F16.F32.PACK_AB R14, R37, R36 ;  /* 0x00000024250e723e */ /* 0x000fe400000000ff */
[----:B------:R-:W3:Y:S01]  /*7910*/  MUFU.EX2 R74, R74 ;  /* 0x0000004a004a7308 */ /* 0x000ee20000000800 */
[----:B------:R-:W-:Y:S01]  /*7920*/  FADD.FTZ R28, R52, R15 ;  /* 0x0000000f341c7221 */ /* 0x000fe20000010000 */
[----:B------:R-:W-:-:S03]  /*7930*/  F2FP.F16.F32.PACK_AB R15, R51, R54 ;  /* 0x00000036330f723e */ /* 0x000fc600000000ff */
[----:B------:R-:W-:Y:S01]  /*7940*/  FADD.FTZ R29, R53, R28 ;  /* 0x0000001c351d7221 */ /* 0x000fe20000010000 */
[----:B------:R-:W-:Y:S01]  /*7950*/  F2FP.F16.F32.PACK_AB R28, R41, R40 ;  /* 0x00000028291c723e */ /* 0x000fe200000000ff */
[----:B------:R4:W-:Y:S01]  /*7960*/  STSM.16.M88.4 [R19], R12 ;  /* 0x0000000c13007844 */ /* 0x0009e20000000200 */
[----:B------:R-:W5:Y:S01]  /*7970*/  MUFU.EX2 R60, R60 ;  /* 0x0000003c003c7308 */ /* 0x000f620000000800 */
[----:B-1----:R-:W-:-:S04]  /*7980*/  FADD.FTZ R20, R56, R29 ;  /* 0x0000001d38147221 */ /* 0x002fc80000010000 */
[----:B--2---:R-:W-:-:S03]  /*7990*/  FADD.FTZ R29, R57, R20 ;  /* 0x00000014391d7221 */ /* 0x004fc60000010000 */
[----:B------:R-:W1:Y:S01]  /*79a0*/  MUFU.EX2 R61, R61 ;  /* 0x0000003d003d7308 */ /* 0x000e620000000800 */
[----:B---3--:R-:W-:-:S04]  /*79b0*/  FADD.FTZ R20, R74, R11 ;  /* 0x0000000b4a147221 */ /* 0x008fc80000010000 */
[----:B------:R-:W-:-:S03]  /*79c0*/  FADD.FTZ R11, R35, R20 ;  /* 0x00000014230b7221 */ /* 0x000fc60000010000 */
[----:B------:R-:W2:Y:S01]  /*79d0*/  MUFU.EX2 R78, R78 ;  /* 0x0000004e004e7308 */ /* 0x000ea20000000800 */
[----:B-----5:R-:W-:Y:S01]  /*79e0*/  FADD.FTZ R36, R60, R29 ;  /* 0x0000001d3c247221 */ /* 0x020fe20000010000 */
[----:B------:R-:W-:-:S05]  /*79f0*/  F2FP.F16.F32.PACK_AB R29, R55, R58 ;  /* 0x0000003a371d723e */ /* 0x000fca00000000ff */
[----:B------:R-:W-:Y:S01]  /*7a00*/  STSM.16.M88.4 [R155+0x24800], R28 ;  /* 0x0248001c9b007844 */ /* 0x000fe20000000200 */
[----:B------:R-:W4:Y:S01]  /*7a10*/  MUFU.EX2 R64, R64 ;  /* 0x0000004000407308 */ /* 0x000f220000000800 */
[----:B-1----:R-:W-:-:S07]  /*7a20*/  FADD.FTZ R5, R61, R36 ;  /* 0x000000243d057221 */ /* 0x002fce0000010000 */
[----:B------:R-:W1:Y:S01]  /*7a30*/  MUFU.EX2 R109, R109 ;  /* 0x0000006d006d7308 */ /* 0x000e620000000800 */
[----:B--2---:R-:W-:-:S07]  /*7a40*/  FADD.FTZ R6, R78, R11 ;  /* 0x0000000b4e067221 */ /* 0x004fce0000010000 */
[----:B------:R-:W2:Y:S01]  /*7a50*/  MUFU.EX2 R65, R65 ;  /* 0x0000004100417308 */ /* 0x000ea20000000800 */
[----:B----4-:R-:W-:Y:S01]  /*7a60*/  FADD.FTZ R12, R64, R5 ;  /* 0x00000005400c7221 */ /* 0x010fe20000010000 */
[----:B------:R-:W-:-:S06]  /*7a70*/  F2FP.F16.F32.PACK_AB R5, R103, R66 ;  /* 0x000000426705723e */ /* 0x000fcc00000000ff */
[----:B------:R-:W3:Y:S01]  /*7a80*/  MUFU.EX2 R82, R82 ;  /* 0x0000005200527308 */ /* 0x000ee20000000800 */
[----:B-1----:R-:W-:Y:S01]  /*7a90*/  FADD.FTZ R7, R109, R6 ;  /* 0x000000066d077221 */ /* 0x002fe20000010000 */
[----:B------:R-:W-:-:S06]  /*7aa0*/  F2FP.F16.F32.PACK_AB R6, R53, R52 ;  /* 0x000000343506723e */ /* 0x000fcc00000000ff */
[----:B------:R-:W1:Y:S01]  /*7ab0*/  MUFU.EX2 R68, R68 ;  /* 0x0000004400447308 */ /* 0x000e620000000800 */
[----:B--2---:R-:W-:-:S07]  /*7ac0*/  FADD.FTZ R11, R65, R12 ;  /* 0x0000000c410b7221 */ /* 0x004fce0000010000 */
[----:B------:R-:W2:Y:S01]  /*7ad0*/  MUFU.EX2 R67, R67 ;  /* 0x0000004300437308 */ /* 0x000ea20000000800 */
[----:B---3--:R-:W-:Y:S01]  /*7ae0*/  FADD.FTZ R12, R82, R7 ;  /* 0x00000007520c7221 */ /* 0x008fe20000010000 */
[----:B------:R-:W-:-:S05]  /*7af0*/  F2FP.F16.F32.PACK_AB R7, R34, R107 ;  /* 0x0000006b2207723e */ /* 0x000fca00000000ff */
[----:B------:R3:W-:Y:S01]  /*7b00*/  STSM.16.M88.4 [R18], R4 ;  /* 0x0000000412007844 */ /* 0x0007e20000000200 */
[----:B------:R-:W4:Y:S01]  /*7b10*/  MUFU.EX2 R69, R69 ;  /* 0x0000004500457308 */ /* 0x000f220000000800 */
[----:B-1----:R-:W-:-:S07]  /*7b20*/  FADD.FTZ R14, R68, R11 ;  /* 0x0000000b440e7221 */ /* 0x002fce0000010000 */
[----:B------:R-:W1:Y:S01]  /*7b30*/  MUFU.EX2 R86, R86 ;  /* 0x0000005600567308 */ /* 0x000e620000000800 */
[----:B--2---:R-:W-:Y:S01]  /*7b40*/  FADD.FTZ R11, R67, R12 ;  /* 0x0000000c430b7221 */ /* 0x004fe20000010000 */
[----:B------:R-:W-:Y:S02]  /*7b50*/  F2FP.F16.F32.PACK_AB R12, R57, R56 ;  /* 0x00000038390c723e */ /* 0x000fe400000000ff */
[----:B---3--:R-:W-:-:S04]  /*7b60*/  F2FP.F16.F32.PACK_AB R4, R65, R64 ;  /* 0x000000404104723e */ /* 0x008fc800000000ff */
[----:B------:R-:W2:Y:S01]  /*7b70*/  MUFU.EX2 R72, R72 ;  /* 0x0000004800487308 */ /* 0x000ea20000000800 */
[C---:B----4-:R-:W-:Y:S01]  /*7b80*/  FADD.FTZ R13, R69.reuse, R14 ;  /* 0x0000000e450d7221 */ /* 0x050fe20000010000 */
[----:B------:R-:W-:-:S06]  /*7b90*/  F2FP.F16.F32.PACK_AB R6, R69, R68 ;  /* 0x000000444506723e */ /* 0x000fcc00000000ff */
[----:B------:R-:W3:Y:S01]  /*7ba0*/  MUFU.EX2 R21, R21 ;  /* 0x0000001500157308 */ /* 0x000ee20000000800 */
[----:B-1----:R-:W-:-:S07]  /*7bb0*/  FADD.FTZ R14, R86, R11 ;  /* 0x0000000b560e7221 */ /* 0x002fce0000010000 */
[----:B------:R-:W1:Y:S01]  /*7bc0*/  MUFU.EX2 R73, R73 ;  /* 0x0000004900497308 */ /* 0x000e620000000800 */
[----:B--2---:R-:W-:Y:S01]  /*7bd0*/  FADD.FTZ R20, R72, R13 ;  /* 0x0000000d48147221 */ /* 0x004fe20000010000 */
[----:B------:R-:W-:-:S06]  /*7be0*/  F2FP.F16.F32.PACK_AB R13, R35, R74 ;  /* 0x0000004a230d723e */ /* 0x000fcc00000000ff */
[----:B------:R-:W2:Y:S01]  /*7bf0*/  MUFU.EX2 R90, R90 ;  /* 0x0000005a005a7308 */ /* 0x000ea20000000800 */
[----:B---3--:R-:W-:Y:S01]  /*7c00*/  FADD.FTZ R11, R21, R14 ;  /* 0x0000000e150b7221 */ /* 0x008fe20000010000 */
[----:B------:R-:W-:-:S06]  /*7c10*/  F2FP.F16.F32.PACK_AB R14, R61, R60 ;  /* 0x0000003c3d0e723e */ /* 0x000fcc00000000ff */
[----:B------:R-:W3:Y:S01]  /*7c20*/  MUFU.EX2 R76, R76 ;  /* 0x0000004c004c7308 */ /* 0x000ee20000000800 */
[----:B-1----:R-:W-:-:S07]  /*7c30*/  FADD.FTZ R15, R73, R20 ;  /* 0x00000014490f7221 */ /* 0x002fce0000010000 */
[----:B------:R-:W1:Y:S01]  /*7c40*/  MUFU.EX2 R71, R71 ;  /* 0x0000004700477308 */ /* 0x000e620000000800 */
[----:B--2---:R-:W-:-:S07]  /*7c50*/  FADD.FTZ R20, R90, R11 ;  /* 0x0000000b5a147221 */ /* 0x004fce0000010000 */
[----:B------:R-:W2:Y:S01]  /*7c60*/  MUFU.EX2 R77, R77 ;  /* 0x0000004d004d7308 */ /* 0x000ea20000000800 */
[----:B---3--:R-:W-:Y:S01]  /*7c70*/  FADD.FTZ R24, R76, R15 ;  /* 0x0000000f4c187221 */ /* 0x008fe20000010000 */
[----:B------:R-:W-:-:S05]  /*7c80*/  F2FP.F16.F32.PACK_AB R15, R109, R78 ;  /* 0x0000004e6d0f723e */ /* 0x000fca00000000ff */
[----:B------:R3:W-:Y:S01]  /*7c90*/  STSM.16.M88.4 [R153+0x6000], R12 ;  /* 0x0060000c99007844 */ /* 0x0007e20000000200 */
[----:B------:R-:W4:Y:S01]  /*7ca0*/  MUFU.EX2 R94, R94 ;  /* 0x0000005e005e7308 */ /* 0x000f220000000800 */
[C---:B-1----:R-:W-:Y:S01]  /*7cb0*/  FADD.FTZ R5, R71.reuse, R20 ;  /* 0x0000001447057221 */ /* 0x042fe20000010000 */
[----:B------:R-:W-:-:S06]  /*7cc0*/  F2FP.F16.F32.PACK_AB R25, R71, R90 ;  /* 0x0000005a4719723e */ /* 0x000fcc00000000ff */
[----:B------:R-:W1:Y:S01]  /*7cd0*/  MUFU.EX2 R80, R80 ;  /* 0x0000005000507308 */ /* 0x000e620000000800 */
[C---:B--2---:R-:W-:Y:S01]  /*7ce0*/  FADD.FTZ R7, R77.reuse, R24 ;  /* 0x000000184d077221 */ /* 0x044fe20000010000 */
[----:B------:R-:W-:-:S06]  /*7cf0*/  F2FP.F16.F32.PACK_AB R26, R77, R76 ;  /* 0x0000004c4d1a723e */ /* 0x000fcc00000000ff */
[----:B------:R-:W2:Y:S01]  /*7d00*/  MUFU.EX2 R75, R75 ;  /* 0x0000004b004b7308 */ /* 0x000ea20000000800 */
[----:B----4-:R-:W-:Y:S01]  /*7d10*/  FADD.FTZ R20, R94, R5 ;  /* 0x000000055e147221 */ /* 0x010fe20000010000 */
[----:B------:R-:W-:-:S06]  /*7d20*/  F2FP.F16.F32.PACK_AB R5, R67, R82 ;  /* 0x000000524305723e */ /* 0x000fcc00000000ff */
[----:B------:R-:W4:Y:S01]  /*7d30*/  MUFU.EX2 R81, R81 ;  /* 0x0000005100517308 */ /* 0x000f220000000800 */
[----:B-1----:R-:W-:Y:S01]  /*7d40*/  FADD.FTZ R24, R80, R7 ;  /* 0x0000000750187221 */ /* 0x002fe20000010000 */
[----:B------:R-:W-:-:S05]  /*7d50*/  F2FP.F16.F32.PACK_AB R7, R21, R86 ;  /* 0x000000561507723e */ /* 0x000fca00000000ff */
[----:B------:R1:W-:Y:S01]  /*7d60*/  STSM.16.M88.4 [R19+0x6000], R4 ;  /* 0x0060000413007844 */ /* 0x0003e20000000200 */
[----:B------:R-:W5:Y:S01]  /*7d70*/  MUFU.EX2 R79, R79 ;  /* 0x0000004f004f7308 */ /* 0x000f620000000800 */
[C---:B--2---:R-:W-:Y:S01]  /*7d80*/  FADD.FTZ R20, R75.reuse, R20 ;  /* 0x000000144b147221 */ /* 0x044fe20000010000 */
[----:B------:R-:W-:-:S06]  /*7d90*/  F2FP.F16.F32.PACK_AB R27, R75, R94 ;  /* 0x0000005e4b1b723e */ /* 0x000fcc00000000ff */
[----:B------:R-:W2:Y:S01]  /*7da0*/  MUFU.EX2 R84, R84 ;  /* 0x0000005400547308 */ /* 0x000ea20000000800 */
[----:B----4-:R-:W-:Y:S01]  /*7db0*/  FADD.FTZ R21, R81, R24 ;  /* 0x0000001851157221 */ /* 0x010fe20000010000 */
[----:B------:R-:W-:Y:S02]  /*7dc0*/  F2FP.F16.F32.PACK_AB R24, R73, R72 ;  /* 0x000000484918723e */ /* 0x000fe400000000ff */
[----:B---3--:R-:W-:-:S03]  /*7dd0*/  F2FP.F16.F32.PACK_AB R12, R81, R80 ;  /* 0x00000050510c723e */ /* 0x008fc600000000ff */
[----:B------:R3:W-:Y:S01]  /*7de0*/  STSM.16.M88.4 [R155+0x2a800], R24 ;  /* 0x02a800189b007844 */ /* 0x0007e20000000200 */
[----:B------:R-:W4:Y:S01]  /*7df0*/  MUFU.EX2 R10, R83 ;  /* 0x00000053000a7308 */ /* 0x000f220000000800 */
[----:B-----5:R-:W-:-:S07]  /*7e00*/  FADD.FTZ R11, R79, R20 ;  /* 0x000000144f0b7221 */ /* 0x020fce0000010000 */
[----:B------:R-:W5:Y:S01]  /*7e10*/  MUFU.EX2 R105, R105 ;  /* 0x0000006900697308 */ /* 0x000f620000000800 */
[----:B--2---:R-:W-:-:S07]  /*7e20*/  FADD.FTZ R20, R84, R21 ;  /* 0x0000001554147221 */ /* 0x004fce0000010000 */
[----:B------:R-:W2:Y:S01]  /*7e30*/  MUFU.EX2 R102, R102 ;  /* 0x0000006600667308 */ /* 0x000ea20000000800 */
[C---:B----4-:R-:W-:Y:S01]  /*7e40*/  FADD.FTZ R11, R10.reuse, R11 ;  /* 0x0000000b0a0b7221 */ /* 0x050fe20000010000 */
[----:B------:R-:W-:-:S06]  /*7e50*/  F2FP.F16.F32.PACK_AB R13, R10, R79 ;  /* 0x0000004f0a0d723e */ /* 0x000fcc00000000ff */
[----:B------:R-:W4:Y:S01]  /*7e60*/  MUFU.EX2 R87, R87 ;  /* 0x0000005700577308 */ /* 0x000f220000000800 */
[C---:B-----5:R-:W-:Y:S01]  /*7e70*/  FADD.FTZ R21, R105.reuse, R20 ;  /* 0x0000001469157221 */ /* 0x060fe20000010000 */
[----:B------:R-:W-:-:S06]  /*7e80*/  F2FP.F16.F32.PACK_AB R14, R105, R84 ;  /* 0x00000054690e723e */ /* 0x000fcc00000000ff */
[----:B------:R-:W5:Y:S01]  /*7e90*/  MUFU.EX2 R88, R88 ;  /* 0x0000005800587308 */ /* 0x000f620000000800 */
[----:B--2---:R-:W-:-:S07]  /*7ea0*/  FADD.FTZ R20, R102, R11 ;  /* 0x0000000b66147221 */ /* 0x004fce0000010000 */
[----:B------:R-:W1:Y:S01]  /*7eb0*/  MUFU.EX2 R106, R106 ;  /* 0x0000006a006a7308 */ /* 0x000e620000000800 */
[C---:B----4-:R-:W-:Y:S01]  /*7ec0*/  FADD.FTZ R11, R87.reuse, R20 ;  /* 0x00000014570b7221 */ /* 0x050fe20000010000 */
[----:B------:R-:W-:-:S05]  /*7ed0*/  F2FP.F16.F32.PACK_AB R15, R87, R102 ;  /* 0x00000066570f723e */ /* 0x000fca00000000ff */
[----:B------:R3:W-:Y:S01]  /*7ee0*/  STSM.16.M88.4 [R17], R12 ;  /* 0x0000000c11007844 */ /* 0x0007e20000000200 */
[----:B------:R-:W2:Y:S01]  /*7ef0*/  MUFU.EX2 R89, R89 ;  /* 0x0000005900597308 */ /* 0x000ea20000000800 */
[----:B-----5:R-:W-:-:S07]  /*7f00*/  FADD.FTZ R28, R88, R21 ;  /* 0x00000015581c7221 */ /* 0x020fce0000010000 */
[----:B------:R-:W4:Y:S01]  /*7f10*/  MUFU.EX2 R91, R91 ;  /* 0x0000005b005b7308 */ /* 0x000f220000000800 */
[----:B-1----:R-:W-:-:S07]  /*7f20*/  FADD.FTZ R4, R106, R11 ;  /* 0x0000000b6a047221 */ /* 0x002fce0000010000 */
[----:B------:R-:W1:Y:S01]  /*7f30*/  MUFU.EX2 R92, R92 ;  /* 0x0000005c005c7308 */ /* 0x000e620000000800 */
[C---:B--2---:R-:W-:Y:S01]  /*7f40*/  FADD.FTZ R5, R89.reuse, R28 ;  /* 0x0000001c59057221 */ /* 0x044fe20000010000 */
[----:B------:R-:W-:-:S06]  /*7f50*/  F2FP.F16.F32.PACK_AB R28, R89, R88 ;  /* 0x00000058591c723e */ /* 0x000fcc00000000ff */
[----:B------:R-:W2:Y:S01]  /*7f60*/  MUFU.EX2 R33, R110 ;  /* 0x0000006e00217308 */ /* 0x000ea20000000800 */
[C---:B----4-:R-:W-:Y:S01]  /*7f70*/  FADD.FTZ R4, R91.reuse, R4 ;  /* 0x000000045b047221 */ /* 0x050fe20000010000 */
[----:B------:R-:W-:-:S06]  /*7f80*/  F2FP.F16.F32.PACK_AB R29, R91, R106 ;  /* 0x0000006a5b1d723e */ /* 0x000fcc00000000ff */
[----:B------:R-:W4:Y:S01]  /*7f90*/  MUFU.EX2 R93, R93 ;  /* 0x0000005d005d7308 */ /* 0x000f220000000800 */
[----:B-1----:R-:W-:-:S07]  /*7fa0*/  FADD.FTZ R6, R92, R5 ;  /* 0x000000055c067221 */ /* 0x002fce0000010000 */
[----:B------:R-:W1:Y:S01]  /*7fb0*/  MUFU.EX2 R31, R95 ;  /* 0x0000005f001f7308 */ /* 0x000e620000000800 */
[----:B--2---:R-:W-:-:S07]  /*7fc0*/  FADD.FTZ R4, R33, R4 ;  /* 0x0000000421047221 */ /* 0x004fce0000010000 */
[----:B------:R-:W2:Y:S01]  /*7fd0*/  MUFU.EX2 R35, R114 ;  /* 0x0000007200237308 */ /* 0x000ea20000000800 */
[C---:B----4-:R-:W-:Y:S01]  /*7fe0*/  FADD.FTZ R5, R93.reuse, R6 ;  /* 0x000000065d057221 */ /* 0x050fe20000010000 */
[----:B------:R-:W-:-:S03]  /*7ff0*/  F2FP.F16.F32.PACK_AB R30, R93, R92 ;  /* 0x0000005c5d1e723e */ /* 0x000fc600000000ff */
[----:B------:R-:W-:-:S03]  /*8000*/  FADD.FTZ R6, R32, R5 ;  /* 0x0000000520067221 */ /* 0x000fc60000010000 */
[----:B------:R-:W4:Y:S01]  /*8010*/  MUFU.EX2 R99, R99 ;  /* 0x0000006300637308 */ /* 0x000f220000000800 */
[C---:B-1----:R-:W-:Y:S01]  /*8020*/  FADD.FTZ R4, R31.reuse, R4 ;  /* 0x000000041f047221 */ /* 0x042fe20000010000 */
[----:B------:R-:W-:-:S05]  /*8030*/  F2FP.F16.F32.PACK_AB R31, R31, R33 ;  /* 0x000000211f1f723e */ /* 0x000fca00000000ff */
[----:B------:R3:W-:Y:S01]  /*8040*/  STSM.16.M88.4 [R153+0xc000], R28 ;  /* 0x00c0001c99007844 */ /* 0x0007e20000000200 */
[----:B------:R-:W1:Y:S01]  /*8050*/  MUFU.EX2 R97, R97 ;  /* 0x0000006100617308 */ /* 0x000e620000000800 */
[----:B--2---:R-:W-:-:S07]  /*8060*/  FADD.FTZ R4, R35, R4 ;  /* 0x0000000423047221 */ /* 0x004fce0000010000 */
[----:B------:R-:W2:Y:S01]  /*8070*/  MUFU.EX2 R100, R100 ;  /* 0x0000006400647308 */ /* 0x000ea20000000800 */
[C---:B----4-:R-:W-:Y:S01]  /*8080*/  F2FP.F16.F32.PACK_AB R33, R99.reuse, R35 ;  /* 0x000000236321723e */ /* 0x050fe200000000ff */
[----:B------:R-:W-:-:S06]  /*8090*/  FADD.FTZ R4, R99, R4 ;  /* 0x0000000463047221 */ /* 0x000fcc0000010000 */
[----:B------:R-:W4:Y:S01]  /*80a0*/  MUFU.EX2 R63, R63 ;  /* 0x0000003f003f7308 */ /* 0x000f220000000800 */
[C---:B-1----:R-:W-:Y:S01]  /*80b0*/  F2FP.F16.F32.PACK_AB R32, R97.reuse, R32 ;  /* 0x000000206120723e */ /* 0x042fe200000000ff */
[----:B------:R-:W-:-:S06]  /*80c0*/  FADD.FTZ R5, R97, R6 ;  /* 0x0000000661057221 */ /* 0x000fcc0000010000 */
[----:B------:R-:W1:Y:S01]  /*80d0*/  MUFU.EX2 R7, R118 ;  /* 0x0000007600077308 */ /* 0x000e620000000800 */
[----:B--2---:R-:W-:-:S07]  /*80e0*/  FADD.FTZ R6, R100, R5 ;  /* 0x0000000564067221 */ /* 0x004fce0000010000 */
[----:B------:R-:W2:Y:S01]  /*80f0*/  MUFU.EX2 R101, R101 ;  /* 0x0000006500657308 */ /* 0x000ea20000000800 */
[C---:B----4-:R-:W-:Y:S01]  /*8100*/  F2FP.F16.F32.PACK_AB R34, R63.reuse, R100 ;  /* 0x000000643f22723e */ /* 0x050fe200000000ff */
[----:B------:R-:W-:Y:S01]  /*8110*/  FADD.FTZ R6, R63, R6 ;  /* 0x000000063f067221 */ /* 0x000fe20000010000 */
[----:B-1----:R-:W-:Y:S01]  /*8120*/  FADD.FTZ R4, R7, R4 ;  /* 0x0000000407047221 */ /* 0x002fe20000010000 */
[----:B--2---:R-:W-:-:S03]  /*8130*/  F2FP.F16.F32.PACK_AB R35, R101, R7 ;  /* 0x000000076523723e */ /* 0x004fc600000000ff */
[----:B------:R-:W-:Y:S01]  /*8140*/  FADD.FTZ R5, R101, R4 ;  /* 0x0000000465057221 */ /* 0x000fe20000010000 */
[----:B------:R-:W-:Y:S01]  /*8150*/  IMAD.MOV.U32 R7, RZ, RZ, R98 ;  /* 0x000000ffff077224 */ /* 0x000fe200078e0062 */
[----:B------:R-:W-:Y:S01]  /*8160*/  MOV R4, R50 ;  /* 0x0000003200047202 */ /* 0x000fe20000000f00 */
[----:B------:R3:W-:Y:S01]  /*8170*/  STSM.16.M88.4 [R19+0xc000], R32 ;  /* 0x00c0002013007844 */ /* 0x0007e20000000200 */
[----:B------:R-:W-:Y:S01]  /*8180*/  @!PT LDS RZ, [RZ] ;  /* 0x00000000fffff984 */ /* 0x000fe20000000800 */
[----:B------:R-:W-:Y:S01]  /*8190*/  @!PT LDS RZ, [RZ] ;  /* 0x00000000fffff984 */ /* 0x000fe20000000800 */
[----:B------:R-:W-:Y:S01]  /*81a0*/  @!PT LDS RZ, [RZ] ;  /* 0x00000000fffff984 */ /* 0x000fe20000000800 */
[----:B------:R-:W-:Y:S01]  /*81b0*/  @!PT LDS RZ, [RZ] ;  /* 0x00000000fffff984 */ /* 0x000fe20000000800 */
[----:B------:R1:W-:Y:S06]  /*81c0*/  MEMBAR.ALL.CTA ;  /* 0x0000000000007992 */ /* 0x0003ec0000008000 */
[----:B-1----:R-:W1:Y:S02]  /*81d0*/  FENCE.VIEW.ASYNC.S ;  /* 0x00000000000073c6 */ /* 0x002e640000000000 */
[----:B-1----:R-:W-:Y:S01]  /*81e0*/  NOP ;  /* 0x0000000000007918 */ /* 0x002fe20000000000 */
[----:B------:R-:W-:Y:S05]  /*81f0*/  @P2 BRA `(.L_x_24) ;  /* 0xffffffc800902947 */ /* 0x000fea000383ffff */
.L_x_15:
[----:B------:R-:W-:Y:S06]  /*8200*/  BAR.ARV 0x8, 0x1a0 ;  /* 0x0206800000007b1d */ /* 0x000fec0000002000 */
[----:B------:R-:W-:Y:S05]  /*8210*/  @!P0 BRA `(.L_x_25) ;  /* 0x0000000000048947 */ /* 0x000fea0003800000 */
[----:B------:R-:W-:Y:S01]  /*8220*/  BPT.TRAP 0x1 ;  /* 0x000000040000795c */ /* 0x000fe20000300000 */
.L_x_25:
[----:B------:R-:W-:Y:S01]  /*8230*/  ULEA UR12, UR36, UR40, 0x3 ;  /* 0x00000028240c7291 */ /* 0x000fe2000f8e183f */
[----:B------:R-:W-:-:S05]  /*8240*/  IMAD.U32 R3, RZ, RZ, UR37 ;  /* 0x00000025ff037e24 */ /* 0x000fca000f8e00ff */
[----:B------:R-:W-:-:S04]  /*8250*/  SHF.L.U32 R3, R3, 0x1f, RZ ;  /* 0x0000001f03037819 */ /* 0x000fc800000006ff */
[----:B------:R1:W4:Y:S01]  /*8260*/  SYNCS.PHASECHK.TRANS64.TRYWAIT P2, [UR12+0x30850], R3 ;  /* 0x03085003ff0075a7 */ /* 0x000322000804014c */
[----:B------:R-:W-:Y:S05]  /*8270*/  @!P0 BRA `(.L_x_26) ;  /* 0x0000000000048947 */ /* 0x000fea0003800000 */
[----:B------:R-:W-:Y:S01]  /*8280*/  BPT.TRAP 0x1 ;  /* 0x000000040000795c */ /* 0x000fe20000300000 */
.L_x_26:
[----:B----4-:R-:W-:Y:S05]  /*8290*/  @P2 BRA `(.L_x_27) ;  /* 0x0000000000082947 */ /* 0x010fea0003800000 */
[----:B------:R-:W4:Y:S02]  /*82a0*/  SYNCS.PHASECHK.TRANS64.TRYWAIT P0, [UR12+0x30850], R3 ;  /* 0x03085003ff0075a7 */ /* 0x000f24000800014c */
[----:B----4-:R-:W-:Y:S05]  /*82b0*/  @!P0 BRA `(.L_x_28) ;  /* 0x0000003400e08947 */ /* 0x010fea0003800000 */
.L_x_27:
[----:B------:R-:W-:Y:S01]  /*82c0*/  R2UR UR4, R0 ;  /* 0x00000000000472ca */ /* 0x000fe200000e0000 */
[----:B------:R-:W-:Y:S01]  /*82d0*/  UIADD3 UR5, UR40, 0x400, URZ ;  /* 0x0000040028057890 */ /* 0x000fe2000fffe03f */
[----:B------:R-:W5:Y:S01]  /*82e0*/  LDL.64 R20, [R1+0x10] ;  /* 0x0000100001147983 */ /* 0x000f620000100a00 */
[----:B------:R-:W-:Y:S01]  /*82f0*/  WARPGROUP.ARRIVE ;  /* 0x00000000000079c5 */ /* 0x000fe20000000000 */
[----:B------:R-:W-:Y:S01]  /*8300*/  UMOV UR7, 0x40000040 ;  /* 0x4000004000077882 */ /* 0x000fe20000000000 */
[----:B------:R-:W-:Y:S01]  /*8310*/  USHF.R.U32.HI UR5, URZ, 0x4, UR5 ;  /* 0x000000043f057899 */ /* 0x000fe20008011605 */
[----:B----4-:R-:W4:Y:S01]  /*8320*/  SHFL.BFLY PT, R4, R5, 0x2, 0x1f ;  /* 0x0c401f0005047f89 */ /* 0x010f2200000e0000 */
[----:B------:R-:W-:Y:S01]  /*8330*/  UMOV UR11, 0x40000040 ;  /* 0x40000040000b7882 */ /* 0x000fe20000000000 */
[----:B------:R-:W-:Y:S01]  /*8340*/  UMOV UR9, 0x40000040 ;  /* 0x4000004000097882 */ /* 0x000fe20000000000 */
[----:B------:R-:W-:Y:S01]  /*8350*/  ULOP3.LUT UR5, UR5, 0x3fff, URZ, 0xc0, !UPT ;  /* 0x00003fff05057892 */ /* 0x000fe2000f8ec03f */
[----:B-1----:R-:W1:Y:S01]  /*8360*/  SHFL.BFLY PT, R3, R6, 0x2, 0x1f ;  /* 0x0c401f0006037f89 */ /* 0x002e6200000e0000 */
[----:B------:R-:W-:Y:S01]  /*8370*/  UIADD3 UR42, -UR41, URZ, URZ ;  /* 0x0000003f292a7290 */ /* 0x000fe2000fffe13f */
[C---:B------:R-:W-:Y:S01]  /*8380*/  IADD3 R47, R2.reuse, -0x80, RZ ;  /* 0xffffff80022f7810 */ /* 0x040fe20007ffe0ff */
[----:B------:R-:W-:Y:S01]  /*8390*/  UIADD3 UR4, UR4, 0x1e800, URZ ;  /* 0x0001e80004047890 */ /* 0x000fe2000fffe03f */
[----:B------:R-:W-:Y:S01]  /*83a0*/  VIADD R48, R2, 0xffffff80 ;  /* 0xffffff8002307836 */ /* 0x000fe20000000000 */
[----:B------:R-:W-:Y:S01]  /*83b0*/  UIMAD UR6, UR36, 0x600, UR5 ;  /* 0x00000600240678a4 */ /* 0x000fe2000f8e0205 */
[----:B------:R-:W-:Y:S01]  /*83c0*/  SHF.R.S32.HI R47, RZ, 0x1f, R47 ;  /* 0x0000001fff2f7819 */ /* 0x000fe2000001142f */
[----:B------:R-:W-:Y:S01]  /*83d0*/  USHF.R.U32.HI UR4, URZ, 0x4, UR4 ;  /* 0x000000043f047899 */ /* 0x000fe20008011604 */
[----:B------:R-:W-:Y:S01]  /*83e0*/  UMOV UR5, 0x40000040 ;  /* 0x4000004000057882 */ /* 0x000fe20000000000 */
[----:B------:R-:W-:Y:S01]  /*83f0*/  UIADD3 UR10, UR6, 0x80, URZ ;  /* 0x00000080060a7890 */ /* 0x000fe2000fffe03f */
[----:B------:R-:W-:Y:S01]  /*8400*/  LEA.HI R47, R47, R48, RZ, 0x5 ;  /* 0x000000302f2f7211 */ /* 0x000fe200078f28ff */
[----:B------:R-:W-:-:S02]  /*8410*/  ULOP3.LUT UR4, UR4, 0x3fff, URZ, 0xc0, !UPT ;  /* 0x00003fff04047892 */ /* 0x000fc4000f8ec03f */
[----:B------:R-:W-:Y:S01]  /*8420*/  UIADD3 UR43, -UR44, URZ, URZ ;  /* 0x0000003f2c2b7290 */ /* 0x000fe2000fffe13f */
[----:B------:R-:W-:Y:S01]  /*8430*/  SHF.R.S32.HI R47, RZ, 0x5, R47 ;  /* 0x00000005ff2f7819 */ /* 0x000fe2000001142f */
[----:B------:R-:W-:-:S04]  /*8440*/  ULOP3.LUT UR4, UR4, 0x10000, URZ, 0xfc, !UPT ;  /* 0x0001000004047892 */ /* 0x000fc8000f8efc3f */
[----:B------:R-:W-:Y:S01]  /*8450*/  UIADD3 UR8, UR4, 0x2, URZ ;  /* 0x0000000204087890 */ /* 0x000fe2000fffe03f */
[----:B----4-:R-:W-:Y:S01]  /*8460*/  FADD.FTZ R7, R4, R5 ;  /* 0x0000000504077221 */ /* 0x010fe20000010000 */
[----:B-1----:R-:W-:-:S03]  /*8470*/  FADD.FTZ R3, R3, R6 ;  /* 0x0000000603037221 */ /* 0x002fc60000010000 */
[----:B------:R-:W-:Y:S01]  /*8480*/  HGMMA.64x64x16.F32 R120, gdesc[UR4].tnspB, R120, gsb0 ;  /* 0x40e00000047879f0 */ /* 0x000fe20008000878 */
[----:B------:R-:W-:Y:S01]  /*8490*/  UMOV UR7, 0x40000040 ;  /* 0x4000004000077882 */ /* 0x000fe20000000000 */
[----:B------:R-:W-:Y:S01]  /*84a0*/  UMOV UR5, 0x40000040 ;  /* 0x4000004000057882 */ /* 0x000fe20000000000 */
[----:B--23--:R-:W1:Y:S04]  /*84b0*/  SHFL.BFLY PT, R12, R7, 0x1, 0x1f ;  /* 0x0c201f00070c7f89 */ /* 0x00ce6800000e0000 */
[----:B------:R-:W2:Y:S01]  /*84c0*/  SHFL.BFLY PT, R0, R3, 0x1, 0x1f ;  /* 0x0c201f0003007f89 */ /* 0x000ea200000e0000 */
[----:B-1----:R-:W-:Y:S01]  /*84d0*/  FADD.FTZ R14, R7, R12 ;  /* 0x0000000c070e7221 */ /* 0x002fe20000010000 */
[----:B------:R-:W-:Y:S02]  /*84e0*/  IMAD.U32 R12, RZ, RZ, UR12 ;  /* 0x0000000cff0c7e24 */ /* 0x000fe4000f8e00ff */
[----:B--2---:R-:W-:Y:S01]  /*84f0*/  FADD.FTZ R13, R3, R0 ;  /* 0x00000000030d7221 */ /* 0x004fe20000010000 */
[----:B------:R-:W-:-:S02]  /*8500*/  IMAD.MOV.U32 R0, RZ, RZ, RZ ;  /* 0x000000ffff007224 */ /* 0x000fc400078e00ff */
[----:B------:R-:W-:Y:S02]  /*8510*/  @!P1 VIADD R12, R12, 0x30860 ;  /* 0x000308600c0c9836 */ /* 0x000fe40000000000 */
[----:B------:R-:W-:-:S03]  /*8520*/  FSETP.NE.FTZ.AND P2, PT, R13, RZ, PT ;  /* 0x000000ff0d00720b */ /* 0x000fc60003f55000 */
[----:B------:R-:W-:-:S10]  /*8530*/  @!P1 PRMT R12, RZ, 0x654, R12 ;  /* 0x00000654ff0c9816 */ /* 0x000fd4000000000c */
[----:B------:R-:W-:Y:S01]  /*8540*/  @P2 MUFU.RCP R0, R13 ;  /* 0x0000000d00002308 */ /* 0x000fe20000001000 */
[----:B------:R-:W-:Y:S02]  /*8550*/  WARPGROUP.DEPBAR.LE gsb0, 0x0 ;  /* 0x00008000000079c5 */ /* 0x000fe40000010000 */
[----:B------:R-:W-:-:S06]  /*8560*/  WARPGROUP.ARRIVE ;  /* 0x00000000000079c5 */ /* 0x000fcc0000000000 */
[----:B------:R-:W-:Y:S01]  /*8570*/  HGMMA.64x64x16.F32 R120, gdesc[UR8].tnspB, R120, gsb0 ;  /* 0x40e00000087879f0 */ /* 0x000fe20008000878 */
[----:B------:R-:W-:Y:S02]  /*8580*/  UIADD3 UR10, UR6, 0x100, URZ ;  /* 0x00000100060a7890 */ /* 0x000fe4000fffe03f */
[----:B------:R-:W-:Y:S01]  /*8590*/  UIADD3 UR8, UR4, 0x4, URZ ;  /* 0x0000000404087890 */ /* 0x000fe2000fffe03f */
[----:B------:R-:W-:Y:S01]  /*85a0*/  UMOV UR11, 0x40000040 ;  /* 0x40000040000b7882 */ /* 0x000fe20000000000 */
[----:B------:R-:W-:Y:S01]  /*85b0*/  UMOV UR9, 0x40000040 ;  /* 0x4000004000097882 */ /* 0x000fe20000000000 */
        /* <DEDUP_REMOVED lines=14> */
[C---:B-----5:R-:W-:Y:S02]  /*86a0*/  IADD3 R9, P4, R20.reuse, 0x20, RZ ;  /* 0x0000002014097810 */ /* 0x060fe40007f9e0ff */
[----:B------:R-:W-:Y:S02]  /*86b0*/  IADD3 R5, P0, R20, 0x60, RZ ;  /* 0x0000006014057810 */ /* 0x000fe40007f1e0ff */
[----:B------:R-:W-:-:S02]  /*86c0*/  LOP3.LUT R8, R9, 0x380, RZ, 0xc0, !PT ;  /* 0x0000038009087812 */ /* 0x000fc400078ec0ff */
[----:B------:R-:W-:Y:S02]  /*86d0*/  LOP3.LUT R4, R5, 0x380, RZ, 0xc0, !PT ;  /* 0x0000038005047812 */ /* 0x000fe400078ec0ff */
[----:B------:R-:W-:Y:S02]  /*86e0*/  SHF.R.U64 R8, R8, 0x3, RZ ;  /* 0x0000000308087819 */ /* 0x000fe400000012ff */
[----:B------:R-:W-:Y:S02]  /*86f0*/  IADD3 R3, P3, R20, 0x40, RZ ;  /* 0x0000004014037810 */ /* 0x000fe40007f7e0ff */
[----:B------:R-:W-:Y:S01]  /*8700*/  LOP3.LUT R8, R8, R9, RZ, 0x3c, !PT ;  /* 0x0000000908087212 */ /* 0x000fe200078e3cff */
[--C-:B------:R-:W-:Y:S01]  /*8710*/  IMAD.X R9, RZ, RZ, R21.reuse, P4 ;  /* 0x000000ffff097224 */ /* 0x100fe200020e0615 */
[----:B------:R-:W-:Y:S01]  /*8720*/  LOP3.LUT R10, R20, 0x380, RZ, 0xc0, !PT ;  /* 0x00000380140a7812 */ /* 0x000fe200078ec0ff */
[----:B------:R-:W-:Y:S01]  /*8730*/  IMAD.X R7, RZ, RZ, R21, P3 ;  /* 0x000000ffff077224 */ /* 0x000fe200018e0615 */
[----:B------:R-:W-:-:S02]  /*8740*/  SHF.R.U64 R4, R4, 0x3, RZ ;  /* 0x0000000304047819 */ /* 0x000fc400000012ff */
[----:B------:R-:W-:Y:S02]  /*8750*/  FSETP.NE.FTZ.AND P4, PT, R14, RZ, PT ;  /* 0x000000ff0e00720b */ /* 0x000fe40003f95000 */
[----:B------:R-:W-:Y:S02]  /*8760*/  LOP3.LUT R6, R3, 0x380, RZ, 0xc0, !PT ;  /* 0x0000038003067812 */ /* 0x000fe400078ec0ff */
[----:B------:R-:W-:Y:S02]  /*8770*/  SHF.R.U64 R10, R10, 0x3, RZ ;  /* 0x000000030a0a7819 */ /* 0x000fe400000012ff */
[----:B------:R-:W-:Y:S02]  /*8780*/  LOP3.LUT R4, R4, R5, RZ, 0x3c, !PT ;  /* 0x0000000504047212 */ /* 0x000fe400078e3cff */
[----:B------:R-:W-:Y:S02]  /*8790*/  IADD3.X R5, RZ, R21, RZ, P0, !PT ;  /* 0x00000015ff057210 */ /* 0x000fe400007fe4ff */
[----:B------:R-:W-:-:S02]  /*87a0*/  SHF.R.U64 R6, R6, 0x3, RZ ;  /* 0x0000000306067819 */ /* 0x000fc400000012ff */
[----:B------:R-:W-:Y:S02]  /*87b0*/  MOV R11, R21 ;  /* 0x00000015000b7202 */ /* 0x000fe40000000f00 */
[----:B------:R-:W-:Y:S02]  /*87c0*/  LOP3.LUT R10, R10, R20, RZ, 0x3c, !PT ;  /* 0x000000140a0a7212 */ /* 0x000fe400078e3cff */
[----:B------:R-:W-:Y:S02]  /*87d0*/  MOV R38, R4 ;  /* 0x0000000400267202 */ /* 0x000fe40000000f00 */
[----:B------:R-:W-:Y:S01]  /*87e0*/  LOP3.LUT R6, R6, R3, RZ, 0x3c, !PT ;  /* 0x0000000306067212 */ /* 0x000fe200078e3cff */
[----:B------:R-:W1:Y:S01]  /*87f0*/  LDC.64 R4, c[0x0][0xb78] ;  /* 0x0002de00ff047b82 */ /* 0x000e620000000a00 */
[----:B------:R-:W-:Y:S01]  /*8800*/  MOV R43, R10 ;  /* 0x0000000a002b7202 */ /* 0x000fe20000000f00 */
[----:B------:R-:W-:Y:S01]  /*8810*/  IMAD.MOV.U32 R10, RZ, RZ, RZ ;  /* 0x000000ffff0a7224 */ /* 0x000fe200078e00ff */
[----:B------:R-:W2:Y:S01]  /*8820*/  @P4 MUFU.LG2 R11, R14 ;  /* 0x0000000e000b4308 */ /* 0x000ea20000000c00 */
[----:B------:R-:W-:Y:S01]  /*8830*/  MOV R40, R6 ;  /* 0x0000000600287202 */ /* 0x000fe20000000f00 */
[----:B------:R-:W-:Y:S01]  /*8840*/  @P2 FMUL.FTZ R7, R39, 0.69314718246459960938 ;  /* 0x3f31721827072820 */ /* 0x000fe20000410000 */
[----:B------:R-:W-:-:S02]  /*8850*/  MOV R42, R8 ;  /* 0x00000008002a7202 */ /* 0x000fc40000000f00 */
[----:B------:R-:W-:Y:S02]  /*8860*/  LOP3.LUT P0, RZ, R157, 0x3, RZ, 0xc0, !PT ;  /* 0x000000039dff7812 */ /* 0x000fe4000780c0ff */
[----:B------:R-:W-:Y:S01]  /*8870*/  MOV R21, 0xff800000 ;  /* 0xff80000000157802 */ /* 0x000fe20000000f00 */
[----:B------:R-:W3:Y:S08]  /*8880*/  @P2 MUFU.LG2 R6, R13 ;  /* 0x0000000d00062308 */ /* 0x000ef00000000c00 */
[----:B------:R4:W5:Y:S01]  /*8890*/  @P4 MUFU.RCP R10, R14 ;  /* 0x0000000e000a4308 */ /* 0x0009620000001000 */
[----:B--2---:R-:W-:Y:S01]  /*88a0*/  @P4 FMUL.FTZ R11, R11, 0.69314718246459960938 ;  /* 0x3f3172180b0b4820 */ /* 0x004fe20000410000 */
[----:B------:R-:W-:-:S02]  /*88b0*/  WARPGROUP.DEPBAR.LE gsb0, 0x0 ;  /* 0x00008000000079c5 */ /* 0x000fc40000010000 */
[----:B------:R-:W-:Y:S01]  /*88c0*/  WARPGROUP.ARRIVE ;  /* 0x00000000000079c5 */ /* 0x000fe20000000000 */
[----:B----4-:R-:W-:Y:S01]  /*88d0*/  @P4 FMUL.FTZ R14, R39, 0.69314718246459960938 ;  /* 0x3f317218270e4820 */ /* 0x010fe20000410000 */
[----:B---3--:R-:W-:-:S04]  /*88e0*/  @P2 FMUL.FTZ R6, R6, 0.69314718246459960938 ;  /* 0x3f31721806062820 */ /* 0x008fc80000410000 */
[----:B------:R-:W-:Y:S01]  /*88f0*/  HGMMA.64x64x16.F32 R120, gdesc[UR8].tnspB, R120, gsb0 ;  /* 0x40e00000087879f0 */ /* 0x000fe20008000878 */
[----:B------:R-:W-:Y:S01]  /*8900*/  UIADD3 UR10, UR6, 0x280, URZ ;  /* 0x00000280060a7890 */ /* 0x000fe2000fffe03f */
[----:B------:R-:W-:Y:S01]  /*8910*/  @P4 FFMA.FTZ R21, R14, R98, R11 ;  /* 0x000000620e154223 */ /* 0x000fe2000001000b */
        /* <DEDUP_REMOVED lines=38> */
[----:B------:R-:W-:Y:S02]  /*8b80*/  UIADD3 UR6, UR6, 0x580, URZ ;  /* 0x0000058006067890 */ /* 0x000fe4000fffe03f */
[----:B------:R-:W-:Y:S01]  /*8b90*/  UIADD3 UR4, UR4, 0xc06, URZ ;  /* 0x00000c0604047890 */ /* 0x000fe2000fffe03f */
[----:B------:R-:W-:Y:S02]  /*8ba0*/  WARPGROUP.DEPBAR.LE gsb0, 0x0 ;  /* 0x00008000000079c5 */ /* 0x000fe40000010000 */
[----:B------:R-:W-:-:S06]  /*8bb0*/  WARPGROUP.ARRIVE ;  /* 0x00000000000079c5 */ /* 0x000fcc0000000000 */
[----:B------:R-:W-:Y:S01]  /*8bc0*/  HGMMA.64x64x16.F32 R120, gdesc[UR8].tnspB, R120, gsb0 ;  /* 0x40e00000087879f0 */ /* 0x000fe20008000878 */
[----:B------:R-:W-:Y:S02]  /*8bd0*/  ULDC.64 UR8, c[0x0][0xb70] ;  /* 0x0002dc0000087ab9 */ /* 0x000fe40000000a00 */
[----:B------:R-:W-:Y:S02]  /*8be0*/  WARPGROUP.DEPBAR.LE gsb0, 0x0 ;  /* 0x00008000000079c5 */ /* 0x000fe40000010000 */
[----:B------:R-:W-:-:S06]  /*8bf0*/  WARPGROUP.ARRIVE ;  /* 0x00000000000079c5 */ /* 0x000fcc0000000000 */
[----:B------:R-:W-:Y:S01]  /*8c00*/  HGMMA.64x64x16.F32 R120, gdesc[UR4].tnspB, R120, gsb0 ;  /* 0x40e00000047879f0 */ /* 0x000fe20008000878 */
[----:B------:R-:W-:Y:S01]  /*8c10*/  ULDC UR4, c[0x0][0xda8] ;  /* 0x00036a0000047ab9 */ /* 0x000fe20000000800 */
[----:B------:R-:W-:Y:S01]  /*8c20*/  ULDC UR7, c[0x0][0xa88] ;  /* 0x0002a20000077ab9 */ /* 0x000fe20000000800 */
[----:B------:R-:W-:-:S03]  /*8c30*/  UIMAD UR42, UR4, UR42, UR46 ;  /* 0x0000002a042a72a4 */ /* 0x000fc6000f8e022e */
[----:B------:R-:W-:Y:S01]  /*8c40*/  ULDC UR4, c[0x0][0xdb4] ;  /* 0x00036d0000047ab9 */ /* 0x000fe20000000800 */
[----:B------:R-:W-:Y:S02]  /*8c50*/  UIMAD UR42, UR42, 0xc0, URZ ;  /* 0x000000c02a2a78a4 */ /* 0x000fe4000f8e023f */
[----:B------:R-:W-:-:S04]  /*8c60*/  UIMAD UR43, UR4, UR43, UR41 ;  /* 0x0000002b042b72a4 */ /* 0x000fc8000f8e0229 */
[----:B------:R-:W-:Y:S01]  /*8c70*/  USHF.R.S32.HI UR4, URZ, 0x1f, UR43 ;  /* 0x0000001f3f047899 */ /* 0x000fe2000801142b */
[----:B------:R-:W-:-:S03]  /*8c80*/  VIADD R29, R152, UR42 ;  /* 0x0000002a981d7c36 */ /* 0x000fc60008000000 */
[----:B------:R-:W-:Y:S02]  /*8c90*/  UIMAD UR6, UR4, UR8, URZ ;  /* 0x00000008040672a4 */ /* 0x000fe4000f8e023f */
[----:B------:R-:W-:Y:S01]  /*8ca0*/  UIMAD.WIDE.U32 UR4, UR43, UR8, URZ ;  /* 0x000000082b0472a5 */ /* 0x000fe2000f8e003f */
[----:B------:R-:W-:Y:S01]  /*8cb0*/  IADD3 R3, R29, 0x8, RZ ;  /* 0x000000081d037810 */ /* 0x000fe20007ffe0ff */
[----:B------:R-:W-:Y:S01]  /*8cc0*/  UIMAD UR6, UR43, UR9, UR6 ;  /* 0x000000092b0672a4 */ /* 0x000fe2000f8e0206 */
[----:B------:R-:W-:Y:S02]  /*8cd0*/  SHF.R.S32.HI R45, RZ, 0x1f, R29 ;  /* 0x0000001fff2d7819 */ /* 0x000fe4000001141d */
[----:B------:R-:W-:Y:S01]  /*8ce0*/  ISETP.GE.OR P3, PT, R3, UR7, P0 ;  /* 0x0000000703007c0c */ /* 0x000fe20008766670 */
[----:B------:R-:W-:Y:S01]  /*8cf0*/  IMAD.U32 R8, RZ, RZ, UR4 ;  /* 0x00000004ff087e24 */ /* 0x000fe2000f8e00ff */
[----:B------:R-:W-:Y:S01]  /*8d00*/  USHF.R.S32.HI UR4, URZ, 0x1f, UR44 ;  /* 0x0000001f3f047899 */ /* 0x000fe2000801142c */
[----:B------:R-:W-:Y:S01]  /*8d10*/  MOV R9, UR5 ;  /* 0x0000000500097c02 */ /* 0x000fe20008000f00 */
[----:B------:R-:W-:Y:S01]  /*8d20*/  UIADD3 UR6, UR5, UR6, URZ ;  /* 0x0000000605067290 */ /* 0x000fe2000fffe03f */
[----:B------:R-:W-:-:S02]  /*8d30*/  IMAD.MOV.U32 R3, RZ, RZ, -0x800000 ;  /* 0xff800000ff037424 */ /* 0x000fc400078e00ff */
[----:B------:R-:W-:Y:S01]  /*8d40*/  @P2 FFMA.FTZ R3, R7, R50, R6 ;  /* 0x0000003207032223 */ /* 0x000fe20000010006 */
[----:B------:R-:W-:Y:S01]  /*8d50*/  ISETP.GE.OR P0, PT, R29, UR7, P0 ;  /* 0x000000071d007c0c */ /* 0x000fe20008706670 */
[C---:B-1----:R-:W-:Y:S01]  /*8d60*/  IMAD R14, R4.reuse, UR4, RZ ;  /* 0x00000004040e7c24 */ /* 0x042fe2000f8e02ff */
[----:B------:R-:W-:Y:S01]  /*8d70*/  ULDC.64 UR4, c[0x0][0xb40] ;  /* 0x0002d00000047ab9 */ /* 0x000fe20000000a00 */
[----:B------:R-:W-:Y:S02]  /*8d80*/  IMAD.U32 R9, RZ, RZ, UR6 ;  /* 0x00000006ff097e24 */ /* 0x000fe4000f8e00ff */
[----:B------:R-:W-:Y:S02]  /*8d90*/  IMAD R46, R5, UR44, R14 ;  /* 0x0000002c052e7c24 */ /* 0x000fe4000f8e020e */
[----:B------:R-:W-:Y:S01]  /*8da0*/  IMAD.WIDE.U32 R8, R4, UR44, R8 ;  /* 0x0000002c04087c25 */ /* 0x000fe2000f8e0008 */
[----:B------:R-:W-:Y:S02]  /*8db0*/  WARPGROUP.DEPBAR.LE gsb0, 0x0 ;  /* 0x00008000000079c5 */ /* 0x000fe40000010000 */
[----:B------:R1:W-:Y:S01]  /*8dc0*/  @!P1 SYNCS.ARRIVE.TRANS64.RED.A1T0 RZ, [R12+URZ], RZ ;  /* 0x000000ff0cff99a7 */ /* 0x0003e2000810043f */
[-C--:B------:R-:W-:Y:S01]  /*8dd0*/  FMUL.FTZ R6, R121, R0.reuse ;  /* 0x0000000079067220 */ /* 0x080fe20000410000 */
[-C--:B------:R-:W-:Y:S01]  /*8de0*/  FMUL.FTZ R7, R120, R0.reuse ;  /* 0x0000000078077220 */ /* 0x080fe20000410000 */
[-C--:B------:R-:W-:Y:S01]  /*8df0*/  FMUL.FTZ R11, R125, R0.reuse ;  /* 0x000000007d0b7220 */ /* 0x080fe20000410000 */
[-C--:B------:R-:W-:Y:S01]  /*8e00*/  FMUL.FTZ R15, R129, R0.reuse ;  /* 0x00000000810f7220 */ /* 0x080fe20000410000 */
[-C--:B------:R-:W-:Y:S01]  /*8e10*/  FMUL.FTZ R20, R128, R0.reuse ;  /* 0x0000000080147220 */ /* 0x080fe20000410000 */
[-C--:B------:R-:W-:Y:S01]  /*8e20*/  FMUL.FTZ R22, R133, R0.reuse ;  /* 0x0000000085167220 */ /* 0x080fe20000410000 */
[-C--:B------:R-:W-:Y:S01]  /*8e30*/  FMUL.FTZ R25, R132, R0.reuse ;  /* 0x0000000084197220 */ /* 0x080fe20000410000 */
[-C--:B-1----:R-:W-:Y:S01]  /*8e40*/  FMUL.FTZ R12, R124, R0.reuse ;  /* 0x000000007c0c7220 */ /* 0x082fe20000410000 */
[-C--:B------:R-:W-:Y:S01]  /*8e50*/  FMUL.FTZ R24, R137, R0.reuse ;  /* 0x0000000089187220 */ /* 0x080fe20000410000 */
[-C--:B------:R-:W-:Y:S01]  /*8e60*/  FMUL.FTZ R27, R136, R0.reuse ;  /* 0x00000000881b7220 */ /* 0x080fe20000410000 */
[-C--:B------:R-:W-:Y:S01]  /*8e70*/  FMUL.FTZ R26, R141, R0.reuse ;  /* 0x000000008d1a7220 */ /* 0x080fe20000410000 */
[-C--:B------:R-:W-:Y:S01]  /*8e80*/  FMUL.FTZ R31, R140, R0.reuse ;  /* 0x000000008c1f7220 */ /* 0x080fe20000410000 */
[-C--:B------:R-:W-:Y:S01]  /*8e90*/  FMUL.FTZ R30, R145, R0.reuse ;  /* 0x00000000911e7220 */ /* 0x080fe20000410000 */
[-C--:B------:R-:W-:Y:S01]  /*8ea0*/  FMUL.FTZ R35, R144, R0.reuse ;  /* 0x0000000090237220 */ /* 0x080fe20000410000 */
[-C--:B------:R-:W-:Y:S01]  /*8eb0*/  FMUL.FTZ R34, R149, R0.reuse ;  /* 0x0000000095227220 */ /* 0x080fe20000410000 */
[----:B------:R-:W-:Y:S01]  /*8ec0*/  FMUL.FTZ R39, R148, R0 ;  /* 0x0000000094277220 */ /* 0x000fe20000410000 */
[-C--:B-----5:R-:W-:Y:S01]  /*8ed0*/  FMUL.FTZ R5, R123, R10.reuse ;  /* 0x0000000a7b057220 */ /* 0x0a0fe20000410000 */
[-C--:B------:R-:W-:Y:S01]  /*8ee0*/  FMUL.FTZ R0, R122, R10.reuse ;  /* 0x0000000a7a007220 */ /* 0x080fe20000410000 */
[-C--:B------:R-:W-:Y:S01]  /*8ef0*/  FMUL.FTZ R13, R127, R10.reuse ;  /* 0x0000000a7f0d7220 */ /* 0x080fe20000410000 */
[-C--:B------:R-:W-:Y:S01]  /*8f00*/  FMUL.FTZ R14, R126, R10.reuse ;  /* 0x0000000a7e0e7220 */ /* 0x080fe20000410000 */
[----:B------:R-:W-:Y:S01]  /*8f10*/  F2FP.F16.F32.PACK_AB R4, R6, R7 ;  /* 0x000000070604723e */ /* 0x000fe200000000ff */
[----:B------:R-:W-:Y:S01]  /*8f20*/  FMUL.FTZ R28, R143, R10 ;  /* 0x0000000a8f1c7220 */ /* 0x000fe20000410000 */
[----:B------:R-:W-:Y:S01]  /*8f30*/  F2FP.F16.F32.PACK_AB R5, R5, R0 ;  /* 0x000000000505723e */ /* 0x000fe200000000ff */
[----:B------:R-:W-:Y:S01]  /*8f40*/  FMUL.FTZ R0, R131, R10 ;  /* 0x0000000a83007220 */ /* 0x000fe20000410000 */
[----:B------:R-:W-:Y:S01]  /*8f50*/  F2FP.F16.F32.PACK_AB R6, R11, R12 ;  /* 0x0000000c0b06723e */ /* 0x000fe200000000ff */
[----:B------:R-:W-:Y:S01]  /*8f60*/  FMUL.FTZ R11, R130, R10 ;  /* 0x0000000a820b7220 */ /* 0x000fe20000410000 */
[----:B------:R-:W-:Y:S01]  /*8f70*/  F2FP.F16.F32.PACK_AB R7, R13, R14 ;  /* 0x0000000e0d07723e */ /* 0x000fe200000000ff */
[----:B------:R-:W-:Y:S01]  /*8f80*/  BAR.SYNC.DEFER_BLOCKING 0x1, 0x180 ;  /* 0x0046000000007b1d */ /* 0x000fe20000010000 */
[----:B------:R-:W-:Y:S01]  /*8f90*/  IADD3 R44, P1, R29, R8, RZ ;  /* 0x000000081d2c7210 */ /* 0x000fe20007f3e0ff */
[-C--:B------:R-:W-:Y:S01]  /*8fa0*/  FMUL.FTZ R12, R135, R10.reuse ;  /* 0x0000000a870c7220 */ /* 0x080fe20000410000 */
        /* <DEDUP_REMOVED lines=8> */
[----:B------:R-:W-:-:S02]  /*9030*/  IADD3.X R45, R45, R9, R46, P1, !PT ;  /* 0x000000092d2d7210 */ /* 0x000fc40000ffe42e */
[----:B------:R-:W-:Y:S02]  /*9040*/  F2FP.F16.F32.PACK_AB R9, R0, R11 ;  /* 0x0000000b0009723e */ /* 0x000fe400000000ff */
[----:B------:R-:W-:Y:S01]  /*9050*/  F2FP.F16.F32.PACK_AB R11, R12, R13 ;  /* 0x0000000d0c0b723e */ /* 0x000fe200000000ff */
[----:B------:R-:W1:Y:S01]  /*9060*/  SHFL.IDX PT, R0, R47, RZ, 0x1f ;  /* 0x00001fff2f007589 */ /* 0x000e6200000e0000 */
[----:B------:R-:W-:Y:S02]  /*9070*/  F2FP.F16.F32.PACK_AB R8, R15, R20 ;  /* 0x000000140f08723e */ /* 0x000fe400000000ff */
[----:B------:R-:W-:Y:S02]  /*9080*/  F2FP.F16.F32.PACK_AB R10, R22, R25 ;  /* 0x00000019160a723e */ /* 0x000fe400000000ff */
[----:B------:R-:W-:Y:S02]  /*9090*/  F2FP.F16.F32.PACK_AB R13, R14, R29 ;  /* 0x0000001d0e0d723e */ /* 0x000fe400000000ff */
[----:B------:R-:W-:Y:S01]  /*90a0*/  F2FP.F16.F32.PACK_AB R12, R24, R27 ;  /* 0x0000001b180c723e */ /* 0x000fe200000000ff */
[----:B------:R2:W-:Y:S01]  /*90b0*/  STSM.16.M88.4 [R43], R4 ;  /* 0x000000042b007844 */ /* 0x0005e20000000200 */
[----:B------:R-:W-:-:S02]  /*90c0*/  F2FP.F16.F32.PACK_AB R14, R26, R31 ;  /* 0x0000001f1a0e723e */ /* 0x000fc400000000ff */
[----:B------:R-:W-:Y:S01]  /*90d0*/  F2FP.F16.F32.PACK_AB R15, R28, R33 ;  /* 0x000000211c0f723e */ /* 0x000fe200000000ff */
[----:B------:R3:W-:Y:S01]  /*90e0*/  STSM.16.M88.4 [R42], R8 ;  /* 0x000000082a007844 */ /* 0x0007e20000000200 */
[----:B------:R-:W-:Y:S02]  /*90f0*/  F2FP.F16.F32.PACK_AB R24, R30, R35 ;  /* 0x000000231e18723e */ /* 0x000fe400000000ff */
[----:B------:R-:W-:Y:S01]  /*9100*/  F2FP.F16.F32.PACK_AB R25, R32, R37 ;  /* 0x000000252019723e */ /* 0x000fe200000000ff */
[----:B------:R3:W-:Y:S01]  /*9110*/  STSM.16.M88.4 [R40], R12 ;  /* 0x0000000c28007844 */ /* 0x0007e20000000200 */
[----:B------:R-:W-:Y:S02]  /*9120*/  F2FP.F16.F32.PACK_AB R26, R34, R39 ;  /* 0x00000027221a723e */ /* 0x000fe400000000ff */
[----:B------:R-:W-:-:S05]  /*9130*/  F2FP.F16.F32.PACK_AB R27, R36, R41 ;  /* 0x00000029241b723e */ /* 0x000fca00000000ff */
[----:B------:R3:W-:Y:S01]  /*9140*/  STSM.16.M88.4 [R38], R24 ;  /* 0x0000001826007844 */ /* 0x0007e20000000200 */
[C---:B--2---:R-:W-:Y:S01]  /*9150*/  LEA R4, P1, R44.reuse, UR4, 0x2 ;  /* 0x000000042c047c11 */ /* 0x044fe2000f8210ff */
[----:B------:R-:W-:Y:S01]  /*9160*/  ULDC UR4, c[0x0][0xc] ;  /* 0x0000030000047ab9 */ /* 0x000fe20000000800 */
[----:B------:R-:W-:Y:S01]  /*9170*/  @!PT LDS RZ, [RZ] ;  /* 0x00000000fffff984 */ /* 0x000fe20000000800 */
[----:B------:R-:W-:Y:S01]  /*9180*/  @!PT LDS RZ, [RZ] ;  /* 0x00000000fffff984 */ /* 0x000fe20000000800 */
[----:B------:R-:W-:Y:S01]  /*9190*/  @!PT LDS RZ, [RZ] ;  /* 0x00000000fffff984 */ /* 0x000fe20000000800 */
[----:B------:R2:W-:Y:S06]  /*91a0*/  MEMBAR.ALL.CTA ;  /* 0x0000000000007992 */ /* 0x0005ec0000008000 */
[----:B--2---:R-:W2:Y:S01]  /*91b0*/  FENCE.VIEW.ASYNC.S ;  /* 0x00000000000073c6 */ /* 0x004ea20000000000 */
[----:B------:R-:W-:Y:S01]  /*91c0*/  LEA.HI.X R5, R44, UR5, R45, 0x2, P1 ;  /* 0x000000052c057c11 */ /* 0x000fe200088f142d */
[----:B------:R-:W-:Y:S01]  /*91d0*/  UIADD3 UR46, UR4, UR46, URZ ;  /* 0x0000002e042e7290 */ /* 0x000fe2000fffe03f */
[----:B--2---:R-:W-:Y:S06]  /*91e0*/  BAR.ARV 0x1, 0x1a0 ;  /* 0x0046800000007b1d */ /* 0x004fec0000002000 */
[----:B------:R3:W-:Y:S04]  /*91f0*/  @!P3 STG.E desc[UR38][R4.64+0x20], R21 ;  /* 0x000020150400b986 */ /* 0x0007e8000c101926 */
[----:B------:R3:W-:Y:S01]  /*9200*/  @!P0 STG.E desc[UR38][R4.64], R3 ;  /* 0x0000000304008986 */ /* 0x0007e2000c101926 */
[----:B-1----:R-:W-:-:S13]  /*9210*/  ISETP.NE.AND P0, PT, R0, 0xb, PT ;  /* 0x0000000b0000780c */ /* 0x002fda0003f05270 */
[----:B---3--:R-:W-:Y:S05]  /*9220*/  @P0 BRA `(.L_x_29) ;  /* 0x00000000003c0947 */ /* 0x008fea0003800000 */
[----:B------:R-:W-:Y:S01]  /*9230*/  BAR.SYNC.DEFER_BLOCKING 0x1, 0x1a0 ;  /* 0x0046800000007b1d */ /* 0x000fe20000010000 */
[----:B------:R-:W-:-:S05]  /*9240*/  ELECT P0, URZ, PT ;  /* 0x00000000003f782f */ /* 0x000fca0003800000 */
[----:B------:R-:W-:Y:S08]  /*9250*/  BSSY B0, `(.L_x_29) ;  /* 0x000000c000007945 */ /* 0x000ff00003800000 */
[----:B------:R-:W-:Y:S05]  /*9260*/  @!P0 BRA `(.L_x_30) ;  /* 0x0000000000288947 */ /* 0x000fea0003800000 */
[----:B------:R-:W-:Y:S01]  /*9270*/  UIADD3 UR4, UP0, UR48, 0x9f0, URZ ;  /* 0x000009f030047890 */ /* 0x000fe2000ff1e03f */
[----:B------:R-:W-:Y:S01]  /*9280*/  UMOV UR41, URZ ;  /* 0x0000003f00297c82 */ /* 0x000fe20008000000 */
[----:B------:R-:W-:Y:S02]  /*9290*/  UMOV UR45, URZ ;  /* 0x0000003f002d7c82 */ /* 0x000fe40008000000 */
[----:B------:R-:W-:Y:S02]  /*92a0*/  UIADD3.X UR5, URZ, UR49, URZ, UP0, !UPT ;  /* 0x000000313f057290 */ /* 0x000fe400087fe43f */
[----:B------:R-:W-:-:S04]  /*92b0*/  UIADD3 UR6, UR40, 0x30820, URZ ;  /* 0x0003082028067890 */ /* 0x000fc8000fffe03f */
[----:B------:R-:W-:-:S03]  /*92c0*/  UPRMT UR6, URZ, 0x654, UR6 ;  /* 0x000006543f067896 */ /* 0x000fc60008000006 */
[----:B------:R1:W-:Y:S01]  /*92d0*/  UTMASTG.5D [UR40], [UR4] ;  /* 0x00000028040073b5 */ /* 0x0003e20008020000 */
[----:B------:R0:W-:Y:S01]  /*92e0*/  UTMACMDFLUSH ;  /* 0x00000000000079b7 */ /* 0x0001e20000000000 */
[----:B------:R-:W-:-:S04]  /*92f0*/  DEPBAR.LE SB0, 0x0 ;  /* 0x000080000000791a */ /* 0x000fc80000000000 */
[----:B-1----:R-:W-:Y:S03]  /*9300*/  SYNCS.ARRIVE.TRANS64.RED.A1T0 RZ, [UR6], RZ ;  /* 0x000000ffffff79a7 */ /* 0x002fe60008100406 */
.L_x_30:
[----:B------:R-:W-:Y:S05]  /*9310*/  BSYNC B0 ;  /* 0x0000000000007941 */ /* 0x000fea0003800000 */
.L_x_29:
[----:B------:R-:W1:Y:S01]  /*9320*/  LDC R0, c[0x0][0xda4] ;  /* 0x00036900ff007b82 */ /* 0x000e620000000800 */
[----:B------:R-:W-:Y:S01]  /*9330*/  UIADD3 UR36, UR36, 0x1, URZ ;  /* 0x0000000124247890 */ /* 0x000fe2000fffe03f */
[----:B------:R-:W-:-:S03]  /*9340*/  VIADD R23, R23, 0x1 ;  /* 0x0000000117177836 */ /* 0x000fc60000000000 */
[----:B------:R-:W-:-:S04]  /*9350*/  UISETP.NE.AND UP0, UPT, UR36, 0x2, UPT ;  /* 0x000000022400788c */ /* 0x000fc8000bf05270 */
[----:B------:R-:W-:Y:S02]  /*9360*/  USEL UR4, URZ, 0x1, UP0 ;  /* 0x000000013f047887 */ /* 0x000fe40008000000 */
[----:B------:R-:W-:Y:S02]  /*9370*/  USEL UR36, UR36, URZ, UP0 ;  /* 0x0000003f24247287 */ /* 0x000fe40008000000 */
[----:B------:R-:W-:Y:S01]  /*9380*/  ULOP3.LUT UR37, UR37, UR4, URZ, 0x3c, !UPT ;  /* 0x0000000425257292 */ /* 0x000fe2000f8e3c3f */
[----:B-1----:R-:W-:-:S13]  /*9390*/  ISETP.LE.AND P0, PT, R0, UR46, PT ;  /* 0x0000002e00007c0c */ /* 0x002fda000bf03270 */
[----:B------:R-:W-:Y:S05]  /*93a0*/  @!P0 BRA `(.L_x_31) ;  /* 0xffffff7800d48947 */ /* 0x000fea000383ffff */
[----:B------:R-:W-:Y:S05]  /*93b0*/  EXIT ;  /* 0x000000000000794d */ /* 0x000fea0003800000 */
.L_x_7:
[----:B------:R-:W-:-:S08]  /*93c0*/  NOP ;  /* 0x0000000000007918 */ /* 0x000fd00000000000 */
[----:B------:R-:W1:-:S00]  /*93d0*/  USETMAXREG.DEALLOC.CTAPOOL 0x20 ;  /* 0x00000020000079c8 */ /* 0x000e4000080e0500 */
[----:B-1----:R-:W-:-:S05]  /*93e0*/  LOP3.LUT R16, R0, 0x3, RZ, 0xc0, !PT ;  /* 0x0000000300107812 */ /* 0x002fca00078ec0ff */
[----:B------:R-:W1:Y:S02]  /*93f0*/  SHFL.IDX PT, R0, R16, RZ, 0x1f ;  /* 0x00001fff10007589 */ /* 0x000e6400000e0000 */
[----:B-1----:R-:W-:-:S13]  /*9400*/  ISETP.NE.AND P0, PT, R0, RZ, PT ;  /* 0x000000ff0000720c */ /* 0x002fda0003f05270 */
[----:B------:R-:W-:Y:S05]  /*9410*/  @P0 EXIT ;  /* 0x000000000000094d */ /* 0x000fea0003800000 */
[----:B------:R-:W1:Y:S01]  /*9420*/  S2UR UR4, SR_CTAID.X ;  /* 0x00000000000479c3 */ /* 0x000e620000002500 */
[----:B------:R-:W-:Y:S01]  /*9430*/  IMAD.MOV.U32 R22, RZ, RZ, RZ ;  /* 0x000000ffff167224 */ /* 0x000fe200078e00ff */
[----:B------:R-:W-:Y:S01]  /*9440*/  MOV R27, 0x1 ;  /* 0x00000001001b7802 */ /* 0x000fe20000000f00 */
[----:B------:R-:W-:-:S05]  /*9450*/  IMAD.MOV.U32 R19, RZ, RZ, 0x1 ;  /* 0x00000001ff137424 */ /* 0x000fca00078e00ff */
[----:B------:R-:W1:Y:S02]  /*9460*/  LDC R0, c[0x0][0xda4] ;  /* 0x00036900ff007b82 */ /* 0x000e640000000800 */
[----:B-1----:R-:W-:-:S13]  /*9470*/  ISETP.LE.AND P0, PT, R0, UR4, PT ;  /* 0x0000000400007c0c */ /* 0x002fda000bf03270 */
[----:B------:R-:W-:Y:S05]  /*9480*/  @P0 BRA `(.L_x_32) ;  /* 0x00000020004c0947 */ /* 0x000fea0003800000 */
[----:B------:R-:W-:Y:S01]  /*9490*/  LOP3.LUT R28, R2, 0x1f, RZ, 0xc0, !PT ;  /* 0x0000001f021c7812 */ /* 0x000fe200078ec0ff */
[----:B------:R-:W-:Y:S01]  /*94a0*/  IMAD.U32 R29, RZ, RZ, UR4 ;  /* 0x00000004ff1d7e24 */ /* 0x000fe2000f8e00ff */
[----:B------:R-:W-:Y:S01]  /*94b0*/  MOV R22, RZ ;  /* 0x000000ff00167202 */ /* 0x000fe20000000f00 */
[----:B------:R-:W-:Y:S01]  /*94c0*/  IMAD.MOV.U32 R19, RZ, RZ, 0x1 ;  /* 0x00000001ff137424 */ /* 0x000fe200078e00ff */
[----:B------:R-:W-:Y:S01]  /*94d0*/  ULDC.64 UR40, c[0x0][0x198] ;  /* 0x0000660000287ab9 */ /* 0x000fe20000000a00 */
[----:B------:R-:W-:Y:S01]  /*94e0*/  IMAD.MOV.U32 R27, RZ, RZ, RZ ;  /* 0x000000ffff1b7224 */ /* 0x000fe200078e00ff */
[----:B------:R-:W-:-:S06]  /*94f0*/  ULDC UR36, c[0x0][0xc] ;  /* 0x0000030000247ab9 */ /* 0x000fcc0000000800 */
.L_x_74:
[----:B-1----:R-:W1:Y:S01]  /*9500*/  LDC R0, c[0x0][0xda8] ;  /* 0x00036a00ff007b82 */ /* 0x002e620000000800 */
[----:B--2---:R-:W2:Y:S01]  /*9510*/  S2R R6, SR_CgaCtaId ;  /* 0x0000000000067919 */ /* 0x004ea20000008800 */
[----:B------:R-:W-:Y:S05]  /*9520*/  YIELD ;  /* 0x0000000000007946 */ /* 0x000fea0003800000 */
[----:B------:R-:W-:Y:S01]  /*9530*/  ULDC.64 UR4, c[0x0][0x3f8] ;  /* 0x0000fe0000047ab9 */ /* 0x000fe20000000a00 */
[----:B------:R-:W3:Y:S01]  /*9540*/  LDC R4, c[0x0][0xdb4] ;  /* 0x00036d00ff047b82 */ /* 0x000ee20000000800 */
[----:B------:R-:W-:Y:S01]  /*9550*/  UISETP.NE.U32.AND UP0, UPT, UR4, URZ, UPT ;  /* 0x0000003f0400728c */ /* 0x000fe2000bf05070 */
[----:B------:R-:W-:-:S02]  /*9560*/  MOV R7, R29 ;  /* 0x0000001d00077202 */ /* 0x000fc40000000f00 */
[----:B------:R-:W-:Y:S01]  /*9570*/  MOV R25, 0x400 ;  /* 0x0000040000197802 */ /* 0x000fe20000000f00 */
[----:B------:R-:W-:Y:S01]  /*9580*/  UISETP.NE.AND.EX UP0, UPT, UR5, URZ, UPT, UP0 ;  /* 0x0000003f0500728c */ /* 0x000fe2000bf05300 */
[----:B------:R-:W-:Y:S02]  /*9590*/  ULDC UR4, c[0x0][0x404] ;  /* 0x0001010000047ab9 */ /* 0x000fe40000000800 */
[----:B------:R-:W4:Y:S01]  /*95a0*/  LDC R26, c[0x0][0x2e0] ;  /* 0x0000b800ff1a7b82 */ /* 0x000f220000000800 */
[----:B------:R-:W-:Y:S01]  /*95b0*/  USEL UR4, UR4, 0x1, UP0 ;  /* 0x0000000104047887 */ /* 0x000fe20008000000 */
[----:B-1----:R-:W-:Y:S02]  /*95c0*/  ISETP.NE.AND P0, PT, R0, 0x1, PT ;  /* 0x000000010000780c */ /* 0x002fe40003f05270 */
[----:B---3--:R-:W-:Y:S02]  /*95d0*/  ISETP.NE.AND P1, PT, R4, 0x1, PT ;  /* 0x000000010400780c */ /* 0x008fe40003f25270 */
[----:B--2---:R-:W-:-:S09]  /*95e0*/  LEA R25, R6, R25, 0x18 ;  /* 0x0000001906197211 */ /* 0x004fd200078ec0ff */
[----:B------:R-:W1:Y:S01]  /*95f0*/  @P0 LDC R0, c[0x0][0xdac] ;  /* 0x00036b00ff000b82 */ /* 0x000e620000000800 */
[----:B----4-:R-:W-:-:S07]  /*9600*/  IMAD R26, R26, UR4, RZ ;  /* 0x000000041a1a7c24 */ /* 0x010fce000f8e02ff */
[----:B------:R-:W2:Y:S08]  /*9610*/  @P0 LDC R5, c[0x0][0xdb0] ;  /* 0x00036c00ff050b82 */ /* 0x000eb00000000800 */
[----:B------:R-:W3:Y:S01]  /*9620*/  @P1 LDC.64 R2, c[0x0][0xdb8] ;  /* 0x00036e00ff021b82 */ /* 0x000ee20000000a00 */
[----:B-1----:R-:W-:-:S05]  /*9630*/  @P0 IMAD.HI.U32 R0, R29, R0, RZ ;  /* 0x000000001d000227 */ /* 0x002fca00078e00ff */
[----:B--2---:R-:W-:Y:S01]  /*9640*/  @P0 SHF.R.U32.HI R7, RZ, R5, R0 ;  /* 0x00000005ff070219 */ /* 0x004fe20000011600 */
[----:B------:R-:W-:-:S04]  /*9650*/  VIADD R0, R26, 0xbf ;  /* 0x000000bf1a007836 */ /* 0x000fc80000000000 */
[----:B------:R-:W-:Y:S01]  /*9660*/  IMAD.MOV.U32 R24, RZ, RZ, R7 ;  /* 0x000000ffff187224 */ /* 0x000fe200078e0007 */
[----:B------:R1:W-:Y:S01]  /*9670*/  STL [R1+0x8], R7 ;  /* 0x0000080701007387 */ /* 0x0003e20000100800 */
[----:B------:R-:W-:-:S04]  /*9680*/  IMAD.HI R0, R0, 0x2aaaaaab, RZ ;  /* 0x2aaaaaab00007827 */ /* 0x000fc800078e02ff */
[----:B---3--:R-:W-:-:S05]  /*9690*/  @P1 IMAD.HI.U32 R2, R7, R2, RZ ;  /* 0x0000000207021227 */ /* 0x008fca00078e00ff */
[----:B------:R-:W-:Y:S02]  /*96a0*/  @P1 SHF.R.U32.HI R24, RZ, R3, R2 ;  /* 0x00000003ff181219 */ /* 0x000fe40000011602 */
[----:B------:R-:W-:Y:S02]  /*96b0*/  IADD3 R2, R25, 0x12400, RZ ;  /* 0x0001240019027810 */ /* 0x000fe40007ffe0ff */
[----:B------:R-:W-:Y:S01]  /*96c0*/  SHF.R.U32.HI R3, RZ, 0x1f, R0 ;  /* 0x0000001fff037819 */ /* 0x000fe20000011600 */
[----:B------:R-:W-:Y:S01]  /*96d0*/  IMAD.MOV R23, RZ, RZ, -R24 ;  /* 0x000000ffff177224 */ /* 0x000fe200078e0a18 */
[----:B------:R-:W-:Y:S02]  /*96e0*/  LOP3.LUT P0, RZ, R2, 0x3ff, RZ, 0xc0, !PT ;  /* 0x000003ff02ff7812 */ /* 0x000fe4000780c0ff */
[----:B------:R-:W-:Y:S01]  /*96f0*/  LEA.HI.SX32 R2, R0, R3, 0x1b ;  /* 0x0000000300027211 */ /* 0x000fe200078fdaff */
[----:B------:R-:W-:-:S10]  /*9700*/  IMAD R23, R4, R23, R7 ;  /* 0x0000001704177224 */ /* 0x000fd400078e0207 */
[----:B-1----:R-:W-:Y:S05]  /*9710*/  @!P0 BRA `(.L_x_33) ;  /* 0x0000000000408947 */ /* 0x002fea0003800000 */
[----:B------:R-:W-:Y:S01]  /*9720*/  MOV R14, 0x0 ;  /* 0x00000000000e7802 */ /* 0x000fe20000000f00 */
[----:B------:R-:W-:Y:S01]  /*9730*/  ULDC.64 UR6, c[0x4][0xa8] ;  /* 0x01002a0000067ab9 */ /* 0x000fe20000000a00 */
[----:B------:R-:W-:Y:S01]  /*9740*/  ULDC.64 UR8, c[0x4][0xb0] ;  /* 0x01002c0000087ab9 */ /* 0x000fe20000000a00 */
[----:B------:R-:W-:Y:S01]  /*9750*/  ULDC.64 UR4, c[0x4][0x30] ;  /* 0x01000c0000047ab9 */ /* 0x000fe20000000a00 */
[----:B------:R-:W-:Y:S01]  /*9760*/  IMAD.U32 R4, RZ, RZ, UR6 ;  /* 0x00000006ff047e24 */ /* 0x000fe2000f8e00ff */
[----:B------:R-:W-:Y:S01]  /*9770*/  MOV R5, UR7 ;  /* 0x0000000700057c02 */ /* 0x000fe20008000f00 */
[----:B------:R-:W1:Y:S01]  /*9780*/  LDC.64 R14, c[0x4][R14] ;  /* 0x010000000e0e7b82 */ /* 0x000e620000000a00 */
[----:B------:R-:W-:Y:S01]  /*9790*/  IMAD.U32 R6, RZ, RZ, UR8 ;  /* 0x00000008ff067e24 */ /* 0x000fe2000f8e00ff */
[----:B------:R-:W-:Y:S01]  /*97a0*/  MOV R10, UR4 ;  /* 0x00000004000a7c02 */ /* 0x000fe20008000f00 */
[----:B------:R-:W-:Y:S01]  /*97b0*/  IMAD.U32 R7, RZ, RZ, UR9 ;  /* 0x00000009ff077e24 */ /* 0x000fe2000f8e00ff */
[----:B------:R-:W-:Y:S01]  /*97c0*/  MOV R12, 0x1 ;  /* 0x00000001000c7802 */ /* 0x000fe20000000f00 */
[----:B------:R-:W-:-:S02]  /*97d0*/  IMAD.U32 R11, RZ, RZ, UR5 ;  /* 0x00000005ff0b7e24 */ /* 0x000fc4000f8e00ff */
[----:B------:R-:W-:Y:S02]  /*97e0*/  IMAD.MOV.U32 R8, RZ, RZ, 0x70 ;  /* 0x00000070ff087424 */ /* 0x000fe400078e00ff */
[----:B------:R-:W-:-:S07]  /*97f0*/  IMAD.MOV.U32 R13, RZ, RZ, RZ ;  /* 0x000000ffff0d7224 */ /* 0x000fce00078e00ff */
[----:B------:R-:W-:-:S07]  /*9800*/  LEPC R20, `(.L_x_33) ;  /* 0x000000001014794e */ /* 0x000fce0000000000 */
[----:B-1----:R-:W-:Y:S05]  /*9810*/  CALL.ABS.NOINC R14 ;  /* 0x000000000e007343 */ /* 0x002fea0003c00000 */
.L_x_33:
[----:B------:R-:W-:-:S05]  /*9820*/  VIADD R0, R25, 0x400 ;  /* 0x0000040019007836 */ /* 0x000fca0000000000 */
[----:B------:R-:W-:-:S13]  /*9830*/  LOP3.LUT P0, RZ, R0, 0x3ff, RZ, 0xc0, !PT ;  /* 0x000003ff00ff7812 */ /* 0x000fda000780c0ff */
[----:B------:R-:W-:Y:S05]  /*9840*/  @!P0 BRA `(.L_x_34) ;  /* 0x0000000000808947 */ /* 0x000fea0003800000 */
[----:B------:R-:W-:Y:S01]  /*9850*/  MOV R0, 0x0 ;  /* 0x0000000000007802 */ /* 0x000fe20000000f00 */
[----:B------:R-:W-:Y:S01]  /*9860*/  ULDC.64 UR6, c[0x4][0xa8] ;  /* 0x01002a0000067ab9 */ /* 0x000fe20000000a00 */
[----:B------:R-:W-:Y:S01]  /*9870*/  ULDC.64 UR8, c[0x4][0xb0] ;  /* 0x01002c0000087ab9 */ /* 0x000fe20000000a00 */
[----:B------:R-:W-:Y:S01]  /*9880*/  ULDC.64 UR4, c[0x4][0x38] ;  /* 0x01000e0000047ab9 */ /* 0x000fe20000000a00 */
[----:B------:R1:W2:Y:S01]  /*9890*/  LDC.64 R14, c[0x4][R0] ;  /* 0x01000000000e7b82 */ /* 0x0002a20000000a00 */
[----:B------:R-:W-:Y:S01]  /*98a0*/  MOV R4, UR6 ;  /* 0x0000000600047c02 */ /* 0x000fe20008000f00 */
[----:B------:R-:W-:Y:S01]  /*98b0*/  IMAD.U32 R5, RZ, RZ, UR7 ;  /* 0x00000007ff057e24 */ /* 0x000fe2000f8e00ff */
[----:B------:R-:W-:Y:S01]  /*98c0*/  MOV R7, UR9 ;  /* 0x0000000900077c02 */ /* 0x000fe20008000f00 */
[----:B------:R-:W-:Y:S01]  /*98d0*/  IMAD.U32 R6, RZ, RZ, UR8 ;  /* 0x00000008ff067e24 */ /* 0x000fe2000f8e00ff */
[----:B------:R-:W-:Y:S01]  /*98e0*/  MOV R8, 0x70 ;  /* 0x0000007000087802 */ /* 0x000fe20000000f00 */
[----:B------:R-:W-:-:S02]  /*98f0*/  IMAD.U32 R10, RZ, RZ, UR4 ;  /* 0x00000004ff0a7e24 */ /* 0x000fc4000f8e00ff */
[----:B------:R-:W-:Y:S02]  /*9900*/  IMAD.U32 R11, RZ, RZ, UR5 ;  /* 0x00000005ff0b7e24 */ /* 0x000fe4000f8e00ff */
[----:B------:R-:W-:Y:S02]  /*9910*/  IMAD.MOV.U32 R12, RZ, RZ, 0x1 ;  /* 0x00000001ff0c7424 */ /* 0x000fe400078e00ff */
[----:B-1----:R-:W-:-:S07]  /*9920*/  IMAD.MOV.U32 R13, RZ, RZ, RZ ;  /* 0x000000ffff0d7224 */ /* 0x002fce00078e00ff */
[----:B------:R-:W-:-:S07]  /*9930*/  LEPC R20, `(.L_x_35) ;  /* 0x000000001014794e */ /* 0x000fce0000000000 */
[----:B--2---:R-:W-:Y:S05]  /*9940*/  CALL.ABS.NOINC R14 ;  /* 0x000000000e007343 */ /* 0x004fea0003c00000 */
.L_x_35:
        /* <DEDUP_REMOVED lines=16> */
.L_x_34:
[----:B------:R-:W2:Y:S01]  /*9a50*/  LDL.LU R20, [R1+0x8] ;  /* 0x0000080001147983 */ /* 0x000ea20000300800 */
[----:B------:R-:W-:Y:S01]  /*9a60*/  ULDC.64 UR4, c[0x0][0x9f8] ;  /* 0x00027e0000047ab9 */ /* 0x000fe20000000a00 */
[----:B------:R-:W1:Y:S01]  /*9a70*/  LDC R3, c[0x0][0x428] ;  /* 0x00010a00ff037b82 */ /* 0x000e620000000800 */
[----:B------:R-:W-:Y:S01]  /*9a80*/  ISETP.NE.U32.AND P0, PT, RZ, UR4, PT ;  /* 0x00000004ff007c0c */ /* 0x000fe2000bf05070 */
[----:B------:R-:W-:Y:S01]  /*9a90*/  ULDC UR4, c[0x0][0xda8] ;  /* 0x00036a0000047ab9 */ /* 0x000fe20000000800 */
[----:B------:R-:W-:Y:S02]  /*9aa0*/  MOV R0, R24 ;  /* 0x0000001800007202 */ /* 0x000fe40000000f00 */
[----:B------:R-:W-:-:S13]  /*9ab0*/  ISETP.NE.AND.EX P0, PT, RZ, UR5, PT, P0 ;  /* 0x00000005ff007c0c */ /* 0x000fda000bf05300 */
[----:B------:R-:W3:Y:S02]  /*9ac0*/  @P0 LDC.64 R4, c[0x0][0x9f8] ;  /* 0x00027e00ff040b82 */ /* 0x000ee40000000a00 */
[----:B---3--:R-:W-:-:S05]  /*9ad0*/  @P0 IMAD.WIDE R4, R24, 0x4, R4 ;  /* 0x0000000418040825 */ /* 0x008fca00078e0204 */
[----:B------:R3:W5:Y:S01]  /*9ae0*/  @P0 LDG.E R0, desc[UR38][R4.64] ;  /* 0x0000002604000981 */ /* 0x000762000c1e1900 */
[----:B-1----:R-:W-:Y:S01]  /*9af0*/  ISETP.NE.AND P0, PT, R3, 0x1, PT ;  /* 0x000000010300780c */ /* 0x002fe20003f05270 */
[----:B------:R-:W-:Y:S01]  /*9b00*/  IMAD.MOV.U32 R3, RZ, RZ, R23 ;  /* 0x000000ffff037224 */ /* 0x000fe200078e0017 */
[----:B------:R-:W-:-:S04]  /*9b10*/  ISETP.NE.AND P1, PT, R28, RZ, PT ;  /* 0x000000ff1c00720c */ /* 0x000fc80003f25270 */
[----:B------:R-:W-:-:S07]  /*9b20*/  PLOP3.LUT P2, PT, P1, PT, PT, 0x8, 0x0 ;  /* 0x000000000000781c */ /* 0x000fce0000f4e170 */
[----:B------:R-:W1:Y:S02]  /*9b30*/  @P0 LDC R6, c[0x0][0x42c] ;  /* 0x00010b00ff060b82 */ /* 0x000e640000000800 */
[----:B------:R-:W-:-:S05]  /*9b40*/  VOTEU.ALL UP1, P1 ;  /* 0x00000000003f7886 */ /* 0x000fca0000820000 */
[----:B------:R-:W-:Y:S01]  /*9b50*/  @!UP1 UIADD3 UR8, UP0, UR40, 0x270, URZ ;  /* 0x0000027028089890 */ /* 0x000fe2000ff1e03f */
[----:B------:R-:W4:Y:S03]  /*9b60*/  @P0 LDC R7, c[0x0][0x430] ;  /* 0x00010c00ff070b82 */ /* 0x000f260000000800 */
[----:B------:R-:W-:-:S03]  /*9b70*/  @!UP1 UIADD3.X UR9, URZ, UR41, URZ, UP0, !UPT ;  /* 0x000000293f099290 */ /* 0x000fc600087fe43f */
[----:B------:R-:W-:Y:S01]  /*9b80*/  VOTEU.ALL UP0, P1 ;  /* 0x00000000003f7886 */ /* 0x000fe20000800000 */
[----:B-1----:R-:W-:-:S05]  /*9b90*/  @P0 IMAD.HI.U32 R6, R23, R6, RZ ;  /* 0x0000000617060227 */ /* 0x002fca00078e00ff */
[----:B----4-:R-:W-:Y:S01]  /*9ba0*/  @P0 SHF.R.U32.HI R3, RZ, R7, R6 ;  /* 0x00000007ff030219 */ /* 0x010fe20000011606 */
[----:B--2---:R-:W-:-:S04]  /*9bb0*/  IMAD.MOV R10, RZ, RZ, -R20 ;  /* 0x000000ffff0a7224 */ /* 0x004fc800078e0a14 */
[----:B------:R-:W-:-:S04]  /*9bc0*/  IMAD R10, R10, UR4, R29 ;  /* 0x000000040a0a7c24 */ /* 0x000fc8000f8e021d */
[----:B---3--:R-:W-:-:S07]  /*9bd0*/  IMAD R10, R10, 0xc0, RZ ;  /* 0x000000c00a0a7824 */ /* 0x008fce00078e02ff */
.L_x_36:
[----:B------:R-:W-:Y:S02]  /*9be0*/  PLOP3.LUT P0, PT, P0, P2, PT, 0xa2, 0x0 ;  /* 0x000000000000781c */ /* 0x000fe40000705472 */
[----:B------:R-:W-:Y:S01]  /*9bf0*/  @P2 R2UR P0, UR7, R24 ;  /* 0x00000000180722ca */ /* 0x000fe20000000000 */
[----:B------:R-:W-:-:S07]  /*9c00*/  UMOV UR4, URZ ;  /* 0x0000003f00047c82 */ /* 0x000fce0008000000 */
[----:B------:R-:W-:Y:S02]  /*9c10*/  PLOP3.LUT P0, PT, P0, P2, PT, 0xa2, 0x0 ;  /* 0x000000000000781c */ /* 0x000fe40000705472 */
[----:B------:R-:W-:-:S08]  /*9c20*/  @P2 R2UR.OR P0, UR6, R23 ;  /* 0x00000000170622ca */ /* 0x000fd00000100000 */
[----:B------:R-:W-:Y:S02]  /*9c30*/  PLOP3.LUT P0, PT, P0, P2, PT, 0xa2, 0x0 ;  /* 0x000000000000781c */ /* 0x000fe40000705472 */
[----:B------:R-:W-:-:S08]  /*9c40*/  @P2 R2UR.OR P0, UR5, R10 ;  /* 0x000000000a0522ca */ /* 0x000fd00000100000 */
[----:B------:R-:W-:-:S05]  /*9c50*/  @P2 PLOP3.LUT P2, PT, P0, PT, PT, 0x80, 0x0 ;  /* 0x000000000000281c */ /* 0x000fca000074f070 */
[----:B------:R1:W-:Y:S08]  /*9c60*/  @!UP0 UTMAPF.L2.4D [UR4], [UR8] ;  /* 0x00000004080085b8 */ /* 0x0003f00008018000 */
[----:B-1----:R-:W-:Y:S05]  /*9c70*/  @P2 BRA.U.ANY `(.L_x_36) ;  /* 0xfffffffd00d82947 */ /* 0x002fea000393ffff */
[----:B------:R-:W1:Y:S01]  /*9c80*/  LDC.64 R4, c[0x0][0x3f8] ;  /* 0x0000fe00ff047b82 */ /* 0x000e620000000a00 */
[----:B------:R-:W-:Y:S01]  /*9c90*/  UMOV UR4, 0xffffffff ;  /* 0xffffffff00047882 */ /* 0x000fe20000000000 */
[----:B-1----:R-:W-:-:S04]  /*9ca0*/  ISETP.NE.U32.AND P0, PT, R4, RZ, PT ;  /* 0x000000ff0400720c */ /* 0x002fc80003f05070 */
[----:B------:R-:W-:-:S04]  /*9cb0*/  ISETP.NE.AND.EX P0, PT, R5, RZ, PT, P0 ;  /* 0x000000ff0500720c */ /* 0x000fc80003f05300 */
[----:B-----5:R-:W-:Y:S01]  /*9cc0*/  SEL R9, R0, RZ, !P0 ;  /* 0x000000ff00097207 */ /* 0x020fe20004000000 */
[----:B------:R-:W-:Y:S08]  /*9cd0*/  BRA.DIV UR4, `(.L_x_37) ;  /* 0x0000001e04707947 */ /* 0x000ff0000b800000 */
.L_x_90:
[----:B------:R-:W-:Y:S01]  /*9ce0*/  UMOV UR4, 0xffffffff ;  /* 0xffffffff00047882 */ /* 0x000fe20000000000 */
[----:B------:R-:W-:Y:S02]  /*9cf0*/  SHF.R.S32.HI R8, RZ, 0x1f, R0 ;  /* 0x0000001fff087819 */ /* 0x000fe40000011400 */
[----:B------:R-:W-:Y:S01]  /*9d00*/  IADD3 R13, R2, -0x1, RZ ;  /* 0xffffffff020d7810 */ /* 0x000fe20007ffe0ff */
[----:B------:R-:W-:Y:S06]  /*9d10*/  BRA.DIV UR4, `(.L_x_38) ;  /* 0x0000001e04887947 */ /* 0x000fec000b800000 */
[----:B------:R-:W-:-:S13]  /*9d20*/  ELECT P6, URZ, PT ;  /* 0x00000000003f782f */ /* 0x000fda00038c0000 */
.L_x_93:
[----:B------:R-:W-:Y:S05]  /*9d30*/  @!P6 BRA `(.L_x_39) ;  /* 0x0000000000c4e947 */ /* 0x000fea0003800000 */
[----:B------:R1:W-:Y:S01]  /*9d40*/  STL [R1], R13 ;  /* 0x0000000d01007387 */ /* 0x0003e20000100800 */
[----:B------:R-:W-:Y:S01]  /*9d50*/  IMAD.MOV.U32 R9, RZ, RZ, R0 ;  /* 0x000000ffff097224 */ /* 0x000fe200078e0000 */
[----:B------:R-:W-:Y:S06]  /*9d60*/  @!P0 BRA `(.L_x_40) ;  /* 0x0000000000488947 */ /* 0x000fec0003800000 */
[----:B------:R-:W2:Y:S01]  /*9d70*/  LDC R12, c[0x0][0x41c] ;  /* 0x00010700ff0c7b82 */ /* 0x000ea20000000800 */
[----:B------:R-:W-:Y:S01]  /*9d80*/  IMAD.MOV.U32 R20, RZ, RZ, R13 ;  /* 0x000000ffff147224 */ /* 0x000fe200078e000d */
[----:B------:R-:W-:Y:S01]  /*9d90*/  ULDC.64 UR4, c[0x0][0x408] ;  /* 0x0001020000047ab9 */ /* 0x000fe20000000a00 */
[----:B--2---:R-:W-:-:S13]  /*9da0*/  ISETP.NE.AND P1, PT, R12, 0x1, PT ;  /* 0x000000010c00780c */ /* 0x004fda0003f25270 */
[----:B------:R-:W2:Y:S02]  /*9db0*/  @P1 LDC.64 R6, c[0x0][0x420] ;  /* 0x00010800ff061b82 */ /* 0x000ea40000000a00 */
[----:B--2---:R-:W-:-:S05]  /*9dc0*/  @P1 IMAD.HI.U32 R6, R13, R6, RZ ;  /* 0x000000060d061227 */ /* 0x004fca00078e00ff */
[----:B------:R-:W-:Y:S01]  /*9dd0*/  @P1 SHF.R.U32.HI R20, RZ, R7, R6 ;  /* 0x00000007ff141219 */ /* 0x000fe20000011606 */
[----:B------:R-:W-:-:S03]  /*9de0*/  IMAD R7, R8, UR4, RZ ;  /* 0x0000000408077c24 */ /* 0x000fc6000f8e02ff */
[--C-:B------:R-:W-:Y:S01]  /*9df0*/  SHF.R.S32.HI R21, RZ, 0x1f, R20.reuse ;  /* 0x0000001fff157819 */ /* 0x100fe20000011414 */
[C---:B------:R-:W-:Y:S02]  /*9e00*/  IMAD R7, R0.reuse, UR5, R7 ;  /* 0x0000000500077c24 */ /* 0x040fe4000f8e0207 */
[----:B------:R-:W-:-:S05]  /*9e10*/  IMAD.WIDE.U32 R14, R0, UR4, R20 ;  /* 0x00000004000e7c25 */ /* 0x000fca000f8e0014 */
[----:B------:R-:W-:Y:S02]  /*9e20*/  IADD3 R7, R15, R7, RZ ;  /* 0x000000070f077210 */ /* 0x000fe40007ffe0ff */
[----:B------:R-:W-:Y:S01]  /*9e30*/  LEA R6, P1, R14, R4, 0x2 ;  /* 0x000000040e067211 */ /* 0x000fe200078210ff */
[----:B------:R-:W-:-:S03]  /*9e40*/  IMAD.MOV R11, RZ, RZ, -R20 ;  /* 0x000000ffff0b7224 */ /* 0x000fc600078e0a14 */
[----:B------:R-:W-:-:S05]  /*9e50*/  LEA.HI.X R7, R14, R5, R7, 0x2, P1 ;  /* 0x000000050e077211 */ /* 0x000fca00008f1407 */
[----:B------:R2:W5:Y:S02]  /*9e60*/  LDG.E R9, desc[UR38][R6.64] ;  /* 0x0000002606097981 */ /* 0x000564000c1e1900 */
[----:B--2---:R-:W-:-:S05]  /*9e70*/  IMAD R6, R12, R11, R13 ;  /* 0x0000000b0c067224 */ /* 0x004fca00078e020d */
[----:B------:R2:W-:Y:S02]  /*9e80*/  STL [R1], R6 ;  /* 0x0000000601007387 */ /* 0x0005e40000100800 */
.L_x_40:
[----:B------:R-:W-:Y:S01]  /*9e90*/  IMAD R7, R22, 0x8, R25 ;  /* 0x0000000816077824 */ /* 0x000fe200078e0219 */
[----:B--2---:R-:W-:Y:S02]  /*9ea0*/  SHF.L.U32 R6, R19, 0x1f, RZ ;  /* 0x0000001f13067819 */ /* 0x004fe400000006ff */
[----:B------:R-:W-:Y:S02]  /*9eb0*/  ISETP.NE.AND P2, PT, R18, RZ, PT ;  /* 0x000000ff1200720c */ /* 0x000fe40003f45270 */
[----:B------:R-:W2:Y:S02]  /*9ec0*/  SYNCS.PHASECHK.TRANS64.TRYWAIT P1, [R7+URZ+0x30840], R6 ;  /* 0x03084006070075a7 */ /* 0x000ea4000802017f */
[----:B--2---:R-:W-:Y:S09]  /*9ed0*/  @!P1 BRA `(.L_x_41) ;  /* 0x0000001c00389947 */ /* 0x004ff20003800000 */
.L_x_94:
[----:B------:R-:W-:Y:S05]  /*9ee0*/  @P2 BRA `(.L_x_42) ;  /* 0x0000000000142947 */ /* 0x000fea0003800000 */
[----:B------:R-:W-:Y:S02]  /*9ef0*/  ISETP.NE.AND P1, PT, R28, RZ, PT ;  /* 0x000000ff1c00720c */ /* 0x000fe40003f25270 */
[----:B--2---:R-:W-:-:S04]  /*9f00*/  MOV R6, 0x6000 ;  /* 0x0000600000067802 */ /* 0x004fc80000000f00 */
[----:B------:R3:W-:Y:S07]  /*9f10*/  SYNCS.ARRIVE.TRANS64 RZ, [R7+URZ+0x30830], R6 ;  /* 0x0308300607ff79a7 */ /* 0x0007ee000800003f */
[----:B------:R-:W-:Y:S05]  /*9f20*/  @!P1 BRA `(.L_x_42) ;  /* 0x0000000000049947 */ /* 0x000fea0003800000 */
[----:B------:R-:W-:Y:S01]  /*9f30*/  BPT.TRAP 0x1 ;  /* 0x000000040000795c */ /* 0x000fe20000300000 */
.L_x_42:
[----:B------:R-:W4:Y:S01]  /*9f40*/  LDL R11, [R1] ;  /* 0x00000000010b7983 */ /* 0x000f220000100800 */
[----:B--23--:R-:W-:Y:S01]  /*9f50*/  IMAD R6, R22, 0x6000, R25 ;  /* 0x0000600016067824 */ /* 0x00cfe200078e0219 */
[----:B------:R-:W-:Y:S01]  /*9f60*/  R2UR UR9, R7 ;  /* 0x00000000070972ca */ /* 0x000fe200000e0000 */
[----:B------:R-:W-:Y:S01]  /*9f70*/  UIADD3 UR4, UP0, UR40, 0x370, URZ ;  /* 0x0000037028047890 */ /* 0x000fe2000ff1e03f */
[----:B------:R-:W-:Y:S01]  /*9f80*/  R2UR UR12, R3 ;  /* 0x00000000030c72ca */ /* 0x000fe200000e0000 */
[----:B------:R-:W-:Y:S01]  /*9f90*/  UMOV UR6, 0x0 ;  /* 0x0000000000067882 */ /* 0x000fe20000000000 */
[----:B------:R-:W-:Y:S01]  /*9fa0*/  R2UR UR8, R6 ;  /* 0x00000000060872ca */ /* 0x000fe200000e0000 */
[----:B------:R-:W-:Y:S01]  /*9fb0*/  UIADD3.X UR5, URZ, UR41, URZ, UP0, !UPT ;  /* 0x000000293f057290 */ /* 0x000fe200087fe43f */
[----:B-----5:R-:W-:Y:S01]  /*9fc0*/  R2UR UR13, R9 ;  /* 0x00000000090d72ca */ /* 0x020fe200000e0000 */
[----:B------:R-:W-:Y:S01]  /*9fd0*/  UMOV UR7, 0x14f00000 ;  /* 0x14f0000000077882 */ /* 0x000fe20000000000 */
[----:B------:R-:W-:-:S05]  /*9fe0*/  UMOV UR10, URZ ;  /* 0x0000003f000a7c82 */ /* 0x000fca0008000000 */
[----:B------:R-:W-:-:S04]  /*9ff0*/  UIADD3 UR9, UR9, 0x30830, URZ ;  /* 0x0003083009097890 */ /* 0x000fc8000fffe03f */
[----:B------:R-:W-:Y:S01]  /*a000*/  UIADD3 UR8, UR8, 0x12400, URZ ;  /* 0x0001240008087890 */ /* 0x000fe2000fffe03f */
[----:B----4-:R-:W-:-:S13]  /*a010*/  R2UR UR11, R11 ;  /* 0x000000000b0b72ca */ /* 0x010fda00000e0000 */
[----:B------:R-:W-:-:S09]  /*a020*/  UIMAD UR11, UR11, 0xc0, URZ ;  /* 0x000000c00b0b78a4 */ /* 0x000fd2000f8e023f */
[----:B------:R2:W-:Y:S02]  /*a030*/  UTMALDG.4D [UR8], [UR4], desc[UR6] ;  /* 0x00000608040075b4 */ /* 0x0005e40008019000 */
[----:B--2---:R-:W-:Y:S01]  /*a040*/  NOP ;  /* 0x0000000000007918 */ /* 0x004fe20000000000 */
.L_x_39:
[----:B------:R-:W-:Y:S05]  /*a050*/  WARPSYNC.ALL ;  /* 0x0000000000007948 */ /* 0x000fea0003800000 */
[----:B------:R-:W-:Y:S01]  /*a060*/  BAR.SYNC.DEFER_BLOCKING 0x8, 0x1a0 ;  /* 0x0206800000007b1d */ /* 0x000fe20000010000 */
[----:B------:R-:W-:Y:S02]  /*a070*/  ELECT P1, URZ, PT ;  /* 0x00000000003f782f */ /* 0x000fe40003820000 */
[----:B------:R-:W-:Y:S01]  /*a080*/  R2UR UR9, R25 ;  /* 0x00000000190972ca */ /* 0x000fe200000e0000 */
[----:B------:R-:W-:-:S10]  /*a090*/  UIADD3 UR4, UP0, UR40, 0x270, URZ ;  /* 0x0000027028047890 */ /* 0x000fd4000ff1e03f */
[----:B------:R-:W-:Y:S02]  /*a0a0*/  @P1 R2UR UR13, R24 ;  /* 0x00000000180d12ca */ /* 0x000fe400000e0000 */
[----:B------:R-:W-:Y:S01]  /*a0b0*/  @P1 R2UR UR12, R23 ;  /* 0x00000000170c12ca */ /* 0x000fe200000e0000 */
[----:B------:R-:W-:Y:S01]  /*a0c0*/  UIADD3.X UR5, URZ, UR41, URZ, UP0, !UPT ;  /* 0x000000293f057290 */ /* 0x000fe200087fe43f */
[----:B------:R-:W-:Y:S01]  /*a0d0*/  @P1 R2UR UR11, R10 ;  /* 0x000000000a0b12ca */ /* 0x000fe200000e0000 */
[----:B------:R-:W-:Y:S01]  /*a0e0*/  UMOV UR6, 0x0 ;  /* 0x0000000000067882 */ /* 0x000fe20000000000 */
[----:B------:R-:W-:Y:S01]  /*a0f0*/  UMOV UR7, 0x12f00000 ;  /* 0x12f0000000077882 */ /* 0x000fe20000000000 */
[----:B------:R-:W-:Y:S01]  /*a100*/  UMOV UR10, URZ ;  /* 0x0000003f000a7c82 */ /* 0x000fe20008000000 */
[----:B------:R-:W-:Y:S01]  /*a110*/  BSSY B0, `(.L_x_43) ;  /* 0x000000b000007945 */ /* 0x000fe20003800000 */
[----:B------:R-:W-:Y:S01]  /*a120*/  ISETP.GE.AND P2, PT, R26, 0xc1, PT ;  /* 0x000000c11a00780c */ /* 0x000fe20003f46270 */
[----:B------:R-:W-:Y:S01]  /*a130*/  @P1 IMAD.MOV.U32 R6, RZ, RZ, 0x6000 ;  /* 0x00006000ff061424 */ /* 0x000fe200078e00ff */
[----:B------:R-:W-:-:S02]  /*a140*/  UIADD3 UR8, UR9, 0xc400, URZ ;  /* 0x0000c40009087890 */ /* 0x000fc4000fffe03f */
[----:B------:R-:W-:Y:S01]  /*a150*/  UIADD3 UR9, UR9, 0x30800, URZ ;  /* 0x0003080009097890 */ /* 0x000fe2000fffe03f */
[----:B------:R2:W-:Y:S08]  /*a160*/  @P1 SYNCS.ARRIVE.TRANS64 RZ, [R25+URZ+0x30800], R6 ;  /* 0x0308000619ff19a7 */ /* 0x0005f0000800003f */
[----:B------:R3:W-:Y:S01]  /*a170*/  UTMALDG.4D [UR8], [UR4], desc[UR6] ;  /* 0x00000608040075b4 */ /* 0x0007e20008019000 */
[----:B--2---:R-:W-:-:S04]  /*a180*/  LOP3.LUT R6, R27, 0x1, RZ, 0xc, !PT ;  /* 0x000000011b067812 */ /* 0x004fc800078e0cff */
[----:B------:R-:W-:-:S04]  /*a190*/  SHF.L.U32 R6, R6, 0x1f, RZ ;  /* 0x0000001f06067819 */ /* 0x000fc800000006ff */
[----:B------:R-:W2:Y:S02]  /*a1a0*/  SYNCS.PHASECHK.TRANS64.TRYWAIT P1, [R25+URZ+0x30820], R6 ;  /* 0x03082006190075a7 */ /* 0x000ea4000802017f */
[----:B--23--:R-:W-:Y:S05]  /*a1b0*/  @!P1 BRA `(.L_x_44) ;  /* 0x0000001800949947 */ /* 0x00cfea0003800000 */
.L_x_95:
[----:B------:R-:W-:Y:S05]  /*a1c0*/  BSYNC B0 ;  /* 0x0000000000007941 */ /* 0x000fea0003800000 */
.L_x_43:
[----:B------:R-:W-:Y:S05]  /*a1d0*/  @!P2 BRA `(.L_x_45) ;  /* 0x000000100050a947 */ /* 0x000fea0003800000 */
[----:B------:R-:W-:Y:S01]  /*a1e0*/  IMAD.MOV R15, RZ, RZ, -R2 ;  /* 0x000000ffff0f7224 */ /* 0x000fe200078e0a02 */
[----:B--2---:R-:W-:Y:S01]  /*a1f0*/  MOV R6, 0x1 ;  /* 0x0000000100067802 */ /* 0x004fe20000000f00 */
[----:B------:R-:W-:-:S03]  /*a200*/  VIADD R11, R2, 0xfffffffe ;  /* 0xfffffffe020b7836 */ /* 0x000fc60000000000 */
[----:B------:R-:W-:-:S05]  /*a210*/  VIADDMNMX R15, R15, R6, 0xffffffff, !PT ;  /* 0xffffffff0f0f7446 */ /* 0x000fca0007800106 */
[----:B------:R-:W-:-:S05]  /*a220*/  IMAD.IADD R6, R2, 0x1, R15 ;  /* 0x0000000102067824 */ /* 0x000fca00078e020f */
[----:B------:R-:W-:-:S04]  /*a230*/  LOP3.LUT R6, R6, 0x1, RZ, 0xc0, !PT ;  /* 0x0000000106067812 */ /* 0x000fc800078ec0ff */
[----:B------:R-:W-:-:S13]  /*a240*/  ISETP.NE.U32.AND P1, PT, R6, 0x1, PT ;  /* 0x000000010600780c */ /* 0x000fda0003f25070 */
[----:B------:R-:W-:Y:S05]  /*a250*/  @P1 BRA `(.L_x_46) ;  /* 0x0000000400601947 */ /* 0x000fea0003800000 */
[----:B------:R-:W-:Y:S01]  /*a260*/  IADD3 R10, R22, 0x1, RZ ;  /* 0x00000001160a7810 */ /* 0x000fe20007ffe0ff */
[----:B------:R-:W-:Y:S03]  /*a270*/  BSSY B0, `(.L_x_47) ;  /* 0x0000053000007945 */ /* 0x000fe60003800000 */
[----:B------:R-:W-:-:S04]  /*a280*/  ISETP.NE.AND P1, PT, R10, 0x2, PT ;  /* 0x000000020a00780c */ /* 0x000fc80003f25270 */
[----:B------:R-:W-:Y:S02]  /*a290*/  SEL R12, RZ, 0x1, P1 ;  /* 0x00000001ff0c7807 */ /* 0x000fe40000800000 */
[----:B------:R-:W-:Y:S02]  /*a2a0*/  SEL R10, R10, RZ, P1 ;  /* 0x000000ff0a0a7207 */ /* 0x000fe40000800000 */
[----:B------:R-:W-:Y:S01]  /*a2b0*/  LOP3.LUT R12, R19, R12, RZ, 0x3c, !PT ;  /* 0x0000000c130c7212 */ /* 0x000fe200078e3cff */
[----:B------:R-:W-:Y:S06]  /*a2c0*/  @!P6 BRA `(.L_x_48) ;  /* 0x000000040034e947 */ /* 0x000fec0003800000 */
[----:B------:R-:W-:Y:S01]  /*a2d0*/  IMAD.MOV.U32 R6, RZ, RZ, R9 ;  /* 0x000000ffff067224 */ /* 0x000fe200078e0009 */
[----:B------:R-:W-:Y:S06]  /*a2e0*/  @!P0 BRA `(.L_x_49) ;  /* 0x0000000000448947 */ /* 0x000fec0003800000 */
[----:B------:R-:W2:Y:S01]  /*a2f0*/  LDC R20, c[0x0][0x41c] ;  /* 0x00010700ff147b82 */ /* 0x000ea20000000800 */
[----:B------:R-:W-:Y:S02]  /*a300*/  ULDC.64 UR4, c[0x0][0x408] ;  /* 0x0001020000047ab9 */ /* 0x000fe40000000a00 */
[----:B------:R-:W-:-:S04]  /*a310*/  IMAD R21, R8, UR4, RZ ;  /* 0x0000000408157c24 */ /* 0x000fc8000f8e02ff */
[----:B------:R-:W-:Y:S01]  /*a320*/  IMAD R21, R0, UR5, R21 ;  /* 0x0000000500157c24 */ /* 0x000fe2000f8e0215 */
[----:B--2---:R-:W-:-:S13]  /*a330*/  ISETP.NE.AND P1, PT, R20, 0x1, PT ;  /* 0x000000011400780c */ /* 0x004fda0003f25270 */
[----:B------:R-:W2:Y:S02]  /*a340*/  @P1 LDC.64 R6, c[0x0][0x420] ;  /* 0x00010800ff061b82 */ /* 0x000ea40000000a00 */
[----:B--2---:R-:W-:-:S04]  /*a350*/  @P1 IMAD.HI.U32 R14, R11, R6, RZ ;  /* 0x000000060b0e1227 */ /* 0x004fc800078e00ff */
[----:B------:R-:W-:Y:S01]  /*a360*/  IMAD.MOV.U32 R6, RZ, RZ, R11 ;  /* 0x000000ffff067224 */ /* 0x000fe200078e000b */
[----:B------:R-:W-:-:S04]  /*a370*/  @P1 SHF.R.U32.HI R6, RZ, R7, R14 ;  /* 0x00000007ff061219 */ /* 0x000fc8000001160e */
[--C-:B------:R-:W-:Y:S02]  /*a380*/  SHF.R.S32.HI R7, RZ, 0x1f, R6.reuse ;  /* 0x0000001fff077819 */ /* 0x100fe40000011406 */
[----:B------:R-:W-:Y:S01]  /*a390*/  IADD3 R14, -R6, RZ, RZ ;  /* 0x000000ff060e7210 */ /* 0x000fe20007ffe1ff */
[----:B------:R-:W-:-:S04]  /*a3a0*/  IMAD.WIDE.U32 R6, R0, UR4, R6 ;  /* 0x0000000400067c25 */ /* 0x000fc8000f8e0006 */
[----:B------:R-:W-:Y:S01]  /*a3b0*/  IMAD.IADD R7, R21, 0x1, R7 ;  /* 0x0000000115077824 */ /* 0x000fe200078e0207 */
[----:B------:R-:W-:Y:S01]  /*a3c0*/  LEA R4, P1, R6, R4, 0x2 ;  /* 0x0000000406047211 */ /* 0x000fe200078210ff */
[----:B------:R-:W-:-:S03]  /*a3d0*/  IMAD R11, R20, R14, R11 ;  /* 0x0000000e140b7224 */ /* 0x000fc600078e020b */
[----:B------:R-:W-:-:S05]  /*a3e0*/  LEA.HI.X R5, R6, R5, R7, 0x2, P1 ;  /* 0x0000000506057211 */ /* 0x000fca00008f1407 */
[----:B------:R2:W5:Y:S04]  /*a3f0*/  LDG.E R6, desc[UR38][R4.64] ;  /* 0x0000002604067981 */ /* 0x000568000c1e1900 */
.L_x_49:
[----:B--2---:R-:W-:Y:S01]  /*a400*/  IMAD R5, R10, 0x8, R25 ;  /* 0x000000080a057824 */ /* 0x004fe200078e0219 */
[----:B------:R-:W-:Y:S02]  /*a410*/  SHF.L.U32 R4, R12, 0x1f, RZ ;  /* 0x0000001f0c047819 */ /* 0x000fe400000006ff */
[----:B------:R-:W-:Y:S02]  /*a420*/  ISETP.NE.AND P1, PT, R18, RZ, PT ;  /* 0x000000ff1200720c */ /* 0x000fe40003f25270 */
[----:B------:R-:W2:Y:S02]  /*a430*/  SYNCS.PHASECHK.TRANS64.TRYWAIT P2, [R5+URZ+0x30840], R4 ;  /* 0x03084004050075a7 */ /* 0x000ea4000804017f */
[----:B--2---:R-:W-:Y:S09]  /*a440*/  @!P2 BRA `(.L_x_50) ;  /* 0x000000180004a947 */ /* 0x004ff20003800000 */
.L_x_96:
[----:B------:R-:W-:Y:S05]  /*a450*/  @P1 BRA `(.L_x_51) ;  /* 0x0000000000141947 */ /* 0x000fea0003800000 */
[----:B------:R-:W-:Y:S02]  /*a460*/  ISETP.NE.AND P2, PT, R28, RZ, PT ;  /* 0x000000ff1c00720c */ /* 0x000fe40003f45270 */
[----:B--2---:R-:W-:-:S04]  /*a470*/  MOV R4, 0x6000 ;  /* 0x0000600000047802 */ /* 0x004fc80000000f00 */
[----:B------:R3:W-:Y:S07]  /*a480*/  SYNCS.ARRIVE.TRANS64 RZ, [R5+URZ+0x30830], R4 ;  /* 0x0308300405ff79a7 */ /* 0x0007ee000800003f */
[----:B------:R-:W-:Y:S05]  /*a490*/  @!P2 BRA `(.L_x_51) ;  /* 0x000000000004a947 */ /* 0x000fea0003800000 */
[----:B------:R-:W-:Y:S01]  /*a4a0*/  BPT.TRAP 0x1 ;  /* 0x000000040000795c */ /* 0x000fe20000300000 */
.L_x_51:
[----:B--23--:R-:W-:Y:S01]  /*a4b0*/  IMAD R4, R10, 0x6000, R25 ;  /* 0x000060000a047824 */ /* 0x00cfe200078e0219 */
[----:B------:R-:W-:Y:S01]  /*a4c0*/  R2UR UR9, R5 ;  /* 0x00000000050972ca */ /* 0x000fe200000e0000 */
[----:B------:R-:W-:Y:S01]  /*a4d0*/  UIADD3 UR4, UP0, UR40, 0x370, URZ ;  /* 0x0000037028047890 */ /* 0x000fe2000ff1e03f */
[----:B------:R-:W-:Y:S01]  /*a4e0*/  R2UR UR11, R11 ;  /* 0x000000000b0b72ca */ /* 0x000fe200000e0000 */
[----:B------:R-:W-:Y:S01]  /*a4f0*/  VIADD R5, R25, 0x30800 ;  /* 0x0003080019057836 */ /* 0x000fe20000000000 */
[----:B------:R-:W-:Y:S01]  /*a500*/  R2UR UR8, R4 ;  /* 0x00000000040872ca */ /* 0x000fe200000e0000 */
[----:B------:R-:W-:Y:S01]  /*a510*/  UIADD3.X UR5, URZ, UR41, URZ, UP0, !UPT ;  /* 0x000000293f057290 */ /* 0x000fe200087fe43f */
[----:B------:R-:W-:Y:S01]  /*a520*/  R2UR UR12, R3 ;  /* 0x00000000030c72ca */ /* 0x000fe200000e0000 */
[----:B------:R-:W-:Y:S01]  /*a530*/  IMAD R4, R22, 0x8, R5 ;  /* 0x0000000816047824 */ /* 0x000fe200078e0205 */
[----:B-----5:R-:W-:Y:S01]  /*a540*/  R2UR UR13, R6 ;  /* 0x00000000060d72ca */ /* 0x020fe200000e0000 */
[----:B------:R-:W-:Y:S01]  /*a550*/  UMOV UR6, 0x0 ;  /* 0x0000000000067882 */ /* 0x000fe20000000000 */
[----:B------:R-:W-:Y:S01]  /*a560*/  SHF.L.U32 R7, R19, 0x1f, RZ ;  /* 0x0000001f13077819 */ /* 0x000fe200000006ff */
[----:B------:R-:W-:Y:S01]  /*a570*/  UMOV UR7, 0x14f00000 ;  /* 0x14f0000000077882 */ /* 0x000fe20000000000 */
[----:B------:R-:W-:Y:S01]  /*a580*/  UMOV UR10, URZ ;  /* 0x0000003f000a7c82 */ /* 0x000fe20008000000 */
[----:B------:R-:W-:-:S02]  /*a590*/  UIADD3 UR9, UR9, 0x30830, URZ ;  /* 0x0003083009097890 */ /* 0x000fc4000fffe03f */
[----:B------:R-:W-:Y:S02]  /*a5a0*/  UIMAD UR11, UR11, 0xc0, URZ ;  /* 0x000000c00b0b78a4 */ /* 0x000fe4000f8e023f */
[----:B------:R-:W-:-:S09]  /*a5b0*/  UIADD3 UR8, UR8, 0x12400, URZ ;  /* 0x0001240008087890 */ /* 0x000fd2000fffe03f */
[----:B------:R2:W-:Y:S01]  /*a5c0*/  UTMALDG.4D [UR8], [UR4], desc[UR6] ;  /* 0x00000608040075b4 */ /* 0x0005e20008019000 */
[----:B------:R-:W3:Y:S02]  /*a5d0*/  SYNCS.PHASECHK.TRANS64.TRYWAIT P2, [R4+URZ+0x60], R7 ;  /* 0x00006007040075a7 */ /* 0x000ee4000804017f */
[----:B--23--:R-:W-:Y:S05]  /*a5e0*/  @!P2 BRA `(.L_x_52) ;  /* 0x0000001400b0a947 */ /* 0x00cfea0003800000 */
.L_x_97:
[----:B------:R-:W-:Y:S05]  /*a5f0*/  @P1 BRA `(.L_x_53) ;  /* 0x0000000000181947 */ /* 0x000fea0003800000 */
[----:B------:R-:W-:Y:S01]  /*a600*/  ISETP.NE.AND P1, PT, R28, RZ, PT ;  /* 0x000000ff1c00720c */ /* 0x000fe20003f25270 */
[----:B------:R-:W-:Y:S01]  /*a610*/  IMAD.MOV.U32 R5, RZ, RZ, 0x6000 ;  /* 0x00006000ff057424 */ /* 0x000fe200078e00ff */
[----:B--2---:R-:W-:-:S04]  /*a620*/  LEA R4, R22, R25, 0x3 ;  /* 0x0000001916047211 */ /* 0x004fc800078e18ff */
[----:B------:R3:W-:Y:S07]  /*a630*/  SYNCS.ARRIVE.TRANS64 RZ, [R4+URZ+0x30850], R5 ;  /* 0x0308500504ff79a7 */ /* 0x0007ee000800003f */
[----:B------:R-:W-:Y:S05]  /*a640*/  @!P1 BRA `(.L_x_53) ;  /* 0x0000000000049947 */ /* 0x000fea0003800000 */
[----:B------:R-:W-:Y:S01]  /*a650*/  BPT.TRAP 0x1 ;  /* 0x000000040000795c */ /* 0x000fe20000300000 */
.L_x_53:
[----:B--23--:R-:W2:Y:S01]  /*a660*/  LDL.LU R4, [R1] ;  /* 0x0000000001047983 */ /* 0x00cea20000300800 */
[----:B------:R-:W-:Y:S01]  /*a670*/  IMAD R5, R22, 0x6000, R25 ;  /* 0x0000600016057824 */ /* 0x000fe200078e0219 */
[----:B------:R-:W-:Y:S01]  /*a680*/  R2UR UR13, R9 ;  /* 0x00000000090d72ca */ /* 0x000fe200000e0000 */
[----:B------:R-:W-:Y:S01]  /*a690*/  UIADD3 UR4, UP0, UR40, 0x470, URZ ;  /* 0x0000047028047890 */ /* 0x000fe2000ff1e03f */
[----:B------:R-:W-:Y:S01]  /*a6a0*/  R2UR UR12, R3 ;  /* 0x00000000030c72ca */ /* 0x000fe200000e0000 */
[----:B------:R-:W-:Y:S01]  /*a6b0*/  UMOV UR6, 0x0 ;  /* 0x0000000000067882 */ /* 0x000fe20000000000 */
[----:B------:R-:W-:Y:S01]  /*a6c0*/  R2UR UR8, R5 ;  /* 0x00000000050872ca */ /* 0x000fe200000e0000 */
[----:B------:R-:W-:Y:S01]  /*a6d0*/  UIADD3.X UR5, URZ, UR41, URZ, UP0, !UPT ;  /* 0x000000293f057290 */ /* 0x000fe200087fe43f */
[----:B------:R3:W-:Y:S01]  /*a6e0*/  STL [R1], R11 ;  /* 0x0000000b01007387 */ /* 0x0007e20000100800 */
[----:B------:R-:W-:Y:S01]  /*a6f0*/  UMOV UR7, 0x14f00000 ;  /* 0x14f0000000077882 */ /* 0x000fe20000000000 */
[----:B------:R-:W-:Y:S01]  /*a700*/  UMOV UR10, URZ ;  /* 0x0000003f000a7c82 */ /* 0x000fe20008000000 */
[----:B------:R-:W-:-:S08]  /*a710*/  IMAD.MOV.U32 R9, RZ, RZ, R6 ;  /* 0x000000ffff097224 */ /* 0x000fd000078e0006 */
[----:B------:R-:W-:Y:S01]  /*a720*/  UIADD3 UR8, UR8, 0x400, URZ ;  /* 0x0000040008087890 */ /* 0x000fe2000fffe03f */
[----:B--2---:R-:W-:Y:S02]  /*a730*/  R2UR UR11, R4 ;  /* 0x00000000040b72ca */ /* 0x004fe400000e0000 */
[----:B------:R-:W-:-:S04]  /*a740*/  LEA R4, R22, R25, 0x3 ;  /* 0x0000001916047211 */ /* 0x000fc800078e18ff */
[----:B------:R-:W-:-:S07]  /*a750*/  R2UR UR9, R4 ;  /* 0x00000000040972ca */ /* 0x000fce00000e0000 */
[----:B------:R-:W-:-:S06]  /*a760*/  UIMAD UR11, UR11, 0xc0, URZ ;  /* 0x000000c00b0b78a4 */ /* 0x000fcc000f8e023f */
[----:B------:R-:W-:-:S09]  /*a770*/  UIADD3 UR9, UR9, 0x30850, URZ ;  /* 0x0003085009097890 */ /* 0x000fd2000fffe03f */
[----:B------:R3:W-:Y:S02]  /*a780*/  UTMALDG.4D [UR8], [UR4], desc[UR6] ;  /* 0x00000608040075b4 */ /* 0x0007e40008019000 */
[----:B---3--:R-:W-:Y:S01]  /*a790*/  NOP ;  /* 0x0000000000007918 */ /* 0x008fe20000000000 */
.L_x_48:
[----:B------:R-:W-:Y:S05]  /*a7a0*/  BSYNC B0 ;  /* 0x0000000000007941 */ /* 0x000fea0003800000 */
.L_x_47:
[----:B------:R-:W-:Y:S01]  /*a7b0*/  IADD3 R11, R2, -0x3, RZ ;  /* 0xfffffffd020b7810 */ /* 0x000fe20007ffe0ff */
[----:B------:R-:W-:Y:S01]  /*a7c0*/  IMAD.MOV.U32 R22, RZ, RZ, R10 ;  /* 0x000000ffff167224 */ /* 0x000fe200078e000a */
[----:B------:R-:W-:-:S07]  /*a7d0*/  MOV R19, R12 ;  /* 0x0000000c00137202 */ /* 0x000fce0000000f00 */
.L_x_46:
[----:B------:R-:W-:Y:S01]  /*a7e0*/  IMAD.MOV R2, RZ, RZ, -R15 ;  /* 0x000000ffff027224 */ /* 0x000fe200078e0a0f */
[----:B------:R-:W-:Y:S04]  /*a7f0*/  BSSY B0, `(.L_x_45) ;  /* 0x00000b2000007945 */ /* 0x000fe80003800000 */
[----:B------:R-:W-:-:S13]  /*a800*/  ISETP.NE.AND P1, PT, R13, R2, PT ;  /* 0x000000020d00720c */ /* 0x000fda0003f25270 */
[----:B------:R-:W-:Y:S05]  /*a810*/  @!P1 BRA `(.L_x_54) ;  /* 0x0000000800bc9947 */ /* 0x000fea0003800000 */
[----:B------:R-:W-:-:S07]  /*a820*/  MOV R4, R9 ;  /* 0x0000000900047202 */ /* 0x000fce0000000f00 */
.L_x_69:
[----:B------:R-:W-:Y:S01]  /*a830*/  VIADD R2, R22, 0x1 ;  /* 0x0000000116027836 */ /* 0x000fe20000000000 */
[----:B------:R-:W-:Y:S04]  /*a840*/  BSSY B1, `(.L_x_55) ;  /* 0x0000053000017945 */ /* 0x000fe80003800000 */
[----:B------:R-:W-:-:S04]  /*a850*/  ISETP.NE.AND P1, PT, R2, 0x2, PT ;  /* 0x000000020200780c */ /* 0x000fc80003f25270 */
[----:B-1----:R-:W-:Y:S02]  /*a860*/  SEL R10, RZ, 0x1, P1 ;  /* 0x00000001ff0a7807 */ /* 0x002fe40000800000 */
[----:B------:R-:W-:Y:S02]  /*a870*/  SEL R2, R2, RZ, P1 ;  /* 0x000000ff02027207 */ /* 0x000fe40000800000 */
[----:B------:R-:W-:Y:S01]  /*a880*/  LOP3.LUT R10, R19, R10, RZ, 0x3c, !PT ;  /* 0x0000000a130a7212 */ /* 0x000fe200078e3cff */
[----:B------:R-:W-:Y:S06]  /*a890*/  @!P6 BRA `(.L_x_56) ;  /* 0x000000040034e947 */ /* 0x000fec0003800000 */
[----:B------:R-:W-:Y:S01]  /*a8a0*/  MOV R12, R11 ;  /* 0x0000000b000c7202 */ /* 0x000fe20000000f00 */
[----:B------:R-:W-:Y:S06]  /*a8b0*/  @!P0 BRA `(.L_x_57) ;  /* 0x00000000004c8947 */ /* 0x000fec0003800000 */
[----:B------:R-:W2:Y:S01]  /*a8c0*/  LDC R12, c[0x0][0x41c] ;  /* 0x00010700ff0c7b82 */ /* 0x000ea20000000800 */
[----:B-1----:R-:W-:Y:S01]  /*a8d0*/  IMAD.MOV.U32 R13, RZ, RZ, R11 ;  /* 0x000000ffff0d7224 */ /* 0x002fe200078e000b */
[----:B------:R-:W-:Y:S02]  /*a8e0*/  ULDC.64 UR4, c[0x0][0x408] ;  /* 0x0001020000047ab9 */ /* 0x000fe40000000a00 */
[----:B------:R-:W-:-:S04]  /*a8f0*/  IMAD R15, R8, UR4, RZ ;  /* 0x00000004080f7c24 */ /* 0x000fc8000f8e02ff */
[----:B------:R-:W-:Y:S01]  /*a900*/  IMAD R15, R0, UR5, R15 ;  /* 0x00000005000f7c24 */ /* 0x000fe2000f8e020f */
[----:B--2---:R-:W-:-:S13]  /*a910*/  ISETP.NE.AND P1, PT, R12, 0x1, PT ;  /* 0x000000010c00780c */ /* 0x004fda0003f25270 */
[----:B------:R-:W1:Y:S02]  /*a920*/  @P1 LDC.64 R4, c[0x0][0x420] ;  /* 0x00010800ff041b82 */ /* 0x000e640000000a00 */
[----:B-1----:R-:W-:-:S05]  /*a930*/  @P1 IMAD.HI.U32 R4, R11, R4, RZ ;  /* 0x000000040b041227 */ /* 0x002fca00078e00ff */
[----:B------:R-:W-:Y:S02]  /*a940*/  @P1 SHF.R.U32.HI R13, RZ, R5, R4 ;  /* 0x00000005ff0d1219 */ /* 0x000fe40000011604 */
[----:B------:R-:W1:Y:S02]  /*a950*/  LDC.64 R4, c[0x0][0x3f8] ;  /* 0x0000fe00ff047b82 */ /* 0x000e640000000a00 */
[----:B------:R-:W-:Y:S02]  /*a960*/  SHF.R.S32.HI R7, RZ, 0x1f, R13 ;  /* 0x0000001fff077819 */ /* 0x000fe4000001140d */
[----:B------:R-:W-:-:S05]  /*a970*/  MOV R6, R13 ;  /* 0x0000000d00067202 */ /* 0x000fca0000000f00 */
[----:B------:R-:W-:-:S04]  /*a980*/  IMAD.WIDE.U32 R6, R0, UR4, R6 ;  /* 0x0000000400067c25 */ /* 0x000fc8000f8e0006 */
[----:B------:R-:W-:Y:S01]  /*a990*/  IMAD.IADD R7, R15, 0x1, R7 ;  /* 0x000000010f077824 */ /* 0x000fe200078e0207 */
[----:B-1----:R-:W-:-:S04]  /*a9a0*/  LEA R4, P1, R6, R4, 0x2 ;  /* 0x0000000406047211 */ /* 0x002fc800078210ff */
[----:B------:R-:W-:-:S05]  /*a9b0*/  LEA.HI.X R5, R6, R5, R7, 0x2, P1 ;  /* 0x0000000506057211 */ /* 0x000fca00008f1407 */
[----:B------:R2:W5:Y:S01]  /*a9c0*/  LDG.E R4, desc[UR38][R4.64] ;  /* 0x0000002604047981 */ /* 0x000562000c1e1900 */
[----:B------:R-:W-:-:S05]  /*a9d0*/  IADD3 R6, -R13, RZ, RZ ;  /* 0x000000ff0d067210 */ /* 0x000fca0007ffe1ff */
[----:B------:R-:W-:-:S07]  /*a9e0*/  IMAD R12, R12, R6, R11 ;  /* 0x000000060c0c7224 */ /* 0x000fce00078e020b */
.L_x_57:
[----:B------:R-:W-:Y:S01]  /*a9f0*/  IMAD R6, R2, 0x8, R25 ;  /* 0x0000000802067824 */ /* 0x000fe200078e0219 */
[----:B--2---:R-:W-:Y:S02]  /*aa00*/  SHF.L.U32 R5, R10, 0x1f, RZ ;  /* 0x0000001f0a057819 */ /* 0x004fe400000006ff */
[----:B------:R-:W-:Y:S02]  /*aa10*/  ISETP.NE.AND P1, PT, R18, RZ, PT ;  /* 0x000000ff1200720c */ /* 0x000fe40003f25270 */
[----:B------:R-:W2:Y:S02]  /*aa20*/  SYNCS.PHASECHK.TRANS64.TRYWAIT P2, [R6+URZ+0x30840], R5 ;  /* 0x03084005060075a7 */ /* 0x000ea4000804017f */
[----:B--2---:R-:W-:Y:S09]  /*aa30*/  @!P2 BRA `(.L_x_58) ;  /* 0x0000001000b0a947 */ /* 0x004ff20003800000 */
.L_x_98:
[----:B------:R-:W-:Y:S05]  /*aa40*/  @P1 BRA `(.L_x_59) ;  /* 0x0000000000141947 */ /* 0x000fea0003800000 */
[----:B------:R-:W-:Y:S02]  /*aa50*/  ISETP.NE.AND P2, PT, R28, RZ, PT ;  /* 0x000000ff1c00720c */ /* 0x000fe40003f45270 */
[----:B--2---:R-:W-:-:S04]  /*aa60*/  MOV R5, 0x6000 ;  /* 0x0000600000057802 */ /* 0x004fc80000000f00 */
[----:B------:R3:W-:Y:S07]  /*aa70*/  SYNCS.ARRIVE.TRANS64 RZ, [R6+URZ+0x30830], R5 ;  /* 0x0308300506ff79a7 */ /* 0x0007ee000800003f */
[----:B------:R-:W-:Y:S05]  /*aa80*/  @!P2 BRA `(.L_x_59) ;  /* 0x000000000004a947 */ /* 0x000fea0003800000 */
[----:B------:R-:W-:Y:S01]  /*aa90*/  BPT.TRAP 0x1 ;  /* 0x000000040000795c */ /* 0x000fe20000300000 */
.L_x_59:
[----:B--23--:R-:W-:Y:S01]  /*aaa0*/  IMAD R5, R2, 0x6000, R25 ;  /* 0x0000600002057824 */ /* 0x00cfe200078e0219 */
[----:B------:R-:W-:Y:S01]  /*aab0*/  R2UR UR9, R6 ;  /* 0x00000000060972ca */ /* 0x000fe200000e0000 */
[----:B------:R-:W-:Y:S01]  /*aac0*/  UIADD3 UR4, UP0, UR40, 0x370, URZ ;  /* 0x0000037028047890 */ /* 0x000fe2000ff1e03f */
[----:B------:R-:W-:Y:S01]  /*aad0*/  R2UR UR11, R12 ;  /* 0x000000000c0b72ca */ /* 0x000fe200000e0000 */
[----:B------:R-:W-:Y:S01]  /*aae0*/  UMOV UR6, 0x0 ;  /* 0x0000000000067882 */ /* 0x000fe20000000000 */
[----:B------:R-:W-:Y:S01]  /*aaf0*/  R2UR UR8, R5 ;  /* 0x00000000050872ca */ /* 0x000fe200000e0000 */
[----:B------:R-:W-:Y:S01]  /*ab00*/  UIADD3.X UR5, URZ, UR41, URZ, UP0, !UPT ;  /* 0x000000293f057290 */ /* 0x000fe200087fe43f */
[----:B------:R-:W-:Y:S01]  /*ab10*/  R2UR UR12, R3 ;  /* 0x00000000030c72ca */ /* 0x000fe200000e0000 */
[----:B------:R-:W-:Y:S01]  /*ab20*/  VIADD R5, R25, 0x30800 ;  /* 0x0003080019057836 */ /* 0x000fe20000000000 */
[----:B-----5:R-:W-:Y:S01]  /*ab30*/  R2UR UR13, R4 ;  /* 0x00000000040d72ca */ /* 0x020fe200000e0000 */
[----:B------:R-:W-:Y:S01]  /*ab40*/  UMOV UR7, 0x14f00000 ;  /* 0x14f0000000077882 */ /* 0x000fe20000000000 */
[----:B------:R-:W-:Y:S01]  /*ab50*/  SHF.L.U32 R19, R19, 0x1f, RZ ;  /* 0x0000001f13137819 */ /* 0x000fe200000006ff */
[----:B------:R-:W-:Y:S01]  /*ab60*/  UMOV UR10, URZ ;  /* 0x0000003f000a7c82 */ /* 0x000fe20008000000 */
[----:B------:R-:W-:Y:S01]  /*ab70*/  LEA R6, R22, R5, 0x3 ;  /* 0x0000000516067211 */ /* 0x000fe200078e18ff */
[----:B------:R-:W-:-:S02]  /*ab80*/  UIADD3 UR9, UR9, 0x30830, URZ ;  /* 0x0003083009097890 */ /* 0x000fc4000fffe03f */
[----:B------:R-:W-:Y:S02]  /*ab90*/  UIMAD UR11, UR11, 0xc0, URZ ;  /* 0x000000c00b0b78a4 */ /* 0x000fe4000f8e023f */
[----:B------:R-:W-:-:S09]  /*aba0*/  UIADD3 UR8, UR8, 0x12400, URZ ;  /* 0x0001240008087890 */ /* 0x000fd2000fffe03f */
[----:B------:R2:W-:Y:S01]  /*abb0*/  UTMALDG.4D [UR8], [UR4], desc[UR6] ;  /* 0x00000608040075b4 */ /* 0x0005e20008019000 */
[----:B------:R-:W3:Y:S02]  /*abc0*/  SYNCS.PHASECHK.TRANS64.TRYWAIT P2, [R6+URZ+0x60], R19 ;  /* 0x00006013060075a7 */ /* 0x000ee4000804017f */
[----:B--23--:R-:W-:Y:S05]  /*abd0*/  @!P2 BRA `(.L_x_60) ;  /* 0x00000010005ca947 */ /* 0x00cfea0003800000 */
.L_x_99:
[----:B------:R-:W-:Y:S05]  /*abe0*/  @P1 BRA `(.L_x_61) ;  /* 0x0000000000141947 */ /* 0x000fea0003800000 */
[----:B------:R-:W-:Y:S01]  /*abf0*/  ISETP.NE.AND P1, PT, R28, RZ, PT ;  /* 0x000000ff1c00720c */ /* 0x000fe20003f25270 */
[----:B------:R-:W-:-:S04]  /*ac00*/  IMAD.MOV.U32 R5, RZ, RZ, 0x6000 ;  /* 0x00006000ff057424 */ /* 0x000fc800078e00ff */
[----:B------:R3:W-:Y:S08]  /*ac10*/  SYNCS.ARRIVE.TRANS64 RZ, [R6+URZ+0x50], R5 ;  /* 0x0000500506ff79a7 */ /* 0x0007f0000800003f */
[----:B------:R-:W-:Y:S05]  /*ac20*/  @!P1 BRA `(.L_x_61) ;  /* 0x0000000000049947 */ /* 0x000fea0003800000 */
[----:B------:R-:W-:Y:S01]  /*ac30*/  BPT.TRAP 0x1 ;  /* 0x000000040000795c */ /* 0x000fe20000300000 */
.L_x_61:
[----:B---3--:R-:W3:Y:S01]  /*ac40*/  LDL.LU R5, [R1] ;  /* 0x0000000001057983 */ /* 0x008ee20000300800 */
[----:B------:R-:W-:Y:S01]  /*ac50*/  IMAD R22, R22, 0x6000, R25 ;  /* 0x0000600016167824 */ /* 0x000fe200078e0219 */
[----:B------:R-:W-:Y:S01]  /*ac60*/  R2UR UR9, R6 ;  /* 0x00000000060972ca */ /* 0x000fe200000e0000 */
[----:B------:R-:W-:Y:S01]  /*ac70*/  UIADD3 UR4, UP0, UR40, 0x470, URZ ;  /* 0x0000047028047890 */ /* 0x000fe2000ff1e03f */
[----:B------:R-:W-:Y:S01]  /*ac80*/  R2UR UR13, R9 ;  /* 0x00000000090d72ca */ /* 0x000fe200000e0000 */
[----:B------:R-:W-:Y:S01]  /*ac90*/  UMOV UR6, 0x0 ;  /* 0x0000000000067882 */ /* 0x000fe20000000000 */
[----:B------:R-:W-:Y:S01]  /*aca0*/  R2UR UR8, R22 ;  /* 0x00000000160872ca */ /* 0x000fe200000e0000 */
[----:B------:R-:W-:Y:S01]  /*acb0*/  UIADD3.X UR5, URZ, UR41, URZ, UP0, !UPT ;  /* 0x000000293f057290 */ /* 0x000fe200087fe43f */
[----:B------:R-:W-:Y:S01]  /*acc0*/  R2UR UR12, R3 ;  /* 0x00000000030c72ca */ /* 0x000fe200000e0000 */
[----:B------:R-:W-:Y:S01]  /*acd0*/  UMOV UR7, 0x14f00000 ;  /* 0x14f0000000077882 */ /* 0x000fe20000000000 */
[----:B------:R-:W-:Y:S01]  /*ace0*/  UMOV UR10, URZ ;  /* 0x0000003f000a7c82 */ /* 0x000fe20008000000 */
[----:B------:R4:W-:Y:S01]  /*acf0*/  STL [R1], R12 ;  /* 0x0000000c01007387 */ /* 0x0009e20000100800 */
[----:B------:R-:W-:-:S03]  /*ad00*/  MOV R9, R4 ;  /* 0x0000000400097202 */ /* 0x000fc60000000f00 */
[----:B------:R-:W-:-:S04]  /*ad10*/  UIADD3 UR9, UR9, 0x50, URZ ;  /* 0x0000005009097890 */ /* 0x000fc8000fffe03f */
[----:B------:R-:W-:Y:S01]  /*ad20*/  UIADD3 UR8, UR8, 0x400, URZ ;  /* 0x0000040008087890 */ /* 0x000fe2000fffe03f */
[----:B---3--:R-:W-:-:S13]  /*ad30*/  R2UR UR11, R5 ;  /* 0x00000000050b72ca */ /* 0x008fda00000e0000 */
[----:B------:R-:W-:-:S09]  /*ad40*/  UIMAD UR11, UR11, 0xc0, URZ ;  /* 0x000000c00b0b78a4 */ /* 0x000fd2000f8e023f */
[----:B------:R4:W-:Y:S02]  /*ad50*/  UTMALDG.4D [UR8], [UR4], desc[UR6] ;  /* 0x00000608040075b4 */ /* 0x0009e40008019000 */
[----:B----4-:R-:W-:Y:S01]  /*ad60*/  NOP ;  /* 0x0000000000007918 */ /* 0x010fe20000000000 */
.L_x_56:
[----:B------:R-:W-:Y:S05]  /*ad70*/  BSYNC B1 ;  /* 0x0000000000017941 */ /* 0x000fea0003800000 */
.L_x_55:
[----:B------:R-:W-:Y:S01]  /*ad80*/  VIADD R22, R2, 0x1 ;  /* 0x0000000102167836 */ /* 0x000fe20000000000 */
[----:B------:R-:W-:Y:S04]  /*ad90*/  BSSY B1, `(.L_x_62) ;  /* 0x0000054000017945 */ /* 0x000fe80003800000 */
[----:B------:R-:W-:-:S04]  /*ada0*/  ISETP.NE.AND P1, PT, R22, 0x2, PT ;  /* 0x000000021600780c */ /* 0x000fc80003f25270 */
[----:B--2---:R-:W-:Y:S02]  /*adb0*/  SEL R19, RZ, 0x1, P1 ;  /* 0x00000001ff137807 */ /* 0x004fe40000800000 */
[----:B------:R-:W-:Y:S02]  /*adc0*/  SEL R22, R22, RZ, P1 ;  /* 0x000000ff16167207 */ /* 0x000fe40000800000 */
[----:B------:R-:W-:Y:S01]  /*add0*/  LOP3.LUT R19, R10, R19, RZ, 0x3c, !PT ;  /* 0x000000130a137212 */ /* 0x000fe200078e3cff */
[----:B------:R-:W-:Y:S06]  /*ade0*/  @!P6 BRA `(.L_x_63) ;  /* 0x000000040038e947 */ /* 0x000fec0003800000 */
[----:B-1----:R-:W-:Y:S01]  /*adf0*/  IADD3 R13, R11, -0x1, RZ ;  /* 0xffffffff0b0d7810 */ /* 0x002fe20007ffe0ff */
[----:B------:R-:W-:Y:S06]  /*ae00*/  @!P0 BRA `(.L_x_64) ;  /* 0x00000000004c8947 */ /* 0x000fec0003800000 */
[----:B------:R-:W1:Y:S01]  /*ae10*/  LDC R12, c[0x0][0x41c] ;  /* 0x00010700ff0c7b82 */ /* 0x000e620000000800 */
[----:B------:R-:W-:Y:S01]  /*ae20*/  IMAD.MOV.U32 R15, RZ, RZ, R13 ;  /* 0x000000ffff0f7224 */ /* 0x000fe200078e000d */
[----:B------:R-:W-:Y:S02]  /*ae30*/  ULDC.64 UR4, c[0x0][0x408] ;  /* 0x0001020000047ab9 */ /* 0x000fe40000000a00 */
[----:B------:R-:W-:-:S04]  /*ae40*/  IMAD R21, R8, UR4, RZ ;  /* 0x0000000408157c24 */ /* 0x000fc8000f8e02ff */
[----:B------:R-:W-:Y:S01]  /*ae50*/  IMAD R21, R0, UR5, R21 ;  /* 0x0000000500157c24 */ /* 0x000fe2000f8e0215 */
[----:B-1----:R-:W-:-:S13]  /*ae60*/  ISETP.NE.AND P1, PT, R12, 0x1, PT ;  /* 0x000000010c00780c */ /* 0x002fda0003f25270 */
        /* <DEDUP_REMOVED lines=13> */
.L_x_64:
[----:B-1----:R-:W-:Y:S01]  /*af40*/  IMAD R5, R22, 0x8, R25 ;  /* 0x0000000816057824 */ /* 0x002fe200078e0219 */
[----:B------:R-:W-:Y:S02]  /*af50*/  SHF.L.U32 R6, R19, 0x1f, RZ ;  /* 0x0000001f13067819 */ /* 0x000fe400000006ff */
[----:B------:R-:W-:Y:S02]  /*af60*/  ISETP.NE.AND P1, PT, R18, RZ, PT ;  /* 0x000000ff1200720c */ /* 0x000fe40003f25270 */
[----:B------:R-:W1:Y:S02]  /*af70*/  SYNCS.PHASECHK.TRANS64.TRYWAIT P2, [R5+URZ+0x30840], R6 ;  /* 0x03084006050075a7 */ /* 0x000e64000804017f */
[----:B-1----:R-:W-:Y:S09]  /*af80*/  @!P2 BRA `(.L_x_65) ;  /* 0x0000000c0084a947 */ /* 0x002ff20003800000 */
.L_x_100:
[----:B------:R-:W-:Y:S05]  /*af90*/  @P1 BRA `(.L_x_66) ;  /* 0x0000000000141947 */ /* 0x000fea0003800000 */
[----:B------:R-:W-:Y:S02]  /*afa0*/  ISETP.NE.AND P2, PT, R28, RZ, PT ;  /* 0x000000ff1c00720c */ /* 0x000fe40003f45270 */
[----:B-1----:R-:W-:-:S04]  /*afb0*/  MOV R6, 0x6000 ;  /* 0x0000600000067802 */ /* 0x002fc80000000f00 */
[----:B------:R2:W-:Y:S07]  /*afc0*/  SYNCS.ARRIVE.TRANS64 RZ, [R5+URZ+0x30830], R6 ;  /* 0x0308300605ff79a7 */ /* 0x0005ee000800003f */
[----:B------:R-:W-:Y:S05]  /*afd0*/  @!P2 BRA `(.L_x_66) ;  /* 0x000000000004a947 */ /* 0x000fea0003800000 */
[----:B------:R-:W-:Y:S01]  /*afe0*/  BPT.TRAP 0x1 ;  /* 0x000000040000795c */ /* 0x000fe20000300000 */
.L_x_66:
[----:B-12---:R-:W-:Y:S01]  /*aff0*/  IMAD R5, R22, 0x6000, R25 ;  /* 0x0000600016057824 */ /* 0x006fe200078e0219 */
[----:B------:R-:W-:Y:S01]  /*b000*/  R2UR UR11, R13 ;  /* 0x000000000d0b72ca */ /* 0x000fe200000e0000 */
[----:B------:R-:W-:Y:S01]  /*b010*/  UIADD3 UR4, UP0, UR40, 0x370, URZ ;  /* 0x0000037028047890 */ /* 0x000fe2000ff1e03f */
[----:B------:R-:W-:Y:S01]  /*b020*/  R2UR UR12, R3 ;  /* 0x00000000030c72ca */ /* 0x000fe200000e0000 */
[----:B------:R-:W-:Y:S01]  /*b030*/  UMOV UR6, 0x0 ;  /* 0x0000000000067882 */ /* 0x000fe20000000000 */
[----:B------:R-:W-:Y:S01]  /*b040*/  R2UR UR8, R5 ;  /* 0x00000000050872ca */ /* 0x000fe200000e0000 */
[----:B------:R-:W-:Y:S01]  /*b050*/  VIADD R5, R25, 0x30800 ;  /* 0x0003080019057836 */ /* 0x000fe20000000000 */
[----:B-----5:R-:W-:Y:S01]  /*b060*/  R2UR UR13, R4 ;  /* 0x00000000040d72ca */ /* 0x020fe200000e0000 */
[----:B------:R-:W-:Y:S01]  /*b070*/  UIADD3.X UR5, URZ, UR41, URZ, UP0, !UPT ;  /* 0x000000293f057290 */ /* 0x000fe200087fe43f */
[----:B------:R-:W-:Y:S01]  /*b080*/  SHF.L.U32 R10, R10, 0x1f, RZ ;  /* 0x0000001f0a0a7819 */ /* 0x000fe200000006ff */
[----:B------:R-:W-:Y:S01]  /*b090*/  UMOV UR7, 0x14f00000 ;  /* 0x14f0000000077882 */ /* 0x000fe20000000000 */
[----:B------:R-:W-:Y:S01]  /*b0a0*/  LEA R6, R22, R5, 0x3 ;  /* 0x0000000516067211 */ /* 0x000fe200078e18ff */
[----:B------:R-:W-:Y:S01]  /*b0b0*/  IMAD R5, R2, 0x8, R5 ;  /* 0x0000000802057824 */ /* 0x000fe200078e0205 */
[----:B------:R-:W-:Y:S01]  /*b0c0*/  UMOV UR10, URZ ;  /* 0x0000003f000a7c82 */ /* 0x000fe20008000000 */
[----:B------:R-:W-:Y:S01]  /*b0d0*/  UIMAD UR11, UR11, 0xc0, URZ ;  /* 0x000000c00b0b78a4 */ /* 0x000fe2000f8e023f */
[----:B------:R-:W-:-:S03]  /*b0e0*/  R2UR UR9, R6 ;  /* 0x00000000060972ca */ /* 0x000fc600000e0000 */
[----:B------:R-:W-:-:S10]  /*b0f0*/  UIADD3 UR8, UR8, 0x12400, URZ ;  /* 0x0001240008087890 */ /* 0x000fd4000fffe03f */
[----:B------:R-:W-:-:S09]  /*b100*/  UIADD3 UR9, UR9, 0x30, URZ ;  /* 0x0000003009097890 */ /* 0x000fd2000fffe03f */
[----:B------:R1:W-:Y:S01]  /*b110*/  UTMALDG.4D [UR8], [UR4], desc[UR6] ;  /* 0x00000608040075b4 */ /* 0x0003e20008019000 */
[----:B------:R-:W2:Y:S02]  /*b120*/  SYNCS.PHASECHK.TRANS64.TRYWAIT P2, [R5+URZ+0x60], R10 ;  /* 0x0000600a050075a7 */ /* 0x000ea4000804017f */
[----:B-12---:R-:W-:Y:S05]  /*b130*/  @!P2 BRA `(.L_x_67) ;  /* 0x0000000c002ca947 */ /* 0x006fea0003800000 */
.L_x_101:
[----:B------:R-:W-:Y:S05]  /*b140*/  @P1 BRA `(.L_x_68) ;  /* 0x0000000000141947 */ /* 0x000fea0003800000 */
[----:B------:R-:W-:Y:S02]  /*b150*/  ISETP.NE.AND P1, PT, R28, RZ, PT ;  /* 0x000000ff1c00720c */ /* 0x000fe40003f25270 */
[----:B------:R-:W-:-:S04]  /*b160*/  MOV R6, 0x6000 ;  /* 0x0000600000067802 */ /* 0x000fc80000000f00 */
[----:B------:R2:W-:Y:S07]  /*b170*/  SYNCS.ARRIVE.TRANS64 RZ, [R5+URZ+0x50], R6 ;  /* 0x0000500605ff79a7 */ /* 0x0005ee000800003f */
[----:B------:R-:W-:Y:S05]  /*b180*/  @!P1 BRA `(.L_x_68) ;  /* 0x0000000000049947 */ /* 0x000fea0003800000 */
[----:B------:R-:W-:Y:S01]  /*b190*/  BPT.TRAP 0x1 ;  /* 0x000000040000795c */ /* 0x000fe20000300000 */
.L_x_68:
[----:B--2---:R-:W2:Y:S01]  /*b1a0*/  LDL.LU R6, [R1] ;  /* 0x0000000001067983 */ /* 0x004ea20000300800 */
        /* <DEDUP_REMOVED lines=11> */
[----:B------:R-:W-:-:S03]  /*b260*/  IMAD.MOV.U32 R9, RZ, RZ, R4 ;  /* 0x000000ffff097224 */ /* 0x000fc600078e0004 */
[----:B------:R-:W-:-:S04]  /*b270*/  UIADD3 UR9, UR9, 0x50, URZ ;  /* 0x0000005009097890 */ /* 0x000fc8000fffe03f */
[----:B------:R-:W-:Y:S01]  /*b280*/  UIADD3 UR8, UR8, 0x400, URZ ;  /* 0x0000040008087890 */ /* 0x000fe2000fffe03f */
[----:B--2---:R-:W-:-:S13]  /*b290*/  R2UR UR11, R6 ;  /* 0x00000000060b72ca */ /* 0x004fda00000e0000 */
[----:B------:R-:W-:-:S09]  /*b2a0*/  UIMAD UR11, UR11, 0xc0, URZ ;  /* 0x000000c00b0b78a4 */ /* 0x000fd2000f8e023f */
[----:B------:R3:W-:Y:S02]  /*b2b0*/  UTMALDG.4D [UR8], [UR4], desc[UR6] ;  /* 0x00000608040075b4 */ /* 0x0007e40008019000 */
[----:B---3--:R-:W-:Y:S01]  /*b2c0*/  NOP ;  /* 0x0000000000007918 */ /* 0x008fe20000000000 */
.L_x_63:
[----:B------:R-:W-:Y:S05]  /*b2d0*/  BSYNC B1 ;  /* 0x0000000000017941 */ /* 0x000fea0003800000 */
.L_x_62:
[C---:B------:R-:W-:Y:S02]  /*b2e0*/  ISETP.GT.AND P1, PT, R11.reuse, 0x1, PT ;  /* 0x000000010b00780c */ /* 0x040fe40003f24270 */
[----:B------:R-:W-:-:S11]  /*b2f0*/  IADD3 R11, R11, -0x2, RZ ;  /* 0xfffffffe0b0b7810 */ /* 0x000fd60007ffe0ff */
[----:B------:R-:W-:Y:S05]  /*b300*/  @P1 BRA `(.L_x_69) ;  /* 0xfffffff400481947 */ /* 0x000fea000383ffff */
.L_x_54:
[----:B------:R-:W-:Y:S05]  /*b310*/  BSYNC B0 ;  /* 0x0000000000007941 */ /* 0x000fea0003800000 */
.L_x_45:
[----:B------:R-:W-:Y:S04]  /*b320*/  BSSY B0, `(.L_x_70) ;  /* 0x000001e000007945 */ /* 0x000fe80003800000 */
[----:B------:R-:W-:Y:S05]  /*b330*/  @!P6 BRA `(.L_x_71) ;  /* 0x000000000070e947 */ /* 0x000fea0003800000 */
[----:B-1----:R-:W-:Y:S01]  /*b340*/  IMAD R5, R22, 0x8, R25 ;  /* 0x0000000816057824 */ /* 0x002fe200078e0219 */
[----:B------:R-:W-:Y:S02]  /*b350*/  SHF.L.U32 R0, R19, 0x1f, RZ ;  /* 0x0000001f13007819 */ /* 0x000fe400000006ff */
[----:B------:R-:W-:Y:S02]  /*b360*/  ISETP.NE.AND P1, PT, R18, RZ, PT ;  /* 0x000000ff1200720c */ /* 0x000fe40003f25270 */
[----:B------:R-:W1:Y:S02]  /*b370*/  SYNCS.PHASECHK.TRANS64.TRYWAIT P0, [R5+URZ+0x30860], R0 ;  /* 0x03086000050075a7 */ /* 0x000e64000800017f */
[----:B-1----:R-:W-:Y:S09]  /*b380*/  @!P0 BRA `(.L_x_72) ;  /* 0x0000000800ac8947 */ /* 0x002ff20003800000 */
.L_x_102:
[----:B------:R-:W-:Y:S05]  /*b390*/  @P1 BRA `(.L_x_73) ;  /* 0x0000000000141947 */ /* 0x000fea0003800000 */
[----:B------:R-:W-:Y:S02]  /*b3a0*/  ISETP.NE.AND P0, PT, R28, RZ, PT ;  /* 0x000000ff1c00720c */ /* 0x000fe40003f05270 */
[----:B-1----:R-:W-:-:S04]  /*b3b0*/  MOV R0, 0x6000 ;  /* 0x0000600000007802 */ /* 0x002fc80000000f00 */
[----:B------:R3:W-:Y:S07]  /*b3c0*/  SYNCS.ARRIVE.TRANS64 RZ, [R5+URZ+0x30850], R0 ;  /* 0x0308500005ff79a7 */ /* 0x0007ee000800003f */
[----:B------:R-:W-:Y:S05]  /*b3d0*/  @!P0 BRA `(.L_x_73) ;  /* 0x0000000000048947 */ /* 0x000fea0003800000 */
[----:B------:R-:W-:Y:S01]  /*b3e0*/  BPT.TRAP 0x1 ;  /* 0x000000040000795c */ /* 0x000fe20000300000 */
.L_x_73:
[----:B-1-3--:R-:W3:Y:S01]  /*b3f0*/  LDL R0, [R1] ;  /* 0x0000000001007983 */ /* 0x00aee20000100800 */
[----:B--2---:R-:W-:Y:S01]  /*b400*/  IMAD R25, R22, 0x6000, R25 ;  /* 0x0000600016197824 */ /* 0x004fe200078e0219 */
        /* <DEDUP_REMOVED lines=8> */
[----:B------:R-:W-:-:S05]  /*b490*/  UMOV UR10, URZ ;  /* 0x0000003f000a7c82 */ /* 0x000fca0008000000 */
[----:B------:R-:W-:-:S04]  /*b4a0*/  UIADD3 UR9, UR9, 0x30850, URZ ;  /* 0x0003085009097890 */ /* 0x000fc8000fffe03f */
[----:B------:R-:W-:Y:S01]  /*b4b0*/  UIADD3 UR8, UR8, 0x400, URZ ;  /* 0x0000040008087890 */ /* 0x000fe2000fffe03f */
[----:B---3--:R-:W-:-:S13]  /*b4c0*/  R2UR UR11, R0 ;  /* 0x00000000000b72ca */ /* 0x008fda00000e0000 */
[----:B------:R-:W-:-:S09]  /*b4d0*/  UIMAD UR11, UR11, 0xc0, URZ ;  /* 0x000000c00b0b78a4 */ /* 0x000fd2000f8e023f */
[----:B------:R3:W-:Y:S02]  /*b4e0*/  UTMALDG.4D [UR8], [UR4], desc[UR6] ;  /* 0x00000608040075b4 */ /* 0x0007e40008019000 */
[----:B---3--:R-:W-:Y:S01]  /*b4f0*/  NOP ;  /* 0x0000000000007918 */ /* 0x008fe20000000000 */
.L_x_71:
[----:B------:R-:W-:Y:S05]  /*b500*/  BSYNC B0 ;  /* 0x0000000000007941 */ /* 0x000fea0003800000 */
.L_x_70:
[----:B------:R-:W-:Y:S01]  /*b510*/  IADD3 R29, R29, UR36, RZ ;  /* 0x000000241d1d7c10 */ /* 0x000fe2000fffe0ff */
[----:B------:R-:W-:Y:S01]  /*b520*/  ULDC UR4, c[0x0][0xda4] ;  /* 0x0003690000047ab9 */ /* 0x000fe20000000800 */
[----:B------:R-:W-:Y:S02]  /*b530*/  VIADD R22, R22, 0x1 ;  /* 0x0000000116167836 */ /* 0x000fe40000000000 */
[----:B------:R-:W-:Y:S01]  /*b540*/  ISETP.GE.AND P1, PT, R29, UR4, PT ;  /* 0x000000041d007c0c */ /* 0x000fe2000bf26270 */
[----:B------:R-:W-:Y:S02]  /*b550*/  VIADD R27, R27, 0x1 ;  /* 0x000000011b1b7836 */ /* 0x000fe40000000000 */
[----:B------:R-:W-:-:S04]  /*b560*/  ISETP.NE.AND P0, PT, R22, 0x2, PT ;  /* 0x000000021600780c */ /* 0x000fc80003f05270 */
[----:B------:R-:W-:Y:S02]  /*b570*/  SEL R0, RZ, 0x1, P0 ;  /* 0x00000001ff007807 */ /* 0x000fe40000000000 */
[----:B------:R-:W-:Y:S02]  /*b580*/  SEL R22, R22, RZ, P0 ;  /* 0x000000ff16167207 */ /* 0x000fe40000000000 */
[----:B------:R-:W-:Y:S02]  /*b590*/  LOP3.LUT R19, R19, R0, RZ, 0x3c, !PT ;  /* 0x0000000013137212 */ /* 0x000fe400078e3cff */
[----:B------:R-:W-:Y:S05]  /*b5a0*/  @!P1 BRA `(.L_x_74) ;  /* 0xffffffdc00d49947 */ /* 0x000fea000383ffff */
[----:B------:R-:W-:-:S07]  /*b5b0*/  LOP3.LUT R27, R27, 0x1, RZ, 0xc, !PT ;  /* 0x000000011b1b7812 */ /* 0x000fce00078e0cff */
.L_x_32:
[----:B------:R-:W3:Y:S01]  /*b5c0*/  S2R R3, SR_CgaCtaId ;  /* 0x0000000000037919 */ /* 0x000ee20000008800 */
[----:B------:R-:W-:Y:S01]  /*b5d0*/  MOV R0, 0x400 ;  /* 0x0000040000007802 */ /* 0x000fe20000000f00 */
[----:B------:R-:W-:Y:S01]  /*b5e0*/  BSSY B0, `(.L_x_75) ;  /* 0x0000005000007945 */ /* 0x000fe20003800000 */
[----:B------:R-:W-:Y:S02]  /*b5f0*/  SHF.L.U32 R27, R27, 0x1f, RZ ;  /* 0x0000001f1b1b7819 */ /* 0x000fe400000006ff */
[----:B---3--:R-:W-:-:S04]  /*b600*/  LEA R8, R3, R0, 0x18 ;  /* 0x0000000003087211 */ /* 0x008fc800078ec0ff */
[----:B------:R-:W3:Y:S02]  /*b610*/  SYNCS.PHASECHK.TRANS64.TRYWAIT P0, [R8+URZ+0x30820], R27 ;  /* 0x0308201b080075a7 */ /* 0x000ee4000800017f */
[----:B---3--:R-:W-:Y:S05]  /*b620*/  @!P0 BRA `(.L_x_76) ;  /* 0x0000000800188947 */ /* 0x008fea0003800000 */
.L_x_103:
[----:B------:R-:W-:Y:S05]  /*b630*/  BSYNC B0 ;  /* 0x0000000000007941 */ /* 0x000fea0003800000 */
.L_x_75:
[----:B------:R-:W-:-:S03]  /*b640*/  UMOV UR4, 0xffffffff ;  /* 0xffffffff00047882 */ /* 0x000fc60000000000 */
[----:B------:R-:W-:Y:S05]  /*b650*/  BRA.DIV UR4, `(.L_x_77) ;  /* 0x0000000a04207947 */ /* 0x000fea000b800000 */
[----:B------:R4:W1:Y:S02]  /*b660*/  SHFL.IDX PT, R14, R16, RZ, 0x1f ;  /* 0x00001fff100e7589 */ /* 0x00086400000e0000 */
.L_x_106:
[----:B-1----:R-:W-:Y:S01]  /*b670*/  ISETP.NE.AND P0, PT, R14, RZ, PT ;  /* 0x000000ff0e00720c */ /* 0x002fe20003f05270 */
[----:B------:R-:W-:-:S12]  /*b680*/  BSSY B0, `(.L_x_78) ;  /* 0x0000023000007945 */ /* 0x000fd80003800000 */
[----:B------:R-:W-:Y:S05]  /*b690*/  @P0 BRA `(.L_x_79) ;  /* 0x0000000000840947 */ /* 0x000fea0003800000 */
[----:B------:R-:W-:-:S03]  /*b6a0*/  UMOV UR4, 0xffffffff ;  /* 0xffffffff00047882 */ /* 0x000fc60000000000 */
[----:B------:R-:W-:Y:S05]  /*b6b0*/  BRA.DIV UR4, `(.L_x_80) ;  /* 0x0000000a04307947 */ /* 0x000fea000b800000 */
[----:B------:R-:W-:-:S13]  /*b6c0*/  ELECT P6, URZ, PT ;  /* 0x00000000003f782f */ /* 0x000fda00038c0000 */
.L_x_109:
[----:B------:R-:W-:Y:S05]  /*b6d0*/  @!P6 BRA `(.L_x_79) ;  /* 0x000000000074e947 */ /* 0x000fea0003800000 */
[----:B------:R-:W-:-:S04]  /*b6e0*/  LOP3.LUT R17, R17, 0x2, RZ, 0xfc, !PT ;  /* 0x0000000211117812 */ /* 0x000fc800078efcff */
[----:B------:R-:W-:-:S13]  /*b6f0*/  ISETP.NE.AND P2, PT, R17, 0x3, PT ;  /* 0x000000031100780c */ /* 0x000fda0003f45270 */
[----:B------:R-:W-:Y:S05]  /*b700*/  @!P2 BRA `(.L_x_81) ;  /* 0x000000000004a947 */ /* 0x000fea0003800000 */
[----:B------:R-:W-:Y:S01]  /*b710*/  BPT.TRAP 0x1 ;  /* 0x000000040000795c */ /* 0x000fe20000300000 */
.L_x_81:
[----:B------:R-:W-:Y:S02]  /*b720*/  IADD3 R3, R8, 0x30840, RZ ;  /* 0x0003084008037810 */ /* 0x000fe40007ffe0ff */
[----:B------:R-:W-:Y:S02]  /*b730*/  SHF.L.U32 R4, R19, 0x1f, RZ ;  /* 0x0000001f13047819 */ /* 0x000fe400000006ff */
[C---:B------:R-:W-:Y:S01]  /*b740*/  IADD3 R0, R22.reuse, 0x1, RZ ;  /* 0x0000000116007810 */ /* 0x040fe20007ffe0ff */
[----:B------:R-:W-:-:S03]  /*b750*/  IMAD R5, R22, 0x8, R3 ;  /* 0x0000000816057824 */ /* 0x000fc600078e0203 */
[C---:B------:R-:W-:Y:S01]  /*b760*/  ISETP.NE.AND P1, PT, R0.reuse, 0x2, PT ;  /* 0x000000020000780c */ /* 0x040fe20003f25270 */
[----:B------:R-:W1:Y:S03]  /*b770*/  SYNCS.PHASECHK.TRANS64.TRYWAIT P0, [R5+URZ], R4 ;  /* 0x00000004050075a7 */ /* 0x000e66000800017f */
[----:B------:R-:W-:Y:S02]  /*b780*/  SEL R2, RZ, 0x1, P1 ;  /* 0x00000001ff027807 */ /* 0x000fe40000800000 */
[----:B--2---:R-:W-:Y:S02]  /*b790*/  SEL R6, R0, RZ, P1 ;  /* 0x000000ff00067207 */ /* 0x004fe40000800000 */
[----:B------:R-:W-:-:S03]  /*b7a0*/  LOP3.LUT R0, R19, R2, RZ, 0x3c, !PT ;  /* 0x0000000213007212 */ /* 0x000fc600078e3cff */
[----:B------:R-:W-:Y:S01]  /*b7b0*/  IMAD R3, R6, 0x8, R3 ;  /* 0x0000000806037824 */ /* 0x000fe200078e0203 */
[----:B------:R-:W-:Y:S01]  /*b7c0*/  SHF.L.U32 R0, R0, 0x1f, RZ ;  /* 0x0000001f00007819 */ /* 0x000fe200000006ff */
[----:B-1----:R-:W-:Y:S06]  /*b7d0*/  @!P0 BRA `(.L_x_82) ;  /* 0x0000000800088947 */ /* 0x002fec0003800000 */
.L_x_110:
[----:B------:R-:W2:Y:S02]  /*b7e0*/  SYNCS.PHASECHK.TRANS64.TRYWAIT P0, [R3+URZ], R0 ;  /* 0x00000000030075a7 */ /* 0x000ea4000800017f */
[----:B--2---:R-:W-:Y:S05]  /*b7f0*/  @!P0 BRA `(.L_x_83) ;  /* 0x0000000800148947 */ /* 0x004fea0003800000 */
.L_x_111:
[----:B------:R-:W-:Y:S05]  /*b800*/  @!P2 BRA `(.L_x_84) ;  /* 0x000000000004a947 */ /* 0x000fea0003800000 */
[----:B------:R-:W-:Y:S01]  /*b810*/  BPT.TRAP 0x1 ;  /* 0x000000040000795c */ /* 0x000fe20000300000 */
.L_x_84:
[----:B--2---:R-:W-:-:S05]  /*b820*/  IADD3 R3, R8, 0x30860, RZ ;  /* 0x0003086008037810 */ /* 0x004fca0007ffe0ff */
[----:B-1----:R-:W-:-:S04]  /*b830*/  IMAD R5, R22, 0x8, R3 ;  /* 0x0000000816057824 */ /* 0x002fc800078e0203 */
[----:B------:R-:W1:Y:S02]  /*b840*/  SYNCS.PHASECHK.TRANS64.TRYWAIT P0, [R5+URZ], R4 ;  /* 0x00000004050075a7 */ /* 0x000e64000800017f */
[----:B-1----:R-:W-:Y:S05]  /*b850*/  @!P0 BRA `(.L_x_85) ;  /* 0x0000000800108947 */ /* 0x002fea0003800000 */
.L_x_112:
[----:B------:R-:W-:-:S07]  /*b860*/  LEA R3, R6, R3, 0x3 ;  /* 0x0000000306037211 */ /* 0x000fce00078e18ff */
.L_x_86:
[----:B--2---:R2:W1:Y:S02]  /*b870*/  SYNCS.PHASECHK.TRANS64.TRYWAIT P0, [R3+URZ], R0 ;  /* 0x00000000030075a7 */ /* 0x004464000800017f */
[----:B-1----:R-:W-:Y:S05]  /*b880*/  @!P0 NANOSLEEP.SYNCS 0x989680 ;  /* 0x009896800000895d */ /* 0x002fea0003900000 */
[----:B------:R-:W1:Y:S02]  /*b890*/  @!P0 SYNCS.PHASECHK.TRANS64 P0, [R3+URZ], R0 ;  /* 0x00000000030085a7 */ /* 0x000e64000800007f */
[----:B-1----:R-:W-:Y:S05]  /*b8a0*/  @!P0 BRA `(.L_x_86) ;  /* 0xfffffffc00f08947 */ /* 0x002fea000383ffff */
.L_x_79:
[----:B------:R-:W-:Y:S05]  /*b8b0*/  BSYNC B0 ;  /* 0x0000000000007941 */ /* 0x000fea0003800000 */
.L_x_78:
[----:B------:R-:W-:Y:S05]  /*b8c0*/  EXIT ;  /* 0x000000000000794d */ /* 0x000fea0003800000 */
.L_x_10:
[----:B-1----:R-:W-:-:S04]  /*b8d0*/  IMAD.U32 R3, RZ, RZ, UR40 ;  /* 0x00000028ff037e24 */ /* 0x002fc8000f8e00ff */
[----:B------:R1:W2:Y:S03]  /*b8e0*/  SYNCS.PHASECHK.TRANS64.TRYWAIT P1, [R3+URZ+0x30800], R0 ;  /* 0x03080000030075a7 */ /* 0x0002a6000802017f */
[----:B--2---:R-:W-:Y:S05]  /*b8f0*/  @!P1 NANOSLEEP.SYNCS 0x989680 ;  /* 0x009896800000995d */ /* 0x004fea0003900000 */
[----:B------:R-:W2:Y:S02]  /*b900*/  @!P1 SYNCS.PHASECHK.TRANS64 P1, [R3+URZ+0x30800], R0 ;  /* 0x03080000030095a7 */ /* 0x000ea4000802007f */
[----:B--2---:R-:W-:Y:S05]  /*b910*/  @!P1 BRA `(.L_x_10) ;  /* 0xfffffffc00ec9947 */ /* 0x004fea000383ffff */
[----:B------:R-:W-:Y:S05]  /*b920*/  BRA `(.L_x_87) ;  /* 0xffffff5800647947 */ /* 0x000fea000383ffff */
.L_x_14:
[----:B--2---:R2:W3:Y:S02]  /*b930*/  SYNCS.PHASECHK.TRANS64.TRYWAIT P2, [R3+URZ+0x30830], R6 ;  /* 0x03083006030075a7 */ /* 0x0044e4000804017f */
[----:B---3--:R-:W-:Y:S05]  /*b940*/  @!P2 NANOSLEEP.SYNCS 0x989680 ;  /* 0x009896800000a95d */ /* 0x008fea0003900000 */
[----:B------:R-:W3:Y:S02]  /*b950*/  @!P2 SYNCS.PHASECHK.TRANS64 P2, [R3+URZ+0x30830], R6 ;  /* 0x030830060300a5a7 */ /* 0x000ee4000804007f */
[----:B---3--:R-:W-:Y:S05]  /*b960*/  @!P2 BRA `(.L_x_14) ;  /* 0xfffffffc00f0a947 */ /* 0x008fea000383ffff */
[----:B------:R-:W-:Y:S05]  /*b970*/  BRA `(.L_x_13) ;  /* 0xffffff5800947947 */ /* 0x000fea000383ffff */
.L_x_19:
[----:B---3--:R-:W-:-:S04]  /*b980*/  MOV R11, UR10 ;  /* 0x0000000a000b7c02 */ /* 0x008fc80008000f00 */
[----:B------:R3:W4:Y:S03]  /*b990*/  SYNCS.PHASECHK.TRANS64.TRYWAIT P2, [R11+URZ+0x30830], R10 ;  /* 0x0308300a0b0075a7 */ /* 0x000726000804017f */
[----:B----4-:R-:W-:Y:S05]  /*b9a0*/  @!P2 NANOSLEEP.SYNCS 0x989680 ;  /* 0x009896800000a95d */ /* 0x010fea0003900000 */
[----:B------:R-:W4:Y:S02]  /*b9b0*/  @!P2 SYNCS.PHASECHK.TRANS64 P2, [R11+URZ+0x30830], R10 ;  /* 0x0308300a0b00a5a7 */ /* 0x000f24000804007f */
[----:B----4-:R-:W-:Y:S05]  /*b9c0*/  @!P2 BRA `(.L_x_19) ;  /* 0xfffffffc00eca947 */ /* 0x010fea000383ffff */
[----:B------:R-:W-:Y:S05]  /*b9d0*/  BRA `(.L_x_16) ;  /* 0xffffff9000e07947 */ /* 0x000fea000383ffff */
.L_x_23:
[----:B--2---:R-:W-:-:S04]  /*b9e0*/  IMAD.U32 R11, RZ, RZ, UR10 ;  /* 0x0000000aff0b7e24 */ /* 0x004fc8000f8e00ff */
[----:B------:R2:W3:Y:S03]  /*b9f0*/  SYNCS.PHASECHK.TRANS64.TRYWAIT P2, [R11+URZ+0x30850], R10 ;  /* 0x0308500a0b0075a7 */ /* 0x0004e6000804017f */
[----:B---3--:R-:W-:Y:S05]  /*ba00*/  @!P2 NANOSLEEP.SYNCS 0x989680 ;  /* 0x009896800000a95d */ /* 0x008fea0003900000 */
[----:B------:R-:W3:Y:S02]  /*ba10*/  @!P2 SYNCS.PHASECHK.TRANS64 P2, [R11+URZ+0x30850], R10 ;  /* 0x0308500a0b00a5a7 */ /* 0x000ee4000804007f */
[----:B---3--:R-:W-:Y:S05]  /*ba20*/  @!P2 BRA `(.L_x_23) ;  /* 0xfffffffc00eca947 */ /* 0x008fea000383ffff */
[----:B------:R-:W-:Y:S05]  /*ba30*/  BRA `(.L_x_20) ;  /* 0xffffff9400587947 */ /* 0x000fea000383ffff */
.L_x_28:
[----:B----4-:R-:W-:-:S04]  /*ba40*/  MOV R4, UR12 ;  /* 0x0000000c00047c02 */ /* 0x010fc80008000f00 */
[----:B------:R4:W1:Y:S03]  /*ba50*/  SYNCS.PHASECHK.TRANS64.TRYWAIT P0, [R4+URZ+0x30850], R3 ;  /* 0x03085003040075a7 */ /* 0x000866000800017f */
[----:B-1----:R-:W-:Y:S05]  /*ba60*/  @!P0 NANOSLEEP.SYNCS 0x989680 ;  /* 0x009896800000895d */ /* 0x002fea0003900000 */
[----:B------:R-:W1:Y:S02]  /*ba70*/  @!P0 SYNCS.PHASECHK.TRANS64 P0, [R4+URZ+0x30850], R3 ;  /* 0x03085003040085a7 */ /* 0x000e64000800007f */
[----:B-1----:R-:W-:Y:S05]  /*ba80*/  @!P0 BRA `(.L_x_28) ;  /* 0xfffffffc00ec8947 */ /* 0x002fea000383ffff */
[----:B------:R-:W-:Y:S05]  /*ba90*/  BRA `(.L_x_27) ;  /* 0xffffffc800087947 */ /* 0x000fea000383ffff */
.L_x_37:
[----:B------:R-:W-:Y:S01]  /*baa0*/  BSSY B0, `(.L_x_88) ;  /* 0x0000008000007945 */ /* 0x000fe20003800000 */
[----:B------:R-:W-:Y:S01]  /*bab0*/  IMAD.MOV.U32 R13, RZ, RZ, R16 ;  /* 0x000000ffff0d7224 */ /* 0x000fe200078e0010 */
[----:B------:R-:W-:Y:S01]  /*bac0*/  MOV R12, RZ ;  /* 0x000000ff000c7202 */ /* 0x000fe20000000f00 */
[----:B------:R-:W-:Y:S01]  /*bad0*/  IMAD.MOV.U32 R11, RZ, RZ, 0x1f ;  /* 0x0000001fff0b7424 */ /* 0x000fe200078e00ff */
[----:B------:R-:W-:-:S07]  /*bae0*/  MOV R15, 0xffffffff ;  /* 0xffffffff000f7802 */ /* 0x000fce0000000f00 */
[----:B------:R-:W-:Y:S05]  /*baf0*/  WARPSYNC.COLLECTIVE R15, `(.L_x_89) ;  /* 0x000000000f087348 */ /* 0x000fea0003c00000 */
[----:B------:R1:W2:Y:S02]  /*bb00*/  SHFL.IDX P6, R14, R13, R12, R11 ;  /* 0x0000000c0d0e7389 */ /* 0x0002a400000c000b */
[----:B-12---:R-:W-:Y:S01]  /*bb10*/  ENDCOLLECTIVE ;  /* 0x000000000000791b */ /* 0x006fe20003800000 */
.L_x_89:
[----:B------:R-:W-:Y:S05]  /*bb20*/  BSYNC B0 ;  /* 0x0000000000007941 */ /* 0x000fea0003800000 */
.L_x_88:
[----:B------:R-:W-:Y:S05]  /*bb30*/  BRA `(.L_x_90) ;  /* 0xffffffe000687947 */ /* 0x000fea000383ffff */
.L_x_38:
[----:B------:R-:W-:Y:S01]  /*bb40*/  BSSY B0, `(.L_x_91) ;  /* 0x0000006000007945 */ /* 0x000fe20003800000 */
[----:B------:R-:W-:-:S07]  /*bb50*/  IMAD.MOV.U32 R15, RZ, RZ, -0x1 ;  /* 0xffffffffff0f7424 */ /* 0x000fce00078e00ff */
[----:B------:R-:W-:Y:S05]  /*bb60*/  WARPSYNC.COLLECTIVE R15, `(.L_x_92) ;  /* 0x000000000f0c7348 */ /* 0x000fea0003c00000 */
[----:B------:R-:W-:Y:S02]  /*bb70*/  ELECT P6, UR62, PT ;  /* 0x00000000003e782f */ /* 0x000fe400038c0000 */
[----:B------:R-:W-:Y:S01]  /*bb80*/  MOV R14, UR62 ;  /* 0x0000003e000e7c02 */ /* 0x000fe20008000f00 */
[----:B------:R-:W-:Y:S10]  /*bb90*/  ENDCOLLECTIVE ;  /* 0x000000000000791b */ /* 0x000ff40003800000 */
.L_x_92:
[----:B------:R-:W-:Y:S05]  /*bba0*/  BSYNC B0 ;  /* 0x0000000000007941 */ /* 0x000fea0003800000 */
.L_x_91:
[----:B------:R-:W-:Y:S05]  /*bbb0*/  BRA `(.L_x_93) ;  /* 0xffffffe0005c7947 */ /* 0x000fea000383ffff */
.L_x_41:
[----:B--2---:R2:W3:Y:S02]  /*bbc0*/  SYNCS.PHASECHK.TRANS64.TRYWAIT P1, [R7+URZ+0x30840], R6 ;  /* 0x03084006070075a7 */ /* 0x0044e4000802017f */
[----:B---3--:R-:W-:Y:S05]  /*bbd0*/  @!P1 NANOSLEEP.SYNCS 0x989680 ;  /* 0x009896800000995d */ /* 0x008fea0003900000 */
[----:B------:R-:W3:Y:S02]  /*bbe0*/  @!P1 SYNCS.PHASECHK.TRANS64 P1, [R7+URZ+0x30840], R6 ;  /* 0x03084006070095a7 */ /* 0x000ee4000802007f */
[----:B---3--:R-:W-:Y:S05]  /*bbf0*/  @!P1 BRA `(.L_x_41) ;  /* 0xfffffffc00f09947 */ /* 0x008fea000383ffff */
[----:B------:R-:W-:Y:S05]  /*bc00*/  BRA `(.L_x_94) ;  /* 0xffffffe000b47947 */ /* 0x000fea000383ffff */
.L_x_44:
[----:B--2---:R2:W3:Y:S02]  /*bc10*/  SYNCS.PHASECHK.TRANS64.TRYWAIT P1, [R25+URZ+0x30820], R6 ;  /* 0x03082006190075a7 */ /* 0x0044e4000802017f */
[----:B---3--:R-:W-:Y:S05]  /*bc20*/  @!P1 NANOSLEEP.SYNCS 0x989680 ;  /* 0x009896800000995d */ /* 0x008fea0003900000 */
[----:B------:R-:W3:Y:S02]  /*bc30*/  @!P1 SYNCS.PHASECHK.TRANS64 P1, [R25+URZ+0x30820], R6 ;  /* 0x03082006190095a7 */ /* 0x000ee4000802007f */
[----:B---3--:R-:W-:Y:S05]  /*bc40*/  @!P1 BRA `(.L_x_44) ;  /* 0xfffffffc00f09947 */ /* 0x008fea000383ffff */
[----:B------:R-:W-:Y:S05]  /*bc50*/  BRA `(.L_x_95) ;  /* 0xffffffe400587947 */ /* 0x000fea000383ffff */
.L_x_50:
[----:B--2---:R2:W3:Y:S02]  /*bc60*/  SYNCS.PHASECHK.TRANS64.TRYWAIT P2, [R5+URZ+0x30840], R4 ;  /* 0x03084004050075a7 */ /* 0x0044e4000804017f */
[----:B---3--:R-:W-:Y:S05]  /*bc70*/  @!P2 NANOSLEEP.SYNCS 0x989680 ;  /* 0x009896800000a95d */ /* 0x008fea0003900000 */
[----:B------:R-:W3:Y:S02]  /*bc80*/  @!P2 SYNCS.PHASECHK.TRANS64 P2, [R5+URZ+0x30840], R4 ;  /* 0x030840040500a5a7 */ /* 0x000ee4000804007f */
[----:B---3--:R-:W-:Y:S05]  /*bc90*/  @!P2 BRA `(.L_x_50) ;  /* 0xfffffffc00f0a947 */ /* 0x008fea000383ffff */
[----:B------:R-:W-:Y:S05]  /*bca0*/  BRA `(.L_x_96) ;  /* 0xffffffe400e87947 */ /* 0x000fea000383ffff */
.L_x_52:
[----:B--2---:R2:W3:Y:S02]  /*bcb0*/  SYNCS.PHASECHK.TRANS64.TRYWAIT P2, [R4+URZ+0x60], R7 ;  /* 0x00006007040075a7 */ /* 0x0044e4000804017f */
[----:B---3--:R-:W-:Y:S05]  /*bcc0*/  @!P2 NANOSLEEP.SYNCS 0x989680 ;  /* 0x009896800000a95d */ /* 0x008fea0003900000 */
[----:B------:R-:W3:Y:S02]  /*bcd0*/  @!P2 SYNCS.PHASECHK.TRANS64 P2, [R4+URZ+0x60], R7 ;  /* 0x000060070400a5a7 */ /* 0x000ee4000804007f */
[----:B---3--:R-:W-:Y:S05]  /*bce0*/  @!P2 BRA `(.L_x_52) ;  /* 0xfffffffc00f0a947 */ /* 0x008fea000383ffff */
[----:B------:R-:W-:Y:S05]  /*bcf0*/  BRA `(.L_x_97) ;  /* 0xffffffe8003c7947 */ /* 0x000fea000383ffff */
.L_x_58:
[----:B--2---:R2:W3:Y:S02]  /*bd00*/  SYNCS.PHASECHK.TRANS64.TRYWAIT P2, [R6+URZ+0x30840], R5 ;  /* 0x03084005060075a7 */ /* 0x0044e4000804017f */
[----:B---3--:R-:W-:Y:S05]  /*bd10*/  @!P2 NANOSLEEP.SYNCS 0x989680 ;  /* 0x009896800000a95d */ /* 0x008fea0003900000 */
[----:B------:R-:W3:Y:S02]  /*bd20*/  @!P2 SYNCS.PHASECHK.TRANS64 P2, [R6+URZ+0x30840], R5 ;  /* 0x030840050600a5a7 */ /* 0x000ee4000804007f */
[----:B---3--:R-:W-:Y:S05]  /*bd30*/  @!P2 BRA `(.L_x_58) ;  /* 0xfffffffc00f0a947 */ /* 0x008fea000383ffff */
[----:B------:R-:W-:Y:S05]  /*bd40*/  BRA `(.L_x_98) ;  /* 0xffffffec003c7947 */ /* 0x000fea000383ffff */
.L_x_60:
[----:B--2---:R2:W3:Y:S02]  /*bd50*/  SYNCS.PHASECHK.TRANS64.TRYWAIT P2, [R6+URZ+0x60], R19 ;  /* 0x00006013060075a7 */ /* 0x0044e4000804017f */
[----:B---3--:R-:W-:Y:S05]  /*bd60*/  @!P2 NANOSLEEP.SYNCS 0x989680 ;  /* 0x009896800000a95d */ /* 0x008fea0003900000 */
[----:B------:R-:W3:Y:S02]  /*bd70*/  @!P2 SYNCS.PHASECHK.TRANS64 P2, [R6+URZ+0x60], R19 ;  /* 0x000060130600a5a7 */ /* 0x000ee4000804007f */
[----:B---3--:R-:W-:Y:S05]  /*bd80*/  @!P2 BRA `(.L_x_60) ;  /* 0xfffffffc00f0a947 */ /* 0x008fea000383ffff */
[----:B------:R-:W-:Y:S05]  /*bd90*/  BRA `(.L_x_99) ;  /* 0xffffffec00907947 */ /* 0x000fea000383ffff */
.L_x_65:
[----:B-1----:R1:W2:Y:S02]  /*bda0*/  SYNCS.PHASECHK.TRANS64.TRYWAIT P2, [R5+URZ+0x30840], R6 ;  /* 0x03084006050075a7 */ /* 0x0022a4000804017f */
[----:B--2---:R-:W-:Y:S05]  /*bdb0*/  @!P2 NANOSLEEP.SYNCS 0x989680 ;  /* 0x009896800000a95d */ /* 0x004fea0003900000 */
[----:B------:R-:W2:Y:S02]  /*bdc0*/  @!P2 SYNCS.PHASECHK.TRANS64 P2, [R5+URZ+0x30840], R6 ;  /* 0x030840060500a5a7 */ /* 0x000ea4000804007f */
[----:B--2---:R-:W-:Y:S05]  /*bdd0*/  @!P2 BRA `(.L_x_65) ;  /* 0xfffffffc00f0a947 */ /* 0x004fea000383ffff */
[----:B------:R-:W-:Y:S05]  /*bde0*/  BRA `(.L_x_100) ;  /* 0xfffffff000687947 */ /* 0x000fea000383ffff */
.L_x_67:
[----:B-1----:R1:W2:Y:S02]  /*bdf0*/  SYNCS.PHASECHK.TRANS64.TRYWAIT P2, [R5+URZ+0x60], R10 ;  /* 0x0000600a050075a7 */ /* 0x0022a4000804017f */
[----:B--2---:R-:W-:Y:S05]  /*be00*/  @!P2 NANOSLEEP.SYNCS 0x989680 ;  /* 0x009896800000a95d */ /* 0x004fea0003900000 */
[----:B------:R-:W2:Y:S02]  /*be10*/  @!P2 SYNCS.PHASECHK.TRANS64 P2, [R5+URZ+0x60], R10 ;  /* 0x0000600a0500a5a7 */ /* 0x000ea4000804007f */
[----:B--2---:R-:W-:Y:S05]  /*be20*/  @!P2 BRA `(.L_x_67) ;  /* 0xfffffffc00f0a947 */ /* 0x004fea000383ffff */
[----:B------:R-:W-:Y:S05]  /*be30*/  BRA `(.L_x_101) ;  /* 0xfffffff000c07947 */ /* 0x000fea000383ffff */
.L_x_72:
[----:B-1----:R1:W3:Y:S02]  /*be40*/  SYNCS.PHASECHK.TRANS64.TRYWAIT P0, [R5+URZ+0x30860], R0 ;  /* 0x03086000050075a7 */ /* 0x0022e4000800017f */
[----:B---3--:R-:W-:Y:S05]  /*be50*/  @!P0 NANOSLEEP.SYNCS 0x989680 ;  /* 0x009896800000895d */ /* 0x008fea0003900000 */
[----:B------:R-:W3:Y:S02]  /*be60*/  @!P0 SYNCS.PHASECHK.TRANS64 P0, [R5+URZ+0x30860], R0 ;  /* 0x03086000050085a7 */ /* 0x000ee4000800007f */
[----:B---3--:R-:W-:Y:S05]  /*be70*/  @!P0 BRA `(.L_x_72) ;  /* 0xfffffffc00f08947 */ /* 0x008fea000383ffff */
[----:B------:R-:W-:Y:S05]  /*be80*/  BRA `(.L_x_102) ;  /* 0xfffffff400407947 */ /* 0x000fea000383ffff */
.L_x_76:
[----:B---3--:R3:W4:Y:S02]  /*be90*/  SYNCS.PHASECHK.TRANS64.TRYWAIT P0, [R8+URZ+0x30820], R27 ;  /* 0x0308201b080075a7 */ /* 0x008724000800017f */
[----:B----4-:R-:W-:Y:S05]  /*bea0*/  @!P0 NANOSLEEP.SYNCS 0x989680 ;  /* 0x009896800000895d */ /* 0x010fea0003900000 */
[----:B------:R-:W4:Y:S02]  /*beb0*/  @!P0 SYNCS.PHASECHK.TRANS64 P0, [R8+URZ+0x30820], R27 ;  /* 0x0308201b080085a7 */ /* 0x000f24000800007f */
[----:B----4-:R-:W-:Y:S05]  /*bec0*/  @!P0 BRA `(.L_x_76) ;  /* 0xfffffffc00f08947 */ /* 0x010fea000383ffff */
[----:B------:R-:W-:Y:S05]  /*bed0*/  BRA `(.L_x_103) ;  /* 0xfffffff400d47947 */ /* 0x000fea000383ffff */
.L_x_77:
[----:B------:R-:W-:Y:S01]  /*bee0*/  BSSY B0, `(.L_x_104) ;  /* 0x0000008000007945 */ /* 0x000fe20003800000 */
[----:B-1----:R-:W-:Y:S01]  /*bef0*/  MOV R13, R16 ;  /* 0x00000010000d7202 */ /* 0x002fe20000000f00 */
[----:B------:R-:W-:Y:S01]  /*bf00*/  IMAD.MOV.U32 R12, RZ, RZ, RZ ;  /* 0x000000ffff0c7224 */ /* 0x000fe200078e00ff */
[----:B------:R-:W-:Y:S01]  /*bf10*/  MOV R11, 0x1f ;  /* 0x0000001f000b7802 */ /* 0x000fe20000000f00 */
[----:B------:R-:W-:-:S07]  /*bf20*/  IMAD.MOV.U32 R15, RZ, RZ, -0x1 ;  /* 0xffffffffff0f7424 */ /* 0x000fce00078e00ff */
[----:B--23--:R-:W-:Y:S05]  /*bf30*/  WARPSYNC.COLLECTIVE R15, `(.L_x_105) ;  /* 0x000000000f087348 */ /* 0x00cfea0003c00000 */
[----:B------:R1:W4:Y:S02]  /*bf40*/  SHFL.IDX P6, R14, R13, R12, R11 ;  /* 0x0000000c0d0e7389 */ /* 0x00032400000c000b */
[----:B-1234-:R-:W-:Y:S01]  /*bf50*/  ENDCOLLECTIVE ;  /* 0x000000000000791b */ /* 0x01efe20003800000 */
.L_x_105:
[----:B------:R-:W-:Y:S05]  /*bf60*/  BSYNC B0 ;  /* 0x0000000000007941 */ /* 0x000fea0003800000 */
.L_x_104:
[----:B------:R-:W-:Y:S05]  /*bf70*/  BRA `(.L_x_106) ;  /* 0xfffffff400bc7947 */ /* 0x000fea000383ffff */
.L_x_80:
[----:B------:R-:W-:Y:S01]  /*bf80*/  BSSY B1, `(.L_x_107) ;  /* 0x0000006000017945 */ /* 0x000fe20003800000 */
[----:B------:R-:W-:-:S07]  /*bf90*/  MOV R15, 0xffffffff ;  /* 0xffffffff000f7802 */ /* 0x000fce0000000f00 */
[----:B--234-:R-:W-:Y:S05]  /*bfa0*/  WARPSYNC.COLLECTIVE R15, `(.L_x_108) ;  /* 0x000000000f0c7348 */ /* 0x01cfea0003c00000 */
[----:B------:R-:W-:Y:S02]  /*bfb0*/  ELECT P6, UR62, PT ;  /* 0x00000000003e782f */ /* 0x000fe400038c0000 */
[----:B------:R-:W-:Y:S01]  /*bfc0*/  MOV R14, UR62 ;  /* 0x0000003e000e7c02 */ /* 0x000fe20008000f00 */
[----:B--234-:R-:W-:Y:S10]  /*bfd0*/  ENDCOLLECTIVE ;  /* 0x000000000000791b */ /* 0x01cff40003800000 */
.L_x_108:
[----:B------:R-:W-:Y:S05]  /*bfe0*/  BSYNC B1 ;  /* 0x0000000000017941 */ /* 0x000fea0003800000 */
.L_x_107:
[----:B------:R-:W-:Y:S05]  /*bff0*/  BRA `(.L_x_109) ;  /* 0xfffffff400b47947 */ /* 0x000fea000383ffff */
.L_x_82:
[----:B-1----:R1:W2:Y:S02]  /*c000*/  SYNCS.PHASECHK.TRANS64.TRYWAIT P0, [R5+URZ], R4 ;  /* 0x00000004050075a7 */ /* 0x0022a4000800017f */
[----:B--2---:R-:W-:Y:S05]  /*c010*/  @!P0 NANOSLEEP.SYNCS 0x989680 ;  /* 0x009896800000895d */ /* 0x004fea0003900000 */
[----:B------:R-:W2:Y:S02]  /*c020*/  @!P0 SYNCS.PHASECHK.TRANS64 P0, [R5+URZ], R4 ;  /* 0x00000004050085a7 */ /* 0x000ea4000800007f */
[----:B--2---:R-:W-:Y:S05]  /*c030*/  @!P0 BRA `(.L_x_82) ;  /* 0xfffffffc00f08947 */ /* 0x004fea000383ffff */
[----:B------:R-:W-:Y:S05]  /*c040*/  BRA `(.L_x_110) ;  /* 0xfffffff400e47947 */ /* 0x000fea000383ffff */
.L_x_83:
[----:B--2---:R2:W1:Y:S02]  /*c050*/  SYNCS.PHASECHK.TRANS64.TRYWAIT P0, [R3+URZ], R0 ;  /* 0x00000000030075a7 */ /* 0x004464000800017f */
[----:B-1----:R-:W-:Y:S05]  /*c060*/  @!P0 NANOSLEEP.SYNCS 0x989680 ;  /* 0x009896800000895d */ /* 0x002fea0003900000 */
[----:B------:R-:W1:Y:S02]  /*c070*/  @!P0 SYNCS.PHASECHK.TRANS64 P0, [R3+URZ], R0 ;  /* 0x00000000030085a7 */ /* 0x000e64000800007f */
[----:B-1----:R-:W-:Y:S05]  /*c080*/  @!P0 BRA `(.L_x_83) ;  /* 0xfffffffc00f08947 */ /* 0x002fea000383ffff */
[----:B------:R-:W-:Y:S05]  /*c090*/  BRA `(.L_x_111) ;  /* 0xfffffff400d87947 */ /* 0x000fea000383ffff */
.L_x_85:
[----:B-1----:R1:W2:Y:S02]  /*c0a0*/  SYNCS.PHASECHK.TRANS64.TRYWAIT P0, [R5+URZ], R4 ;  /* 0x00000004050075a7 */ /* 0x0022a4000800017f */
[----:B--2---:R-:W-:Y:S05]  /*c0b0*/  @!P0 NANOSLEEP.SYNCS 0x989680 ;  /* 0x009896800000895d */ /* 0x004fea0003900000 */
[----:B------:R-:W2:Y:S02]  /*c0c0*/  @!P0 SYNCS.PHASECHK.TRANS64 P0, [R5+URZ], R4 ;  /* 0x00000004050085a7 */ /* 0x000ea4000800007f */
[----:B--2---:R-:W-:Y:S05]  /*c0d0*/  @!P0 BRA `(.L_x_85) ;  /* 0xfffffffc00f08947 */ /* 0x004fea000383ffff */
[----:B------:R-:W-:Y:S05]  /*c0e0*/  BRA `(.L_x_112) ;  /* 0xfffffff400dc7947 */ /* 0x000fea000383ffff */
.L_x_113:
[----:B------:R-:W-:-:S00]  /*c0f0*/  BRA `(.L_x_113) ;  /* 0xfffffffc00fc7947 */ /* 0x000fc0000383ffff */
[----:B------:R-:W-:-:S00]  /*c100*/  NOP ;  /* 0x0000000000007918 */ /* 0x000fc00000000000 */
[----:B------:R-:W-:-:S00]  /*c110*/  NOP ;  /* 0x0000000000007918 */ /* 0x000fc00000000000 */
[----:B------:R-:W-:-:S00]  /*c120*/  NOP ;  /* 0x0000000000007918 */ /* 0x000fc00000000000 */
[----:B------:R-:W-:-:S00]  /*c130*/  NOP ;  /* 0x0000000000007918 */ /* 0x000fc00000000000 */
[----:B------:R-:W-:-:S00]  /*c140*/  NOP ;  /* 0x0000000000007918 */ /* 0x000fc00000000000 */
[----:B------:R-:W-:-:S00]  /*c150*/  NOP ;  /* 0x0000000000007918 */ /* 0x000fc00000000000 */
[----:B------:R-:W-:-:S00]  /*c160*/  NOP ;  /* 0x0000000000007918 */ /* 0x000fc00000000000 */
[----:B------:R-:W-:-:S00]  /*c170*/  NOP ;  /* 0x0000000000007918 */ /* 0x000fc00000000000 */
.L_x_2275:


//--------------------- .text._ZN7cutlass13device_kernelIN5flash11enable_sm90INS1_16FlashAttnFwdSm90INS1_25CollectiveMainloopFwdSm90ILi2EN4cute5tupleIJNS5_1CILi1EEES8_S8_EEENS6_IJNS7_ILi192EEESA_NS7_ILi64EEEEEELi64ENS_6half_tEfNS_4arch4Sm90ELb0ELb0ELb1ELb1ELb0ELb0ELb0ELb0ELb1ELb0ELb0ELb0EEENS1_21CollectiveEpilogueFwdINS6_IJSA_SB_SA_EEES9_SD_SF_Li384ELb1ELb0ELb0ELb0EEENS1_36VarlenDynamicPersistentTileSchedulerILi192ELi192ELi384ELi32ELb0ELb0ELb1ELb0ELb1ELb1EEEEEEEEEvNT_6ParamsE --------------------------
	.section	.text._ZN7cutlass13device_kernelIN5flash11enable_sm90INS1_16FlashAttnFwdSm90INS1_25CollectiveMainloopFwdSm90ILi2EN4cute5tupleIJNS5_1CILi1EEES8_S8_EEENS6_IJNS7_ILi192EEESA_NS7_ILi64EEEEEELi64ENS_6half_tEfNS_4arch4Sm90ELb0ELb0ELb1ELb1ELb0ELb0ELb0ELb0ELb1ELb0ELb0ELb0EEENS1_21CollectiveEpilogueFwdINS6_IJSA_SB_SA_EEES9_SD_SF_Li384ELb1ELb0ELb0ELb0EEENS1_36VarlenDynamicPersistentTileSchedulerILi192ELi192ELi384ELi32ELb0ELb0ELb1ELb0ELb1ELb1EEEEEEEEEvNT_6ParamsE,"ax",@progbits
	.align	128
.text._ZN7cutlass13device_kernelIN5flash11enable_sm90INS1_16FlashAttnFwdSm90INS1_25CollectiveMainloopFwdSm90ILi2EN4cute5tupleIJNS5_1CILi1EEES8_S8_EEENS6_IJNS7_ILi192EEESA_NS7_ILi64EEEEEELi64ENS_6half_tEfNS_4arch4Sm90ELb0ELb0ELb1ELb1ELb0ELb0ELb0ELb0ELb1ELb0ELb0ELb0EEENS1_21CollectiveEpilogueFwdINS6_IJSA_SB_SA_EEES9_SD_SF_Li384ELb1ELb0ELb0ELb0EEENS1_36VarlenDynamicPersistentTileSchedulerILi192ELi192ELi384ELi32ELb0ELb0ELb1ELb0ELb1ELb1EEEEEEEEEvNT_6ParamsE:
        .type           _ZN7cutlass13device_kernelIN5flash11enable_sm90INS1_16FlashAttnFwdSm90INS1_25CollectiveMainloopFwdSm90ILi2EN4cute5tupleIJNS5_1CILi1EEES8_S8_EEENS6_IJNS7_ILi192EEESA_NS7_ILi64EEEEEELi64ENS_6half_tEfNS_4arch4Sm90ELb0ELb0ELb1ELb1ELb0ELb0ELb0ELb0ELb1ELb0ELb0ELb0EEENS1_21CollectiveEpilogueFwdINS6_IJSA_SB_SA_EEES9_SD_SF_Li384ELb1ELb0ELb0ELb0EEENS1_36VarlenDynamicPersistentTileSchedulerILi192ELi192ELi384ELi32ELb0ELb0ELb1ELb0ELb1ELb1EEEEEEEEEvNT_6ParamsE,@function
        .size           _ZN7cutlass13device_kernelIN5flash11enable_sm90INS1_16FlashAttnFwdSm90INS1_25CollectiveMainloopFwdSm90ILi2EN4cute5tupleIJNS5_1CILi1EEES8_S8_EEENS6_IJNS7_ILi192EEESA_NS7_ILi64EEEEEELi64ENS_6half_tEfNS_4arch4Sm90ELb0ELb0ELb1ELb1ELb0ELb0ELb0ELb0ELb1ELb0ELb0ELb0EEENS1_21CollectiveEpilogueFwdINS6_IJSA_SB_SA_EEES9_SD_SF_Li384ELb1ELb0ELb0ELb0EEENS1_36VarlenDynamicPersistentTileSchedulerILi192ELi192ELi384ELi32ELb0ELb0ELb1ELb0ELb1ELb1EEEEEEEEEvNT_6ParamsE,(.L_x_2276 - _ZN7cutlass13device_kernelIN5flash11enable_sm90INS1_16FlashAttnFwdSm90INS1_25CollectiveMainloopFwdSm90ILi2EN4cute5tupleIJNS5_1CILi1EEES8_S8_EEENS6_IJNS7_ILi192EEESA_NS7_ILi64EEEEEELi64ENS_6half_tEfNS_4arch4Sm90ELb0ELb0ELb1ELb1ELb0ELb0ELb0ELb0ELb1ELb0ELb0ELb0EEENS1_21CollectiveEpilogueFwdINS6_IJSA_SB_SA_EEES9_SD_SF_Li384ELb1ELb0ELb0ELb0EEENS1_36VarlenDynamicPersistentTileSchedulerILi192ELi192ELi384ELi32ELb0ELb0ELb1ELb0ELb1ELb1EEEEEEEEEvNT_6ParamsE)
        .other          _ZN7cutlass13device_kernelIN5flash11enable_sm90INS1_16FlashAttnFwdSm90INS1_25CollectiveMainloopFwdSm90ILi2EN4cute5tupleIJNS5_1CILi1EEES8_S8_EEENS6_IJNS7_ILi192EEESA_NS7_ILi64EEEEEELi64ENS_6half_tEfNS_4arch4Sm90ELb0ELb0ELb1ELb1ELb0ELb0ELb0ELb0ELb1ELb0ELb0ELb0EEENS1_21CollectiveEpilogueFwdINS6_IJSA_SB_SA_EEES9_SD_SF_Li384ELb1ELb0ELb0ELb0EEENS1_36VarlenDynamicPersistentTileSchedulerILi192ELi192ELi384ELi32ELb0ELb0ELb1ELb0ELb1ELb1EEEEEEEEEvNT_6ParamsE,@"STO_CUDA_ENTRY STV_DEFAULT"
_ZN7cutlass13device_kernelIN5flash11enable_sm90INS1_16FlashAttnFwdSm90INS1_25CollectiveMainloopFwdSm90ILi2EN4cute5tupleIJNS5_1CILi1EEES8_S8_EEENS6_IJNS7_ILi192EEESA_NS7_ILi64EEEEEELi64ENS_6half_tEfNS_4arch4Sm90ELb0ELb0ELb1ELb1ELb0ELb0ELb0ELb0ELb1ELb0ELb0ELb0EEENS1_21CollectiveEpilogueFwdINS6_IJSA_SB_SA_EEES9_SD_SF_Li384ELb1ELb0ELb0ELb0EEENS1_36VarlenDynamicPersistentTileSchedulerILi192ELi192ELi384ELi32ELb0ELb0ELb1ELb0ELb1ELb1EEEEEEEEEvNT_6ParamsE:
[----:B------:R-:W0:Y:S02]  /*0000*/  LDC R1, c[0x0][0x28] ;  /* 0x00000a00ff017b82 */ /* 0x000e240000000800 */
[----:B0-----:R-:W-:Y:S01]  /*0010*/  VIADD R1, R1, 0xffffffe0 ;  /* 0xffffffe001017836 */ /* 0x001fe20000000000 */
[----:B------:R-:W0:Y:S01]  /*0020*/  S2R R3, SR_TID.X ;  /* 0x0000000000037919 */ /* 0x000e220000002100 */
[----:B------:R-:W-:Y:S01]  /*0030*/  ELECT P0, URZ, PT ;  /* 0x00000000003f782f */ /* 0x000fe20003800000 */
[----:B------:R-:W-:Y:S01]  /*0040*/  BSSY B0, `(.L_x_114) ;  /* 0x0000011000007945 */ /* 0x000fe20003800000 */
[--C-:B0-----:R-:W-:Y:S02]  /*0050*/  SHF.R.U32.HI R0, RZ, 0x5, R3.reuse ;  /* 0x00000005ff007819 */ /* 0x101fe40000011603 */
[----:B------:R-:W-:-:S03]  /*0060*/  SHF.R.U32.HI R3, RZ, 0x7, R3 ;  /* 0x00000007ff037819 */ /* 0x000fc60000011603 */
[----:B------:R-:W0:Y:S02]  /*0070*/  SHFL.IDX PT, R2, R0, RZ, 0x1f ;  /* 0x00001fff00027589 */ /* 0x000e2400000e0000 */
[----:B0-----:R-:W-:-:S13]  /*0080*/  ISETP.EQ.AND P0, PT, R2, RZ, P0 ;  /* 0x000000ff0200720c */ /* 0x001fda0000702270 */
[----:B------:R-:W-:Y:S05]  /*0090*/  @!P0 BRA `(.L_x_115) ;  /* 0x00000000002c8947 */ /* 0x000fea0003800000 */
[----:B------:R-:W-:Y:S02]  /*00a0*/  ULDC.64 UR4, c[0x0][0x198] ;  /* 0x0000660000047ab9 */ /* 0x000fe40000000a00 */
[----:B------:R-:W-:Y:S02]  /*00b0*/  UIADD3 UR6, UP0, UR4, 0x270, URZ ;  /* 0x0000027004067890 */ /* 0x000fe4000ff1e03f */
[----:B------:R-:W-:Y:S02]  /*00c0*/  UIADD3 UR8, UP1, UR4, 0x370, URZ ;  /* 0x0000037004087890 */ /* 0x000fe4000ff3e03f */
[----:B------:R-:W-:Y:S02]  /*00d0*/  UIADD3 UR4, UP2, UR4, 0x470, URZ ;  /* 0x0000047004047890 */ /* 0x000fe4000ff5e03f */
[----:B------:R-:W-:Y:S02]  /*00e0*/  UIADD3.X UR7, URZ, UR5, URZ, UP0, !UPT ;  /* 0x000000053f077290 */ /* 0x000fe400087fe43f */
[----:B------:R-:W-:-:S02]  /*00f0*/  UIADD3.X UR9, URZ, UR5, URZ, UP1, !UPT ;  /* 0x000000053f097290 */ /* 0x000fc40008ffe43f */
[----:B------:R-:W-:-:S05]  /*0100*/  UIADD3.X UR5, URZ, UR5, URZ, UP2, !UPT ;  /* 0x000000053f057290 */ /* 0x000fca00097fe43f */
[----:B------:R0:W-:Y:S02]  /*0110*/  UTMACCTL.PF [UR6] ;  /* 0x00000000060079b9 */ /* 0x0001e40008040000 */
[----:B------:R0:W-:Y:S02]  /*0120*/  UTMACCTL.PF [UR8] ;  /* 0x00000000080079b9 */ /* 0x0001e40008040000 */
[----:B------:R0:W-:Y:S02]  /*0130*/  UTMACCTL.PF [UR4] ;  /* 0x00000000040079b9 */ /* 0x0001e40008040000 */
[----:B0-----:R-:W-:Y:S01]  /*0140*/  NOP ;  /* 0x0000000000007918 */ /* 0x001fe20000000000 */
.L_x_115:
[----:B------:R-:W-:Y:S05]  /*0150*/  BSYNC B0 ;  /* 0x0000000000007941 */ /* 0x000fea0003800000 */
.L_x_114:
[----:B------:R-:W-:Y:S01]  /*0160*/  VOTEU.ANY UP0, P0 ;  /* 0x00000000003f7886 */ /* 0x000fe20000000100 */
[----:B------:R-:W0:Y:S01]  /*0170*/  SHFL.IDX PT, R3, R3, RZ, 0x1f ;  /* 0x00001fff03037589 */ /* 0x000e2200000e0000 */
[----:B------:R-:W-:Y:S01]  /*0180*/  UMOV UR4, 0x1 ;  /* 0x0000000100047882 */ /* 0x000fe20000000000 */
[----:B------:R-:W-:Y:S01]  /*0190*/  UMOV UR7, 0x180 ;  /* 0x0000018000077882 */ /* 0x000fe20000000000 */
[----:B------:R-:W-:Y:S01]  /*01a0*/  VOTEU.ANY UP1, P0 ;  /* 0x00000000003f7886 */ /* 0x000fe20000020100 */
[----:B------:R-:W1:Y:S01]  /*01b0*/  @UP0 S2UR UR8, SR_CgaCtaId ;  /* 0x00000000000809c3 */ /* 0x000e620000008800 */
[----:B------:R-:W2:Y:S01]  /*01c0*/  SHFL.IDX PT, R2, R0, RZ, 0x1f ;  /* 0x00001fff00027589 */ /* 0x000ea200000e0000 */
[----:B------:R-:W-:Y:S01]  /*01d0*/  @UP0 UMOV UR6, 0x400 ;  /* 0x0000040000060882 */ /* 0x000fe20000000000 */
[----:B------:R-:W-:-:S04]  /*01e0*/  @UP0 UIADD3 UR4, -UR4, 0x100000, URZ ;  /* 0x0010000004040890 */ /* 0x000fc8000fffe13f */
[----:B------:R-:W-:Y:S02]  /*01f0*/  @UP0 USHF.L.U32 UR5, UR4, 0xb, URZ ;  /* 0x0000000b04050899 */ /* 0x000fe4000800063f */
[----:B------:R-:W-:Y:S01]  /*0200*/  @UP0 USHF.L.U32 UR4, UR4, 0x1, URZ ;  /* 0x0000000104040899 */ /* 0x000fe2000800063f */
[----:B------:R-:W-:Y:S01]  /*0210*/  VOTEU.ANY UP2, P0 ;  /* 0x00000000003f7886 */ /* 0x000fe20000040100 */
[----:B0-----:R-:W-:Y:S01]  /*0220*/  R2UR UR9, R3 ;  /* 0x00000000030972ca */ /* 0x001fe200000e0000 */
[----:B-1----:R-:W-:Y:S01]  /*0230*/  @UP0 ULEA UR8, UR8, UR6, 0x18 ;  /* 0x0000000608080291 */ /* 0x002fe2000f8ec03f */
[----:B--2---:R-:W-:Y:S01]  /*0240*/  ISETP.NE.AND P1, PT, R2, RZ, PT ;  /* 0x000000ff0200720c */ /* 0x004fe20003f25270 */
[----:B------:R-:W-:-:S04]  /*0250*/  @UP0 UIADD3 UR6, -UR7, 0x100000, URZ ;  /* 0x0010000007060890 */ /* 0x000fc8000fffe13f */
[----:B------:R-:W-:Y:S02]  /*0260*/  @UP0 USHF.L.U32 UR7, UR6, 0xb, URZ ;  /* 0x0000000b06070899 */ /* 0x000fe4000800063f */
[----:B------:R-:W-:-:S04]  /*0270*/  @UP0 USHF.L.U32 UR6, UR6, 0x1, URZ ;  /* 0x0000000106060899 */ /* 0x000fc8000800063f */
[----:B------:R-:W-:Y:S01]  /*0280*/  UISETP.NE.AND UP0, UPT, UR9, URZ, UPT ;  /* 0x0000003f0900728c */ /* 0x000fe2000bf05270 */
[----:B------:R-:W0:Y:S02]  /*0290*/  FENCE.VIEW.ASYNC.S ;  /* 0x00000000000073c6 */ /* 0x000e240000000000 */
[----:B0-----:R0:W1:Y:S05]  /*02a0*/  @UP1 SYNCS.EXCH.64 URZ, [UR8+0x30800], UR4 ;  /* 0x03080004083f15b2 */ /* 0x00106a0008000100 */
[----:B------:R0:W2:Y:S01]  /*02b0*/  @UP2 SYNCS.EXCH.64 URZ, [UR8+0x30820], UR6 ;  /* 0x03082006083f25b2 */ /* 0x0000a20008000100 */
[----:B------:R-:W-:Y:S05]  /*02c0*/  @P1 BRA `(.L_x_116) ;  /* 0x0000000000481947 */ /* 0x000fea0003800000 */
[----:B0-----:R-:W0:Y:S01]  /*02d0*/  S2UR UR5, SR_CgaCtaId ;  /* 0x00000000000579c3 */ /* 0x001e220000008800 */
[----:B------:R-:W-:Y:S01]  /*02e0*/  UMOV UR4, 0x400 ;  /* 0x0000040000047882 */ /* 0x000fe20000000000 */
[----:B------:R-:W-:Y:S01]  /*02f0*/  UMOV UR6, 0x1 ;  /* 0x0000000100067882 */ /* 0x000fe20000000000 */
[----:B------:R-:W-:Y:S01]  /*0300*/  UMOV UR9, 0x3 ;  /* 0x0000000300097882 */ /* 0x000fe20000000000 */
[----:B------:R-:W-:-:S04]  /*0310*/  UIADD3 UR6, -UR6, 0x100000, URZ ;  /* 0x0010000006067890 */ /* 0x000fc8000fffe13f */
[----:B------:R-:W-:Y:S02]  /*0320*/  USHF.L.U32 UR7, UR6, 0xb, URZ ;  /* 0x0000000b06077899 */ /* 0x000fe4000800063f */
[----:B------:R-:W-:Y:S01]  /*0330*/  USHF.L.U32 UR6, UR6, 0x1, URZ ;  /* 0x0000000106067899 */ /* 0x000fe2000800063f */
[----:B------:R-:W-:Y:S01]  /*0340*/  ELECT P0, URZ, PT ;  /* 0x00000000003f782f */ /* 0x000fe20003800000 */
[----:B0-----:R-:W-:Y:S02]  /*0350*/  ULEA UR8, UR5, UR4, 0x18 ;  /* 0x0000000405087291 */ /* 0x001fe4000f8ec03f */
[----:B------:R-:W-:-:S04]  /*0360*/  UIADD3 UR4, -UR9, 0x100000, URZ ;  /* 0x0010000009047890 */ /* 0x000fc8000fffe13f */
[----:B------:R-:W-:Y:S02]  /*0370*/  USHF.L.U32 UR5, UR4, 0xb, URZ ;  /* 0x0000000b04057899 */ /* 0x000fe4000800063f */
[----:B------:R-:W-:Y:S01]  /*0380*/  USHF.L.U32 UR4, UR4, 0x1, URZ ;  /* 0x0000000104047899 */ /* 0x000fe2000800063f */
[----:B------:R-:W0:Y:S03]  /*0390*/  FENCE.VIEW.ASYNC.S ;  /* 0x00000000000073c6 */ /* 0x000e260000000000 */
[----:B0-----:R3:W4:Y:S08]  /*03a0*/  SYNCS.EXCH.64 URZ, [UR8+0x30830], UR6 ;  /* 0x03083006083f75b2 */ /* 0x0017300008000100 */
[----:B------:R3:W0:Y:S01]  /*03b0*/  SYNCS.EXCH.64 URZ, [UR8+0x30840], UR4 ;  /* 0x03084004083f75b2 */ /* 0x0006220008000100 */
[----:B------:R3:W0:Y:S01]  /*03c0*/  SYNCS.EXCH.64 URZ, [UR8+0x30838], UR6 ;  /* 0x03083806083f75b2 */ /* 0x0006220008000100 */
[----:B------:R3:W0:Y:S02]  /*03d0*/  SYNCS.EXCH.64 URZ, [UR8+0x30848], UR4 ;  /* 0x03084804083f75b2 */ /* 0x0006240008000100 */
[----:B---3--:R-:W-:Y:S01]  /*03e0*/  NOP ;  /* 0x0000000000007918 */ /* 0x008fe20000000000 */
.L_x_116:
[----:B------:R-:W3:Y:S01]  /*03f0*/  SHFL.IDX PT, R2, R0, RZ, 0x1f ;  /* 0x00001fff00027589 */ /* 0x000ee200000e0000 */
[----:B------:R-:W-:Y:S01]  /*0400*/  NOP ;  /* 0x0000000000007918 */ /* 0x000fe20000000000 */
[----:B---3--:R-:W-:-:S13]  /*0410*/  ISETP.NE.AND P0, PT, R2, RZ, PT ;  /* 0x000000ff0200720c */ /* 0x008fda0003f05270 */
[----:B------:R-:W-:Y:S05]  /*0420*/  @P0 BRA `(.L_x_117) ;  /* 0x0000000000480947 */ /* 0x000fea0003800000 */
[----:B0-----:R-:W0:Y:S01]  /*0430*/  S2UR UR5, SR_CgaCtaId ;  /* 0x00000000000579c3 */ /* 0x001e220000008800 */
[----:B------:R-:W-:Y:S01]  /*0440*/  UMOV UR4, 0x400 ;  /* 0x0000040000047882 */ /* 0x000fe20000000000 */
[----:B------:R-:W-:Y:S01]  /*0450*/  UMOV UR6, 0x1 ;  /* 0x0000000100067882 */ /* 0x000fe20000000000 */
[----:B------:R-:W-:Y:S01]  /*0460*/  UMOV UR7, 0x3 ;  /* 0x0000000300077882 */ /* 0x000fe20000000000 */
[----:B------:R-:W-:Y:S01]  /*0470*/  ELECT P0, URZ, PT ;  /* 0x00000000003f782f */ /* 0x000fe20003800000 */
[----:B0-----:R-:W-:Y:S02]  /*0480*/  ULEA UR8, UR5, UR4, 0x18 ;  /* 0x0000000405087291 */ /* 0x001fe4000f8ec03f */
[----:B------:R-:W-:-:S04]  /*0490*/  UIADD3 UR4, -UR6, 0x100000, URZ ;  /* 0x0010000006047890 */ /* 0x000fc8000fffe13f */
[----:B------:R-:W-:Y:S02]  /*04a0*/  USHF.L.U32 UR5, UR4, 0xb, URZ ;  /* 0x0000000b04057899 */ /* 0x000fe4000800063f */
[----:B------:R-:W-:Y:S02]  /*04b0*/  USHF.L.U32 UR4, UR4, 0x1, URZ ;  /* 0x0000000104047899 */ /* 0x000fe4000800063f */
[----:B------:R-:W-:-:S04]  /*04c0*/  UIADD3 UR6, -UR7, 0x100000, URZ ;  /* 0x0010000007067890 */ /* 0x000fc8000fffe13f */
[----:B------:R-:W-:Y:S02]  /*04d0*/  USHF.L.U32 UR7, UR6, 0xb, URZ ;  /* 0x0000000b06077899 */ /* 0x000fe4000800063f */
[----:B------:R-:W-:Y:S01]  /*04e0*/  USHF.L.U32 UR6, UR6, 0x1, URZ ;  /* 0x0000000106067899 */ /* 0x000fe2000800063f */
[----:B------:R-:W0:Y:S03]  /*04f0*/  FENCE.VIEW.ASYNC.S ;  /* 0x00000000000073c6 */ /* 0x000e260000000000 */
[----:B0-----:R3:W0:Y:S08]  /*0500*/  SYNCS.EXCH.64 URZ, [UR8+0x30850], UR4 ;  /* 0x03085004083f75b2 */ /* 0x0016300008000100 */
[----:B------:R3:W0:Y:S01]  /*0510*/  SYNCS.EXCH.64 URZ, [UR8+0x30860], UR6 ;  /* 0x03086006083f75b2 */ /* 0x0006220008000100 */
[----:B------:R3:W0:Y:S01]  /*0520*/  SYNCS.EXCH.64 URZ, [UR8+0x30858], UR4 ;  /* 0x03085804083f75b2 */ /* 0x0006220008000100 */
[----:B------:R3:W0:Y:S02]  /*0530*/  SYNCS.EXCH.64 URZ, [UR8+0x30868], UR6 ;  /* 0x03086806083f75b2 */ /* 0x0006240008000100 */
[----:B---3--:R-:W-:Y:S01]  /*0540*/  NOP ;  /* 0x0000000000007918 */ /* 0x008fe20000000000 */
.L_x_117:
[----:B------:R-:W3:Y:S01]  /*0550*/  SHFL.IDX PT, R2, R0, RZ, 0x1f ;  /* 0x00001fff00027589 */ /* 0x000ee200000e0000 */
[----:B------:R-:W-:Y:S01]  /*0560*/  NOP ;  /* 0x0000000000007918 */ /* 0x000fe20000000000 */
[----:B---3--:R-:W-:-:S13]  /*0570*/  ISETP.NE.AND P0, PT, R2, RZ, PT ;  /* 0x000000ff0200720c */ /* 0x008fda0003f05270 */
[----:B------:R-:W-:Y:S05]  /*0580*/  @P0 BRA `(.L_x_118) ;  /* 0x0000000000380947 */ /* 0x000fea0003800000 */
[----:B0-----:R-:W0:Y:S01]  /*0590*/  S2UR UR5, SR_CgaCtaId ;  /* 0x00000000000579c3 */ /* 0x001e220000008800 */
[----:B------:R-:W-:Y:S01]  /*05a0*/  UMOV UR4, 0x400 ;  /* 0x0000040000047882 */ /* 0x000fe20000000000 */
[----:B------:R-:W-:Y:S01]  /*05b0*/  UMOV UR7, 0x1 ;  /* 0x0000000100077882 */ /* 0x000fe20000000000 */
[----:B------:R-:W-:Y:S01]  /*05c0*/  ELECT P0, URZ, PT ;  /* 0x00000000003f782f */ /* 0x000fe20003800000 */
[----:B0-----:R-:W-:Y:S02]  /*05d0*/  ULEA UR6, UR5, UR4, 0x18 ;  /* 0x0000000405067291 */ /* 0x001fe4000f8ec03f */
[----:B------:R-:W-:-:S04]  /*05e0*/  UIADD3 UR4, -UR7, 0x100000, URZ ;  /* 0x0010000007047890 */ /* 0x000fc8000fffe13f */
[----:B------:R-:W-:Y:S02]  /*05f0*/  USHF.L.U32 UR5, UR4, 0xb, URZ ;  /* 0x0000000b04057899 */ /* 0x000fe4000800063f */
[----:B------:R-:W-:Y:S01]  /*0600*/  USHF.L.U32 UR4, UR4, 0x1, URZ ;  /* 0x0000000104047899 */ /* 0x000fe2000800063f */
[----:B------:R-:W0:Y:S11]  /*0610*/  FENCE.VIEW.ASYNC.S ;  /* 0x00000000000073c6 */ /* 0x000e360000000000 */
[----:B0-----:R3:W0:Y:S01]  /*0620*/  SYNCS.EXCH.64 URZ, [UR6+0x30870], UR4 ;  /* 0x03087004063f75b2 */ /* 0x0016220008000100 */
[----:B------:R3:W0:Y:S01]  /*0630*/  SYNCS.EXCH.64 URZ, [UR6+0x30880], UR4 ;  /* 0x03088004063f75b2 */ /* 0x0006220008000100 */
[----:B------:R3:W0:Y:S01]  /*0640*/  SYNCS.EXCH.64 URZ, [UR6+0x30878], UR4 ;  /* 0x03087804063f75b2 */ /* 0x0006220008000100 */
[----:B------:R3:W0:Y:S02]  /*0650*/  SYNCS.EXCH.64 URZ, [UR6+0x30888], UR4 ;  /* 0x03088804063f75b2 */ /* 0x0006240008000100 */
[----:B---3--:R-:W-:Y:S01]  /*0660*/  NOP ;  /* 0x0000000000007918 */ /* 0x008fe20000000000 */
.L_x_118:
        /* <DEDUP_REMOVED lines=22> */
.L_x_119:
        /* <DEDUP_REMOVED lines=22> */
.L_x_120:
[----:B------:R-:W-:Y:S01]  /*0930*/  PLOP3.LUT P0, PT, PT, PT, UP0, 0x80, 0x0 ;  /* 0x000000000000781c */ /* 0x000fe20003f0f008 */
[----:B------:R-:W-:Y:S01]  /*0940*/  UMOV UR36, 0x1 ;  /* 0x0000000100247882 */ /* 0x000fe20000000000 */
[----:B------:R-:W-:Y:S01]  /*0950*/  NOP ;  /* 0x0000000000007918 */ /* 0x000fe20000000000 */
[----:B------:R-:W-:Y:S01]  /*0960*/  USEL UR36, UR36, 0x2, !UP0 ;  /* 0x0000000224247887 */ /* 0x000fe2000c000000 */
[----:B------:R-:W-:Y:S01]  /*0970*/  ULDC.64 UR46, c[0x0][0x208] ;  /* 0x00008200002e7ab9 */ /* 0x000fe20000000a00 */
[----:B012-4-:R-:W-:Y:S08]  /*0980*/  BAR.SYNC.DEFER_BLOCKING 0x0 ;  /* 0x0000000000007b1d */ /* 0x017ff00000010000 */
[----:B------:R-:W-:Y:S05]  /*0990*/  @!P0 BRA `(.L_x_121) ;  /* 0x000000a0003c8947 */ /* 0x000fea0003800000 */
.L_x_122:
[----:B------:R-:W-:-:S08]  /*09a0*/  NOP ;  /* 0x0000000000007918 */ /* 0x000fd00000000000 */
[----:B------:R-:W0:Y:S02]  /*09b0*/  USETMAXREG.TRY_ALLOC.CTAPOOL UP0, 0xa0 ;  /* 0x000000a0000079c8 */ /* 0x000e240008000600 */
[----:B0-----:R-:W-:-:S13]  /*09c0*/  PLOP3.LUT P0, PT, PT, PT, UP0, 0x80, 0x0 ;  /* 0x000000000000781c */ /* 0x001fda0003f0f008 */
[----:B------:R-:W-:Y:S05]  /*09d0*/  @!P0 BRA `(.L_x_122) ;  /* 0xfffffffc00f08947 */ /* 0x000fea000383ffff */
[----:B------:R-:W0:Y:S01]  /*09e0*/  S2R R2, SR_TID.X ;  /* 0x0000000000027919 */ /* 0x000e220000002100 */
[----:B------:R-:W1:Y:S01]  /*09f0*/  S2UR UR4, SR_CgaCtaId ;  /* 0x00000000000479c3 */ /* 0x000e620000008800 */
[----:B------:R-:W-:-:S07]  /*0a00*/  UMOV UR40, 0x400 ;  /* 0x0000040000287882 */ /* 0x000fce0000000000 */
[----:B------:R-:W-:Y:S06]  /*0a10*/  BAR.ARV 0x8, 0x1a0 ;  /* 0x0206800000007b1d */ /* 0x000fec0000002000 */
[----:B-1----:R-:W-:-:S03]  /*0a20*/  ULEA UR40, UR4, UR40, 0x18 ;  /* 0x0000002804287291 */ /* 0x002fc6000f8ec03f */
[----:B------:R-:W-:Y:S01]  /*0a30*/  ULDC UR4, c[0x0][0xc14] ;  /* 0x0003050000047ab9 */ /* 0x000fe20000000800 */
[----:B0-----:R-:W-:-:S04]  /*0a40*/  LOP3.LUT R0, R2, 0xffffff80, RZ, 0xc0, !PT ;  /* 0xffffff8002007812 */ /* 0x001fc800078ec0ff */
[----:B------:R-:W-:-:S13]  /*0a50*/  ISETP.NE.AND P0, PT, R0, 0x80, PT ;  /* 0x000000800000780c */ /* 0x000fda0003f05270 */
[----:B------:R-:W-:Y:S08]  /*0a60*/  @!P0 BAR.ARV 0x9, 0x100 ;  /* 0x0244000000008b1d */ /* 0x000ff00000002000 */
[----:B------:R-:W-:Y:S06]  /*0a70*/  BAR.SYNC.DEFER_BLOCKING 0x5, 0x1a0 ;  /* 0x0146800000007b1d */ /* 0x000fec0000010000 */
[----:B------:R-:W0:Y:S02]  /*0a80*/  LDS.128 R24, [UR40+0x308d0] ;  /* 0x0308d028ff187984 */ /* 0x000e240008000c00 */
[----:B------:R-:W-:Y:S06]  /*0a90*/  BAR.ARV 0x4, 0x1a0 ;  /* 0x0106800000007b1d */ /* 0x000fec0000002000 */
[----:B0-----:R-:W-:-:S13]  /*0aa0*/  ISETP.GE.AND P0, PT, R27, UR4, PT ;  /* 0x000000041b007c0c */ /* 0x001fda000bf06270 */
[----:B------:R-:W-:Y:S05]  /*0ab0*/  @P0 EXIT ;  /* 0x000000000000094d */ /* 0x000fea0003800000 */
[----:B------:R-:W-:Y:S01]  /*0ac0*/  VIADD R12, R2, 0xffffff80 ;  /* 0xffffff80020c7836 */ /* 0x000fe20000000000 */
[----:B------:R-:W-:Y:S01]  /*0ad0*/  R2UR UR5, R26 ;  /* 0x000000001a0572ca */ /* 0x000fe200000e0000 */
[----:B------:R-:W-:Y:S01]  /*0ae0*/  IMAD.MOV.U32 R16, RZ, RZ, 0x40 ;  /* 0x00000040ff107424 */ /* 0x000fe200078e00ff */
[----:B------:R-:W-:Y:S02]  /*0af0*/  ULOP3.LUT UR45, UR36, 0x1, URZ, 0xfc, !UPT ;  /* 0x00000001242d7892 */ /* 0x000fe4000f8efc3f */
[----:B------:R-:W-:Y:S01]  /*0b00*/  SHF.R.S32.HI R0, RZ, 0x1f, R12 ;  /* 0x0000001fff007819 */ /* 0x000fe2000001140c */
[----:B------:R-:W-:Y:S01]  /*0b10*/  UMOV UR37, URZ ;  /* 0x0000003f00257c82 */ /* 0x000fe20008000000 */
[----:B------:R-:W-:Y:S01]  /*0b20*/  UMOV UR38, URZ ;  /* 0x0000003f00267c82 */ /* 0x000fe20008000000 */
[----:B------:R-:W-:Y:S01]  /*0b30*/  UMOV UR39, URZ ;  /* 0x0000003f00277c82 */ /* 0x000fe20008000000 */
[----:B------:R-:W-:-:S04]  /*0b40*/  LEA.HI R2, R0, R12, RZ, 0x7 ;  /* 0x0000000c00027211 */ /* 0x000fc800078f38ff */
[----:B------:R-:W-:Y:S02]  /*0b50*/  LOP3.LUT R3, R2, 0xffffff80, RZ, 0xc0, !PT ;  /* 0xffffff8002037812 */ /* 0x000fe400078ec0ff */
[----:B------:R-:W-:-:S03]  /*0b60*/  SHF.R.S32.HI R13, RZ, 0x7, R2 ;  /* 0x00000007ff0d7819 */ /* 0x000fc60000011402 */
[----:B------:R-:W-:Y:S01]  /*0b70*/  IMAD.IADD R14, R12, 0x1, -R3 ;  /* 0x000000010c0e7824 */ /* 0x000fe200078e0a03 */
[----:B------:R-:W-:-:S04]  /*0b80*/  LEA.HI R3, R0, R12, RZ, 0x4 ;  /* 0x0000000c00037211 */ /* 0x000fc800078f20ff */
[----:B------:R-:W-:Y:S02]  /*0b90*/  SHF.R.S32.HI R8, RZ, 0x1f, R14 ;  /* 0x0000001fff087819 */ /* 0x000fe4000001140e */
[----:B------:R-:W-:Y:S02]  /*0ba0*/  LOP3.LUT R4, R3, 0xfffffff0, RZ, 0xc0, !PT ;  /* 0xfffffff003047812 */ /* 0x000fe400078ec0ff */
[----:B------:R-:W-:-:S03]  /*0bb0*/  LEA.HI R9, R8, R14, RZ, 0x2 ;  /* 0x0000000e08097211 */ /* 0x000fc600078f10ff */
[----:B------:R-:W-:Y:S01]  /*0bc0*/  IMAD.IADD R4, R12, 0x1, -R4 ;  /* 0x000000010c047824 */ /* 0x000fe200078e0a04 */
[--C-:B------:R-:W-:Y:S02]  /*0bd0*/  SHF.R.S32.HI R7, RZ, 0x2, R9.reuse ;  /* 0x00000002ff077819 */ /* 0x100fe40000011409 */
[----:B------:R-:W-:Y:S02]  /*0be0*/  SHF.R.S32.HI R6, RZ, 0x1f, R9 ;  /* 0x0000001fff067819 */ /* 0x000fe40000011409 */
[----:B------:R-:W-:Y:S02]  /*0bf0*/  SHF.R.S32.HI R5, RZ, 0x1f, R4 ;  /* 0x0000001fff057819 */ /* 0x000fe40000011404 */
[----:B------:R-:W-:Y:S02]  /*0c00*/  LEA.HI R6, R6, R7, RZ, 0x3 ;  /* 0x0000000706067211 */ /* 0x000fe400078f18ff */
[----:B------:R-:W-:Y:S02]  /*0c10*/  LEA.HI R5, R5, R4, RZ, 0x3 ;  /* 0x0000000405057211 */ /* 0x000fe400078f18ff */
[----:B------:R-:W-:-:S02]  /*0c20*/  LOP3.LUT R10, R6, 0xfffffff8, RZ, 0xc0, !PT ;  /* 0xfffffff8060a7812 */ /* 0x000fc400078ec0ff */
[----:B------:R-:W-:Y:S02]  /*0c30*/  SHF.R.S32.HI R6, RZ, 0x4, R3 ;  /* 0x00000004ff067819 */ /* 0x000fe40000011403 */
[----:B------:R-:W-:Y:S02]  /*0c40*/  IADD3 R11, R7, -R10, RZ ;  /* 0x8000000a070b7210 */ /* 0x000fe40007ffe0ff */
[----:B------:R-:W-:Y:S02]  /*0c50*/  LEA.HI R7, R0, R12, RZ, 0x5 ;  /* 0x0000000c00077211 */ /* 0x000fe400078f28ff */
[----:B------:R-:W-:Y:S02]  /*0c60*/  LEA.HI R3, R3, R6, RZ, 0x1 ;  /* 0x0000000603037211 */ /* 0x000fe400078f08ff */
[----:B------:R-:W-:Y:S01]  /*0c70*/  LEA.HI R10, R8, R14, RZ, 0x5 ;  /* 0x0000000e080a7211 */ /* 0x000fe200078f28ff */
[----:B------:R-:W-:Y:S01]  /*0c80*/  IMAD.SHL.U32 R8, R7, 0x20, RZ ;  /* 0x0000002007087824 */ /* 0x000fe200078e00ff */
[----:B------:R-:W-:-:S02]  /*0c90*/  LOP3.LUT R7, R3, 0x1ffffffe, RZ, 0xc0, !PT ;  /* 0x1ffffffe03077812 */ /* 0x000fc400078ec0ff */
[----:B------:R-:W-:Y:S02]  /*0ca0*/  LOP3.LUT R3, R5, 0xfffffff8, RZ, 0xc0, !PT ;  /* 0xfffffff805037812 */ /* 0x000fe400078ec0ff */
[----:B------:R-:W-:Y:S01]  /*0cb0*/  LOP3.LUT R8, R8, 0xfffffc00, RZ, 0xc0, !PT ;  /* 0xfffffc0008087812 */ /* 0x000fe200078ec0ff */
[----:B------:R-:W-:Y:S01]  /*0cc0*/  IMAD.IADD R7, R6, 0x1, -R7 ;  /* 0x0000000106077824 */ /* 0x000fe200078e0a07 */
[----:B------:R-:W-:Y:S01]  /*0cd0*/  SHF.R.S32.HI R10, RZ, 0x5, R10 ;  /* 0x00000005ff0a7819 */ /* 0x000fe2000001140a */
[C---:B------:R-:W-:Y:S01]  /*0ce0*/  IMAD.IADD R3, R4.reuse, 0x1, -R3 ;  /* 0x0000000104037824 */ /* 0x040fe200078e0a03 */
[----:B------:R-:W-:Y:S01]  /*0cf0*/  LOP3.LUT R9, R9, 0x7ffffffc, RZ, 0xc0, !PT ;  /* 0x7ffffffc09097812 */ /* 0x000fe200078ec0ff */
[----:B------:R-:W-:Y:S01]  /*0d00*/  IMAD.HI R6, R13, 0x55555556, RZ ;  /* 0x555555560d067827 */ /* 0x000fe200078e02ff */
[----:B------:R-:W-:Y:S02]  /*0d10*/  SHF.L.U32 R5, R5, 0x6, RZ ;  /* 0x0000000605057819 */ /* 0x000fe400000006ff */
[----:B------:R-:W-:Y:S01]  /*0d20*/  SHF.L.U32 R2, R3, 0x6, RZ ;  /* 0x0000000603027819 */ /* 0x000fe200000006ff */
[----:B------:R-:W-:Y:S01]  /*0d30*/  IMAD R4, R4, 0x40, R8 ;  /* 0x0000004004047824 */ /* 0x000fe200078e0208 */
[----:B------:R-:W-:Y:S01]  /*0d40*/  LEA.HI R6, R6, R6, RZ, 0x1 ;  /* 0x0000000606067211 */ /* 0x000fe200078f08ff */
[----:B------:R-:W-:Y:S01]  /*0d50*/  IMAD.SHL.U32 R7, R7, 0x8, RZ ;  /* 0x0000000807077824 */ /* 0x000fe200078e00ff */
[----:B------:R-:W-:Y:S01]  /*0d60*/  LOP3.LUT R2, R2, 0x1c0, RZ, 0xc0, !PT ;  /* 0x000001c002027812 */ /* 0x000fe200078ec0ff */
[----:B------:R-:W-:Y:S01]  /*0d70*/  IMAD R11, R10, 0x10, R11 ;  /* 0x000000100a0b7824 */ /* 0x000fe200078e020b */
[----:B------:R-:W-:Y:S01]  /*0d80*/  LOP3.LUT R5, R5, 0x7ffffe00, RZ, 0xc0, !PT ;  /* 0x7ffffe0005057812 */ /* 0x000fe200078ec0ff */
[----:B------:R-:W-:Y:S01]  /*0d90*/  IMAD.IADD R4, R7, 0x1, R4 ;  /* 0x0000000107047824 */ /* 0x000fe200078e0204 */
[----:B------:R-:W-:Y:S01]  /*0da0*/  LOP3.LUT R7, R2, 0x8, R7, 0xf8, !PT ;  /* 0x0000000802077812 */ /* 0x000fe200078ef807 */
[----:B------:R-:W-:Y:S01]  /*0db0*/  IMAD.MOV.U32 R10, RZ, RZ, -0x2 ;  /* 0xfffffffeff0a7424 */ /* 0x000fe200078e00ff */
[----:B------:R-:W-:Y:S01]  /*0dc0*/  SHF.R.U32.HI R2, RZ, 0x3, R2 ;  /* 0x00000003ff027819 */ /* 0x000fe20000011602 */
[----:B------:R-:W-:Y:S01]  /*0dd0*/  IMAD.IADD R9, R14, 0x1, -R9 ;  /* 0x000000010e097824 */ /* 0x000fe200078e0a09 */
[----:B------:R0:W-:Y:S01]  /*0de0*/  STL [R1+0x1c], R4 ;  /* 0x00001c0401007387 */ /* 0x0001e20000100800 */
[----:B------:R-:W-:Y:S01]  /*0df0*/  IMAD R6, R6, -0x3, R13 ;  /* 0xfffffffd06067824 */ /* 0x000fe200078e020d */
[----:B------:R-:W-:-:S02]  /*0e00*/  LOP3.LUT R2, R7, R2, RZ, 0x3c, !PT ;  /* 0x0000000207027212 */ /* 0x000fc400078e3cff */
[----:B------:R-:W-:Y:S01]  /*0e10*/  R2P PR, R3, 0x6 ;  /* 0x0000000603007804 */ /* 0x000fe20000000000 */
[----:B------:R-:W-:Y:S01]  /*0e20*/  IMAD R3, R6, 0x40, R11 ;  /* 0x0000004006037824 */ /* 0x000fe200078e020b */
[----:B------:R-:W-:Y:S02]  /*0e30*/  LEA.HI R0, R0, R12, RZ, 0x3 ;  /* 0x0000000c00007211 */ /* 0x000fe400078f18ff */
[----:B------:R-:W-:Y:S01]  /*0e40*/  IADD3 R2, R2, R5, R8 ;  /* 0x0000000502027210 */ /* 0x000fe20007ffe008 */
[----:B0-----:R-:W-:Y:S01]  /*0e50*/  IMAD R4, R9, R10, 0xc0 ;  /* 0x000000c009047424 */ /* 0x001fe200078e020a */
[----:B------:R-:W-:Y:S02]  /*0e60*/  SHF.R.S32.HI R156, RZ, 0x3, R0 ;  /* 0x00000003ff9c7819 */ /* 0x000fe40000011400 */
[----:B------:R-:W-:Y:S02]  /*0e70*/  LEA R2, R2, UR40, 0x1 ;  /* 0x0000002802027c11 */ /* 0x000fe4000f8e08ff */
[----:B------:R-:W-:Y:S01]  /*0e80*/  STL [R1+0x14], R4 ;  /* 0x0000140401007387 */ /* 0x000fe20000100800 */
[----:B------:R-:W-:-:S02]  /*0e90*/  SEL R16, R16, 0xffffffc0, !P2 ;  /* 0xffffffc010107807 */ /* 0x000fc40005000000 */
[C---:B------:R-:W-:Y:S01]  /*0ea0*/  VIADD R17, R2.reuse, 0x1e800 ;  /* 0x0001e80002117836 */ /* 0x040fe20000000000 */
[----:B------:R0:W-:Y:S01]  /*0eb0*/  STL [R1+0x18], R3 ;  /* 0x0000180301007387 */ /* 0x0001e20000100800 */
[----:B------:R-:W-:Y:S02]  /*0ec0*/  IADD3 R155, R2, 0x1e820, RZ ;  /* 0x0001e820029b7810 */ /* 0x000fe40007ffe0ff */
[C---:B------:R-:W-:Y:S02]  /*0ed0*/  @P1 VIADD R155, R17.reuse, 0xffffffe0 ;  /* 0xffffffe0119b1836 */ /* 0x040fe40000000000 */
[----:B------:R-:W-:-:S03]  /*0ee0*/  IMAD.IADD R17, R17, 0x1, R16 ;  /* 0x0000000111117824 */ /* 0x000fc600078e0210 */
[----:B------:R-:W-:Y:S02]  /*0ef0*/  IADD3 R16, R16, R155, RZ ;  /* 0x0000009b10107210 */ /* 0x000fe40007ffe0ff */
[----:B0-----:R-:W-:-:S05]  /*0f00*/  LOP3.LUT R3, R0, 0x1ffffff8, RZ, 0xc0, !PT ;  /* 0x1ffffff800037812 */ /* 0x001fca00078ec0ff */
[----:B------:R-:W-:-:S04]  /*0f10*/  IMAD.IADD R3, R12, 0x1, -R3 ;  /* 0x000000010c037824 */ /* 0x000fc800078e0a03 */
[----:B------:R-:W-:Y:S02]  /*0f20*/  IMAD.SHL.U32 R0, R3, 0x8, RZ ;  /* 0x0000000803007824 */ /* 0x000fe400078e00ff */
[----:B------:R-:W-:-:S03]  /*0f30*/  VIADD R3, R155, 0x6000 ;  /* 0x000060009b037836 */ /* 0x000fc60000000000 */
[----:B------:R0:W-:Y:S04]  /*0f40*/  STL [R1+0x8], R0 ;  /* 0x0000080001007387 */ /* 0x0001e80000100800 */
[----:B------:R1:W-:Y:S01]  /*0f50*/  STL [R1+0x4], R3 ;  /* 0x0000040301007387 */ /* 0x0003e20000100800 */
[----:B0-----:R-:W-:-:S05]  /*0f60*/  VIADD R0, R155, 0xc000 ;  /* 0x0000c0009b007836 */ /* 0x001fca0000000000 */
[----:B------:R1:W-:Y:S02]  /*0f70*/  STL [R1], R0 ;  /* 0x0000000001007387 */ /* 0x0003e40000100800 */
.L_x_164:
[----:B0--3-5:R-:W0:Y:S01]  /*0f80*/  LDC.64 R4, c[0x0][0xc60] ;  /* 0x00031800ff047b82 */ /* 0x029e220000000a00 */
[----:B------:R-:W-:Y:S01]  /*0f90*/  ULDC.64 UR6, c[0x0][0xa28] ;  /* 0x00028a0000067ab9 */ /* 0x000fe20000000a00 */
[----:B------:R-:W-:Y:S01]  /*0fa0*/  ULDC.64 UR8, c[0x0][0xa20] ;  /* 0x0002880000087ab9 */ /* 0x000fe20000000a00 */
[----:B------:R-:W-:Y:S01]  /*0fb0*/  ULDC UR4, c[0x0][0x404] ;  /* 0x0001010000047ab9 */ /* 0x000fe20000000800 */
[----:B0-----:R-:W-:-:S06]  /*0fc0*/  IMAD.WIDE R4, R27, 0x4, R4 ;  /* 0x000000041b047825 */ /* 0x001fcc00078e0204 */
[----:B--2---:R-:W2:Y:S01]  /*0fd0*/  LDG.E R4, desc[UR46][R4.64] ;  /* 0x0000002e04047981 */ /* 0x004ea2000c1e1900 */
[----:B------:R-:W-:Y:S02]  /*0fe0*/  UISETP.NE.U32.AND UP0, UPT, UR6, URZ, UPT ;  /* 0x0000003f0600728c */ /* 0x000fe4000bf05070 */
[----:B------:R-:W-:Y:S02]  /*0ff0*/  UISETP.NE.U32.AND UP1, UPT, UR8, URZ, UPT ;  /* 0x0000003f0800728c */ /* 0x000fe4000bf25070 */
[----:B------:R-:W-:Y:S02]  /*1000*/  UISETP.NE.AND.EX UP0, UPT, UR7, URZ, UPT, UP0 ;  /* 0x0000003f0700728c */ /* 0x000fe4000bf05300 */
[----:B------:R-:W-:-:S04]  /*1010*/  UISETP.NE.AND.EX UP1, UPT, UR9, URZ, UPT, UP1 ;  /* 0x0000003f0900728c */ /* 0x000fc8000bf25310 */
[----:B------:R-:W-:Y:S02]  /*1020*/  PLOP3.LUT P0, PT, PT, PT, UP0, 0x80, 0x0 ;  /* 0x000000000000781c */ /* 0x000fe40003f0f008 */
[----:B------:R-:W-:Y:S02]  /*1030*/  PLOP3.LUT P1, PT, PT, PT, UP1, 0x80, 0x0 ;  /* 0x000000000000781c */ /* 0x000fe40003f2f018 */
[----:B--2---:R-:W-:-:S13]  /*1040*/  R2UR UR41, R4 ;  /* 0x00000000042972ca */ /* 0x004fda00000e0000 */
[----:B------:R-:W-:Y:S02]  /*1050*/  USHF.R.S32.HI UR42, URZ, 0x1f, UR41 ;  /* 0x0000001f3f2a7899 */ /* 0x000fe40008011429 */
[----:B------:R-:W-:Y:S02]  /*1060*/  @UP0 ULEA UR6, UP2, UR41, UR6, 0x2 ;  /* 0x0000000629060291 */ /* 0x000fe4000f84103f */
[----:B------:R-:W-:Y:S02]  /*1070*/  @UP1 ULEA UR8, UP3, UR41, UR8, 0x2 ;  /* 0x0000000829081291 */ /* 0x000fe4000f86103f */
[----:B------:R-:W-:Y:S02]  /*1080*/  @UP0 ULEA.HI.X UR7, UR41, UR7, UR42, 0x2, UP2 ;  /* 0x0000000729070291 */ /* 0x000fe400090f142a */
[----:B------:R-:W-:Y:S01]  /*1090*/  @UP1 ULEA.HI.X UR9, UR41, UR9, UR42, 0x2, UP3 ;  /* 0x0000000929091291 */ /* 0x000fe200098f142a */
[----:B------:R-:W-:Y:S01]  /*10a0*/  IMAD.U32 R4, RZ, RZ, UR6 ;  /* 0x00000006ff047e24 */ /* 0x000fe2000f8e00ff */
[----:B----4-:R-:W-:-:S02]  /*10b0*/  MOV R6, UR8 ;  /* 0x0000000800067c02 */ /* 0x010fc40008000f00 */
[----:B------:R-:W-:Y:S01]  /*10c0*/  IMAD.U32 R5, RZ, RZ, UR7 ;  /* 0x00000007ff057e24 */ /* 0x000fe2000f8e00ff */
[----:B------:R-:W-:Y:S01]  /*10d0*/  ULDC.64 UR6, c[0x0][0x3f8] ;  /* 0x0000fe0000067ab9 */ /* 0x000fe20000000a00 */
[----:B------:R-:W-:-:S03]  /*10e0*/  IMAD.U32 R7, RZ, RZ, UR9 ;  /* 0x00000009ff077e24 */ /* 0x000fc6000f8e00ff */
[----:B------:R-:W2:Y:S04]  /*10f0*/  @P0 LDG.E R4, desc[UR46][R4.64] ;  /* 0x0000002e04040981 */ /* 0x000ea8000c1e1900 */
[----:B------:R-:W3:Y:S01]  /*1100*/  @P1 LDG.E R6, desc[UR46][R6.64] ;  /* 0x0000002e06061981 */ /* 0x000ee2000c1e1900 */
[----:B------:R-:W-:Y:S01]  /*1110*/  UISETP.NE.U32.AND UP0, UPT, UR6, URZ, UPT ;  /* 0x0000003f0600728c */ /* 0x000fe2000bf05070 */
[----:B-1----:R-:W-:Y:S01]  /*1120*/  IMAD.MOV.U32 R0, RZ, RZ, RZ ;  /* 0x000000ffff007224 */ /* 0x002fe200078e00ff */
[----:B------:R-:W-:Y:S01]  /*1130*/  UMOV UR49, URZ ;  /* 0x0000003f00317c82 */ /* 0x000fe20008000000 */
[----:B------:R0:W-:Y:S01]  /*1140*/  STL [R1+0xc], R25 ;  /* 0x00000c1901007387 */ /* 0x0001e20000100800 */
[----:B------:R-:W-:Y:S01]  /*1150*/  UISETP.NE.AND.EX UP0, UPT, UR7, URZ, UPT, UP0 ;  /* 0x0000003f0700728c */ /* 0x000fe2000bf05300 */
[----:B------:R-:W-:Y:S01]  /*1160*/  IMAD.MOV.U32 R3, RZ, RZ, RZ ;  /* 0x000000ffff037224 */ /* 0x000fe200078e00ff */
[----:B------:R-:W-:Y:S01]  /*1170*/  ULDC UR6, c[0x0][0x2e0] ;  /* 0x0000b80000067ab9 */ /* 0x000fe20000000800 */
[----:B------:R-:W-:Y:S01]  /*1180*/  UMOV UR43, UR5 ;  /* 0x00000005002b7c82 */ /* 0x000fe20008000000 */
[----:B------:R-:W-:Y:S01]  /*1190*/  USEL UR4, UR4, 0x1, UP0 ;  /* 0x0000000104047887 */ /* 0x000fe20008000000 */
[----:B------:R-:W-:Y:S01]  /*11a0*/  IMAD.MOV.U32 R151, RZ, RZ, RZ ;  /* 0x000000ffff977224 */ /* 0x000fe200078e00ff */
[----:B------:R-:W-:-:S02]  /*11b0*/  CS2R R20, SRZ ;  /* 0x0000000000147805 */ /* 0x000fc4000001ff00 */
[----:B------:R-:W-:Y:S01]  /*11c0*/  CS2R R22, SRZ ;  /* 0x0000000000167805 */ /* 0x000fe2000001ff00 */
[----:B------:R-:W-:Y:S01]  /*11d0*/  UIMAD UR4, UR4, UR6, URZ ;  /* 0x00000006040472a4 */ /* 0x000fe2000f8e023f */
[----:B------:R-:W-:Y:S02]  /*11e0*/  CS2R R28, SRZ ;  /* 0x00000000001c7805 */ /* 0x000fe4000001ff00 */
[----:B------:R-:W-:Y:S02]  /*11f0*/  CS2R R30, SRZ ;  /* 0x00000000001e7805 */ /* 0x000fe4000001ff00 */
[----:B------:R-:W-:Y:S02]  /*1200*/  CS2R R14, SRZ ;  /* 0x00000000000e7805 */ /* 0x000fe4000001ff00 */
[----:B------:R-:W-:Y:S02]  /*1210*/  MOV R32, RZ ;  /* 0x000000ff00207202 */ /* 0x000fe40000000f00 */
[----:B------:R-:W-:Y:S01]  /*1220*/  CS2R R12, SRZ ;  /* 0x00000000000c7805 */ /* 0x000fe2000001ff00 */
[----:B------:R-:W-:Y:S01]  /*1230*/  IMAD.MOV.U32 R34, RZ, RZ, RZ ;  /* 0x000000ffff227224 */ /* 0x000fe200078e00ff */
[----:B--2---:R-:W-:-:S02]  /*1240*/  @P0 R2UR UR49, R4 ;  /* 0x00000000043102ca */ /* 0x004fc400000e0000 */
[----:B------:R-:W-:Y:S02]  /*1250*/  PLOP3.LUT P0, PT, PT, PT, PT, 0x80, 0x0 ;  /* 0x000000000000781c */ /* 0x000fe40003f0f070 */
[----:B---3--:R-:W-:Y:S01]  /*1260*/  @P1 R2UR UR4, R6 ;  /* 0x00000000060412ca */ /* 0x008fe200000e0000 */
[----:B0-----:R-:W-:-:S14]  /*1270*/  @P1 BRA `(.L_x_123) ;  /* 0x0000000000341947 */ /* 0x001fdc0003800000 */
[----:B------:R-:W-:Y:S02]  /*1280*/  ULDC.64 UR6, c[0x0][0xa08] ;  /* 0x0002820000067ab9 */ /* 0x000fe40000000a00 */
[----:B------:R-:W-:-:S04]  /*1290*/  ISETP.NE.U32.AND P1, PT, RZ, UR6, PT ;  /* 0x00000006ff007c0c */ /* 0x000fc8000bf25070 */
[----:B------:R-:W-:-:S13]  /*12a0*/  ISETP.NE.AND.EX P1, PT, RZ, UR7, PT, P1 ;  /* 0x00000007ff007c0c */ /* 0x000fda000bf25310 */
[----:B------:R-:W-:Y:S05]  /*12b0*/  @!P1 BRA `(.L_x_123) ;  /* 0x0000000000249947 */ /* 0x000fea0003800000 */
[----:B------:R-:W-:Y:S02]  /*12c0*/  ULDC.64 UR4, c[0x0][0xa08] ;  /* 0x0002820000047ab9 */ /* 0x000fe40000000a00 */
[----:B------:R-:W-:-:S06]  /*12d0*/  UIMAD.WIDE UR4, UR41, 0x4, UR4 ;  /* 0x00000004290478a5 */ /* 0x000fcc000f8e0204 */
[----:B------:R-:W-:Y:S02]  /*12e0*/  IMAD.U32 R4, RZ, RZ, UR4 ;  /* 0x00000004ff047e24 */ /* 0x000fe4000f8e00ff */
[----:B------:R-:W-:-:S05]  /*12f0*/  IMAD.U32 R5, RZ, RZ, UR5 ;  /* 0x00000005ff057e24 */ /* 0x000fca000f8e00ff */
[----:B------:R-:W2:Y:S04]  /*1300*/  LDG.E R7, desc[UR46][R4.64] ;  /* 0x0000002e04077981 */ /* 0x000ea8000c1e1900 */
[----:B------:R-:W3:Y:S01]  /*1310*/  LDG.E R6, desc[UR46][R4.64+0x4] ;  /* 0x0000042e04067981 */ /* 0x000ee2000c1e1900 */
[----:B--2---:R-:W-:Y:S02]  /*1320*/  R2UR UR4, R7 ;  /* 0x00000000070472ca */ /* 0x004fe400000e0000 */
[----:B---3--:R-:W-:-:S13]  /*1330*/  R2UR UR5, R6 ;  /* 0x00000000060572ca */ /* 0x008fda00000e0000 */
[----:B------:R-:W-:-:S12]  /*1340*/  UIADD3 UR4, -UR4, UR5, URZ ;  /* 0x0000000504047290 */ /* 0x000fd8000fffe13f */
.L_x_123:
[----:B------:R-:W-:Y:S01]  /*1350*/  UIADD3 UR49, -UR49, UR4, URZ ;  /* 0x0000000431317290 */ /* 0x000fe2000fffe13f */
[----:B------:R-:W-:Y:S01]  /*1360*/  IMAD.MOV.U32 R33, RZ, RZ, RZ ;  /* 0x000000ffff217224 */ /* 0x000fe200078e00ff */
[----:B------:R-:W-:Y:S02]  /*1370*/  MOV R35, RZ ;  /* 0x000000ff00237202 */ /* 0x000fe40000000f00 */
[----:B------:R-:W-:Y:S01]  /*1380*/  CS2R R36, SRZ ;  /* 0x0000000000247805 */ /* 0x000fe2000001ff00 */
[----:B------:R-:W-:Y:S01]  /*1390*/  UISETP.GE.AND UP0, UPT, UR49, 0x1, UPT ;  /* 0x000000013100788c */ /* 0x000fe2000bf06270 */
[----:B------:R-:W-:Y:S01]  /*13a0*/  CS2R R38, SRZ ;  /* 0x0000000000267805 */ /* 0x000fe2000001ff00 */
[----:B------:R-:W-:Y:S01]  /*13b0*/  UIADD3 UR4, UR49, 0xbf, URZ ;  /* 0x000000bf31047890 */ /* 0x000fe2000fffe03f */
[----:B------:R-:W-:Y:S02]  /*13c0*/  CS2R R40, SRZ ;  /* 0x0000000000287805 */ /* 0x000fe4000001ff00 */
[----:B------:R-:W-:-:S02]  /*13d0*/  CS2R R42, SRZ ;  /* 0x00000000002a7805 */ /* 0x000fc4000001ff00 */
[----:B------:R-:W-:Y:S02]  /*13e0*/  CS2R R44, SRZ ;  /* 0x00000000002c7805 */ /* 0x000fe4000001ff00 */
[----:B------:R-:W-:Y:S01]  /*13f0*/  PLOP3.LUT P1, PT, PT, PT, UP0, 0x80, 0x0 ;  /* 0x000000000000781c */ /* 0x000fe20003f2f008 */
[----:B------:R-:W-:Y:S01]  /*1400*/  UIMAD.WIDE UR4, UR4, 0x2aaaaaab, URZ ;  /* 0x2aaaaaab040478a5 */ /* 0x000fe2000f8e023f */
[----:B------:R-:W-:Y:S02]  /*1410*/  CS2R R46, SRZ ;  /* 0x00000000002e7805 */ /* 0x000fe4000001ff00 */
[----:B------:R-:W-:Y:S01]  /*1420*/  CS2R R48, SRZ ;  /* 0x0000000000307805 */ /* 0x000fe2000001ff00 */
[----:B------:R-:W-:Y:S01]  /*1430*/  IMAD.MOV.U32 R50, RZ, RZ, RZ ;  /* 0x000000ffff327224 */ /* 0x000fe200078e00ff */
[----:B------:R-:W-:-:S04]  /*1440*/  USHF.R.U32.HI UR48, URZ, 0x1f, UR5 ;  /* 0x0000001f3f307899 */ /* 0x000fc80008011605 */
[----:B------:R-:W-:-:S03]  /*1450*/  ULEA.HI.SX32 UR48, UR5, UR48, 0x1b ;  /* 0x0000003005307291 */ /* 0x000fc6000f8fda3f */
[----:B------:R-:W-:Y:S09]  /*1460*/  @!P1 BRA `(.L_x_124) ;  /* 0x0000007c00189947 */ /* 0x000ff20003800000 */
[----:B------:R-:W0:Y:S01]  /*1470*/  S2R R4, SR_TID.X ;  /* 0x0000000000047919 */ /* 0x000e220000002100 */
[----:B------:R-:W-:-:S04]  /*1480*/  UIADD3 UR6, UR40, 0x1e800, URZ ;  /* 0x0001e80028067890 */ /* 0x000fc8000fffe03f */
[----:B------:R-:W-:-:S06]  /*1490*/  ULOP3.LUT UP0, URZ, UR6, 0x3ff, URZ, 0xc0, !UPT ;  /* 0x000003ff063f7892 */ /* 0x000fcc000f80c03f */
[----:B------:R-:W-:Y:S01]  /*14a0*/  PLOP3.LUT P0, PT, PT, PT, UP0, 0x80, 0x0 ;  /* 0x000000000000781c */ /* 0x000fe20003f0f008 */
[----:B0-----:R-:W-:-:S05]  /*14b0*/  VIADD R5, R4, 0xffffff80 ;  /* 0xffffff8004057836 */ /* 0x001fca0000000000 */
[----:B------:R-:W-:-:S04]  /*14c0*/  SHF.R.S32.HI R4, RZ, 0x1f, R5 ;  /* 0x0000001fff047819 */ /* 0x000fc80000011405 */
[----:B------:R-:W-:-:S04]  /*14d0*/  LEA.HI R4, R4, R5, RZ, 0x7 ;  /* 0x0000000504047211 */ /* 0x000fc800078f38ff */
[----:B------:R-:W-:-:S05]  /*14e0*/  SHF.R.S32.HI R4, RZ, 0x7, R4 ;  /* 0x00000007ff047819 */ /* 0x000fca0000011404 */
[----:B------:R-:W0:Y:S02]  /*14f0*/  SHFL.IDX PT, R0, R4, RZ, 0x1f ;  /* 0x00001fff04007589 */ /* 0x000e2400000e0000 */
[----:B0-----:R-:W-:-:S13]  /*1500*/  R2UR UR44, R0 ;  /* 0x00000000002c72ca */ /* 0x001fda00000e0000 */
[----:B------:R-:W-:-:S04]  /*1510*/  UIMAD.WIDE UR4, UR44, 0x55555556, URZ ;  /* 0x555555562c0478a5 */ /* 0x000fc8000f8e023f */
[----:B------:R-:W-:-:S04]  /*1520*/  ULEA.HI UR5, UR5, UR5, URZ, 0x1 ;  /* 0x0000000505057291 */ /* 0x000fc8000f8f083f */
[----:B------:R-:W-:Y:S01]  /*1530*/  UIMAD UR50, UR5, -0x3, UR44 ;  /* 0xfffffffd053278a4 */ /* 0x000fe2000f8e022c */
[----:B------:R-:W-:Y:S11]  /*1540*/  @!P0 BRA `(.L_x_125) ;  /* 0x0000000000408947 */ /* 0x000ff60003800000 */
[----:B------:R-:W-:Y:S01]  /*1550*/  MOV R0, 0x0 ;  /* 0x0000000000007802 */ /* 0x000fe20000000f00 */
[----:B------:R-:W-:Y:S01]  /*1560*/  ULDC.64 UR4, c[0x4][0xa8] ;  /* 0x01002a0000047ab9 */ /* 0x000fe20000000a00 */
[----:B------:R-:W-:Y:S01]  /*1570*/  ULDC.64 UR6, c[0x4][0x48] ;  /* 0x0100120000067ab9 */ /* 0x000fe20000000a00 */
[----:B------:R-:W-:Y:S01]  /*1580*/  IMAD.U32 R4, RZ, RZ, UR4 ;  /* 0x00000004ff047e24 */ /* 0x000fe2000f8e00ff */
[----:B------:R0:W1:Y:S01]  /*1590*/  LDC.64 R14, c[0x4][R0] ;  /* 0x01000000000e7b82 */ /* 0x0000620000000a00 */
        /* <DEDUP_REMOVED lines=8> */
[----:B0-----:R-:W-:-:S07]  /*1620*/  IMAD.MOV.U32 R13, RZ, RZ, RZ ;  /* 0x000000ffff0d7224 */ /* 0x001fce00078e00ff */
[----:B------:R-:W-:-:S07]  /*1630*/  LEPC R20, `(.L_x_125) ;  /* 0x000000001014794e */ /* 0x000fce0000000000 */
[----:B-1----:R-:W-:Y:S05]  /*1640*/  CALL.ABS.NOINC R14 ;  /* 0x000000000e007343 */ /* 0x002fea0003c00000 */
.L_x_125:
[----:B------:R-:W-:Y:S01]  /*1650*/  ULEA.HI UR4, UR37, UR37, URZ, 0x1 ;  /* 0x0000002525047291 */ /* 0x000fe2000f8f083f */
[----:B------:R-:W-:-:S03]  /*1660*/  IMAD.U32 R3, RZ, RZ, UR45 ;  /* 0x0000002dff037e24 */ /* 0x000fc6000f8e00ff */
[----:B------:R-:W-:Y:S02]  /*1670*/  ULOP3.LUT UR4, UR4, 0xfffffffe, URZ, 0xc0, !UPT ;  /* 0xfffffffe04047892 */ /* 0x000fe4000f8ec03f */
[----:B------:R-:W-:Y:S02]  /*1680*/  ISETP.NE.AND P0, PT, R3, 0x3, PT ;  /* 0x000000030300780c */ /* 0x000fe40003f05270 */
[----:B------:R-:W-:-:S06]  /*1690*/  UIADD3 UR4, UR37, -UR4, URZ ;  /* 0x8000000425047290 */ /* 0x000fcc000fffe03f */
[----:B------:R-:W-:-:S05]  /*16a0*/  IMAD.U32 R0, RZ, RZ, UR4 ;  /* 0x00000004ff007e24 */ /* 0x000fca000f8e00ff */
[----:B------:R-:W-:-:S04]  /*16b0*/  SHF.L.U32 R0, R0, 0x1f, RZ ;  /* 0x0000001f00007819 */ /* 0x000fc800000006ff */
[----:B------:R-:W0:Y:S02]  /*16c0*/  SYNCS.PHASECHK.TRANS64.TRYWAIT P1, [UR40+0x30800], R0 ;  /* 0x03080000ff0075a7 */ /* 0x000e240008020168 */
[----:B0-----:R-:W-:Y:S05]  /*16d0*/  @!P1 BRA `(.L_x_126) ;  /* 0x000000d0005c9947 */ /* 0x001fea0003800000 */
.L_x_248:
[----:B------:R-:W-:Y:S05]  /*16e0*/  @!P0 BRA `(.L_x_127) ;  /* 0x0000000000048947 */ /* 0x000fea0003800000 */
[----:B------:R-:W-:Y:S01]  /*16f0*/  BPT.TRAP 0x1 ;  /* 0x000000040000795c */ /* 0x000fe20000300000 */
.L_x_127:
[----:B0-----:R-:W-:Y:S01]  /*1700*/  IMAD.U32 R0, RZ, RZ, UR39 ;  /* 0x00000027ff007e24 */ /* 0x001fe2000f8e00ff */
[----:B------:R-:W-:-:S04]  /*1710*/  MOV R3, UR38 ;  /* 0x0000002600037c02 */ /* 0x000fc80008000f00 */
[----:B------:R-:W-:Y:S02]  /*1720*/  LEA R0, R0, UR40, 0x3 ;  /* 0x0000002800007c11 */ /* 0x000fe4000f8e18ff */
[----:B------:R-:W-:-:S04]  /*1730*/  SHF.L.U32 R3, R3, 0x1f, RZ ;  /* 0x0000001f03037819 */ /* 0x000fc800000006ff */
[----:B------:R0:W1:Y:S01]  /*1740*/  SYNCS.PHASECHK.TRANS64.TRYWAIT P2, [R0+URZ+0x30830], R3 ;  /* 0x03083003000075a7 */ /* 0x000062000804017f */
[----:B------:R-:W-:Y:S05]  /*1750*/  @!P0 BRA `(.L_x_128) ;  /* 0x0000000000048947 */ /* 0x000fea0003800000 */
[----:B------:R-:W-:Y:S01]  /*1760*/  BPT.TRAP 0x1 ;  /* 0x000000040000795c */ /* 0x000fe20000300000 */
.L_x_128:
[----:B------:R-:W2:Y:S01]  /*1770*/  S2R R4, SR_TID.X ;  /* 0x0000000000047919 */ /* 0x000ea20000002100 */
[----:B------:R-:W-:Y:S01]  /*1780*/  IMAD.MOV.U32 R151, RZ, RZ, RZ ;  /* 0x000000ffff977224 */ /* 0x000fe200078e00ff */
[----:B--2---:R-:W-:Y:S01]  /*1790*/  LOP3.LUT P1, RZ, R4, 0x7f, RZ, 0xc0, !PT ;  /* 0x0000007f04ff7812 */ /* 0x004fe2000782c0ff */
[----:B-1----:R-:W-:-:S12]  /*17a0*/  @P2 BRA `(.L_x_129) ;  /* 0x0000000000082947 */ /* 0x002fd80003800000 */
[----:B------:R-:W1:Y:S02]  /*17b0*/  SYNCS.PHASECHK.TRANS64.TRYWAIT P2, [R0+URZ+0x30830], R3 ;  /* 0x03083003000075a7 */ /* 0x000e64000804017f */
[----:B-1----:R-:W-:Y:S05]  /*17c0*/  @!P2 BRA `(.L_x_130) ;  /* 0x000000d00038a947 */ /* 0x002fea0003800000 */
.L_x_129:
[----:B------:R-:W-:Y:S05]  /*17d0*/  WARPSYNC.ALL ;  /* 0x0000000000007948 */ /* 0x000fea0003800000 */
[----:B------:R-:W-:Y:S01]  /*17e0*/  ULEA UR25, UR50, UR40, 0xd ;  /* 0x0000002832197291 */ /* 0x000fe2000f8e683f */
[----:B------:R-:W2:Y:S01]  /*17f0*/  LDL R121, [R1+0x14] ;  /* 0x0000140001797983 */ /* 0x000ea20000100800 */
[----:B------:R-:W-:Y:S01]  /*1800*/  UIADD3 UR4, UR40, 0x12400, URZ ;  /* 0x0001240028047890 */ /* 0x000fe2000fffe03f */
[----:B------:R-:W-:Y:S01]  /*1810*/  WARPGROUP.ARRIVE ;  /* 0x00000000000079c5 */ /* 0x000fe20000000000 */
[----:B------:R-:W-:Y:S01]  /*1820*/  UIADD3 UR5, UR25, 0xc400, URZ ;  /* 0x0000c40019057890 */ /* 0x000fe2000fffe03f */
[----:B------:R-:W-:Y:S01]  /*1830*/  P2R R120, PR, RZ, 0x1 ;  /* 0x00000001ff787803 */ /* 0x000fe20000000000 */
[----:B------:R-:W-:-:S02]  /*1840*/  USHF.R.U32.HI UR4, URZ, 0x4, UR4 ;  /* 0x000000043f047899 */ /* 0x000fc40008011604 */
[----:B------:R-:W-:Y:S02]  /*1850*/  USHF.R.U32.HI UR5, URZ, 0x4, UR5 ;  /* 0x000000043f057899 */ /* 0x000fe40008011605 */
[----:B------:R-:W-:Y:S02]  /*1860*/  ULOP3.LUT UR4, UR4, 0x3fff, URZ, 0xc0, !UPT ;  /* 0x00003fff04047892 */ /* 0x000fe4000f8ec03f */
[----:B------:R-:W-:Y:S02]  /*1870*/  ULOP3.LUT UR5, UR5, 0x3fff, URZ, 0xc0, !UPT ;  /* 0x00003fff05057892 */ /* 0x000fe4000f8ec03f */
[----:B------:R-:W-:Y:S02]  /*1880*/  ULOP3.LUT UR24, UR4, 0x10000, URZ, 0xfc, !UPT ;  /* 0x0001000004187892 */ /* 0x000fe4000f8efc3f */
[----:B------:R-:W-:Y:S02]  /*1890*/  ULOP3.LUT UR4, UR5, 0x10000, URZ, 0xfc, !UPT ;  /* 0x0001000005047892 */ /* 0x000fe4000f8efc3f */
[----:B------:R-:W-:Y:S01]  /*18a0*/  UIMAD UR6, UR39, 0x600, UR24 ;  /* 0x00000600270678a4 */ /* 0x000fe2000f8e0218 */
[----:B------:R-:W-:Y:S01]  /*18b0*/  UMOV UR5, 0x40000040 ;  /* 0x4000004000057882 */ /* 0x000fe20000000000 */
[----:B------:R-:W-:Y:S01]  /*18c0*/  UMOV UR7, 0x40000040 ;  /* 0x4000004000077882 */ /* 0x000fe20000000000 */
[----:B------:R-:W-:-:S02]  /*18d0*/  UIADD3 UR8, UR4, 0x2, URZ ;  /* 0x0000000204087890 */ /* 0x000fc4000fffe03f */
[----:B------:R-:W-:Y:S01]  /*18e0*/  UIADD3 UR10, UR6, 0x2, URZ ;  /* 0x00000002060a7890 */ /* 0x000fe2000fffe03f */
[----:B------:R-:W-:-:S03]  /*18f0*/  UMOV UR9, 0x40000040 ;  /* 0x4000004000097882 */ /* 0x000fc60000000000 */
[----:B------:R-:W-:Y:S01]  /*1900*/  HGMMA.64x192x16.F32 R24, gdesc[UR4], RZ, !UPT, gsb0 ;  /* 0x02e00000041879f0 */ /* 0x000fe2000c0008ff */
[----:B------:R-:W-:Y:S01]  /*1910*/  UMOV UR11, 0x40000040 ;  /* 0x40000040000b7882 */ /* 0x000fe20000000000 */
[----:B------:R-:W-:Y:S02]  /*1920*/  UIADD3 UR12, UR4, 0x4, URZ ;  /* 0x00000004040c7890 */ /* 0x000fe4000fffe03f */
[----:B------:R-:W-:Y:S01]  /*1930*/  UIADD3 UR14, UR6, 0x4, URZ ;  /* 0x00000004060e7890 */ /* 0x000fe2000fffe03f */
[----:B------:R-:W-:Y:S01]  /*1940*/  UMOV UR13, 0x40000040 ;  /* 0x40000040000d7882 */ /* 0x000fe20000000000 */
[----:B------:R-:W-:Y:S01]  /*1950*/  UMOV UR15, 0x40000040 ;  /* 0x40000040000f7882 */ /* 0x000fe20000000000 */
[----:B------:R-:W-:Y:S02]  /*1960*/  UIADD3 UR16, UR4, 0x6, URZ ;  /* 0x0000000604107890 */ /* 0x000fe4000fffe03f */
[----:B------:R-:W-:Y:S01]  /*1970*/  UIADD3 UR18, UR6, 0x6, URZ ;  /* 0x0000000606127890 */ /* 0x000fe2000fffe03f */
[----:B------:R-:W-:Y:S01]  /*1980*/  UMOV UR17, 0x40000040 ;  /* 0x4000004000117882 */ /* 0x000fe20000000000 */
[----:B------:R-:W-:Y:S01]  /*1990*/  UMOV UR19, 0x40000040 ;  /* 0x4000004000137882 */ /* 0x000fe20000000000 */
[----:B------:R-:W-:Y:S01]  /*19a0*/  ULDC UR6, c[0x0][0x9d8] ;  /* 0x0002760000067ab9 */ /* 0x000fe20000000800 */
[----:B------:R-:W-:Y:S01]  /*19b0*/  ULDC UR26, c[0x0][0x988] ;  /* 0x00026200001a7ab9 */ /* 0x000fe20000000800 */
[----:B------:R-:W-:-:S02]  /*19c0*/  WARPGROUP.DEPBAR.LE gsb0, 0x0 ;  /* 0x00008000000079c5 */ /* 0x000fc40000010000 */
        /* <DEDUP_REMOVED lines=9> */
[----:B01----:R-:W-:Y:S01]  /*1a60*/  FMUL.FTZ R3, R24, UR6 ;  /* 0x0000000618037c20 */ /* 0x003fe20008410000 */
[----:B------:R-:W-:Y:S01]  /*1a70*/  FMUL.FTZ R4, R25, UR6 ;  /* 0x0000000619047c20 */ /* 0x000fe20008410000 */
[----:B------:R-:W-:Y:S01]  /*1a80*/  FMUL.FTZ R7, R28, UR6 ;  /* 0x000000061c077c20 */ /* 0x000fe20008410000 */
[----:B------:R-:W-:Y:S01]  /*1a90*/  FMUL.FTZ R14, R35, UR6 ;  /* 0x00000006230e7c20 */ /* 0x000fe20008410000 */
[----:B------:R-:W-:Y:S01]  /*1aa0*/  FMUL.FTZ R15, R36, UR6 ;  /* 0x00000006240f7c20 */ /* 0x000fe20008410000 */
[----:B------:R-:W-:Y:S01]  /*1ab0*/  FMUL.FTZ R8, R29, UR6 ;  /* 0x000000061d087c20 */ /* 0x000fe20008410000 */
[----:B------:R-:W0:Y:S01]  /*1ac0*/  MUFU.TANH R3, R3 ;  /* 0x0000000300037308 */ /* 0x000e220000002400 */
[----:B------:R-:W-:Y:S01]  /*1ad0*/  FMUL.FTZ R35, R54, UR6 ;  /* 0x0000000636237c20 */ /* 0x000fe20008410000 */
[----:B------:R-:W-:Y:S01]  /*1ae0*/  FMUL.FTZ R36, R55, UR6 ;  /* 0x0000000637247c20 */ /* 0x000fe20008410000 */
[----:B------:R-:W-:Y:S01]  /*1af0*/  FMUL.FTZ R54, R73, UR6 ;  /* 0x0000000649367c20 */ /* 0x000fe20008410000 */
[----:B------:R-:W-:Y:S01]  /*1b00*/  FMUL.FTZ R55, R74, UR6 ;  /* 0x000000064a377c20 */ /* 0x000fe20008410000 */
[----:B--2---:R-:W-:-:S02]  /*1b10*/  VIADD R73, R121, UR49 ;  /* 0x0000003179497c36 */ /* 0x004fc40008000000 */
[----:B------:R-:W-:Y:S01]  /*1b20*/  FMUL.FTZ R5, R26, UR6 ;  /* 0x000000061a057c20 */ /* 0x000fe20008410000 */
[----:B------:R-:W-:Y:S01]  /*1b30*/  FMUL.FTZ R11, R32, UR6 ;  /* 0x00000006200b7c20 */ /* 0x000fe20008410000 */
[----:B------:R-:W1:Y:S01]  /*1b40*/  MUFU.TANH R4, R4 ;  /* 0x0000000400047308 */ /* 0x000e620000002400 */
[----:B------:R-:W-:Y:S02]  /*1b50*/  IMAD.U32 R74, RZ, RZ, UR48 ;  /* 0x00000030ff4a7e24 */ /* 0x000fe4000f8e00ff */
[----:B------:R-:W-:Y:S01]  /*1b60*/  FMUL.FTZ R6, R27, UR6 ;  /* 0x000000061b067c20 */ /* 0x000fe20008410000 */
[----:B------:R-:W-:Y:S01]  /*1b70*/  FMUL.FTZ R12, R33, UR6 ;  /* 0x00000006210c7c20 */ /* 0x000fe20008410000 */
[----:B------:R-:W-:Y:S01]  /*1b80*/  FMUL.FTZ R9, R30, UR6 ;  /* 0x000000061e097c20 */ /* 0x000fe20008410000 */
[----:B------:R-:W-:Y:S01]  /*1b90*/  FMUL.FTZ R10, R31, UR6 ;  /* 0x000000061f0a7c20 */ /* 0x000fe20008410000 */
[----:B------:R-:W-:Y:S01]  /*1ba0*/  FMUL.FTZ R18, R37, UR6 ;  /* 0x0000000625127c20 */ /* 0x000fe20008410000 */
[----:B------:R-:W-:Y:S01]  /*1bb0*/  FMUL.FTZ R25, R44, UR6 ;  /* 0x000000062c197c20 */ /* 0x000fe20008410000 */
[----:B------:R-:W2:Y:S01]  /*1bc0*/  MUFU.TANH R7, R7 ;  /* 0x0000000700077308 */ /* 0x000ea20000002400 */
[----:B------:R-:W-:-:S02]  /*1bd0*/  IMAD R73, R74, -0xc0, R73 ;  /* 0xffffff404a497824 */ /* 0x000fc400078e0249 */
[----:B------:R-:W-:Y:S01]  /*1be0*/  FMUL.FTZ R44, R63, UR6 ;  /* 0x000000063f2c7c20 */ /* 0x000fe20008410000 */
[----:B------:R-:W-:Y:S01]  /*1bf0*/  FMUL.FTZ R63, R82, UR6 ;  /* 0x00000006523f7c20 */ /* 0x000fe20008410000 */
[----:B------:R-:W-:Y:S01]  /*1c00*/  FMUL.FTZ R13, R34, UR6 ;  /* 0x00000006220d7c20 */ /* 0x000fe20008410000 */
[----:B------:R-:W-:Y:S01]  /*1c10*/  FMUL.FTZ R21, R40, UR6 ;  /* 0x0000000628157c20 */ /* 0x000fe20008410000 */
[----:B------:R-:W-:Y:S01]  /*1c20*/  FMUL.FTZ R22, R41, UR6 ;  /* 0x0000000629167c20 */ /* 0x000fe20008410000 */
[----:B------:R-:W-:Y:S01]  /*1c30*/  FMUL.FTZ R26, R45, UR6 ;  /* 0x000000062d1a7c20 */ /* 0x000fe20008410000 */
[----:B------:R-:W3:Y:S01]  /*1c40*/  MUFU.TANH R8, R8 ;  /* 0x0000000800087308 */ /* 0x000ee20000002400 */
[C---:B------:R-:W-:Y:S01]  /*1c50*/  ISETP.GT.AND P4, PT, R73.reuse, RZ, PT ;  /* 0x000000ff4900720c */ /* 0x040fe20003f84270 */
[----:B------:R-:W-:Y:S01]  /*1c60*/  FMUL.FTZ R45, R64, UR6 ;  /* 0x00000006402d7c20 */ /* 0x000fe20008410000 */
[----:B------:R-:W-:Y:S01]  /*1c70*/  ISETP.GT.AND P3, PT, R73, 0x1, PT ;  /* 0x000000014900780c */ /* 0x000fe20003f64270 */
[----:B------:R-:W-:Y:S01]  /*1c80*/  FMUL.FTZ R64, R83, UR6 ;  /* 0x0000000653407c20 */ /* 0x000fe20008410000 */
[----:B------:R-:W-:Y:S01]  /*1c90*/  FMUL.FTZ R19, R38, UR6 ;  /* 0x0000000626137c20 */ /* 0x000fe20008410000 */
[----:B------:R-:W-:Y:S01]  /*1ca0*/  FMUL.FTZ R20, R39, UR6 ;  /* 0x0000000627147c20 */ /* 0x000fe20008410000 */
[----:B------:R-:W-:Y:S01]  /*1cb0*/  FMUL.FTZ R27, R46, UR6 ;  /* 0x000000062e1b7c20 */ /* 0x000fe20008410000 */
[----:B------:R-:W4:Y:S01]  /*1cc0*/  MUFU.TANH R5, R5 ;  /* 0x0000000500057308 */ /* 0x000f220000002400 */
[----:B------:R-:W-:Y:S01]  /*1cd0*/  ISETP.GT.AND P2, PT, R73, 0x8, PT ;  /* 0x000000084900780c */ /* 0x000fe20003f44270 */
[----:B------:R-:W-:Y:S01]  /*1ce0*/  FMUL.FTZ R46, R65, UR6 ;  /* 0x00000006412e7c20 */ /* 0x000fe20008410000 */
[----:B0-----:R-:W-:Y:S01]  /*1cf0*/  FSEL R3, R3, -INF , P4 ;  /* 0xff80000003037808 */ /* 0x001fe20002000000 */
[----:B------:R-:W-:Y:S01]  /*1d00*/  FMUL.FTZ R65, R84, UR6 ;  /* 0x0000000654417c20 */ /* 0x000fe20008410000 */
[----:B------:R-:W-:Y:S01]  /*1d10*/  FMUL.FTZ R23, R42, UR6 ;  /* 0x000000062a177c20 */ /* 0x000fe20008410000 */
[----:B------:R-:W-:Y:S01]  /*1d20*/  FMUL.FTZ R29, R48, UR6 ;  /* 0x00000006301d7c20 */ /* 0x000fe20008410000 */
[----:B------:R-:W-:Y:S01]  /*1d30*/  FMUL.FTZ R24, R43, UR6 ;  /* 0x000000062b187c20 */ /* 0x000fe20008410000 */
[----:B------:R-:W0:Y:S01]  /*1d40*/  MUFU.TANH R11, R11 ;  /* 0x0000000b000b7308 */ /* 0x000e220000002400 */
[----:B-1----:R-:W-:Y:S01]  /*1d50*/  FSEL R4, R4, -INF , P3 ;  /* 0xff80000004047808 */ /* 0x002fe20001800000 */
[----:B------:R-:W-:Y:S01]  /*1d60*/  FMUL.FTZ R30, R49, UR6 ;  /* 0x00000006311e7c20 */ /* 0x000fe20008410000 */
[----:B------:R-:W-:Y:S01]  /*1d70*/  FMUL.FTZ R28, R47, UR6 ;  /* 0x000000062f1c7c20 */ /* 0x000fe20008410000 */
[----:B------:R-:W-:Y:S01]  /*1d80*/  FMUL.FTZ R33, R52, UR6 ;  /* 0x0000000634217c20 */ /* 0x000fe20008410000 */
[----:B------:R-:W-:Y:S01]  /*1d90*/  FMUL.FTZ R32, R51, UR6 ;  /* 0x0000000633207c20 */ /* 0x000fe20008410000 */
[----:B------:R-:W-:Y:S01]  /*1da0*/  FMUL.FTZ R109, R109, UR6 ;  /* 0x000000066d6d7c20 */ /* 0x000fe20008410000 */
[----:B------:R-:W-:Y:S01]  /*1db0*/  FMUL.FTZ R112, R112, UR6 ;  /* 0x0000000670707c20 */ /* 0x000fe20008410000 */
[----:B------:R-:W1:Y:S01]  /*1dc0*/  MUFU.TANH R6, R6 ;  /* 0x0000000600067308 */ /* 0x000e620000002400 */
[----:B------:R-:W-:Y:S01]  /*1dd0*/  ISETP.GT.AND P6, PT, R73, 0x9, PT ;  /* 0x000000094900780c */ /* 0x000fe20003fc4270 */
[----:B------:R-:W-:Y:S01]  /*1de0*/  FMUL.FTZ R47, R66, UR6 ;  /* 0x00000006422f7c20 */ /* 0x000fe20008410000 */
[----:B--2---:R-:W-:Y:S01]  /*1df0*/  FSEL R7, R7, -INF , P2 ;  /* 0xff80000007077808 */ /* 0x004fe20001000000 */
[----:B------:R-:W-:Y:S01]  /*1e00*/  FMUL.FTZ R66, R85, UR6 ;  /* 0x0000000655427c20 */ /* 0x000fe20008410000 */
[----:B------:R-:W-:Y:S01]  /*1e10*/  FMUL.FTZ R113, R113, UR6 ;  /* 0x0000000671717c20 */ /* 0x000fe20008410000 */
[----:B------:R-:W-:Y:S01]  /*1e20*/  FMUL.FTZ R110, R110, UR6 ;  /* 0x000000066e6e7c20 */ /* 0x000fe20008410000 */
[----:B------:R-:W-:Y:S01]  /*1e30*/  FMUL.FTZ R116, R116, UR6 ;  /* 0x0000000674747c20 */ /* 0x000fe20008410000 */
[----:B------:R-:W2:Y:S01]  /*1e40*/  MUFU.TANH R12, R12 ;  /* 0x0000000c000c7308 */ /* 0x000ea20000002400 */
[----:B------:R-:W-:Y:S01]  /*1e50*/  FMNMX.FTZ R82, R3, R4, !PT ;  /* 0x0000000403527209 */ /* 0x000fe20007810000 */
[----:B------:R-:W-:Y:S01]  /*1e60*/  FMUL.FTZ R34, R53, UR6 ;  /* 0x0000000635227c20 */ /* 0x000fe20008410000 */
[----:B------:R-:W-:Y:S01]  /*1e70*/  FMUL.FTZ R117, R117, UR6 ;  /* 0x0000000675757c20 */ /* 0x000fe20008410000 */
[----:B------:R-:W5:Y:S04]  /*1e80*/  LDL R121, [R1+0x4] ;  /* 0x0000040001797983 */ /* 0x000f680000100800 */
[----:B------:R-:W2:Y:S01]  /*1e90*/  MUFU.TANH R9, R9 ;  /* 0x0000000900097308 */ /* 0x000ea20000002400 */
[----:B------:R-:W-:Y:S01]  /*1ea0*/  ISETP.GT.AND P5, PT, R73, 0x10, PT ;  /* 0x000000104900780c */ /* 0x000fe20003fa4270 */
[----:B------:R-:W-:Y:S01]  /*1eb0*/  FMUL.FTZ R31, R50, UR6 ;  /* 0x00000006321f7c20 */ /* 0x000fe20008410000 */
[----:B---3--:R-:W-:Y:S01]  /*1ec0*/  FSEL R8, R8, -INF , P6 ;  /* 0xff80000008087808 */ /* 0x008fe20003000000 */
[----:B------:R-:W-:-:S04]  /*1ed0*/  FMUL.FTZ R37, R56, UR6 ;  /* 0x0000000638257c20 */ /* 0x000fc80008410000 */
[----:B------:R-:W3:Y:S01]  /*1ee0*/  MUFU.TANH R15, R15 ;  /* 0x0000000f000f7308 */ /* 0x000ee20000002400 */
[----:B------:R-:W-:Y:S01]  /*1ef0*/  FMNMX.FTZ R83, R7, R82, !PT ;  /* 0x0000005207537209 */ /* 0x000fe20007810000 */
[----:B------:R-:W-:Y:S01]  /*1f00*/  FMUL.FTZ R38, R57, UR6 ;  /* 0x0000000639267c20 */ /* 0x000fe20008410000 */
[----:B----4-:R-:W-:Y:S01]  /*1f10*/  FSEL R5, R5, -INF , P4 ;  /* 0xff80000005057808 */ /* 0x010fe20002000000 */
[----:B------:R-:W-:-:S04]  /*1f20*/  FMUL.FTZ R48, R67, UR6 ;  /* 0x0000000643307c20 */ /* 0x000fc80008410000 */
[----:B------:R-:W4:Y:S01]  /*1f30*/  MUFU.TANH R10, R10 ;  /* 0x0000000a000a7308 */ /* 0x000f220000002400 */
[----:B------:R-:W-:Y:S01]  /*1f40*/  ISETP.GT.AND P4, PT, R73, 0x11, PT ;  /* 0x000000114900780c */ /* 0x000fe20003f84270 */
[----:B------:R-:W-:Y:S01]  /*1f50*/  FMUL.FTZ R67, R86, UR6 ;  /* 0x0000000656437c20 */ /* 0x000fe20008410000 */
[----:B0-----:R-:W-:Y:S01]  /*1f60*/  FSEL R11, R11, -INF , P5 ;  /* 0xff8000000b0b7808 */ /* 0x001fe20002800000 */
[----:B------:R-:W-:-:S04]  /*1f70*/  FMUL.FTZ R41, R60, UR6 ;  /* 0x000000063c297c20 */ /* 0x000fc80008410000 */
[----:B------:R-:W0:Y:S01]  /*1f80*/  MUFU.TANH R18, R18 ;  /* 0x0000001200127308 */ /* 0x000e220000002400 */
[----:B------:R-:W-:Y:S01]  /*1f90*/  FMNMX.FTZ R82, R8, R83, !PT ;  /* 0x0000005308527209 */ /* 0x000fe20007810000 */
[----:B------:R-:W-:Y:S01]  /*1fa0*/  FMUL.FTZ R42, R61, UR6 ;  /* 0x000000063d2a7c20 */ /* 0x000fe20008410000 */
[----:B-1----:R-:W-:Y:S01]  /*1fb0*/  FSEL R6, R6, -INF , P3 ;  /* 0xff80000006067808 */ /* 0x002fe20001800000 */
[----:B------:R-:W-:Y:S01]  /*1fc0*/  FMUL.FTZ R39, R58, UR6 ;  /* 0x000000063a277c20 */ /* 0x000fe20008410000 */
[----:B------:R-:W-:-:S03]  /*1fd0*/  FMUL.FTZ R40, R59, UR6 ;  /* 0x000000063b287c20 */ /* 0x000fc60008410000 */
[----:B------:R-:W1:Y:S01]  /*1fe0*/  MUFU.TANH R13, R13 ;  /* 0x0000000d000d7308 */ /* 0x000e620000002400 */
[----:B------:R-:W-:Y:S01]  /*1ff0*/  ISETP.GT.AND P3, PT, R73, 0x18, PT ;  /* 0x000000184900780c */ /* 0x000fe20003f64270 */
[----:B------:R-:W-:Y:S01]  /*2000*/  FMUL.FTZ R43, R62, UR6 ;  /* 0x000000063e2b7c20 */ /* 0x000fe20008410000 */
[----:B--2---:R-:W-:Y:S01]  /*2010*/  FSEL R12, R12, -INF , P4 ;  /* 0xff8000000c0c7808 */ /* 0x004fe20002000000 */
[----:B------:R-:W-:-:S04]  /*2020*/  FMUL.FTZ R49, R68, UR6 ;  /* 0x0000000644317c20 */ /* 0x000fc80008410000 */
[----:B------:R-:W2:Y:S01]  /*2030*/  MUFU.TANH R21, R21 ;  /* 0x0000001500157308 */ /* 0x000ea20000002400 */
[----:B------:R-:W-:Y:S01]  /*2040*/  FMNMX.FTZ R83, R11, R82, !PT ;  /* 0x000000520b537209 */ /* 0x000fe20007810000 */
[----:B------:R-:W-:Y:S01]  /*2050*/  FMUL.FTZ R50, R69, UR6 ;  /* 0x0000000645327c20 */ /* 0x000fe20008410000 */
[----:B------:R-:W-:Y:S01]  /*2060*/  FSEL R9, R9, -INF , P2 ;  /* 0xff80000009097808 */ /* 0x000fe20001000000 */
[----:B------:R-:W-:-:S04]  /*2070*/  FMUL.FTZ R53, R72, UR6 ;  /* 0x0000000648357c20 */ /* 0x000fc80008410000 */
        /* <DEDUP_REMOVED lines=19> */
[----:B------:R-:W-:-:S04]  /*21b0*/  FMUL.FTZ R59, R78, UR6 ;  /* 0x000000064e3b7c20 */ /* 0x000fc80008410000 */
        /* <DEDUP_REMOVED lines=8> */
[----:B------:R-:W-:-:S05]  /*2240*/  FSEL R14, R14, -INF , P4 ;  /* 0xff8000000e0e7808 */ /* 0x000fca0002000000 */
[----:B------:R-:W-:Y:S01]  /*2250*/  MUFU.TANH R35, R35 ;  /* 0x0000002300237308 */ /* 0x000fe20000002400 */
[----:B------:R-:W-:-:S07]  /*2260*/  ISETP.GT.AND P4, PT, R73, 0x28, PT ;  /* 0x000000284900780c */ /* 0x000fce0003f84270 */
[----:B------:R-:W-:Y:S01]  /*2270*/  MUFU.TANH R36, R36 ;  /* 0x0000002400247308 */ /* 0x000fe20000002400 */
[----:B---3--:R-:W-:-:S07]  /*2280*/  FSEL R22, R22, -INF , P5 ;  /* 0xff80000016167808 */ /* 0x008fce0002800000 */
[----:B------:R-:W-:Y:S01]  /*2290*/  MUFU.TANH R54, R54 ;  /* 0x0000003600367308 */ /* 0x000fe20000002400 */
[----:B------:R-:W-:-:S07]  /*22a0*/  FMNMX.FTZ R85, R21, R84, !PT ;  /* 0x0000005415557209 */ /* 0x000fce0007810000 */
[----:B------:R-:W-:Y:S08]  /*22b0*/  MUFU.TANH R55, R55 ;  /* 0x0000003700377308 */ /* 0x000ff00000002400 */
[----:B------:R-:W3:Y:S08]  /*22c0*/  MUFU.TANH R23, R23 ;  /* 0x0000001700177308 */ /* 0x000ef00000002400 */
[----:B------:R-:W3:Y:S01]  /*22d0*/  MUFU.TANH R29, R29 ;  /* 0x0000001d001d7308 */ /* 0x000ee20000002400 */
[----:B----4-:R-:W-:Y:S01]  /*22e0*/  FSEL R19, R19, -INF , P3 ;  /* 0xff80000013137808 */ /* 0x010fe20001800000 */
[----:B------:R-:W-:-:S06]  /*22f0*/  FMUL.FTZ R74, R92, UR6 ;  /* 0x000000065c4a7c20 */ /* 0x000fcc0008410000 */
[----:B------:R-:W4:Y:S01]  /*2300*/  MUFU.TANH R24, R24 ;  /* 0x0000001800187308 */ /* 0x000f220000002400 */
[----:B------:R-:W-:Y:S01]  /*2310*/  ISETP.GT.AND P3, PT, R73, 0x29, PT ;  /* 0x000000294900780c */ /* 0x000fe20003f64270 */
[----:B------:R-:W-:Y:S01]  /*2320*/  FMUL.FTZ R68, R87, UR6 ;  /* 0x0000000657447c20 */ /* 0x000fe20008410000 */
[----:B0-----:R-:W-:Y:S01]  /*2330*/  FSEL R25, R25, -INF , P4 ;  /* 0xff80000019197808 */ /* 0x001fe20002000000 */
[----:B------:R-:W-:-:S04]  /*2340*/  FMUL.FTZ R71, R90, UR6 ;  /* 0x000000065a477c20 */ /* 0x000fc80008410000 */
[----:B------:R-:W0:Y:S01]  /*2350*/  MUFU.TANH R30, R30 ;  /* 0x0000001e001e7308 */ /* 0x000e220000002400 */
[----:B------:R-:W-:Y:S02]  /*2360*/  FMNMX.FTZ R84, R22, R85, !PT ;  /* 0x0000005516547209 */ /* 0x000fe40007810000 */
[----:B-1----:R-:W-:-:S05]  /*2370*/  FSEL R20, R20, -INF , P2 ;  /* 0xff80000014147808 */ /* 0x002fca0001000000 */
[----:B------:R-:W1:Y:S01]  /*2380*/  MUFU.TANH R27, R27 ;  /* 0x0000001b001b7308 */ /* 0x000e620000002400 */
[----:B------:R-:W-:Y:S02]  /*2390*/  ISETP.GT.AND P2, PT, R73, 0x30, PT ;  /* 0x000000304900780c */ /* 0x000fe40003f44270 */
[----:B--2---:R-:W-:-:S05]  /*23a0*/  FSEL R26, R26, -INF , P3 ;  /* 0xff8000001a1a7808 */ /* 0x004fca0001800000 */
[----:B------:R-:W2:Y:S01]  /*23b0*/  MUFU.TANH R33, R33 ;  /* 0x0000002100217308 */ /* 0x000ea20000002400 */
[----:B------:R-:W-:Y:S02]  /*23c0*/  FMNMX.FTZ R85, R25, R84, !PT ;  /* 0x0000005419557209 */ /* 0x000fe40007810000 */
[----:B---3--:R-:W-:-:S05]  /*23d0*/  FSEL R23, R23, -INF , P6 ;  /* 0xff80000017177808 */ /* 0x008fca0003000000 */
[----:B------:R-:W3:Y:S01]  /*23e0*/  MUFU.TANH R28, R28 ;  /* 0x0000001c001c7308 */ /* 0x000ee20000002400 */
[----:B------:R-:W-:Y:S02]  /*23f0*/  ISETP.GT.AND P6, PT, R73, 0x31, PT ;  /* 0x000000314900780c */ /* 0x000fe40003fc4270 */
[----:B------:R-:W-:-:S05]  /*2400*/  FSEL R29, R29, -INF , P2 ;  /* 0xff8000001d1d7808 */ /* 0x000fca0001000000 */
[----:B------:R-:W3:Y:S01]  /*2410*/  MUFU.TANH R34, R34 ;  /* 0x0000002200227308 */ /* 0x000ee20000002400 */
[----:B------:R-:W-:Y:S02]  /*2420*/  FMNMX.FTZ R86, R26, R85, !PT ;  /* 0x000000551a567209 */ /* 0x000fe40007810000 */
[----:B----4-:R-:W-:-:S05]  /*2430*/  FSEL R24, R24, -INF , P5 ;  /* 0xff80000018187808 */ /* 0x010fca0002800000 */
[----:B------:R-:W4:Y:S01]  /*2440*/  MUFU.TANH R31, R31 ;  /* 0x0000001f001f7308 */ /* 0x000f220000002400 */
[----:B------:R-:W-:Y:S02]  /*2450*/  ISETP.GT.AND P5, PT, R73, 0x38, PT ;  /* 0x000000384900780c */ /* 0x000fe40003fa4270 */
[----:B0-----:R-:W-:-:S05]  /*2460*/  FSEL R30, R30, -INF , P6 ;  /* 0xff8000001e1e7808 */ /* 0x001fca0003000000 */
        /* <DEDUP_REMOVED lines=11> */
[----:B------:R-:W-:Y:S02]  /*2520*/  FSEL R34, R34, -INF , P4 ;  /* 0xff80000022227808 */ /* 0x000fe40002000000 */
[----:B------:R-:W-:-:S03]  /*2530*/  FMNMX.FTZ R85, R33, R86, !PT ;  /* 0x0000005621557209 */ /* 0x000fc60007810000 */
[----:B------:R-:W3:Y:S01]  /*2540*/  MUFU.TANH R42, R42 ;  /* 0x0000002a002a7308 */ /* 0x000ee20000002400 */
[----:B----4-:R-:W-:Y:S02]  /*2550*/  FSEL R31, R31, -INF , P2 ;  /* 0xff8000001f1f7808 */ /* 0x010fe40001000000 */
[----:B------:R-:W-:Y:S02]  /*2560*/  ISETP.GT.AND P2, PT, R73, 0x41, PT ;  /* 0x000000414900780c */ /* 0x000fe40003f44270 */
[----:B0-----:R-:W-:-:S03]  /*2570*/  FSEL R37, R37, -INF , P3 ;  /* 0xff80000025257808 */ /* 0x001fc60001800000 */
[----:B------:R-:W0:Y:S01]  /*2580*/  MUFU.TANH R39, R39 ;  /* 0x0000002700277308 */ /* 0x000e220000002400 */
[----:B------:R-:W-:Y:S02]  /*2590*/  FMNMX.FTZ R86, R34, R85, !PT ;  /* 0x0000005522567209 */ /* 0x000fe40007810000 */
[----:B-1----:R-:W-:-:S05]  /*25a0*/  FSEL R32, R32, -INF , P6 ;  /* 0xff80000020207808 */ /* 0x002fca0003000000 */
[----:B------:R-:W1:Y:S01]  /*25b0*/  MUFU.TANH R45, R45 ;  /* 0x0000002d002d7308 */ /* 0x000e620000002400 */
[----:B------:R-:W-:Y:S02]  /*25c0*/  ISETP.GT.AND P6, PT, R73, 0x48, PT ;  /* 0x000000484900780c */ /* 0x000fe40003fc4270 */
[----:B--2---:R-:W-:Y:S02]  /*25d0*/  FSEL R38, R38, -INF , P2 ;  /* 0xff80000026267808 */ /* 0x004fe40001000000 */
[----:B------:R-:W-:-:S03]  /*25e0*/  FMNMX.FTZ R85, R37, R86, !PT ;  /* 0x0000005625557209 */ /* 0x000fc60007810000 */
[----:B------:R-:W2:Y:S01]  /*25f0*/  MUFU.TANH R40, R40 ;  /* 0x0000002800287308 */ /* 0x000ea20000002400 */
[----:B------:R-:W-:Y:S02]  /*2600*/  FSEL R35, R35, -INF , P5 ;  /* 0xff80000023237808 */ /* 0x000fe40002800000 */
[----:B------:R-:W-:-:S05]  /*2610*/  ISETP.GT.AND P5, PT, R73, 0x49, PT ;  /* 0x000000494900780c */ /* 0x000fca0003fa4270 */
[----:B------:R-:W4:Y:S01]  /*2620*/  MUFU.TANH R46, R46 ;  /* 0x0000002e002e7308 */ /* 0x000f220000002400 */
[----:B---3--:R-:W-:Y:S02]  /*2630*/  FSEL R41, R41, -INF , P6 ;  /* 0xff80000029297808 */ /* 0x008fe40003000000 */
[----:B------:R-:W-:-:S05]  /*2640*/  FMNMX.FTZ R86, R38, R85, !PT ;  /* 0x0000005526567209 */ /* 0x000fca0007810000 */
[----:B------:R-:W3:Y:S01]  /*2650*/  MUFU.TANH R43, R43 ;  /* 0x0000002b002b7308 */ /* 0x000ee20000002400 */
[----:B------:R-:W-:Y:S02]  /*2660*/  FSEL R36, R36, -INF , P4 ;  /* 0xff80000024247808 */ /* 0x000fe40002000000 */
[----:B------:R-:W-:-:S05]  /*2670*/  ISETP.GT.AND P4, PT, R73, 0x50, PT ;  /* 0x000000504900780c */ /* 0x000fca0003f84270 */
[----:B------:R-:W5:Y:S01]  /*2680*/  MUFU.TANH R49, R49 ;  /* 0x0000003100317308 */ /* 0x000f620000002400 */
[----:B------:R-:W-:Y:S02]  /*2690*/  FSEL R42, R42, -INF , P5 ;  /* 0xff8000002a2a7808 */ /* 0x000fe40002800000 */
[----:B------:R-:W-:-:S05]  /*26a0*/  FMNMX.FTZ R85, R41, R86, !PT ;  /* 0x0000005629557209 */ /* 0x000fca0007810000 */
[----:B------:R-:W5:Y:S01]  /*26b0*/  MUFU.TANH R44, R44 ;  /* 0x0000002c002c7308 */ /* 0x000f620000002400 */
[----:B0-----:R-:W-:Y:S02]  /*26c0*/  FSEL R39, R39, -INF , P3 ;  /* 0xff80000027277808 */ /* 0x001fe40001800000 */
[----:B------:R-:W-:-:S05]  /*26d0*/  ISETP.GT.AND P3, PT, R73, 0x51, PT ;  /* 0x000000514900780c */ /* 0x000fca0003f64270 */
[----:B------:R-:W0:Y:S01]  /*26e0*/  MUFU.TANH R50, R50 ;  /* 0x0000003200327308 */ /* 0x000e220000002400 */
[----:B-1----:R-:W-:Y:S02]  /*26f0*/  FSEL R45, R45, -INF , P4 ;  /* 0xff8000002d2d7808 */ /* 0x002fe40002000000 */
[----:B------:R-:W-:-:S05]  /*2700*/  FMNMX.FTZ R86, R42, R85, !PT ;  /* 0x000000552a567209 */ /* 0x000fca0007810000 */
[----:B------:R-:W1:Y:S01]  /*2710*/  MUFU.TANH R47, R47 ;  /* 0x0000002f002f7308 */ /* 0x000e620000002400 */
[----:B--2---:R-:W-:Y:S02]  /*2720*/  FSEL R40, R40, -INF , P2 ;  /* 0xff80000028287808 */ /* 0x004fe40001000000 */
[----:B------:R-:W-:-:S05]  /*2730*/  ISETP.GT.AND P2, PT, R73, 0x58, PT ;  /* 0x000000584900780c */ /* 0x000fca0003f44270 */
[----:B------:R-:W2:Y:S01]  /*2740*/  MUFU.TANH R53, R53 ;  /* 0x0000003500357308 */ /* 0x000ea20000002400 */
[----:B----4-:R-:W-:Y:S02]  /*2750*/  FSEL R46, R46, -INF , P3 ;  /* 0xff8000002e2e7808 */ /* 0x010fe40001800000 */
[----:B------:R-:W-:-:S05]  /*2760*/  FMNMX.FTZ R85, R45, R86, !PT ;  /* 0x000000562d557209 */ /* 0x000fca0007810000 */
[----:B------:R-:W4:Y:S01]  /*2770*/  MUFU.TANH R48, R48 ;  /* 0x0000003000307308 */ /* 0x000f220000002400 */
[----:B---3--:R-:W-:Y:S02]  /*2780*/  FSEL R43, R43, -INF , P6 ;  /* 0xff8000002b2b7808 */ /* 0x008fe40003000000 */
[----:B------:R-:W-:Y:S02]  /*2790*/  ISETP.GT.AND P6, PT, R73, 0x59, PT ;  /* 0x000000594900780c */ /* 0x000fe40003fc4270 */
[----:B-----5:R-:W-:-:S03]  /*27a0*/  FSEL R49, R49, -INF , P2 ;  /* 0xff80000031317808 */ /* 0x020fc60001000000 */
[----:B------:R-:W3:Y:S01]  /*27b0*/  MUFU.TANH R51, R51 ;  /* 0x0000003300337308 */ /* 0x000ee20000002400 */
[----:B------:R-:W-:Y:S02]  /*27c0*/  FMNMX.FTZ R86, R46, R85, !PT ;  /* 0x000000552e567209 */ /* 0x000fe40007810000 */
[----:B------:R-:W-:-:S05]  /*27d0*/  FSEL R44, R44, -INF , P5 ;  /* 0xff8000002c2c7808 */ /* 0x000fca0002800000 */
[----:B------:R-:W5:Y:S01]  /*27e0*/  MUFU.TANH R57, R57 ;  /* 0x0000003900397308 */ /* 0x000f620000002400 */
[----:B------:R-:W-:Y:S02]  /*27f0*/  ISETP.GT.AND P5, PT, R73, 0x60, PT ;  /* 0x000000604900780c */ /* 0x000fe40003fa4270 */
[----:B0-----:R-:W-:Y:S02]  /*2800*/  FSEL R50, R50, -INF , P6 ;  /* 0xff80000032327808 */ /* 0x001fe40003000000 */
[----:B------:R-:W-:-:S03]  /*2810*/  FMNMX.FTZ R85, R49, R86, !PT ;  /* 0x0000005631557209 */ /* 0x000fc60007810000 */
[----:B------:R-:W0:Y:S01]  /*2820*/  MUFU.TANH R52, R52 ;  /* 0x0000003400347308 */ /* 0x000e220000002400 */
[----:B-1----:R-:W-:Y:S02]  /*2830*/  FSEL R47, R47, -INF , P4 ;  /* 0xff8000002f2f7808 */ /* 0x002fe40002000000 */
[----:B------:R-:W-:-:S05]  /*2840*/  ISETP.GT.AND P4, PT, R73, 0x61, PT ;  /* 0x000000614900780c */ /* 0x000fca0003f84270 */
[----:B------:R-:W1:Y:S01]  /*2850*/  MUFU.TANH R58, R58 ;  /* 0x0000003a003a7308 */ /* 0x000e620000002400 */
[----:B--2---:R-:W-:Y:S02]  /*2860*/  FSEL R53, R53, -INF , P5 ;  /* 0xff80000035357808 */ /* 0x004fe40002800000 */
[----:B------:R-:W-:-:S05]  /*2870*/  FMNMX.FTZ R86, R50, R85, !PT ;  /* 0x0000005532567209 */ /* 0x000fca0007810000 */
[----:B------:R-:W2:Y:S01]  /*2880*/  MUFU.TANH R61, R61 ;  /* 0x0000003d003d7308 */ /* 0x000ea20000002400 */
[----:B----4-:R-:W-:Y:S02]  /*2890*/  FSEL R48, R48, -INF , P3 ;  /* 0xff80000030307808 */ /* 0x010fe40001800000 */
[----:B------:R-:W-:Y:S02]  /*28a0*/  ISETP.GT.AND P3, PT, R73, 0x68, PT ;  /* 0x000000684900780c */ /* 0x000fe40003f64270 */
[----:B------:R-:W-:-:S03]  /*28b0*/  FSEL R54, R54, -INF , P4 ;  /* 0xff80000036367808 */ /* 0x000fc60002000000 */
[----:B------:R-:W4:Y:S01]  /*28c0*/  MUFU.TANH R56, R56 ;  /* 0x0000003800387308 */ /* 0x000f220000002400 */
[----:B------:R-:W-:Y:S02]  /*28d0*/  FMNMX.FTZ R85, R53, R86, !PT ;  /* 0x0000005635557209 */ /* 0x000fe40007810000 */
[----:B---3--:R-:W-:-:S05]  /*28e0*/  FSEL R51, R51, -INF , P2 ;  /* 0xff80000033337808 */ /* 0x008fca0001000000 */
[----:B------:R-:W3:Y:S01]  /*28f0*/  MUFU.TANH R62, R62 ;  /* 0x0000003e003e7308 */ /* 0x000ee20000002400 */
[----:B------:R-:W-:Y:S02]  /*2900*/  ISETP.GT.AND P2, PT, R73, 0x69, PT ;  /* 0x000000694900780c */ /* 0x000fe40003f44270 */
[----:B-----5:R-:W-:Y:S02]  /*2910*/  FSEL R57, R57, -INF , P3 ;  /* 0xff80000039397808 */ /* 0x020fe40001800000 */
[----:B------:R-:W-:-:S03]  /*2920*/  FMNMX.FTZ R86, R54, R85, !PT ;  /* 0x0000005536567209 */ /* 0x000fc60007810000 */
[----:B------:R-:W5:Y:S01]  /*2930*/  MUFU.TANH R59, R59 ;  /* 0x0000003b003b7308 */ /* 0x000f620000002400 */
[----:B0-----:R-:W-:Y:S02]  /*2940*/  FSEL R52, R52, -INF , P6 ;  /* 0xff80000034347808 */ /* 0x001fe40003000000 */
[----:B------:R-:W-:-:S05]  /*2950*/  ISETP.GT.AND P6, PT, R73, 0x70, PT ;  /* 0x000000704900780c */ /* 0x000fca0003fc4270 */
[----:B------:R-:W0:Y:S01]  /*2960*/  MUFU.TANH R65, R65 ;  /* 0x0000004100417308 */ /* 0x000e220000002400 */
[----:B-1----:R-:W-:Y:S02]  /*2970*/  FSEL R58, R58, -INF , P2 ;  /* 0xff8000003a3a7808 */ /* 0x002fe40001000000 */
[----:B------:R-:W-:-:S05]  /*2980*/  FMNMX.FTZ R85, R57, R86, !PT ;  /* 0x0000005639557209 */ /* 0x000fca0007810000 */
[----:B------:R-:W1:Y:S01]  /*2990*/  MUFU.TANH R60, R60 ;  /* 0x0000003c003c7308 */ /* 0x000e620000002400 */
[----:B------:R-:W-:Y:S02]  /*29a0*/  FSEL R55, R55, -INF , P5 ;  /* 0xff80000037377808 */ /* 0x000fe40002800000 */
[----:B------:R-:W-:-:S05]  /*29b0*/  ISETP.GT.AND P5, PT, R73, 0x71, PT ;  /* 0x000000714900780c */ /* 0x000fca0003fa4270 */
[----:B------:R-:W1:Y:S01]  /*29c0*/  MUFU.TANH R66, R66 ;  /* 0x0000004200427308 */ /* 0x000e620000002400 */
[----:B--2---:R-:W-:Y:S02]  /*29d0*/  FSEL R61, R61, -INF , P6 ;  /* 0xff8000003d3d7808 */ /* 0x004fe40003000000 */
[----:B------:R-:W-:-:S05]  /*29e0*/  FMNMX.FTZ R86, R58, R85, !PT ;  /* 0x000000553a567209 */ /* 0x000fca0007810000 */
[----:B------:R-:W2:Y:S01]  /*29f0*/  MUFU.TANH R63, R63 ;  /* 0x0000003f003f7308 */ /* 0x000ea20000002400 */
[----:B----4-:R-:W-:Y:S01]  /*2a00*/  FSEL R56, R56, -INF , P4 ;  /* 0xff80000038387808 */ /* 0x010fe20002000000 */
[----:B------:R-:W-:Y:S01]  /*2a10*/  FMUL.FTZ R75, R93, UR6 ;  /* 0x000000065d4b7c20 */ /* 0x000fe20008410000 */
[----:B------:R-:W-:-:S05]  /*2a20*/  ISETP.GT.AND P4, PT, R73, 0x78, PT ;  /* 0x000000784900780c */ /* 0x000fca0003f84270 */
[----:B------:R-:W4:Y:S01]  /*2a30*/  MUFU.TANH R69, R69 ;  /* 0x0000004500457308 */ /* 0x000f220000002400 */
[----:B---3--:R-:W-:Y:S02]  /*2a40*/  FSEL R62, R62, -INF , P5 ;  /* 0xff8000003e3e7808 */ /* 0x008fe40002800000 */
[----:B------:R-:W-:-:S05]  /*2a50*/  FMNMX.FTZ R85, R61, R86, !PT ;  /* 0x000000563d557209 */ /* 0x000fca0007810000 */
[----:B------:R-:W3:Y:S01]  /*2a60*/  MUFU.TANH R64, R64 ;  /* 0x0000004000407308 */ /* 0x000ee20000002400 */
[----:B-----5:R-:W-:Y:S01]  /*2a70*/  FSEL R59, R59, -INF , P3 ;  /* 0xff8000003b3b7808 */ /* 0x020fe20001800000 */
[----:B------:R-:W-:Y:S01]  /*2a80*/  FMUL.FTZ R78, R96, UR6 ;  /* 0x00000006604e7c20 */ /* 0x000fe20008410000 */
[----:B------:R-:W-:-:S05]  /*2a90*/  ISETP.GT.AND P3, PT, R73, 0x79, PT ;  /* 0x000000794900780c */ /* 0x000fca0003f64270 */
[----:B------:R-:W5:Y:S01]  /*2aa0*/  MUFU.TANH R70, R70 ;  /* 0x0000004600467308 */ /* 0x000f620000002400 */
[----:B0-----:R-:W-:Y:S02]  /*2ab0*/  FSEL R65, R65, -INF , P4 ;  /* 0xff80000041417808 */ /* 0x001fe40002000000 */
[----:B------:R-:W-:-:S05]  /*2ac0*/  FMNMX.FTZ R86, R62, R85, !PT ;  /* 0x000000553e567209 */ /* 0x000fca0007810000 */
[----:B------:R-:W0:Y:S01]  /*2ad0*/  MUFU.TANH R67, R67 ;  /* 0x0000004300437308 */ /* 0x000e220000002400 */
[----:B-1----:R-:W-:Y:S01]  /*2ae0*/  FSEL R60, R60, -INF , P2 ;  /* 0xff8000003c3c7808 */ /* 0x002fe20001000000 */
[----:B------:R-:W-:Y:S01]  /*2af0*/  FMUL.FTZ R72, R91, UR6 ;  /* 0x000000065b487c20 */ /* 0x000fe20008410000 */
[----:B------:R-:W-:-:S05]  /*2b00*/  FMUL.FTZ R79, R97, UR6 ;  /* 0x00000006614f7c20 */ /* 0x000fca0008410000 */
[----:B------:R-:W1:Y:S01]  /*2b10*/  MUFU.TANH R74, R74 ;  /* 0x0000004a004a7308 */ /* 0x000e620000002400 */
[----:B------:R-:W-:Y:S02]  /*2b20*/  ISETP.GT.AND P2, PT, R73, 0x80, PT ;  /* 0x000000804900780c */ /* 0x000fe40003f44270 */
[----:B------:R-:W-:Y:S02]  /*2b30*/  FSEL R66, R66, -INF , P3 ;  /* 0xff80000042427808 */ /* 0x000fe40001800000 */
[----:B------:R-:W-:-:S03]  /*2b40*/  FMNMX.FTZ R85, R65, R86, !PT ;  /* 0x0000005641557209 */ /* 0x000fc60007810000 */
[----:B------:R-:W1:Y:S01]  /*2b50*/  MUFU.TANH R68, R68 ;  /* 0x0000004400447308 */ /* 0x000e620000002400 */
[----:B--2---:R-:W-:Y:S01]  /*2b60*/  FSEL R63, R63, -INF , P6 ;  /* 0xff8000003f3f7808 */ /* 0x004fe20003000000 */
[----:B------:R-:W-:Y:S01]  /*2b70*/  FMUL.FTZ R76, R94, UR6 ;  /* 0x000000065e4c7c20 */ /* 0x000fe20008410000 */
[----:B------:R-:W-:-:S05]  /*2b80*/  ISETP.GT.AND P6, PT, R73, 0x81, PT ;  /* 0x000000814900780c */ /* 0x000fca0003fc4270 */
[----:B------:R-:W2:Y:S01]  /*2b90*/  MUFU.TANH R75, R75 ;  /* 0x0000004b004b7308 */ /* 0x000ea20000002400 */
[----:B----4-:R-:W-:Y:S01]  /*2ba0*/  FSEL R69, R69, -INF , P2 ;  /* 0xff80000045457808 */ /* 0x010fe20001000000 */
[----:B------:R-:W-:Y:S01]  /*2bb0*/  FMUL.FTZ R82, R100, UR6 ;  /* 0x0000000664527c20 */ /* 0x000fe20008410000 */
[----:B------:R-:W-:-:S05]  /*2bc0*/  FMNMX.FTZ R86, R66, R85, !PT ;  /* 0x0000005542567209 */ /* 0x000fca0007810000 */
[----:B------:R-:W4:Y:S01]  /*2bd0*/  MUFU.TANH R71, R71 ;  /* 0x0000004700477308 */ /* 0x000f220000002400 */
[----:B---3--:R-:W-:Y:S01]  /*2be0*/  FSEL R64, R64, -INF , P5 ;  /* 0xff80000040407808 */ /* 0x008fe20002800000 */
[----:B------:R-:W-:-:S06]  /*2bf0*/  FMUL.FTZ R77, R95, UR6 ;  /* 0x000000065f4d7c20 */ /* 0x000fcc0008410000 */
[----:B------:R-:W3:Y:S01]  /*2c00*/  MUFU.TANH R78, R78 ;  /* 0x0000004e004e7308 */ /* 0x000ee20000002400 */
[----:B------:R-:W-:Y:S01]  /*2c10*/  ISETP.GT.AND P5, PT, R73, 0x88, PT ;  /* 0x000000884900780c */ /* 0x000fe20003fa4270 */
[----:B------:R-:W-:Y:S01]  /*2c20*/  FMUL.FTZ R83, R101, UR6 ;  /* 0x0000000665537c20 */ /* 0x000fe20008410000 */
[----:B-----5:R-:W-:Y:S02]  /*2c30*/  FSEL R70, R70, -INF , P6 ;  /* 0xff80000046467808 */ /* 0x020fe40003000000 */
[----:B------:R-:W-:-:S03]  /*2c40*/  FMNMX.FTZ R85, R69, R86, !PT ;  /* 0x0000005645557209 */ /* 0x000fc60007810000 */
[----:B------:R-:W5:Y:S01]  /*2c50*/  MUFU.TANH R72, R72 ;  /* 0x0000004800487308 */ /* 0x000f620000002400 */
[----:B0-----:R-:W-:Y:S01]  /*2c60*/  FSEL R67, R67, -INF , P4 ;  /* 0xff80000043437808 */ /* 0x001fe20002000000 */
[----:B------:R-:W-:-:S06]  /*2c70*/  FMUL.FTZ R80, R98, UR6 ;  /* 0x0000000662507c20 */ /* 0x000fcc0008410000 */
[----:B------:R-:W0:Y:S01]  /*2c80*/  MUFU.TANH R79, R79 ;  /* 0x0000004f004f7308 */ /* 0x000e220000002400 */
[----:B------:R-:W-:Y:S01]  /*2c90*/  ISETP.GT.AND P4, PT, R73, 0x89, PT ;  /* 0x000000894900780c */ /* 0x000fe20003f84270 */
[----:B------:R-:W-:Y:S01]  /*2ca0*/  FMUL.FTZ R90, R104, UR6 ;  /* 0x00000006685a7c20 */ /* 0x000fe20008410000 */
[----:B-1----:R-:W-:Y:S02]  /*2cb0*/  FSEL R74, R74, -INF , P5 ;  /* 0xff8000004a4a7808 */ /* 0x002fe40002800000 */
[----:B------:R-:W-:-:S03]  /*2cc0*/  FMNMX.FTZ R85, R70, R85, !PT ;  /* 0x0000005546557209 */ /* 0x000fc60007810000 */
[----:B------:R-:W1:Y:S01]  /*2cd0*/  MUFU.TANH R76, R76 ;  /* 0x0000004c004c7308 */ /* 0x000e620000002400 */
[----:B------:R-:W-:Y:S01]  /*2ce0*/  FSEL R68, R68, -INF , P3 ;  /* 0xff80000044447808 */ /* 0x000fe20001800000 */
[----:B------:R-:W-:Y:S01]  /*2cf0*/  FMUL.FTZ R81, R99, UR6 ;  /* 0x0000000663517c20 */ /* 0x000fe20008410000 */
[----:B------:R-:W-:-:S05]  /*2d00*/  ISETP.GT.AND P3, PT, R73, 0x90, PT ;  /* 0x000000904900780c */ /* 0x000fca0003f64270 */
[----:B------:R-:W1:Y:S01]  /*2d10*/  MUFU.TANH R82, R82 ;  /* 0x0000005200527308 */ /* 0x000e620000002400 */
[----:B--2---:R-:W-:Y:S01]  /*2d20*/  FSEL R75, R75, -INF , P4 ;  /* 0xff8000004b4b7808 */ /* 0x004fe20002000000 */
[----:B------:R-:W-:Y:S01]  /*2d30*/  FMUL.FTZ R89, R105, UR6 ;  /* 0x0000000669597c20 */ /* 0x000fe20008410000 */
[----:B------:R-:W-:-:S05]  /*2d40*/  FMNMX.FTZ R86, R74, R85, !PT ;  /* 0x000000554a567209 */ /* 0x000fca0007810000 */
[----:B------:R-:W2:Y:S01]  /*2d50*/  MUFU.TANH R77, R77 ;  /* 0x0000004d004d7308 */ /* 0x000ea20000002400 */
[----:B----4-:R-:W-:Y:S01]  /*2d60*/  FSEL R71, R71, -INF , P2 ;  /* 0xff80000047477808 */ /* 0x010fe20001000000 */
[----:B------:R-:W-:Y:S01]  /*2d70*/  FMUL.FTZ R84, R102, UR6 ;  /* 0x0000000666547c20 */ /* 0x000fe20008410000 */
[----:B------:R-:W-:-:S05]  /*2d80*/  ISETP.GT.AND P2, PT, R73, 0x91, PT ;  /* 0x000000914900780c */ /* 0x000fca0003f44270 */
[----:B------:R-:W4:Y:S01]  /*2d90*/  MUFU.TANH R83, R83 ;  /* 0x0000005300537308 */ /* 0x000f220000002400 */
[----:B---3--:R-:W-:Y:S01]  /*2da0*/  FSEL R85, R78, -INF , P3 ;  /* 0xff8000004e557808 */ /* 0x008fe20001800000 */
[----:B------:R-:W-:Y:S01]  /*2db0*/  FMUL.FTZ R91, R103, UR6 ;  /* 0x00000006675b7c20 */ /* 0x000fe20008410000 */
[----:B------:R-:W-:Y:S01]  /*2dc0*/  FMNMX.FTZ R78, R75, R86, !PT ;  /* 0x000000564b4e7209 */ /* 0x000fe20007810000 */
[----:B------:R-:W-:-:S04]  /*2dd0*/  FMUL.FTZ R94, R108, UR6 ;  /* 0x000000066c5e7c20 */ /* 0x000fc80008410000 */
[----:B------:R-:W3:Y:S01]  /*2de0*/  MUFU.TANH R80, R80 ;  /* 0x0000005000507308 */ /* 0x000ee20000002400 */
[----:B-----5:R-:W-:Y:S02]  /*2df0*/  FSEL R72, R72, -INF , P6 ;  /* 0xff80000048487808 */ /* 0x020fe40003000000 */
[----:B0-----:R-:W-:-:S05]  /*2e00*/  FSEL R86, R79, -INF , P2 ;  /* 0xff8000004f567808 */ /* 0x001fca0001000000 */
[----:B------:R-:W0:Y:S01]  /*2e10*/  MUFU.TANH R90, R90 ;  /* 0x0000005a005a7308 */ /* 0x000e220000002400 */
[----:B------:R-:W-:Y:S02]  /*2e20*/  ISETP.GT.AND P6, PT, R73, 0x98, PT ;  /* 0x000000984900780c */ /* 0x000fe40003fc4270 */
[----:B------:R-:W-:-:S05]  /*2e30*/  FMNMX.FTZ R79, R85, R78, !PT ;  /* 0x0000004e554f7209 */ /* 0x000fca0007810000 */
[----:B------:R-:W5:Y:S01]  /*2e40*/  MUFU.TANH R81, R81 ;  /* 0x0000005100517308 */ /* 0x000f620000002400 */
[----:B-1----:R-:W-:Y:S01]  /*2e50*/  FSEL R76, R76, -INF , P5 ;  /* 0xff8000004c4c7808 */ /* 0x002fe20002800000 */
[----:B------:R-:W-:Y:S01]  /*2e60*/  FMUL.FTZ R92, R106, UR6 ;  /* 0x000000066a5c7c20 */ /* 0x000fe20008410000 */
[----:B------:R-:W-:-:S05]  /*2e70*/  ISETP.GT.AND P5, PT, R73, 0x99, PT ;  /* 0x000000994900780c */ /* 0x000fca0003fa4270 */
[----:B------:R-:W1:Y:S01]  /*2e80*/  MUFU.TANH R89, R89 ;  /* 0x0000005900597308 */ /* 0x000e620000002400 */
[----:B------:R-:W-:Y:S02]  /*2e90*/  FSEL R87, R82, -INF , P6 ;  /* 0xff80000052577808 */ /* 0x000fe40003000000 */
[----:B------:R-:W-:-:S05]  /*2ea0*/  FMNMX.FTZ R78, R86, R79, !PT ;  /* 0x0000004f564e7209 */ /* 0x000fca0007810000 */
[----:B------:R-:W1:Y:S01]  /*2eb0*/  MUFU.TANH R84, R84 ;  /* 0x0000005400547308 */ /* 0x000e620000002400 */
[----:B--2---:R-:W-:Y:S01]  /*2ec0*/  FSEL R77, R77, -INF , P4 ;  /* 0xff8000004d4d7808 */ /* 0x004fe20002000000 */
[----:B------:R-:W-:-:S06]  /*2ed0*/  FMUL.FTZ R93, R107, UR6 ;  /* 0x000000066b5d7c20 */ /* 0x000fcc0008410000 */
[----:B------:R-:W2:Y:S01]  /*2ee0*/  MUFU.TANH R91, R91 ;  /* 0x0000005b005b7308 */ /* 0x000ea20000002400 */
[----:B------:R-:W-:Y:S02]  /*2ef0*/  ISETP.GT.AND P4, PT, R73, 0xa0, PT ;  /* 0x000000a04900780c */ /* 0x000fe40003f84270 */
[----:B----4-:R-:W-:-:S05]  /*2f00*/  FSEL R88, R83, -INF , P5 ;  /* 0xff80000053587808 */ /* 0x010fca0002800000 */
[----:B------:R-:W4:Y:S01]  /*2f10*/  MUFU.TANH R94, R94 ;  /* 0x0000005e005e7308 */ /* 0x000f220000002400 */
[----:B------:R-:W-:Y:S02]  /*2f20*/  FMNMX.FTZ R79, R87, R78, !PT ;  /* 0x0000004e574f7209 */ /* 0x000fe40007810000 */
[----:B---3--:R-:W-:-:S05]  /*2f30*/  FSEL R80, R80, -INF , P3 ;  /* 0xff80000050507808 */ /* 0x008fca0001800000 */
[----:B------:R-:W3:Y:S01]  /*2f40*/  MUFU.TANH R98, R109 ;  /* 0x0000006d00627308 */ /* 0x000ee20000002400 */
[----:B------:R-:W-:Y:S02]  /*2f50*/  ISETP.GT.AND P3, PT, R73, 0xa1, PT ;  /* 0x000000a14900780c */ /* 0x000fe40003f64270 */
[----:B0-----:R-:W-:Y:S02]  /*2f60*/  FSEL R90, R90, -INF , P4 ;  /* 0xff8000005a5a7808 */ /* 0x001fe40002000000 */
[----:B------:R-:W-:-:S03]  /*2f70*/  FMNMX.FTZ R79, R88, R79, !PT ;  /* 0x0000004f584f7209 */ /* 0x000fc60007810000 */
[----:B------:R-:W0:Y:S01]  /*2f80*/  MUFU.TANH R92, R92 ;  /* 0x0000005c005c7308 */ /* 0x000e220000002400 */
[----:B-----5:R-:W-:Y:S02]  /*2f90*/  FSEL R81, R81, -INF , P2 ;  /* 0xff80000051517808 */ /* 0x020fe40001000000 */
[----:B------:R-:W-:-:S05]  /*2fa0*/  ISETP.GT.AND P2, PT, R73, 0xa8, PT ;  /* 0x000000a84900780c */ /* 0x000fca0003f44270 */
[----:B------:R-:W5:Y:S01]  /*2fb0*/  MUFU.TANH R112, R112 ;  /* 0x0000007000707308 */ /* 0x000f620000002400 */
[----:B-1----:R-:W-:Y:S02]  /*2fc0*/  FSEL R89, R89, -INF , P3 ;  /* 0xff80000059597808 */ /* 0x002fe40001800000 */
[----:B------:R-:W-:-:S05]  /*2fd0*/  FMNMX.FTZ R82, R90, R79, !PT ;  /* 0x0000004f5a527209 */ /* 0x000fca0007810000 */
[----:B------:R-:W1:Y:S01]  /*2fe0*/  MUFU.TANH R93, R93 ;  /* 0x0000005d005d7308 */ /* 0x000e620000002400 */
[----:B------:R-:W-:Y:S02]  /*2ff0*/  FSEL R84, R84, -INF , P6 ;  /* 0xff80000054547808 */ /* 0x000fe40003000000 */
[----:B--2---:R-:W-:-:S05]  /*3000*/  FSEL R78, R91, -INF , P5 ;  /* 0xff8000005b4e7808 */ /* 0x004fca0002800000 */
[----:B------:R-:W2:Y:S01]  /*3010*/  MUFU.TANH R96, R113 ;  /* 0x0000007100607308 */ /* 0x000ea20000002400 */
[----:B------:R-:W-:Y:S02]  /*3020*/  ISETP.GT.AND P6, PT, R73, 0xa9, PT ;  /* 0x000000a94900780c */ /* 0x000fe40003fc4270 */
[----:B----4-:R-:W-:Y:S02]  /*3030*/  FSEL R91, R94, -INF , P2 ;  /* 0xff8000005e5b7808 */ /* 0x010fe40001000000 */
[----:B------:R-:W-:-:S03]  /*3040*/  FMNMX.FTZ R82, R89, R82, !PT ;  /* 0x0000005259527209 */ /* 0x000fc60007810000 */
[----:B------:R-:W4:Y:S01]  /*3050*/  MUFU.TANH R110, R110 ;  /* 0x0000006e006e7308 */ /* 0x000f220000002400 */
[----:B------:R-:W-:Y:S02]  /*3060*/  ISETP.GT.AND P5, PT, R73, 0xb0, PT ;  /* 0x000000b04900780c */ /* 0x000fe40003fa4270 */
[----:B---3--:R-:W-:-:S05]  /*3070*/  FSEL R98, R98, -INF , P6 ;  /* 0xff80000062627808 */ /* 0x008fca0003000000 */
[----:B------:R-:W3:Y:S01]  /*3080*/  MUFU.TANH R116, R116 ;  /* 0x0000007400747308 */ /* 0x000ee20000002400 */
[----:B------:R-:W-:Y:S02]  /*3090*/  FMNMX.FTZ R79, R91, R82, !PT ;  /* 0x000000525b4f7209 */ /* 0x000fe40007810000 */
[----:B0-----:R-:W-:-:S05]  /*30a0*/  FSEL R83, R92, -INF , P4 ;  /* 0xff8000005c537808 */ /* 0x001fca0002000000 */
[----:B------:R-:W0:Y:S01]  /*30b0*/  MUFU.TANH R100, R117 ;  /* 0x0000007500647308 */ /* 0x000e220000002400 */
[----:B------:R-:W-:Y:S02]  /*30c0*/  ISETP.GT.AND P4, PT, R73, 0xb1, PT ;  /* 0x000000b14900780c */ /* 0x000fe40003f84270 */
[----:B-----5:R-:W-:Y:S02]  /*30d0*/  FSEL R92, R112, -INF , P5 ;  /* 0xff800000705c7808 */ /* 0x020fe40002800000 */
[----:B------:R-:W-:Y:S02]  /*30e0*/  FMNMX.FTZ R79, R98, R79, !PT ;  /* 0x0000004f624f7209 */ /* 0x000fe40007810000 */
[----:B-1----:R-:W-:Y:S02]  /*30f0*/  FSEL R82, R93, -INF , P3 ;  /* 0xff8000005d527808 */ /* 0x002fe40001800000 */
[----:B------:R-:W-:Y:S02]  /*3100*/  ISETP.GT.AND P3, PT, R73, 0xb8, PT ;  /* 0x000000b84900780c */ /* 0x000fe40003f64270 */
[----:B--2---:R-:W-:-:S02]  /*3110*/  FSEL R96, R96, -INF , P4 ;  /* 0xff80000060607808 */ /* 0x004fc40002000000 */
[----:B------:R-:W-:Y:S02]  /*3120*/  FMNMX.FTZ R93, R92, R79, !PT ;  /* 0x0000004f5c5d7209 */ /* 0x000fe40007810000 */
[----:B----4-:R-:W-:Y:S02]  /*3130*/  FSEL R79, R110, -INF , P2 ;  /* 0xff8000006e4f7808 */ /* 0x010fe40001000000 */
[----:B------:R-:W-:Y:S02]  /*3140*/  ISETP.GT.AND P2, PT, R73, 0xb9, PT ;  /* 0x000000b94900780c */ /* 0x000fe40003f44270 */
[----:B---3--:R-:W-:Y:S02]  /*3150*/  FSEL R94, R116, -INF , P3 ;  /* 0xff800000745e7808 */ /* 0x008fe40001800000 */
[----:B------:R-:W-:Y:S02]  /*3160*/  FMNMX.FTZ R93, R96, R93, !PT ;  /* 0x0000005d605d7209 */ /* 0x000fe40007810000 */
[----:B0-----:R-:W-:-:S02]  /*3170*/  FSEL R100, R100, -INF , P2 ;  /* 0xff80000064647808 */ /* 0x001fc40001000000 */
[----:B------:R-:W-:-:S04]  /*3180*/  FMNMX.FTZ R93, R94, R93, !PT ;  /* 0x0000005d5e5d7209 */ /* 0x000fc80007810000 */
[----:B------:R-:W-:-:S05]  /*3190*/  FMNMX.FTZ R95, R100, R93, !PT ;  /* 0x0000005d645f7209 */ /* 0x000fca0007810000 */
[----:B------:R-:W0:Y:S02]  /*31a0*/  SHFL.BFLY PT, R102, R95, 0x2, 0x1f ;  /* 0x0c401f005f667f89 */ /* 0x000e2400000e0000 */
[----:B0-----:R-:W-:-:S05]  /*31b0*/  FMNMX.FTZ R102, R95, R102, !PT ;  /* 0x000000665f667209 */ /* 0x001fca0007810000 */
[----:B------:R-:W0:Y:S02]  /*31c0*/  SHFL.BFLY PT, R93, R102, 0x1, 0x1f ;  /* 0x0c201f00665d7f89 */ /* 0x000e2400000e0000 */
[----:B0-----:R-:W-:-:S04]  /*31d0*/  FMNMX.FTZ R93, R102, R93, !PT ;  /* 0x0000005d665d7209 */ /* 0x001fc80007810000 */
[C---:B------:R-:W-:Y:S01]  /*31e0*/  FSETP.NEU.FTZ.AND P0, PT, R93.reuse, -INF , PT ;  /* 0xff8000005d00780b */ /* 0x040fe20003f1d000 */
[----:B------:R-:W-:-:S05]  /*31f0*/  FMUL.FTZ R73, R93, UR26 ;  /* 0x0000001a5d497c20 */ /* 0x000fca0008410000 */
[----:B------:R-:W-:-:S05]  /*3200*/  FSEL R73, R73, RZ, P0 ;  /* 0x000000ff49497208 */ /* 0x000fca0000000000 */
[--C-:B------:R-:W-:Y:S01]  /*3210*/  FFMA.FTZ R110, R18, UR26, -R73.reuse ;  /* 0x0000001a126e7c23 */ /* 0x100fe20008010849 */
[----:B------:R-:W-:Y:S01]  /*3220*/  FMNMX.FTZ R18, R5, R6, !PT ;  /* 0x0000000605127209 */ /* 0x000fe20007810000 */
[----:B------:R-:W-:-:S03]  /*3230*/  FFMA.FTZ R95, R3, UR26, -R73 ;  /* 0x0000001a035f7c23 */ /* 0x000fc60008010849 */
[----:B------:R-:W-:-:S04]  /*3240*/  FMNMX.FTZ R3, R9, R18, !PT ;  /* 0x0000001209037209 */ /* 0x000fc80007810000 */
        /* <DEDUP_REMOVED lines=14> */
[----:B------:R-:W-:Y:S01]  /*3330*/  FMNMX.FTZ R18, R40, R3, !PT ;  /* 0x0000000328127209 */ /* 0x000fe20007810000 */
[--C-:B------:R-:W-:Y:S01]  /*3340*/  FFMA.FTZ R101, R15, UR26, -R73.reuse ;  /* 0x0000001a0f657c23 */ /* 0x100fe20008010849 */
[--C-:B------:R-:W-:Y:S02]  /*3350*/  FFMA.FTZ R15, R22, UR26, -R73.reuse ;  /* 0x0000001a160f7c23 */ /* 0x100fe40008010849 */
        /* <DEDUP_REMOVED lines=17> */
[----:B------:R-:W-:-:S03]  /*3470*/  FFMA.FTZ R97, R29, UR26, -R73 ;  /* 0x0000001a1d617c23 */ /* 0x000fc60008010849 */
[----:B------:R-:W-:-:S04]  /*3480*/  FMNMX.FTZ R26, R76, R3, !PT ;  /* 0x000000034c1a7209 */ /* 0x000fc80007810000 */
[----:B------:R-:W-:Y:S01]  /*3490*/  FMNMX.FTZ R29, R77, R26, !PT ;  /* 0x0000001a4d1d7209 */ /* 0x000fe20007810000 */
[----:B------:R-:W-:-:S03]  /*34a0*/  FMUL.FTZ R109, R111, UR6 ;  /* 0x000000066f6d7c20 */ /* 0x000fc60008410000 */
[----:B------:R-:W-:Y:S01]  /*34b0*/  FMNMX.FTZ R26, R80, R29, !PT ;  /* 0x0000001d501a7209 */ /* 0x000fe20007810000 */
[----:B------:R-:W-:-:S03]  /*34c0*/  FMUL.FTZ R107, R114, UR6 ;  /* 0x00000006726b7c20 */ /* 0x000fc60008410000 */
[----:B------:R-:W-:Y:S01]  /*34d0*/  FMNMX.FTZ R29, R81, R26, !PT ;  /* 0x0000001a511d7209 */ /* 0x000fe20007810000 */
[----:B------:R-:W0:Y:S01]  /*34e0*/  MUFU.TANH R109, R109 ;  /* 0x0000006d006d7308 */ /* 0x000e220000002400 */
[----:B------:R-:W-:Y:S02]  /*34f0*/  FMUL.FTZ R113, R115, UR6 ;  /* 0x0000000673717c20 */ /* 0x000fe40008410000 */
[----:B------:R-:W-:Y:S01]  /*3500*/  FMNMX.FTZ R29, R84, R29, !PT ;  /* 0x0000001d541d7209 */ /* 0x000fe20007810000 */
[--C-:B------:R-:W-:Y:S01]  /*3510*/  FFMA.FTZ R108, R34, UR26, -R73.reuse ;  /* 0x0000001a226c7c23 */ /* 0x100fe20008010849 */
[----:B------:R-:W-:Y:S02]  /*3520*/  FMUL.FTZ R111, R118, UR6 ;  /* 0x00000006766f7c20 */ /* 0x000fe40008410000 */
[----:B------:R-:W-:Y:S01]  /*3530*/  FMNMX.FTZ R34, R78, R29, !PT ;  /* 0x0000001d4e227209 */ /* 0x000fe20007810000 */
[----:B------:R-:W1:Y:S01]  /*3540*/  MUFU.TANH R107, R107 ;  /* 0x0000006b006b7308 */ /* 0x000e620000002400 */
[--C-:B------:R-:W-:Y:S01]  /*3550*/  FFMA.FTZ R99, R33, UR26, -R73.reuse ;  /* 0x0000001a21637c23 */ /* 0x100fe20008010849 */
[----:B------:R-:W-:Y:S01]  /*3560*/  FMUL.FTZ R115, R119, UR6 ;  /* 0x0000000677737c20 */ /* 0x000fe20008410000 */
[----:B------:R-:W-:Y:S01]  /*3570*/  FMNMX.FTZ R33, R83, R34, !PT ;  /* 0x0000002253217209 */ /* 0x000fe20007810000 */
[----:B------:R-:W-:-:S04]  /*3580*/  FFMA.FTZ R114, R42, UR26, -R73 ;  /* 0x0000001a2a727c23 */ /* 0x000fc80008010849 */
[----:B------:R-:W2:Y:S01]  /*3590*/  MUFU.TANH R113, R113 ;  /* 0x0000007100717308 */ /* 0x000ea20000002400 */
[----:B------:R-:W-:Y:S02]  /*35a0*/  FMNMX.FTZ R42, R82, R33, !PT ;  /* 0x00000021522a7209 */ /* 0x000fe40007810000 */
[----:B0-----:R-:W-:-:S05]  /*35b0*/  FSEL R109, R109, -INF , P6 ;  /* 0xff8000006d6d7808 */ /* 0x001fca0003000000 */
[----:B------:R-:W0:Y:S01]  /*35c0*/  MUFU.TANH R111, R111 ;  /* 0x0000006f006f7308 */ /* 0x000e220000002400 */
[----:B------:R-:W-:Y:S02]  /*35d0*/  FMNMX.FTZ R42, R79, R42, !PT ;  /* 0x0000002a4f2a7209 */ /* 0x000fe40007810000 */
[----:B-1----:R-:W-:-:S05]  /*35e0*/  FSEL R107, R107, -INF , P5 ;  /* 0xff8000006b6b7808 */ /* 0x002fca0002800000 */
[----:B------:R-:W1:Y:S01]  /*35f0*/  MUFU.TANH R115, R115 ;  /* 0x0000007300737308 */ /* 0x000e620000002400 */
[----:B------:R-:W-:Y:S02]  /*3600*/  FMNMX.FTZ R42, R109, R42, !PT ;  /* 0x0000002a6d2a7209 */ /* 0x000fe40007810000 */
[----:B--2---:R-:W-:Y:S02]  /*3610*/  FSEL R113, R113, -INF , P4 ;  /* 0xff80000071717808 */ /* 0x004fe40002000000 */
[----:B------:R-:W-:Y:S01]  /*3620*/  FMNMX.FTZ R42, R107, R42, !PT ;  /* 0x0000002a6b2a7209 */ /* 0x000fe20007810000 */
[--C-:B------:R-:W-:Y:S01]  /*3630*/  FFMA.FTZ R103, R37, UR26, -R73.reuse ;  /* 0x0000001a25677c23 */ /* 0x100fe20008010849 */
[--C-:B------:R-:W-:Y:S01]  /*3640*/  FFMA.FTZ R37, R50, UR26, -R73.reuse ;  /* 0x0000001a32257c23 */ /* 0x100fe20008010849 */
[----:B0-----:R-:W-:Y:S02]  /*3650*/  FSEL R111, R111, -INF , P3 ;  /* 0xff8000006f6f7808 */ /* 0x001fe40001800000 */
[----:B------:R-:W-:Y:S01]  /*3660*/  FMNMX.FTZ R50, R113, R42, !PT ;  /* 0x0000002a71327209 */ /* 0x000fe20007810000 */
[----:B------:R-:W-:-:S03]  /*3670*/  FFMA.FTZ R3, R61, UR26, -R73 ;  /* 0x0000001a3d037c23 */ /* 0x000fc60008010849 */
[----:B------:R-:W-:Y:S02]  /*3680*/  FMNMX.FTZ R50, R111, R50, !PT ;  /* 0x000000326f327209 */ /* 0x000fe40007810000 */
[----:B-1----:R-:W-:Y:S01]  /*3690*/  FSEL R115, R115, -INF , P2 ;  /* 0xff80000073737808 */ /* 0x002fe20001000000 */
[----:B------:R-:W-:-:S03]  /*36a0*/  FFMA.FTZ R62, R62, UR26, -R73 ;  /* 0x0000001a3e3e7c23 */ /* 0x000fc60008010849 */
[----:B------:R-:W-:Y:S01]  /*36b0*/  FMNMX.FTZ R61, R115, R50, !PT ;  /* 0x00000032733d7209 */ /* 0x000fe20007810000 */
[----:B------:R0:W-:Y:S04]  /*36c0*/  MUFU.EX2 R26, R62 ;  /* 0x0000003e001a7308 */ /* 0x0001e80000000800 */
[----:B0-----:R-:W0:Y:S01]  /*36d0*/  SHFL.BFLY PT, R62, R61, 0x2, 0x1f ;  /* 0x0c401f003d3e7f89 */ /* 0x001e2200000e0000 */
[--C-:B------:R-:W-:Y:S01]  /*36e0*/  FFMA.FTZ R70, R70, UR26, -R73.reuse ;  /* 0x0000001a46467c23 */ /* 0x100fe20008010849 */
[----:B------:R-:W-:-:S03]  /*36f0*/  FFMA.FTZ R105, R41, UR26, -R73 ;  /* 0x0000001a29697c23 */ /* 0x000fc60008010849 */
[----:B------:R0:W-:Y:S01]  /*3700*/  MUFU.EX2 R42, R70 ;  /* 0x00000046002a7308 */ /* 0x0001e20000000800 */
[--C-:B------:R-:W-:Y:S01]  /*3710*/  FFMA.FTZ R41, R54, UR26, -R73.reuse ;  /* 0x0000001a36297c23 */ /* 0x100fe20008010849 */
[----:B------:R-:W-:Y:S01]  /*3720*/  FFMA.FTZ R54, R75, UR26, -R73 ;  /* 0x0000001a4b367c23 */ /* 0x000fe20008010849 */
[----:B0-----:R-:W-:-:S05]  /*3730*/  FMNMX.FTZ R70, R61, R62, !PT ;  /* 0x0000003e3d467209 */ /* 0x001fca0007810000 */
[----:B------:R-:W0:Y:S01]  /*3740*/  SHFL.BFLY PT, R75, R70, 0x1, 0x1f ;  /* 0x0c201f00464b7f89 */ /* 0x000e2200000e0000 */
[--C-:B------:R-:W-:Y:S01]  /*3750*/  FFMA.FTZ R112, R38, UR26, -R73.reuse ;  /* 0x0000001a26707c23 */ /* 0x100fe20008010849 */
[--C-:B------:R-:W-:Y:S01]  /*3760*/  FFMA.FTZ R38, R53, UR26, -R73.reuse ;  /* 0x0000001a35267c23 */ /* 0x100fe20008010849 */
[--C-:B------:R-:W-:Y:S01]  /*3770*/  FFMA.FTZ R53, R86, UR26, -R73.reuse ;  /* 0x0000001a56357c23 */ /* 0x100fe20008010849 */
[--C-:B------:R-:W-:Y:S01]  /*3780*/  FFMA.FTZ R4, R4, UR26, -R73.reuse ;  /* 0x0000001a04047c23 */ /* 0x100fe20008010849 */
[--C-:B------:R-:W-:Y:S01]  /*3790*/  FFMA.FTZ R104, R30, UR26, -R73.reuse ;  /* 0x0000001a1e687c23 */ /* 0x100fe20008010849 */
[--C-:B------:R-:W-:Y:S01]  /*37a0*/  FFMA.FTZ R30, R49, UR26, -R73.reuse ;  /* 0x0000001a311e7c23 */ /* 0x100fe20008010849 */
[--C-:B------:R-:W-:Y:S01]  /*37b0*/  FFMA.FTZ R49, R74, UR26, -R73.reuse ;  /* 0x0000001a4a317c23 */ /* 0x100fe20008010849 */
[--C-:B------:R-:W-:Y:S01]  /*37c0*/  FFMA.FTZ R7, R7, UR26, -R73.reuse ;  /* 0x0000001a07077c23 */ /* 0x100fe20008010849 */
[----:B------:R-:W-:Y:S01]  /*37d0*/  FFMA.FTZ R74, R94, UR26, -R73 ;  /* 0x0000001a5e4a7c23 */ /* 0x000fe20008010849 */
[----:B0-----:R-:W-:-:S04]  /*37e0*/  FMNMX.FTZ R102, R70, R75, !PT ;  /* 0x0000004b46667209 */ /* 0x001fc80007810000 */
[C---:B------:R-:W-:Y:S01]  /*37f0*/  FSETP.NEU.FTZ.AND P2, PT, R102.reuse, -INF , PT ;  /* 0xff8000006600780b */ /* 0x040fe20003f5d000 */
[----:B------:R-:W-:-:S05]  /*3800*/  FMUL.FTZ R86, R102, UR26 ;  /* 0x0000001a66567c20 */ /* 0x000fca0008410000 */
[----:B------:R-:W-:Y:S01]  /*3810*/  FSEL R86, R86, RZ, P2 ;  /* 0x000000ff56567208 */ /* 0x000fe20001000000 */
[----:B------:R-:W-:Y:S01]  /*3820*/  MUFU.EX2 R95, R95 ;  /* 0x0000005f005f7308 */ /* 0x000fe20000000800 */
[----:B------:R-:W-:-:S03]  /*3830*/  FFMA.FTZ R8, R8, UR26, -R73 ;  /* 0x0000001a08087c23 */ /* 0x000fc60008010849 */
[--C-:B------:R-:W-:Y:S01]  /*3840*/  FFMA.FTZ R5, R5, UR26, -R86.reuse ;  /* 0x0000001a05057c23 */ /* 0x100fe20008010856 */
[--C-:B------:R-:W-:Y:S01]  /*3850*/  FFMA.FTZ R94, R6, UR26, -R86.reuse ;  /* 0x0000001a065e7c23 */ /* 0x100fe20008010856 */
[--C-:B------:R-:W-:Y:S02]  /*3860*/  FFMA.FTZ R96, R96, UR26, -R73.reuse ;  /* 0x0000001a60607c23 */ /* 0x100fe40008010849 */
[----:B------:R-:W0:Y:S01]  /*3870*/  MUFU.EX2 R4, R4 ;  /* 0x0000000400047308 */ /* 0x000e220000000800 */
[----:B------:R-:W-:Y:S01]  /*3880*/  FFMA.FTZ R9, R9, UR26, -R86 ;  /* 0x0000001a09097c23 */ /* 0x000fe20008010856 */
[----:B------:R-:W-:-:S06]  /*3890*/  FFMA.FTZ R11, R11, UR26, -R73 ;  /* 0x0000001a0b0b7c23 */ /* 0x000fcc0008010849 */
[----:B------:R-:W1:Y:S01]  /*38a0*/  MUFU.EX2 R7, R7 ;  /* 0x0000000700077308 */ /* 0x000e620000000800 */
[--C-:B------:R-:W-:Y:S01]  /*38b0*/  FFMA.FTZ R106, R12, UR26, -R73.reuse ;  /* 0x0000001a0c6a7c23 */ /* 0x100fe20008010849 */
[----:B------:R-:W-:-:S06]  /*38c0*/  FFMA.FTZ R50, R85, UR26, -R73 ;  /* 0x0000001a55327c23 */ /* 0x000fcc0008010849 */
[----:B------:R-:W-:Y:S01]  /*38d0*/  MUFU.EX2 R5, R5 ;  /* 0x0000000500057308 */ /* 0x000fe20000000800 */
[----:B------:R-:W-:-:S07]  /*38e0*/  FFMA.FTZ R85, R13, UR26, -R86 ;  /* 0x0000001a0d557c23 */ /* 0x000fce0008010856 */
[----:B------:R-:W2:Y:S08]  /*38f0*/  MUFU.EX2 R94, R94 ;  /* 0x0000005e005e7308 */ /* 0x000eb00000000800 */
[----:B------:R3:W-:Y:S01]  /*3900*/  MUFU.EX2 R70, R96 ;  /* 0x0000006000467308 */ /* 0x0007e20000000800 */
[----:B------:R-:W-:-:S07]  /*3910*/  FFMA.FTZ R18, R45, UR26, -R73 ;  /* 0x0000001a2d127c23 */ /* 0x000fce0008010849 */
[----:B------:R-:W4:Y:S01]  /*3920*/  MUFU.EX2 R8, R8 ;  /* 0x0000000800087308 */ /* 0x000f220000000800 */
[--C-:B---3--:R-:W-:Y:S01]  /*3930*/  FFMA.FTZ R96, R10, UR26, -R86.reuse ;  /* 0x0000001a0a607c23 */ /* 0x108fe20008010856 */
[----:B------:R-:W-:-:S06]  /*3940*/  FFMA.FTZ R14, R14, UR26, -R86 ;  /* 0x0000001a0e0e7c23 */ /* 0x000fcc0008010856 */
[----:B------:R-:W3:Y:S01]  /*3950*/  MUFU.EX2 R9, R9 ;  /* 0x0000000900097308 */ /* 0x000ee20000000800 */
[--C-:B------:R-:W-:Y:S01]  /*3960*/  FFMA.FTZ R45, R57, UR26, -R73.reuse ;  /* 0x0000001a392d7c23 */ /* 0x100fe20008010849 */
[----:B------:R-:W-:Y:S01]  /*3970*/  FFMA.FTZ R57, R87, UR26, -R73 ;  /* 0x0000001a57397c23 */ /* 0x000fe20008010849 */
[----:B0-----:R-:W-:-:S05]  /*3980*/  FADD.FTZ R10, R95, R4 ;  /* 0x000000045f0a7221 */ /* 0x001fca0000010000 */
[----:B------:R-:W0:Y:S01]  /*3990*/  MUFU.EX2 R11, R11 ;  /* 0x0000000b000b7308 */ /* 0x000e220000000800 */
[----:B------:R-:W-:Y:S01]  /*39a0*/  FFMA.FTZ R12, R21, UR26, -R73 ;  /* 0x0000001a150c7c23 */ /* 0x000fe20008010849 */
[----:B------:R-:W-:-:S06]  /*39b0*/  FFMA.FTZ R87, R19, UR26, -R86 ;  /* 0x0000001a13577c23 */ /* 0x000fcc0008010856 */
[----:B------:R-:W5:Y:S01]  /*39c0*/  MUFU.EX2 R96, R96 ;  /* 0x0000006000607308 */ /* 0x000f620000000800 */
[--C-:B------:R-:W-:Y:S01]  /*39d0*/  FFMA.FTZ R21, R25, UR26, -R73.reuse ;  /* 0x0000001a19157c23 */ /* 0x100fe20008010849 */
[--C-:B------:R-:W-:Y:S01]  /*39e0*/  FFMA.FTZ R19, R27, UR26, -R86.reuse ;  /* 0x0000001a1b137c23 */ /* 0x100fe20008010856 */
[----:B------:R-:W-:Y:S01]  /*39f0*/  FFMA.FTZ R25, R46, UR26, -R73 ;  /* 0x0000001a2e197c23 */ /* 0x000fe20008010849 */
[----:B------:R-:W-:-:S04]  /*3a00*/  FFMA.FTZ R27, R47, UR26, -R86 ;  /* 0x0000001a2f1b7c23 */ /* 0x000fc80008010856 */
[----:B------:R-:W5:Y:S01]  /*3a10*/  MUFU.EX2 R106, R106 ;  /* 0x0000006a006a7308 */ /* 0x000f620000000800 */
[--C-:B------:R-:W-:Y:S01]  /*3a20*/  FFMA.FTZ R46, R58, UR26, -R73.reuse ;  /* 0x0000001a3a2e7c23 */ /* 0x100fe20008010849 */
[----:B-1----:R-:W-:Y:S01]  /*3a30*/  FADD.FTZ R47, R7, R10 ;  /* 0x0000000a072f7221 */ /* 0x002fe20000010000 */
[----:B------:R-:W-:-:S05]  /*3a40*/  FFMA.FTZ R58, R88, UR26, -R73 ;  /* 0x0000001a583a7c23 */ /* 0x000fca0008010849 */
[----:B------:R-:W1:Y:S01]  /*3a50*/  MUFU.EX2 R85, R85 ;  /* 0x0000005500557308 */ /* 0x000e620000000800 */
[----:B--2---:R-:W-:Y:S01]  /*3a60*/  FADD.FTZ R10, R5, R94 ;  /* 0x0000005e050a7221 */ /* 0x004fe20000010000 */
[--C-:B------:R-:W-:Y:S01]  /*3a70*/  FFMA.FTZ R20, R20, UR26, -R86.reuse ;  /* 0x0000001a14147c23 */ /* 0x100fe20008010856 */
[----:B------:R-:W-:Y:S01]  /*3a80*/  FFMA.FTZ R88, R36, UR26, -R86 ;  /* 0x0000001a24587c23 */ /* 0x000fe20008010856 */
[----:B------:R-:W-:-:S04]  /*3a90*/  @!P1 VIADD R6, R0, 0x30840 ;  /* 0x0003084000069836 */ /* 0x000fc80000000000 */
[----:B------:R-:W2:Y:S01]  /*3aa0*/  MUFU.EX2 R101, R101 ;  /* 0x0000006500657308 */ /* 0x000ea20000000800 */
[----:B------:R-:W-:Y:S01]  /*3ab0*/  FFMA.FTZ R36, R48, UR26, -R86 ;  /* 0x0000001a30247c23 */ /* 0x000fe20008010856 */
[----:B----4-:R-:W-:Y:S01]  /*3ac0*/  FADD.FTZ R48, R8, R47 ;  /* 0x0000002f08307221 */ /* 0x010fe20000010000 */
[----:B---3--:R-:W-:-:S05]  /*3ad0*/  FADD.FTZ R47, R9, R10 ;  /* 0x0000000a092f7221 */ /* 0x008fca0000010000 */
[----:B------:R-:W3:Y:S01]  /*3ae0*/  MUFU.EX2 R14, R14 ;  /* 0x0000000e000e7308 */ /* 0x000ee20000000800 */
[--C-:B------:R-:W-:Y:S01]  /*3af0*/  FFMA.FTZ R13, R23, UR26, -R86.reuse ;  /* 0x0000001a170d7c23 */ /* 0x100fe20008010856 */
[--C-:B------:R-:W-:Y:S01]  /*3b00*/  FFMA.FTZ R75, R39, UR26, -R86.reuse ;  /* 0x0000001a274b7c23 */ /* 0x100fe20008010856 */
[----:B------:R-:W-:Y:S01]  /*3b10*/  FFMA.FTZ R39, R55, UR26, -R86 ;  /* 0x0000001a37277c23 */ /* 0x000fe20008010856 */
[----:B------:R-:W-:-:S04]  /*3b20*/  @!P1 PRMT R6, RZ, 0x654, R6 ;  /* 0x00000654ff069816 */ /* 0x000fc80000000006 */
[----:B------:R-:W4:Y:S01]  /*3b30*/  MUFU.EX2 R87, R87 ;  /* 0x0000005700577308 */ /* 0x000f220000000800 */
[----:B0-----:R-:W-:Y:S01]  /*3b40*/  FADD.FTZ R55, R11, R48 ;  /* 0x000000300b377221 */ /* 0x001fe20000010000 */
[----:B-----5:R-:W-:Y:S01]  /*3b50*/  FADD.FTZ R10, R96, R47 ;  /* 0x0000002f600a7221 */ /* 0x020fe20000010000 */
[----:B------:R-:W-:Y:S01]  /*3b60*/  FFMA.FTZ R24, R24, UR26, -R86 ;  /* 0x0000001a18187c23 */ /* 0x000fe20008010856 */
[----:B------:R0:W-:Y:S04]  /*3b70*/  @!P1 SYNCS.ARRIVE.TRANS64.RED.A1T0 RZ, [R6+URZ], RZ ;  /* 0x000000ff06ff99a7 */ /* 0x0001e8000810043f */
[----:B------:R-:W5:Y:S01]  /*3b80*/  MUFU.EX2 R20, R20 ;  /* 0x0000001400147308 */ /* 0x000f620000000800 */
[----:B------:R-:W-:Y:S01]  /*3b90*/  FADD.FTZ R48, R106, R55 ;  /* 0x000000376a307221 */ /* 0x000fe20000010000 */
[----:B0-----:R-:W-:Y:S01]  /*3ba0*/  F2FP.F16.F32.PACK_AB R6, R8, R7 ;  /* 0x000000070806723e */ /* 0x001fe200000000ff */
[----:B-1----:R-:W-:-:S05]  /*3bb0*/  FADD.FTZ R7, R85, R10 ;  /* 0x0000000a55077221 */ /* 0x002fca0000010000 */
[----:B------:R-:W-:Y:S01]  /*3bc0*/  MUFU.EX2 R13, R13 ;  /* 0x0000000d000d7308 */ /* 0x000fe20000000800 */
[----:B--2---:R-:W-:Y:S01]  /*3bd0*/  FADD.FTZ R55, R101, R48 ;  /* 0x0000003065377221 */ /* 0x004fe20000010000 */
[----:B---3--:R-:W-:Y:S01]  /*3be0*/  FADD.FTZ R48, R14, R7 ;  /* 0x000000070e307221 */ /* 0x008fe20000010000 */
[----:B------:R-:W-:-:S05]  /*3bf0*/  FFMA.FTZ R28, R28, UR26, -R86 ;  /* 0x0000001a1c1c7c23 */ /* 0x000fca0008010856 */
[----:B------:R-:W0:Y:S01]  /*3c00*/  MUFU.EX2 R110, R110 ;  /* 0x0000006e006e7308 */ /* 0x000e220000000800 */
[----:B------:R-:W-:Y:S01]  /*3c10*/  F2FP.F16.F32.PACK_AB R8, R106, R11 ;  /* 0x0000000b6a08723e */ /* 0x000fe200000000ff */
[----:B----4-:R-:W-:-:S06]  /*3c20*/  FADD.FTZ R11, R87, R48 ;  /* 0x00000030570b7221 */ /* 0x010fcc0000010000 */
[----:B------:R-:W-:Y:S01]  /*3c30*/  MUFU.EX2 R24, R24 ;  /* 0x0000001800187308 */ /* 0x000fe20000000800 */
[--C-:B------:R-:W-:Y:S01]  /*3c40*/  FFMA.FTZ R23, R31, UR26, -R86.reuse ;  /* 0x0000001a1f177c23 */ /* 0x100fe20008010856 */
[----:B------:R-:W-:-:S06]  /*3c50*/  FFMA.FTZ R56, R56, UR26, -R86 ;  /* 0x0000001a38387c23 */ /* 0x000fcc0008010856 */
[----:B------:R-:W1:Y:S01]  /*3c60*/  MUFU.EX2 R12, R12 ;  /* 0x0000000c000c7308 */ /* 0x000e620000000800 */
[----:B------:R-:W-:Y:S02]  /*3c70*/  F2FP.F16.F32.PACK_AB R7, R96, R9 ;  /* 0x000000096007723e */ /* 0x000fe400000000ff */
[----:B------:R-:W-:-:S05]  /*3c80*/  F2FP.F16.F32.PACK_AB R9, R14, R85 ;  /* 0x000000550e09723e */ /* 0x000fca00000000ff */
[----:B------:R-:W-:Y:S01]  /*3c90*/  MUFU.EX2 R19, R19 ;  /* 0x0000001300137308 */ /* 0x000fe20000000800 */
[----:B-----5:R-:W-:Y:S01]  /*3ca0*/  FADD.FTZ R14, R20, R11 ;  /* 0x0000000b140e7221 */ /* 0x020fe20000010000 */
[----:B------:R-:W-:Y:S01]  /*3cb0*/  FFMA.FTZ R33, R69, UR26, -R73 ;  /* 0x0000001a45217c23 */ /* 0x000fe20008010849 */
[----:B------:R-:W-:-:S05]  /*3cc0*/  FFMA.FTZ R32, R32, UR26, -R86 ;  /* 0x0000001a20207c23 */ /* 0x000fca0008010856 */
[----:B------:R-:W2:Y:S01]  /*3cd0*/  MUFU.EX2 R15, R15 ;  /* 0x0000000f000f7308 */ /* 0x000ea20000000800 */
[----:B------:R-:W-:Y:S01]  /*3ce0*/  FFMA.FTZ R69, R92, UR26, -R73 ;  /* 0x0000001a5c457c23 */ /* 0x000fe20008010849 */
[--C-:B------:R-:W-:Y:S01]  /*3cf0*/  FFMA.FTZ R92, R44, UR26, -R86.reuse ;  /* 0x0000001a2c5c7c23 */ /* 0x100fe20008010856 */
[----:B------:R-:W-:-:S05]  /*3d00*/  FFMA.FTZ R44, R59, UR26, -R86 ;  /* 0x0000001a3b2c7c23 */ /* 0x000fca0008010856 */
[----:B------:R-:W3:Y:S01]  /*3d10*/  MUFU.EX2 R28, R28 ;  /* 0x0000001c001c7308 */ /* 0x000ee20000000800 */
[----:B------:R-:W-:Y:S01]  /*3d20*/  FFMA.FTZ R35, R35, UR26, -R86 ;  /* 0x0000001a23237c23 */ /* 0x000fe20008010856 */
[----:B0-----:R-:W-:-:S06]  /*3d30*/  FADD.FTZ R59, R110, R55 ;  /* 0x000000376e3b7221 */ /* 0x001fcc0000010000 */
[----:B------:R-:W0:Y:S01]  /*3d40*/  MUFU.EX2 R21, R21 ;  /* 0x0000001500157308 */ /* 0x000e220000000800 */
[----:B------:R-:W-:-:S07]  /*3d50*/  F2FP.F16.F32.PACK_AB R11, R20, R87 ;  /* 0x00000057140b723e */ /* 0x000fce00000000ff */
[----:B------:R4:W-:Y:S01]  /*3d60*/  MUFU.EX2 R0, R56 ;  /* 0x0000003800007308 */ /* 0x0009e20000000800 */
[----:B-1----:R-:W-:-:S07]  /*3d70*/  FADD.FTZ R20, R12, R59 ;  /* 0x0000003b0c147221 */ /* 0x002fce0000010000 */
[----:B------:R-:W1:Y:S01]  /*3d80*/  MUFU.EX2 R23, R23 ;  /* 0x0000001700177308 */ /* 0x000e620000000800 */
[----:B----4-:R-:W-:Y:S01]  /*3d90*/  FFMA.FTZ R56, R71, UR26, -R86 ;  /* 0x0000001a47387c23 */ /* 0x010fe20008010856 */
[----:B------:R-:W-:-:S06]  /*3da0*/  FADD.FTZ R71, R13, R14 ;  /* 0x0000000e0d477221 */ /* 0x000fcc0000010000 */
[----:B------:R-:W4:Y:S01]  /*3db0*/  MUFU.EX2 R22, R22 ;  /* 0x0000001600167308 */ /* 0x000f220000000800 */
[----:B------:R-:W-:Y:S01]  /*3dc0*/  FADD.FTZ R14, R24, R71 ;  /* 0x00000047180e7221 */ /* 0x000fe20000010000 */
[----:B--2---:R-:W-:-:S06]  /*3dd0*/  FADD.FTZ R20, R15, R20 ;  /* 0x000000140f147221 */ /* 0x004fcc0000010000 */
[----:B------:R-:W2:Y:S01]  /*3de0*/  MUFU.EX2 R32, R32 ;  /* 0x0000002000207308 */ /* 0x000ea20000000800 */
[----:B------:R-:W-:-:S07]  /*3df0*/  FADD.FTZ R71, R19, R14 ;  /* 0x0000000e13477221 */ /* 0x000fce0000010000 */
[----:B------:R-:W5:Y:S01]  /*3e00*/  MUFU.EX2 R97, R97 ;  /* 0x0000006100617308 */ /* 0x000f620000000800 */
[--C-:B------:R-:W-:Y:S01]  /*3e10*/  FFMA.FTZ R47, R63, UR26, -R86.reuse ;  /* 0x0000001a3f2f7c23 */ /* 0x100fe20008010856 */
[----:B------:R-:W-:Y:S01]  /*3e20*/  FFMA.FTZ R61, R90, UR26, -R73 ;  /* 0x0000001a5a3d7c23 */ /* 0x000fe20008010849 */
[----:B------:R-:W-:-:S05]  /*3e30*/  FFMA.FTZ R63, R77, UR26, -R86 ;  /* 0x0000001a4d3f7c23 */ /* 0x000fca0008010856 */
[----:B------:R-:W5:Y:S01]  /*3e40*/  MUFU.EX2 R35, R35 ;  /* 0x0000002300237308 */ /* 0x000f620000000800 */
[----:B---3--:R-:W-:Y:S01]  /*3e50*/  FADD.FTZ R14, R28, R71 ;  /* 0x000000471c0e7221 */ /* 0x008fe20000010000 */
[----:B------:R-:W-:Y:S01]  /*3e60*/  FFMA.FTZ R90, R40, UR26, -R86 ;  /* 0x0000001a285a7c23 */ /* 0x000fe20008010856 */
[----:B0-----:R-:W-:-:S05]  /*3e70*/  FADD.FTZ R77, R21, R20 ;  /* 0x00000014154d7221 */ /* 0x001fca0000010000 */
[----:B------:R-:W0:Y:S01]  /*3e80*/  MUFU.EX2 R104, R104 ;  /* 0x0000006800687308 */ /* 0x000e220000000800 */
[----:B-1----:R-:W-:Y:S01]  /*3e90*/  FADD.FTZ R71, R23, R14 ;  /* 0x0000000e17477221 */ /* 0x002fe20000010000 */
[----:B------:R-:W-:-:S06]  /*3ea0*/  FFMA.FTZ R43, R43, UR26, -R86 ;  /* 0x0000001a2b2b7c23 */ /* 0x000fcc0008010856 */
[----:B------:R-:W1:Y:S01]  /*3eb0*/  MUFU.EX2 R88, R88 ;  /* 0x0000005800587308 */ /* 0x000e620000000800 */
[----:B----4-:R-:W-:-:S07]  /*3ec0*/  FADD.FTZ R20, R22, R77 ;  /* 0x0000004d16147221 */ /* 0x010fce0000010000 */
[----:B------:R-:W3:Y:S01]  /*3ed0*/  MUFU.EX2 R99, R99 ;  /* 0x0000006300637308 */ /* 0x000ee20000000800 */
[----:B--2---:R-:W-:Y:S01]  /*3ee0*/  FADD.FTZ R14, R32, R71 ;  /* 0x00000047200e7221 */ /* 0x004fe20000010000 */
[----:B-----5:R-:W-:-:S06]  /*3ef0*/  FADD.FTZ R77, R97, R20 ;  /* 0x00000014614d7221 */ /* 0x020fcc0000010000 */
[----:B------:R-:W2:Y:S08]  /*3f00*/  MUFU.EX2 R75, R75 ;  /* 0x0000004b004b7308 */ /* 0x000eb00000000800 */
[----:B------:R-:W4:Y:S01]  /*3f10*/  MUFU.EX2 R108, R108 ;  /* 0x0000006c006c7308 */ /* 0x000f220000000800 */
[----:B------:R-:W-:Y:S01]  /*3f20*/  FADD.FTZ R71, R35, R14 ;  /* 0x0000000e23477221 */ /* 0x000fe20000010000 */
[----:B0-----:R-:W-:-:S06]  /*3f30*/  FADD.FTZ R20, R104, R77 ;  /* 0x0000004d68147221 */ /* 0x001fcc0000010000 */
[----:B------:R-:W0:Y:S08]  /*3f40*/  MUFU.EX2 R90, R90 ;  /* 0x0000005a005a7308 */ /* 0x000e300000000800 */
[----:B------:R-:W5:Y:S01]  /*3f50*/  MUFU.EX2 R103, R103 ;  /* 0x0000006700677308 */ /* 0x000f620000000800 */
[----:B-1----:R-:W-:Y:S01]  /*3f60*/  FADD.FTZ R14, R88, R71 ;  /* 0x00000047580e7221 */ /* 0x002fe20000010000 */
[----:B---3--:R-:W-:-:S06]  /*3f70*/  FADD.FTZ R77, R99, R20 ;  /* 0x00000014634d7221 */ /* 0x008fcc0000010000 */
[----:B------:R-:W1:Y:S08]  /*3f80*/  MUFU.EX2 R43, R43 ;  /* 0x0000002b002b7308 */ /* 0x000e700000000800 */
[----:B------:R-:W3:Y:S01]  /*3f90*/  MUFU.EX2 R112, R112 ;  /* 0x0000007000707308 */ /* 0x000ee20000000800 */
[----:B--2---:R-:W-:Y:S01]  /*3fa0*/  FADD.FTZ R71, R75, R14 ;  /* 0x0000000e4b477221 */ /* 0x004fe20000010000 */
[----:B----4-:R-:W-:-:S06]  /*3fb0*/  FADD.FTZ R20, R108, R77 ;  /* 0x0000004d6c147221 */ /* 0x010fcc0000010000 */
[----:B------:R-:W2:Y:S08]  /*3fc0*/  MUFU.EX2 R92, R92 ;  /* 0x0000005c005c7308 */ /* 0x000eb00000000800 */
[----:B------:R-:W4:Y:S01]  /*3fd0*/  MUFU.EX2 R105, R105 ;  /* 0x0000006900697308 */ /* 0x000f220000000800 */
[----:B0-----:R-:W-:Y:S01]  /*3fe0*/  FADD.FTZ R14, R90, R71 ;  /* 0x000000475a0e7221 */ /* 0x001fe20000010000 */
[----:B-----5:R-:W-:Y:S01]  /*3ff0*/  FADD.FTZ R77, R103, R20 ;  /* 0x00000014674d7221 */ /* 0x020fe20000010000 */
[----:B------:R-:W-:-:S02]  /*4000*/  F2FP.F16.F32.PACK_AB R12, R15, R12 ;  /* 0x0000000c0f0c723e */ /* 0x000fc400000000ff */
[----:B-1----:R-:W-:Y:S01]  /*4010*/  FADD.FTZ R15, R43, R14 ;  /* 0x0000000e2b0f7221 */ /* 0x002fe20000010000 */
[----:B---3--:R-:W-:Y:S01]  /*4020*/  FADD.FTZ R20, R112, R77 ;  /* 0x0000004d70147221 */ /* 0x008fe20000010000 */
[----:B------:R-:W-:Y:S01]  /*4030*/  F2FP.F16.F32.PACK_AB R4, R4, R95 ;  /* 0x0000005f0404723e */ /* 0x000fe200000000ff */
[----:B------:R-:W-:Y:S01]  /*4040*/  FFMA.FTZ R48, R64, UR26, -R86 ;  /* 0x0000001a40307c23 */ /* 0x000fe20008010856 */
[----:B------:R-:W-:Y:S01]  /*4050*/  F2FP.F16.F32.PACK_AB R5, R94, R5 ;  /* 0x000000055e05723e */ /* 0x000fe200000000ff */
[----:B--2---:R-:W-:Y:S01]  /*4060*/  FADD.FTZ R64, R92, R15 ;  /* 0x0000000f5c407221 */ /* 0x004fe20000010000 */
[----:B------:R-:W-:Y:S02]  /*4070*/  F2FP.F16.F32.PACK_AB R10, R110, R101 ;  /* 0x000000656e0a723e */ /* 0x000fe400000000ff */
[----:B------:R-:W-:Y:S02]  /*4080*/  F2FP.F16.F32.PACK_AB R14, R22, R21 ;  /* 0x00000015160e723e */ /* 0x000fe400000000ff */
[----:B------:R-:W-:Y:S01]  /*4090*/  F2FP.F16.F32.PACK_AB R13, R24, R13 ;  /* 0x0000000d180d723e */ /* 0x000fe200000000ff */
[----:B----4-:R-:W-:Y:S01]  /*40a0*/  FADD.FTZ R77, R105, R20 ;  /* 0x00000014694d7221 */ /* 0x010fe20000010000 */
[----:B------:R-:W-:-:S02]  /*40b0*/  F2FP.F16.F32.PACK_AB R15, R28, R19 ;  /* 0x000000131c0f723e */ /* 0x000fc400000000ff */
[----:B------:R-:W-:Y:S02]  /*40c0*/  F2FP.F16.F32.PACK_AB R21, R32, R23 ;  /* 0x000000172015723e */ /* 0x000fe400000000ff */
[----:B------:R-:W-:Y:S02]  /*40d0*/  F2FP.F16.F32.PACK_AB R20, R104, R97 ;  /* 0x000000616814723e */ /* 0x000fe400000000ff */
[----:B------:R-:W-:Y:S02]  /*40e0*/  F2FP.F16.F32.PACK_AB R22, R108, R99 ;  /* 0x000000636c16723e */ /* 0x000fe400000000ff */
[----:B------:R-:W-:Y:S01]  /*40f0*/  F2FP.F16.F32.PACK_AB R23, R88, R35 ;  /* 0x000000235817723e */ /* 0x000fe200000000ff */
[----:B------:R-:W-:Y:S04]  /*4100*/  STSM.16.M88.4 [R2+0x1e800], R4 ;  /* 0x01e8000402007844 */ /* 0x000fe80000000200 */
[----:B------:R-:W-:Y:S04]  /*4110*/  STSM.16.M88.4 [R155], R8 ;  /* 0x000000089b007844 */ /* 0x000fe80000000200 */
[----:B------:R-:W-:Y:S04]  /*4120*/  STSM.16.M88.4 [R17], R12 ;  /* 0x0000000c11007844 */ /* 0x000fe80000000200 */
[----:B------:R0:W-:Y:S04]  /*4130*/  STSM.16.M88.4 [R16], R20 ;  /* 0x0000001410007844 */ /* 0x0001e80000000200 */
[----:B0-----:R-:W2:Y:S01]  /*4140*/  LDL R20, [R1] ;  /* 0x0000000001147983 */ /* 0x001ea20000100800 */
[----:B------:R-:W0:Y:S01]  /*4150*/  MUFU.EX2 R114, R114 ;  /* 0x0000007200727308 */ /* 0x000e220000000800 */
[----:B------:R-:W-:-:S07]  /*4160*/  FFMA.FTZ R31, R51, UR26, -R86 ;  /* 0x0000001a331f7c23 */ /* 0x000fce0008010856 */
[----:B------:R-:W1:Y:S01]  /*4170*/  MUFU.EX2 R18, R18 ;  /* 0x0000001200127308 */ /* 0x000e620000000800 */
[----:B------:R-:W-:-:S07]  /*4180*/  FFMA.FTZ R40, R52, UR26, -R86 ;  /* 0x0000001a34287c23 */ /* 0x000fce0008010856 */
[----:B------:R-:W3:Y:S08]  /*4190*/  MUFU.EX2 R25, R25 ;  /* 0x0000001900197308 */ /* 0x000ef00000000800 */
[----:B------:R-:W4:Y:S01]  /*41a0*/  MUFU.EX2 R27, R27 ;  /* 0x0000001b001b7308 */ /* 0x000f220000000800 */
[----:B0-----:R-:W-:-:S07]  /*41b0*/  FADD.FTZ R77, R114, R77 ;  /* 0x0000004d724d7221 */ /* 0x001fce0000010000 */
[----:B------:R-:W0:Y:S01]  /*41c0*/  MUFU.EX2 R30, R30 ;  /* 0x0000001e001e7308 */ /* 0x000e220000000800 */
[----:B------:R-:W-:-:S07]  /*41d0*/  FFMA.FTZ R55, R68, UR26, -R86 ;  /* 0x0000001a44377c23 */ /* 0x000fce0008010856 */
[----:B------:R-:W5:Y:S01]  /*41e0*/  MUFU.EX2 R36, R36 ;  /* 0x0000002400247308 */ /* 0x000f620000000800 */
[----:B-1----:R-:W-:-:S07]  /*41f0*/  FADD.FTZ R68, R18, R77 ;  /* 0x0000004d12447221 */ /* 0x002fce0000010000 */
[----:B------:R-:W1:Y:S08]  /*4200*/  MUFU.EX2 R37, R37 ;  /* 0x0000002500257308 */ /* 0x000e700000000800 */
[----:B------:R-:W1:Y:S01]  /*4210*/  MUFU.EX2 R31, R31 ;  /* 0x0000001f001f7308 */ /* 0x000e620000000800 */
[----:B---3--:R-:W-:Y:S01]  /*4220*/  FADD.FTZ R7, R25, R68 ;  /* 0x0000004419077221 */ /* 0x008fe20000010000 */
[----:B----4-:R-:W-:-:S06]  /*4230*/  FADD.FTZ R5, R27, R64 ;  /* 0x000000401b057221 */ /* 0x010fcc0000010000 */
[----:B------:R-:W3:Y:S08]  /*4240*/  MUFU.EX2 R38, R38 ;  /* 0x0000002600267308 */ /* 0x000ef00000000800 */
[----:B------:R-:W4:Y:S01]  /*4250*/  MUFU.EX2 R40, R40 ;  /* 0x0000002800287308 */ /* 0x000f220000000800 */
[----:B0-----:R-:W-:Y:S01]  /*4260*/  FADD.FTZ R10, R30, R7 ;  /* 0x000000071e0a7221 */ /* 0x001fe20000010000 */
[----:B-----5:R-:W-:-:S06]  /*4270*/  FADD.FTZ R8, R36, R5 ;  /* 0x0000000524087221 */ /* 0x020fcc0000010000 */
[----:B------:R-:W0:Y:S01]  /*4280*/  MUFU.EX2 R41, R41 ;  /* 0x0000002900297308 */ /* 0x000e220000000800 */
[----:B------:R-:W-:-:S07]  /*4290*/  FFMA.FTZ R51, R60, UR26, -R86 ;  /* 0x0000001a3c337c23 */ /* 0x000fce0008010856 */
[----:B------:R-:W5:Y:S01]  /*42a0*/  MUFU.EX2 R39, R39 ;  /* 0x0000002700277308 */ /* 0x000f620000000800 */
[----:B-1----:R-:W-:Y:S01]  /*42b0*/  FADD.FTZ R7, R37, R10 ;  /* 0x0000000a25077221 */ /* 0x002fe20000010000 */
[----:B------:R-:W-:-:S06]  /*42c0*/  FADD.FTZ R5, R31, R8 ;  /* 0x000000081f057221 */ /* 0x000fcc0000010000 */
[----:B------:R-:W1:Y:S01]  /*42d0*/  MUFU.EX2 R45, R45 ;  /* 0x0000002d002d7308 */ /* 0x000e620000000800 */
[----:B---3--:R-:W-:Y:S01]  /*42e0*/  FADD.FTZ R10, R38, R7 ;  /* 0x00000007260a7221 */ /* 0x008fe20000010000 */
[----:B----4-:R-:W-:-:S06]  /*42f0*/  FADD.FTZ R8, R40, R5 ;  /* 0x0000000528087221 */ /* 0x010fcc0000010000 */
[----:B------:R-:W3:Y:S01]  /*4300*/  MUFU.EX2 R46, R46 ;  /* 0x0000002e002e7308 */ /* 0x000ee20000000800 */
[----:B------:R-:W-:-:S07]  /*4310*/  FFMA.FTZ R65, R65, UR26, -R73 ;  /* 0x0000001a41417c23 */ /* 0x000fce0008010849 */
[----:B------:R-:W4:Y:S01]  /*4320*/  MUFU.EX2 R44, R44 ;  /* 0x0000002c002c7308 */ /* 0x000f220000000800 */
[----:B0-----:R-:W-:Y:S01]  /*4330*/  FADD.FTZ R10, R41, R10 ;  /* 0x0000000a290a7221 */ /* 0x001fe20000010000 */
[----:B------:R-:W-:-:S06]  /*4340*/  FFMA.FTZ R34, R66, UR26, -R73 ;  /* 0x0000001a42227c23 */ /* 0x000fcc0008010849 */
[----:B------:R-:W0:Y:S01]  /*4350*/  MUFU.EX2 R3, R3 ;  /* 0x0000000300037308 */ /* 0x000e220000000800 */
[----:B-----5:R-:W-:Y:S01]  /*4360*/  FADD.FTZ R9, R39, R8 ;  /* 0x0000000827097221 */ /* 0x020fe20000010000 */
[----:B------:R-:W-:-:S06]  /*4370*/  FFMA.FTZ R52, R67, UR26, -R86 ;  /* 0x0000001a43347c23 */ /* 0x000fcc0008010856 */
[----:B------:R-:W5:Y:S01]  /*4380*/  MUFU.EX2 R51, R51 ;  /* 0x0000003300337308 */ /* 0x000f620000000800 */
[----:B-1----:R-:W-:Y:S01]  /*4390*/  FADD.FTZ R11, R45, R10 ;  /* 0x0000000a2d0b7221 */ /* 0x002fe20000010000 */
[----:B------:R-:W-:-:S06]  /*43a0*/  FADD.FTZ R9, R0, R9 ;  /* 0x0000000900097221 */ /* 0x000fcc0000010000 */
        /* <DEDUP_REMOVED lines=10> */
[----:B------:R-:W-:Y:S01]  /*4450*/  FADD.FTZ R24, R26, R9 ;  /* 0x000000091a187221 */ /* 0x000fe20000010000 */
[----:B-1----:R-:W-:-:S06]  /*4460*/  FADD.FTZ R9, R47, R10 ;  /* 0x0000000a2f097221 */ /* 0x002fcc0000010000 */
[----:B------:R-:W1:Y:S01]  /*4470*/  MUFU.EX2 R33, R33 ;  /* 0x0000002100217308 */ /* 0x000e620000000800 */
[----:B------:R-:W-:-:S07]  /*4480*/  FFMA.FTZ R60, R76, UR26, -R86 ;  /* 0x0000001a4c3c7c23 */ /* 0x000fce0008010856 */
[----:B------:R-:W1:Y:S01]  /*4490*/  MUFU.EX2 R55, R55 ;  /* 0x0000003700377308 */ /* 0x000e620000000800 */
[----:B------:R-:W-:Y:S01]  /*44a0*/  F2FP.F16.F32.PACK_AB R4, R112, R103 ;  /* 0x000000677004723e */ /* 0x000fe200000000ff */
[----:B---3--:R-:W-:Y:S01]  /*44b0*/  FADD.FTZ R11, R29, R24 ;  /* 0x000000181d0b7221 */ /* 0x008fe20000010000 */
[----:B------:R-:W-:Y:S02]  /*44c0*/  F2FP.F16.F32.PACK_AB R6, R114, R105 ;  /* 0x000000697206723e */ /* 0x000fe400000000ff */
[----:B------:R-:W-:-:S03]  /*44d0*/  F2FP.F16.F32.PACK_AB R5, R90, R75 ;  /* 0x0000004b5a05723e */ /* 0x000fc600000000ff */
[----:B------:R-:W3:Y:S01]  /*44e0*/  MUFU.EX2 R56, R56 ;  /* 0x0000003800387308 */ /* 0x000ee20000000800 */
[----:B------:R-:W-:Y:S01]  /*44f0*/  F2FP.F16.F32.PACK_AB R7, R92, R43 ;  /* 0x0000002b5c07723e */ /* 0x000fe200000000ff */
[----:B----4-:R-:W-:Y:S01]  /*4500*/  FADD.FTZ R9, R48, R9 ;  /* 0x0000000930097221 */ /* 0x010fe20000010000 */
[----:B------:R-:W-:-:S05]  /*4510*/  F2FP.F16.F32.PACK_AB R8, R25, R18 ;  /* 0x000000121908723e */ /* 0x000fca00000000ff */
[----:B------:R-:W4:Y:S01]  /*4520*/  MUFU.EX2 R49, R49 ;  /* 0x0000003100317308 */ /* 0x000f220000000800 */
[----:B------:R5:W-:Y:S01]  /*4530*/  STSM.16.M88.4 [R2+0x24800], R4 ;  /* 0x0248000402007844 */ /* 0x000be20000000200 */
[----:B0-----:R-:W-:-:S06]  /*4540*/  FADD.FTZ R18, R34, R11 ;  /* 0x0000000b22127221 */ /* 0x001fcc0000010000 */
[----:B------:R-:W0:Y:S01]  /*4550*/  MUFU.EX2 R59, R59 ;  /* 0x0000003b003b7308 */ /* 0x000e220000000800 */
[----:B------:R-:W-:-:S07]  /*4560*/  FFMA.FTZ R67, R80, UR26, -R86 ;  /* 0x0000001a50437c23 */ /* 0x000fce0008010856 */
[----:B------:R-:W0:Y:S01]  /*4570*/  MUFU.EX2 R54, R54 ;  /* 0x0000003600367308 */ /* 0x000e220000000800 */
[----:B-----5:R-:W-:Y:S01]  /*4580*/  FADD.FTZ R4, R52, R9 ;  /* 0x0000000934047221 */ /* 0x020fe20000010000 */
[----:B-1----:R-:W-:-:S06]  /*4590*/  FADD.FTZ R7, R33, R18 ;  /* 0x0000001221077221 */ /* 0x002fcc0000010000 */
[----:B------:R-:W1:Y:S01]  /*45a0*/  MUFU.EX2 R60, R60 ;  /* 0x0000003c003c7308 */ /* 0x000e620000000800 */
[----:B------:R-:W-:Y:S01]  /*45b0*/  FADD.FTZ R5, R55, R4 ;  /* 0x0000000437057221 */ /* 0x000fe20000010000 */
[----:B------:R-:W-:Y:S01]  /*45c0*/  FFMA.FTZ R81, R81, UR26, -R86 ;  /* 0x0000001a51517c23 */ /* 0x000fe20008010856 */
[----:B------:R-:W-:-:S05]  /*45d0*/  FADD.FTZ R4, R42, R7 ;  /* 0x000000072a047221 */ /* 0x000fca0000010000 */
[----:B------:R-:W5:Y:S01]  /*45e0*/  MUFU.EX2 R50, R50 ;  /* 0x0000003200327308 */ /* 0x000f620000000800 */
[----:B------:R-:W-:Y:S01]  /*45f0*/  F2FP.F16.F32.PACK_AB R13, R0, R39 ;  /* 0x00000027000d723e */ /* 0x000fe200000000ff */
[----:B---3--:R-:W-:-:S06]  /*4600*/  FADD.FTZ R0, R56, R5 ;  /* 0x0000000538007221 */ /* 0x008fcc0000010000 */
[----:B------:R-:W3:Y:S01]  /*4610*/  MUFU.EX2 R63, R63 ;  /* 0x0000003f003f7308 */ /* 0x000ee20000000800 */
[----:B------:R-:W-:Y:S01]  /*4620*/  FFMA.FTZ R84, R84, UR26, -R86 ;  /* 0x0000001a54547c23 */ /* 0x000fe20008010856 */
[----:B----4-:R-:W-:-:S06]  /*4630*/  FADD.FTZ R7, R49, R4 ;  /* 0x0000000431077221 */ /* 0x010fcc0000010000 */
[----:B------:R-:W4:Y:S01]  /*4640*/  MUFU.EX2 R53, R53 ;  /* 0x0000003500357308 */ /* 0x000f220000000800 */
[----:B0-----:R-:W-:-:S07]  /*4650*/  FADD.FTZ R5, R59, R0 ;  /* 0x000000003b057221 */ /* 0x001fce0000010000 */
[----:B------:R-:W0:Y:S01]  /*4660*/  MUFU.EX2 R67, R67 ;  /* 0x0000004300437308 */ /* 0x000e220000000800 */
[----:B------:R-:W-:Y:S01]  /*4670*/  FFMA.FTZ R78, R78, UR26, -R86 ;  /* 0x0000001a4e4e7c23 */ /* 0x000fe20008010856 */
[----:B------:R-:W-:-:S06]  /*4680*/  FADD.FTZ R7, R54, R7 ;  /* 0x0000000736077221 */ /* 0x000fcc0000010000 */
[----:B------:R-:W0:Y:S01]  /*4690*/  MUFU.EX2 R57, R57 ;  /* 0x0000003900397308 */ /* 0x000e220000000800 */
[----:B------:R-:W-:Y:S01]  /*46a0*/  FFMA.FTZ R62, R89, UR26, -R73 ;  /* 0x0000001a593e7c23 */ /* 0x000fe20008010849 */
[----:B-1----:R-:W-:-:S06]  /*46b0*/  FADD.FTZ R4, R60, R5 ;  /* 0x000000053c047221 */ /* 0x002fcc0000010000 */
[----:B------:R-:W1:Y:S01]  /*46c0*/  MUFU.EX2 R68, R81 ;  /* 0x0000005100447308 */ /* 0x000e620000000800 */
[----:B------:R-:W-:Y:S01]  /*46d0*/  FFMA.FTZ R83, R83, UR26, -R86 ;  /* 0x0000001a53537c23 */ /* 0x000fe20008010856 */
[----:B-----5:R-:W-:-:S06]  /*46e0*/  FADD.FTZ R18, R50, R7 ;  /* 0x0000000732127221 */ /* 0x020fcc0000010000 */
[----:B------:R-:W-:Y:S01]  /*46f0*/  MUFU.EX2 R58, R58 ;  /* 0x0000003a003a7308 */ /* 0x000fe20000000800 */
[----:B------:R-:W-:Y:S01]  /*4700*/  FFMA.FTZ R65, R91, UR26, -R73 ;  /* 0x0000001a5b417c23 */ /* 0x000fe20008010849 */
[----:B---3--:R-:W-:-:S06]  /*4710*/  FADD.FTZ R6, R63, R4 ;  /* 0x000000043f067221 */ /* 0x008fcc0000010000 */
[----:B------:R-:W3:Y:S01]  /*4720*/  MUFU.EX2 R84, R84 ;  /* 0x0000005400547308 */ /* 0x000ee20000000800 */
[----:B------:R-:W-:Y:S01]  /*4730*/  FFMA.FTZ R82, R82, UR26, -R86 ;  /* 0x0000001a52527c23 */ /* 0x000fe20008010856 */
[----:B------:R-:W-:Y:S01]  /*4740*/  F2FP.F16.F32.PACK_AB R32, R26, R3 ;  /* 0x000000031a20723e */ /* 0x000fe200000000ff */
[----:B----4-:R-:W-:-:S05]  /*4750*/  FADD.FTZ R18, R53, R18 ;  /* 0x0000001235127221 */ /* 0x010fca0000010000 */
[----:B------:R-:W-:Y:S01]  /*4760*/  MUFU.EX2 R61, R61 ;  /* 0x0000003d003d7308 */ /* 0x000fe20000000800 */
[----:B------:R-:W-:Y:S01]  /*4770*/  FFMA.FTZ R66, R98, UR26, -R73 ;  /* 0x0000001a62427c23 */ /* 0x000fe20008010849 */
[----:B------:R-:W-:Y:S01]  /*4780*/  F2FP.F16.F32.PACK_AB R10, R37, R30 ;  /* 0x0000001e250a723e */ /* 0x000fe200000000ff */
[----:B0-----:R-:W-:-:S05]  /*4790*/  FADD.FTZ R3, R67, R6 ;  /* 0x0000000643037221 */ /* 0x001fca0000010000 */
[----:B------:R-:W0:Y:S01]  /*47a0*/  MUFU.EX2 R19, R78 ;  /* 0x0000004e00137308 */ /* 0x000e220000000800 */
[----:B------:R-:W-:Y:S01]  /*47b0*/  F2FP.F16.F32.PACK_AB R9, R36, R27 ;  /* 0x0000001b2409723e */ /* 0x000fe200000000ff */
[----:B------:R-:W-:Y:S01]  /*47c0*/  FFMA.FTZ R79, R79, UR26, -R86 ;  /* 0x0000001a4f4f7c23 */ /* 0x000fe20008010856 */
[----:B------:R-:W-:Y:S02]  /*47d0*/  F2FP.F16.F32.PACK_AB R11, R40, R31 ;  /* 0x0000001f280b723e */ /* 0x000fe400000000ff */
[----:B------:R-:W-:-:S03]  /*47e0*/  F2FP.F16.F32.PACK_AB R12, R41, R38 ;  /* 0x00000026290c723e */ /* 0x000fc600000000ff */
[----:B------:R-:W4:Y:S01]  /*47f0*/  MUFU.EX2 R62, R62 ;  /* 0x0000003e003e7308 */ /* 0x000f220000000800 */
[----:B------:R-:W-:Y:S02]  /*4800*/  F2FP.F16.F32.PACK_AB R14, R46, R45 ;  /* 0x0000002d2e0e723e */ /* 0x000fe400000000ff */
[----:B------:R-:W-:Y:S01]  /*4810*/  F2FP.F16.F32.PACK_AB R15, R51, R44 ;  /* 0x0000002c330f723e */ /* 0x000fe200000000ff */
[----:B------:R-:W-:-:S04]  /*4820*/  FADD.FTZ R5, R57, R18 ;  /* 0x0000001239057221 */ /* 0x000fc80000010000 */
[----:B------:R-:W5:Y:S01]  /*4830*/  MUFU.EX2 R83, R83 ;  /* 0x0000005300537308 */ /* 0x000f620000000800 */
[----:B-1----:R-:W-:Y:S01]  /*4840*/  FADD.FTZ R3, R68, R3 ;  /* 0x0000000344037221 */ /* 0x002fe20000010000 */
[----:B------:R3:W-:Y:S01]  /*4850*/  STSM.16.M88.4 [R121], R8 ;  /* 0x0000000879007844 */ /* 0x0007e20000000200 */
[----:B------:R-:W-:-:S05]  /*4860*/  FFMA.FTZ R109, R109, UR26, -R86 ;  /* 0x0000001a6d6d7c23 */ /* 0x000fca0008010856 */
[----:B------:R-:W1:Y:S01]  /*4870*/  MUFU.EX2 R65, R65 ;  /* 0x0000004100417308 */ /* 0x000e620000000800 */
[----:B------:R2:W-:Y:S07]  /*4880*/  STSM.16.M88.4 [R17+0x6000], R12 ;  /* 0x0060000c11007844 */ /* 0x0005ee0000000200 */
[----:B------:R-:W1:Y:S01]  /*4890*/  MUFU.EX2 R82, R82 ;  /* 0x0000005200527308 */ /* 0x000e620000000800 */
[----:B---3--:R-:W-:Y:S01]  /*48a0*/  FADD.FTZ R8, R84, R3 ;  /* 0x0000000354087221 */ /* 0x008fe20000010000 */
[----:B------:R-:W-:-:S06]  /*48b0*/  FFMA.FTZ R107, R107, UR26, -R86 ;  /* 0x0000001a6b6b7c23 */ /* 0x000fcc0008010856 */
[----:B------:R-:W3:Y:S01]  /*48c0*/  MUFU.EX2 R66, R66 ;  /* 0x0000004200427308 */ /* 0x000ee20000000800 */
[----:B--2---:R-:W-:Y:S01]  /*48d0*/  FADD.FTZ R12, R58, R5 ;  /* 0x000000053a0c7221 */ /* 0x004fe20000010000 */
[----:B0-----:R-:W-:-:S06]  /*48e0*/  FADD.FTZ R8, R19, R8 ;  /* 0x0000000813087221 */ /* 0x001fcc0000010000 */
[----:B------:R-:W0:Y:S01]  /*48f0*/  MUFU.EX2 R79, R79 ;  /* 0x0000004f004f7308 */ /* 0x000e220000000800 */
[----:B------:R-:W-:Y:S01]  /*4900*/  FADD.FTZ R3, R61, R12 ;  /* 0x0000000c3d037221 */ /* 0x000fe20000010000 */
[--C-:B------:R-:W-:Y:S01]  /*4910*/  FFMA.FTZ R113, R113, UR26, -R86.reuse ;  /* 0x0000001a71717c23 */ /* 0x100fe20008010856 */
[----:B------:R-:W-:Y:S01]  /*4920*/  FFMA.FTZ R111, R111, UR26, -R86 ;  /* 0x0000001a6f6f7c23 */ /* 0x000fe20008010856 */
[----:B------:R-:W-:-:S04]  /*4930*/  FFMA.FTZ R73, R100, UR26, -R73 ;  /* 0x0000001a64497c23 */ /* 0x000fc80008010849 */
[----:B------:R-:W2:Y:S01]  /*4940*/  MUFU.EX2 R69, R69 ;  /* 0x0000004500457308 */ /* 0x000ea20000000800 */
[----:B------:R-:W-:Y:S01]  /*4950*/  FFMA.FTZ R86, R115, UR26, -R86 ;  /* 0x0000001a73567c23 */ /* 0x000fe20008010856 */
[----:B----4-:R-:W-:Y:S01]  /*4960*/  FADD.FTZ R12, R62, R3 ;  /* 0x000000033e0c7221 */ /* 0x010fe20000010000 */
[----:B-----5:R-:W-:-:S05]  /*4970*/  FADD.FTZ R3, R83, R8 ;  /* 0x0000000853037221 */ /* 0x020fca0000010000 */
[----:B------:R-:W4:Y:S01]  /*4980*/  MUFU.EX2 R0, R109 ;  /* 0x0000006d00007308 */ /* 0x000f220000000800 */
[----:B-1----:R-:W-:Y:S01]  /*4990*/  FADD.FTZ R11, R65, R12 ;  /* 0x0000000c410b7221 */ /* 0x002fe20000010000 */
[----:B------:R-:W-:-:S06]  /*49a0*/  FADD.FTZ R8, R82, R3 ;  /* 0x0000000352087221 */ /* 0x000fcc0000010000 */
[----:B------:R-:W1:Y:S01]  /*49b0*/  MUFU.EX2 R9, R107 ;  /* 0x0000006b00097308 */ /* 0x000e620000000800 */
[----:B---3--:R-:W-:Y:S01]  /*49c0*/  FADD.FTZ R12, R66, R11 ;  /* 0x0000000b420c7221 */ /* 0x008fe20000010000 */
[----:B0-----:R-:W-:-:S06]  /*49d0*/  FADD.FTZ R3, R79, R8 ;  /* 0x000000084f037221 */ /* 0x001fcc0000010000 */
[----:B------:R-:W0:Y:S01]  /*49e0*/  MUFU.EX2 R10, R113 ;  /* 0x00000071000a7308 */ /* 0x000e220000000800 */
[----:B--2---:R-:W-:-:S07]  /*49f0*/  FADD.FTZ R11, R69, R12 ;  /* 0x0000000c450b7221 */ /* 0x004fce0000010000 */
[----:B------:R-:W-:Y:S08]  /*4a00*/  MUFU.EX2 R74, R74 ;  /* 0x0000004a004a7308 */ /* 0x000ff00000000800 */
[----:B------:R-:W2:Y:S08]  /*4a10*/  MUFU.EX2 R73, R73 ;  /* 0x0000004900497308 */ /* 0x000eb00000000800 */
[----:B------:R-:W-:Y:S08]  /*4a20*/  MUFU.EX2 R111, R111 ;  /* 0x0000006f006f7308 */ /* 0x000ff00000000800 */
[----:B------:R-:W3:Y:S01]  /*4a30*/  MUFU.EX2 R86, R86 ;  /* 0x0000005600567308 */ /* 0x000ee20000000800 */
[----:B------:R-:W-:Y:S01]  /*4a40*/  F2FP.F16.F32.PACK_AB R4, R42, R33 ;  /* 0x000000212a04723e */ /* 0x000fe200000000ff */
[----:B----4-:R-:W-:Y:S01]  /*4a50*/  FADD.FTZ R12, R0, R3 ;  /* 0x00000003000c7221 */ /* 0x010fe20000010000 */
[----:B------:R-:W-:-:S02]  /*4a60*/  F2FP.F16.F32.PACK_AB R34, R34, R29 ;  /* 0x0000001d2222723e */ /* 0x000fc400000000ff */
[----:B------:R-:W-:Y:S02]  /*4a70*/  F2FP.F16.F32.PACK_AB R33, R48, R47 ;  /* 0x0000002f3021723e */ /* 0x000fe400000000ff */
[----:B------:R-:W-:Y:S02]  /*4a80*/  F2FP.F16.F32.PACK_AB R35, R55, R52 ;  /* 0x000000343723723e */ /* 0x000fe400000000ff */
[----:B------:R-:W-:Y:S02]  /*4a90*/  F2FP.F16.F32.PACK_AB R6, R54, R49 ;  /* 0x000000313606723e */ /* 0x000fe400000000ff */
[----:B------:R-:W-:Y:S02]  /*4aa0*/  F2FP.F16.F32.PACK_AB R5, R59, R56 ;  /* 0x000000383b05723e */ /* 0x000fe400000000ff */
[----:B------:R-:W-:Y:S01]  /*4ab0*/  F2FP.F16.F32.PACK_AB R7, R63, R60 ;  /* 0x0000003c3f07723e */ /* 0x000fe200000000ff */
[----:B-1----:R-:W-:Y:S01]  /*4ac0*/  FADD.FTZ R3, R9, R12 ;  /* 0x0000000c09037221 */ /* 0x002fe20000010000 */
[----:B------:R-:W-:Y:S01]  /*4ad0*/  F2FP.F16.F32.PACK_AB R58, R58, R57 ;  /* 0x000000393a3a723e */ /* 0x000fe200000000ff */
[----:B------:R-:W-:Y:S01]  /*4ae0*/  STSM.16.M88.4 [R16+0x6000], R32 ;  /* 0x0060002010007844 */ /* 0x000fe20000000200 */
[----:B------:R-:W-:-:S02]  /*4af0*/  F2FP.F16.F32.PACK_AB R57, R68, R67 ;  /* 0x000000434439723e */ /* 0x000fc400000000ff */
[----:B------:R-:W-:Y:S01]  /*4b00*/  F2FP.F16.F32.PACK_AB R56, R53, R50 ;  /* 0x000000323538723e */ /* 0x000fe200000000ff */
[----:B------:R1:W-:Y:S01]  /*4b10*/  STSM.16.M88.4 [R2+0x2a800], R4 ;  /* 0x02a8000402007844 */ /* 0x0003e20000000200 */
[----:B------:R-:W-:Y:S02]  /*4b20*/  F2FP.F16.F32.PACK_AB R66, R66, R65 ;  /* 0x000000414242723e */ /* 0x000fe400000000ff */
[----:B------:R-:W-:Y:S02]  /*4b30*/  F2FP.F16.F32.PACK_AB R59, R19, R84 ;  /* 0x00000054133b723e */ /* 0x000fe400000000ff */
[----:B------:R-:W-:Y:S01]  /*4b40*/  F2FP.F16.F32.PACK_AB R67, R0, R79 ;  /* 0x0000004f0043723e */ /* 0x000fe200000000ff */
[----:B0-----:R-:W-:Y:S01]  /*4b50*/  FADD.FTZ R0, R10, R3 ;  /* 0x000000030a007221 */ /* 0x001fe20000010000 */
[----:B------:R-:W-:Y:S02]  /*4b60*/  F2FP.F16.F32.PACK_AB R64, R62, R61 ;  /* 0x0000003d3e40723e */ /* 0x000fe400000000ff */
[----:B------:R-:W-:-:S02]  /*4b70*/  F2FP.F16.F32.PACK_AB R65, R82, R83 ;  /* 0x000000535241723e */ /* 0x000fc400000000ff */
[----:B------:R-:W-:Y:S02]  /*4b80*/  F2FP.F16.F32.PACK_AB R9, R10, R9 ;  /* 0x000000090a09723e */ /* 0x000fe400000000ff */
[C---:B------:R-:W-:Y:S02]  /*4b90*/  F2FP.F16.F32.PACK_AB R8, R70.reuse, R69 ;  /* 0x000000454608723e */ /* 0x040fe400000000ff */
[----:B--2---:R-:W-:Y:S01]  /*4ba0*/  F2FP.F16.F32.PACK_AB R10, R73, R74 ;  /* 0x0000004a490a723e */ /* 0x004fe200000000ff */
[----:B-1----:R-:W-:Y:S01]  /*4bb0*/  FADD.FTZ R5, R70, R11 ;  /* 0x0000000b46057221 */ /* 0x002fe20000010000 */
[----:B---3--:R-:W-:Y:S01]  /*4bc0*/  F2FP.F16.F32.PACK_AB R11, R86, R111 ;  /* 0x0000006f560b723e */ /* 0x008fe200000000ff */
[----:B------:R0:W-:Y:S04]  /*4bd0*/  STSM.16.M88.4 [R20], R56 ;  /* 0x0000003814007844 */ /* 0x0001e80000000200 */
[----:B------:R0:W-:Y:S04]  /*4be0*/  STSM.16.M88.4 [R17+0xc000], R64 ;  /* 0x00c0004011007844 */ /* 0x0001e80000000200 */
[----:B------:R0:W-:Y:S01]  /*4bf0*/  STSM.16.M88.4 [R16+0xc000], R8 ;  /* 0x00c0000810007844 */ /* 0x0001e20000000200 */
[----:B------:R1:W-:Y:S06]  /*4c00*/  MEMBAR.ALL.CTA ;  /* 0x0000000000007992 */ /* 0x0003ec0000008000 */
[----:B-1----:R-:W1:Y:S01]  /*4c10*/  FENCE.VIEW.ASYNC.S ;  /* 0x00000000000073c6 */ /* 0x002e620000000000 */
[----:B------:R-:W-:-:S06]  /*4c20*/  UISETP.GE.AND UP0, UPT, UR49, 0xc1, UPT ;  /* 0x000000c13100788c */ /* 0x000fcc000bf06270 */
[----:B------:R-:W-:Y:S01]  /*4c30*/  PLOP3.LUT P2, PT, PT, PT, UP0, 0x80, 0x0 ;  /* 0x000000000000781c */ /* 0x000fe20003f4f008 */
[----:B------:R-:W-:Y:S01]  /*4c40*/  FADD.FTZ R4, R74, R5 ;  /* 0x000000054a047221 */ /* 0x000fe20000010000 */
[----:B------:R-:W-:Y:S01]  /*4c50*/  FADD.FTZ R5, R111, R0 ;  /* 0x000000006f057221 */ /* 0x000fe20000010000 */
[----:B------:R-:W-:Y:S01]  /*4c60*/  ISETP.NE.AND P0, PT, R120, RZ, PT ;  /* 0x000000ff7800720c */ /* 0x000fe20003f05270 */
[----:B------:R-:W-:Y:S02]  /*4c70*/  IMAD.MOV.U32 R149, RZ, RZ, R151 ;  /* 0x000000ffff957224 */ /* 0x000fe400078e0097 */
[----:B------:R-:W-:Y:S01]  /*4c80*/  FADD.FTZ R4, R73, R4 ;  /* 0x0000000449047221 */ /* 0x000fe20000010000 */
[----:B------:R-:W-:Y:S01]  /*4c90*/  FADD.FTZ R5, R86, R5 ;  /* 0x0000000556057221 */ /* 0x000fe20000010000 */
[-C--:B------:R-:W-:Y:S01]  /*4ca0*/  MOV R150, R151.reuse ;  /* 0x0000009700967202 */ /* 0x080fe20000000f00 */
[--C-:B------:R-:W-:Y:S01]  /*4cb0*/  IMAD.MOV.U32 R148, RZ, RZ, R151.reuse ;  /* 0x000000ffff947224 */ /* 0x100fe200078e0097 */
        /* <DEDUP_REMOVED lines=15> */
[--C-:B------:R-:W-:Y:S02]  /*4db0*/  IMAD.MOV.U32 R136, RZ, RZ, R151.reuse ;  /* 0x000000ffff887224 */ /* 0x100fe400078e0097 */
[--C-:B------:R-:W-:Y:S02]  /*4dc0*/  IMAD.MOV.U32 R134, RZ, RZ, R151.reuse ;  /* 0x000000ffff867224 */ /* 0x100fe400078e0097 */
        /* <DEDUP_REMOVED lines=10> */
[----:B------:R-:W-:Y:S01]  /*4e70*/  IMAD.MOV.U32 R121, RZ, RZ, R151 ;  /* 0x000000ffff797224 */ /* 0x000fe200078e0097 */
[----:B-1----:R-:W-:Y:S01]  /*4e80*/  NOP ;  /* 0x0000000000007918 */ /* 0x002fe20000000000 */
[----:B0-----:R-:W-:Y:S05]  /*4e90*/  @!P2 BRA `(.L_x_131) ;  /* 0x0000003400d8a947 */ /* 0x001fea0003800000 */
[----:B------:R-:W-:Y:S01]  /*4ea0*/  IMAD.MOV.U32 R0, RZ, RZ, R102 ;  /* 0x000000ffff007224 */ /* 0x000fe200078e0066 */
[----:B------:R-:W-:Y:S01]  /*4eb0*/  CS2R R150, SRZ ;  /* 0x0000000000967805 */ /* 0x000fe2000001ff00 */
        /* <DEDUP_REMOVED lines=15> */
[----:B------:R-:W-:Y:S01]  /*4fb0*/  CS2R R120, SRZ ;  /* 0x0000000000787805 */ /* 0x000fe2000001ff00 */
[----:B------:R-:W-:Y:S01]  /*4fc0*/  UIADD3 UR29, UR48, -0x2, URZ ;  /* 0xfffffffe301d7890 */ /* 0x000fe2000fffe03f */
[----:B------:R-:W-:Y:S01]  /*4fd0*/  UMOV UR20, UR38 ;  /* 0x0000002600147c82 */ /* 0x000fe20008000000 */
[----:B------:R-:W-:Y:S01]  /*4fe0*/  UMOV UR28, UR39 ;  /* 0x00000027001c7c82 */ /* 0x000fe20008000000 */
[----:B------:R-:W-:Y:S01]  /*4ff0*/  ULDC UR27, c[0x0][0x9d8] ;  /* 0x00027600001b7ab9 */ /* 0x000fe20000000800 */
[----:B------:R-:W-:-:S08]  /*5000*/  ULDC UR26, c[0x0][0x988] ;  /* 0x00026200001a7ab9 */ /* 0x000fd00000000800 */
.L_x_140:
[----:B------:R-:W-:Y:S01]  /*5010*/  UIADD3 UR39, UR28, 0x1, URZ ;  /* 0x000000011c277890 */ /* 0x000fe2000fffe03f */
[----:B------:R-:W-:-:S03]  /*5020*/  ISETP.NE.AND P3, PT, RZ, UR44, PT ;  /* 0x0000002cff007c0c */ /* 0x000fc6000bf65270 */
[----:B------:R-:W-:-:S04]  /*5030*/  UISETP.NE.AND UP0, UPT, UR39, 0x2, UPT ;  /* 0x000000022700788c */ /* 0x000fc8000bf05270 */
[----:B------:R-:W-:Y:S02]  /*5040*/  USEL UR38, URZ, 0x1, UP0 ;  /* 0x000000013f267887 */ /* 0x000fe40008000000 */
[----:B------:R-:W-:Y:S02]  /*5050*/  USEL UR39, UR39, URZ, UP0 ;  /* 0x0000003f27277287 */ /* 0x000fe40008000000 */
[----:B------:R-:W-:Y:S02]  /*5060*/  ULOP3.LUT UR38, UR20, UR38, URZ, 0x3c, !UPT ;  /* 0x0000002614267292 */ /* 0x000fe4000f8e3c3f */
[----:B------:R-:W-:Y:S10]  /*5070*/  @P3 BRA `(.L_x_132) ;  /* 0x00000000002c3947 */ /* 0x000ff40003800000 */
[----:B------:R-:W-:Y:S05]  /*5080*/  @!P0 BRA `(.L_x_133) ;  /* 0x0000000000048947 */ /* 0x000fea0003800000 */
[----:B------:R-:W-:Y:S01]  /*5090*/  BPT.TRAP 0x1 ;  /* 0x000000040000795c */ /* 0x000fe20000300000 */
.L_x_133:
[----:B------:R-:W-:Y:S01]  /*50a0*/  ULEA UR6, UR39, UR40, 0x3 ;  /* 0x0000002827067291 */ /* 0x000fe2000f8e183f */
[----:B------:R-:W-:-:S05]  /*50b0*/  IMAD.U32 R6, RZ, RZ, UR38 ;  /* 0x00000026ff067e24 */ /* 0x000fca000f8e00ff */
[----:B------:R-:W-:-:S04]  /*50c0*/  SHF.L.U32 R6, R6, 0x1f, RZ ;  /* 0x0000001f06067819 */ /* 0x000fc800000006ff */
[----:B------:R0:W1:Y:S01]  /*50d0*/  SYNCS.PHASECHK.TRANS64.TRYWAIT P2, [UR6+0x30830], R6 ;  /* 0x03083006ff0075a7 */ /* 0x0000620008040146 */
[----:B------:R-:W-:Y:S05]  /*50e0*/  @!P0 BRA `(.L_x_134) ;  /* 0x0000000000048947 */ /* 0x000fea0003800000 */
[----:B------:R-:W-:Y:S01]  /*50f0*/  BPT.TRAP 0x1 ;  /* 0x000000040000795c */ /* 0x000fe20000300000 */
.L_x_134:
[----:B-1----:R-:W-:Y:S05]  /*5100*/  @P2 BRA `(.L_x_132) ;  /* 0x0000000000082947 */ /* 0x002fea0003800000 */
[----:B------:R-:W1:Y:S02]  /*5110*/  SYNCS.PHASECHK.TRANS64.TRYWAIT P2, [UR6+0x30830], R6 ;  /* 0x03083006ff0075a7 */ /* 0x000e640008040146 */
[----:B-1----:R-:W-:Y:S05]  /*5120*/  @!P2 BRA `(.L_x_135) ;  /* 0x0000009400f4a947 */ /* 0x002fea0003800000 */
.L_x_132:
[----:B-1----:R-:W1:Y:S01]  /*5130*/  S2R R7, SR_TID.X ;  /* 0x0000000000077919 */ /* 0x002e620000002100 */
[----:B------:R-:W-:Y:S01]  /*5140*/  UIMAD UR6, UR39, 0x600, UR24 ;  /* 0x00000600270678a4 */ /* 0x000fe2000f8e0218 */
[----:B------:R-:W-:Y:S01]  /*5150*/  UMOV UR7, 0x40000040 ;  /* 0x4000004000077882 */ /* 0x000fe20000000000 */
[----:B------:R-:W-:Y:S02]  /*5160*/  UMOV UR11, 0x40000040 ;  /* 0x40000040000b7882 */ /* 0x000fe40000000000 */
[----:B------:R-:W-:Y:S02]  /*5170*/  UIADD3 UR10, UR6, 0x2, URZ ;  /* 0x00000002060a7890 */ /* 0x000fe4000fffe03f */
[----:B------:R-:W-:Y:S01]  /*5180*/  UIADD3 UR14, UR6, 0x4, URZ ;  /* 0x00000004060e7890 */ /* 0x000fe2000fffe03f */
[----:B------:R-:W-:Y:S01]  /*5190*/  UMOV UR15, 0x40000040 ;  /* 0x40000040000f7882 */ /* 0x000fe20000000000 */
[----:B------:R-:W-:Y:S01]  /*51a0*/  UIADD3 UR18, UR6, 0x6, URZ ;  /* 0x0000000606127890 */ /* 0x000fe2000fffe03f */
[----:B------:R-:W-:Y:S01]  /*51b0*/  UMOV UR19, 0x40000040 ;  /* 0x4000004000137882 */ /* 0x000fe20000000000 */
[----:B-1----:R-:W-:-:S05]  /*51c0*/  SHF.R.U32.HI R7, RZ, 0x7, R7 ;  /* 0x00000007ff077819 */ /* 0x002fca0000011607 */
[----:B0-----:R-:W-:-:S05]  /*51d0*/  VIADD R6, R7, 0x8 ;  /* 0x0000000807067836 */ /* 0x001fca0000000000 */
[----:B------:R0:W-:Y:S06]  /*51e0*/  BAR.SYNC.DEFER_BLOCKING R6, 0x100 ;  /* 0x000400060000751d */ /* 0x0001ec0000010000 */
[----:B------:R-:W-:-:S06]  /*51f0*/  WARPGROUP.ARRIVE ;  /* 0x00000000000079c5 */ /* 0x000fcc0000000000 */
        /* <DEDUP_REMOVED lines=11> */
[----:B0-----:R-:W-:Y:S05]  /*52b0*/  @P3 BRA `(.L_x_136) ;  /* 0x00000000002c3947 */ /* 0x001fea0003800000 */
[----:B------:R-:W-:Y:S05]  /*52c0*/  @!P0 BRA `(.L_x_137) ;  /* 0x0000000000048947 */ /* 0x000fea0003800000 */
[----:B------:R-:W-:Y:S01]  /*52d0*/  BPT.TRAP 0x1 ;  /* 0x000000040000795c */ /* 0x000fe20000300000 */
.L_x_137:
[----:B------:R-:W-:Y:S01]  /*52e0*/  ULEA UR6, UR28, UR40, 0x3 ;  /* 0x000000281c067291 */ /* 0x000fe2000f8e183f */
[----:B------:R-:W-:-:S04]  /*52f0*/  MOV R6, UR20 ;  /* 0x0000001400067c02 */ /* 0x000fc80008000f00 */
[----:B------:R-:W-:-:S04]  /*5300*/  SHF.L.U32 R6, R6, 0x1f, RZ ;  /* 0x0000001f06067819 */ /* 0x000fc800000006ff */
[----:B------:R0:W1:Y:S01]  /*5310*/  SYNCS.PHASECHK.TRANS64.TRYWAIT P2, [UR6+0x30850], R6 ;  /* 0x03085006ff0075a7 */ /* 0x0000620008040146 */
[----:B------:R-:W-:Y:S05]  /*5320*/  @!P0 BRA `(.L_x_138) ;  /* 0x0000000000048947 */ /* 0x000fea0003800000 */
[----:B------:R-:W-:Y:S01]  /*5330*/  BPT.TRAP 0x1 ;  /* 0x000000040000795c */ /* 0x000fe20000300000 */
.L_x_138:
[----:B-1----:R-:W-:Y:S05]  /*5340*/  @P2 BRA `(.L_x_136) ;  /* 0x0000000000082947 */ /* 0x002fea0003800000 */
[----:B------:R-:W1:Y:S02]  /*5350*/  SYNCS.PHASECHK.TRANS64.TRYWAIT P2, [UR6+0x30850], R6 ;  /* 0x03085006ff0075a7 */ /* 0x000e640008040146 */
[----:B-1----:R-:W-:Y:S05]  /*5360*/  @!P2 BRA `(.L_x_139) ;  /* 0x00000094007ca947 */ /* 0x002fea0003800000 */
.L_x_136:
[----:B------:R-:W-:Y:S01]  /*5370*/  UIADD3 UR7, UR25, 0x1e800, URZ ;  /* 0x0001e80019077890 */ /* 0x000fe2000fffe03f */
[----:B------:R-:W-:Y:S01]  /*5380*/  WARPGROUP.ARRIVE ;  /* 0x00000000000079c5 */ /* 0x000fe20000000000 */
[----:B------:R-:W-:Y:S01]  /*5390*/  UIADD3 UR6, UR40, 0x400, URZ ;  /* 0x0000040028067890 */ /* 0x000fe2000fffe03f */
[----:B01----:R-:W-:Y:S01]  /*53a0*/  FMUL.FTZ R6, R24, UR27 ;  /* 0x0000001b18067c20 */ /* 0x003fe20008410000 */
[----:B------:R-:W-:Y:S01]  /*53b0*/  USHF.R.U32.HI UR7, URZ, 0x4, UR7 ;  /* 0x000000043f077899 */ /* 0x000fe20008011607 */
[----:B------:R-:W-:Y:S01]  /*53c0*/  FMUL.FTZ R7, R25, UR27 ;  /* 0x0000001b19077c20 */ /* 0x000fe20008410000 */
[----:B------:R-:W-:Y:S01]  /*53d0*/  USHF.R.U32.HI UR6, URZ, 0x4, UR6 ;  /* 0x000000043f067899 */ /* 0x000fe20008011606 */
[----:B------:R-:W-:Y:S01]  /*53e0*/  FMUL.FTZ R10, R28, UR27 ;  /* 0x0000001b1c0a7c20 */ /* 0x000fe20008410000 */
[----:B------:R-:W-:Y:S01]  /*53f0*/  ULOP3.LUT UR10, UR7, 0x3fff, URZ, 0xc0, !UPT ;  /* 0x00003fff070a7892 */ /* 0x000fe2000f8ec03f */
[----:B------:R-:W0:Y:S01]  /*5400*/  MUFU.TANH R6, R6 ;  /* 0x0000000600067308 */ /* 0x000e220000002400 */
[----:B------:R-:W-:Y:S01]  /*5410*/  ULOP3.LUT UR7, UR6, 0x3fff, URZ, 0xc0, !UPT ;  /* 0x00003fff06077892 */ /* 0x000fe2000f8ec03f */
[----:B------:R-:W-:Y:S01]  /*5420*/  FMUL.FTZ R11, R29, UR27 ;  /* 0x0000001b1d0b7c20 */ /* 0x000fe20008410000 */
[----:B------:R-:W-:Y:S01]  /*5430*/  ULOP3.LUT UR6, UR10, 0x10000, URZ, 0xfc, !UPT ;  /* 0x000100000a067892 */ /* 0x000fe2000f8efc3f */
[----:B------:R-:W-:Y:S01]  /*5440*/  FMUL.FTZ R14, R32, UR27 ;  /* 0x0000001b200e7c20 */ /* 0x000fe20008410000 */
[----:B------:R-:W-:Y:S01]  /*5450*/  UIMAD UR7, UR28, 0x600, UR7 ;  /* 0x000006001c0778a4 */ /* 0x000fe2000f8e0207 */
[----:B------:R-:W-:Y:S01]  /*5460*/  FMUL.FTZ R15, R33, UR27 ;  /* 0x0000001b210f7c20 */ /* 0x000fe20008410000 */
[----:B------:R-:W-:Y:S01]  /*5470*/  UMOV UR21, 0x40000040 ;  /* 0x4000004000157882 */ /* 0x000fe20000000000 */
[----:B------:R-:W-:Y:S01]  /*5480*/  UMOV UR23, 0x40000040 ;  /* 0x4000004000177882 */ /* 0x000fe20000000000 */
[----:B------:R-:W1:Y:S01]  /*5490*/  MUFU.TANH R7, R7 ;  /* 0x0000000700077308 */ /* 0x000e620000002400 */
[----:B------:R-:W-:Y:S01]  /*54a0*/  UMOV UR20, UR6 ;  /* 0x0000000600147c82 */ /* 0x000fe20008000000 */
[----:B------:R-:W-:Y:S01]  /*54b0*/  FMUL.FTZ R21, R40, UR27 ;  /* 0x0000001b28157c20 */ /* 0x000fe20008410000 */
[----:B------:R-:W-:Y:S01]  /*54c0*/  UMOV UR22, UR7 ;  /* 0x0000000700167c82 */ /* 0x000fe20008000000 */
[----:B------:R-:W-:Y:S01]  /*54d0*/  FMUL.FTZ R40, R59, UR27 ;  /* 0x0000001b3b287c20 */ /* 0x000fe20008410000 */
[----:B------:R-:W-:Y:S01]  /*54e0*/  HGMMA.64x64x16.F32 R120, gdesc[UR20].tnspB, R120, gsb0 ;  /* 0x40e00000147879f0 */ /* 0x000fe20008000878 */
[----:B------:R-:W-:Y:S01]  /*54f0*/  UIADD3 UR20, UR6, 0x2, URZ ;  /* 0x0000000206147890 */ /* 0x000fe2000fffe03f */
[----:B------:R-:W-:Y:S01]  /*5500*/  FMUL.FTZ R59, R78, UR27 ;  /* 0x0000001b4e3b7c20 */ /* 0x000fe20008410000 */
[----:B------:R-:W-:Y:S01]  /*5510*/  UIADD3 UR22, UR7, 0x80, URZ ;  /* 0x0000008007167890 */ /* 0x000fe2000fffe03f */
[----:B------:R-:W2:Y:S01]  /*5520*/  MUFU.TANH R10, R10 ;  /* 0x0000000a000a7308 */ /* 0x000ea20000002400 */
[----:B------:R-:W-:Y:S01]  /*5530*/  UMOV UR21, 0x40000040 ;  /* 0x4000004000157882 */ /* 0x000fe20000000000 */
[----:B------:R-:W-:Y:S01]  /*5540*/  UMOV UR23, 0x40000040 ;  /* 0x4000004000177882 */ /* 0x000fe20000000000 */
[----:B0-----:R-:W-:Y:S01]  /*5550*/  FMNMX.FTZ R78, R6, R3, !PT ;  /* 0x00000003064e7209 */ /* 0x001fe20007810000 */
[----:B------:R-:W-:Y:S01]  /*5560*/  FMUL.FTZ R18, R36, UR27 ;  /* 0x0000001b24127c20 */ /* 0x000fe20008410000 */
[----:B------:R-:W-:Y:S01]  /*5570*/  FMUL.FTZ R20, R39, UR27 ;  /* 0x0000001b27147c20 */ /* 0x000fe20008410000 */
[----:B------:R-:W-:Y:S01]  /*5580*/  FMUL.FTZ R39, R58, UR27 ;  /* 0x0000001b3a277c20 */ /* 0x000fe20008410000 */
[----:B------:R-:W-:Y:S01]  /*5590*/  FMUL.FTZ R8, R26, UR27 ;  /* 0x0000001b1a087c20 */ /* 0x000fe20008410000 */
[----:B------:R-:W0:Y:S01]  /*55a0*/  MUFU.TANH R11, R11 ;  /* 0x0000000b000b7308 */ /* 0x000e220000002400 */
[----:B------:R-:W-:Y:S01]  /*55b0*/  FMUL.FTZ R58, R77, UR27 ;  /* 0x0000001b4d3a7c20 */ /* 0x000fe20008410000 */
[----:B-1----:R-:W-:Y:S01]  /*55c0*/  FMNMX.FTZ R77, R7, R78, !PT ;  /* 0x0000004e074d7209 */ /* 0x002fe20007810000 */
[----:B------:R-:W-:Y:S01]  /*55d0*/  FMUL.FTZ R19, R37, UR27 ;  /* 0x0000001b25137c20 */ /* 0x000fe20008410000 */
[----:B------:R-:W-:Y:S01]  /*55e0*/  FMUL.FTZ R9, R27, UR27 ;  /* 0x0000001b1b097c20 */ /* 0x000fe20008410000 */
[----:B------:R-:W-:Y:S01]  /*55f0*/  FMUL.FTZ R12, R30, UR27 ;  /* 0x0000001b1e0c7c20 */ /* 0x000fe20008410000 */
[----:B------:R-:W-:Y:S01]  /*5600*/  FMUL.FTZ R22, R41, UR27 ;  /* 0x0000001b29167c20 */ /* 0x000fe20008410000 */
[----:B------:R-:W-:Y:S01]  /*5610*/  FMUL.FTZ R13, R31, UR27 ;  /* 0x0000001b1f0d7c20 */ /* 0x000fe20008410000 */
[----:B------:R-:W1:Y:S01]  /*5620*/  MUFU.TANH R14, R14 ;  /* 0x0000000e000e7308 */ /* 0x000e620000002400 */
        /* <DEDUP_REMOVED lines=8> */
[----:B0-----:R-:W-:Y:S01]  /*56b0*/  FMNMX.FTZ R77, R11, R78, !PT ;  /* 0x0000004e0b4d7209 */ /* 0x001fe20007810000 */
[----:B------:R-:W-:Y:S01]  /*56c0*/  FMUL.FTZ R153, R35, UR27 ;  /* 0x0000001b23997c20 */ /* 0x000fe20008410000 */
[----:B------:R-:W-:Y:S01]  /*56d0*/  FMUL.FTZ R44, R63, UR27 ;  /* 0x0000001b3f2c7c20 */ /* 0x000fe20008410000 */
[----:B------:R-:W-:Y:S01]  /*56e0*/  FMUL.FTZ R27, R46, UR27 ;  /* 0x0000001b2e1b7c20 */ /* 0x000fe20008410000 */
[----:B------:R-:W-:Y:S01]  /*56f0*/  FMUL.FTZ R29, R48, UR27 ;  /* 0x0000001b301d7c20 */ /* 0x000fe20008410000 */
[----:B------:R-:W-:Y:S01]  /*5700*/  FMUL.FTZ R63, R82, UR27 ;  /* 0x0000001b523f7c20 */ /* 0x000fe20008410000 */
[----:B------:R-:W-:Y:S01]  /*5710*/  FMUL.FTZ R46, R65, UR27 ;  /* 0x0000001b412e7c20 */ /* 0x000fe20008410000 */
[----:B------:R-:W0:Y:S01]  /*5720*/  MUFU.TANH R18, R18 ;  /* 0x0000001200127308 */ /* 0x000e220000002400 */
        /* <DEDUP_REMOVED lines=39> */
[----:B------:R-:W-:-:S02]  /*59a0*/  WARPGROUP.DEPBAR.LE gsb0, 0x0 ;  /* 0x00008000000079c5 */ /* 0x000fc40000010000 */
[----:B------:R-:W-:Y:S01]  /*59b0*/  WARPGROUP.ARRIVE ;  /* 0x00000000000079c5 */ /* 0x000fe20000000000 */
[----:B------:R-:W2:Y:S01]  /*59c0*/  MUFU.TANH R12, R12 ;  /* 0x0000000c000c7308 */ /* 0x000ea20000002400 */
[----:B0-----:R-:W-:Y:S01]  /*59d0*/  FMNMX.FTZ R81, R9, R82, !PT ;  /* 0x0000005209517209 */ /* 0x001fe20007810000 */
[----:B------:R-:W-:Y:S01]  /*59e0*/  FMUL.FTZ R57, R76, UR27 ;  /* 0x0000001b4c397c20 */ /* 0x000fe20008410000 */
[----:B------:R-:W-:Y:S01]  /*59f0*/  FMUL.FTZ R51, R70, UR27 ;  /* 0x0000001b46337c20 */ /* 0x000fe20008410000 */
[----:B------:R-:W-:Y:S01]  /*5a00*/  FMUL.FTZ R70, R91, UR27 ;  /* 0x0000001b5b467c20 */ /* 0x000fe20008410000 */
[----:B------:R-:W-:Y:S01]  /*5a10*/  HGMMA.64x64x16.F32 R120, gdesc[UR20].tnspB, R120, gsb0 ;  /* 0x40e00000147879f0 */ /* 0x000fe20008000878 */
[----:B------:R-:W-:Y:S01]  /*5a20*/  UIADD3 UR20, UR6, 0x4, URZ ;  /* 0x0000000406147890 */ /* 0x000fe2000fffe03f */
[----:B-1----:R-:W-:Y:S01]  /*5a30*/  FMNMX.FTZ R83, R21, R84, !PT ;  /* 0x0000005415537209 */ /* 0x002fe20007810000 */
[----:B------:R-:W-:Y:S01]  /*5a40*/  UIADD3 UR22, UR7, 0x100, URZ ;  /* 0x0000010007167890 */ /* 0x000fe2000fffe03f */
[----:B------:R-:W0:Y:S01]  /*5a50*/  MUFU.TANH R22, R22 ;  /* 0x0000001600167308 */ /* 0x000e220000002400 */
[----:B------:R-:W-:Y:S01]  /*5a60*/  UMOV UR21, 0x40000040 ;  /* 0x4000004000157882 */ /* 0x000fe20000000000 */
[----:B------:R-:W-:Y:S01]  /*5a70*/  UMOV UR23, 0x40000040 ;  /* 0x4000004000177882 */ /* 0x000fe20000000000 */
        /* <DEDUP_REMOVED lines=18> */
[----:B------:R-:W-:-:S03]  /*5ba0*/  FMUL.FTZ R99, R116, UR27 ;  /* 0x0000001b74637c20 */ /* 0x000fc60008410000 */
[----:B------:R-:W0:Y:S01]  /*5bb0*/  MUFU.TANH R154, R154 ;  /* 0x0000009a009a7308 */ /* 0x000e220000002400 */
[----:B-1----:R-:W-:-:S07]  /*5bc0*/  FMNMX.FTZ R81, R13, R82, !PT ;  /* 0x000000520d517209 */ /* 0x002fce0007810000 */
[----:B------:R-:W1:Y:S01]  /*5bd0*/  MUFU.TANH R26, R26 ;  /* 0x0000001a001a7308 */ /* 0x000e620000002400 */
[----:B--2---:R-:W-:Y:S01]  /*5be0*/  FMNMX.FTZ R85, R25, R84, !PT ;  /* 0x0000005419557209 */ /* 0x004fe20007810000 */
[----:B------:R-:W-:Y:S01]  /*5bf0*/  FMUL.FTZ R84, R101, UR27 ;  /* 0x0000001b65547c20 */ /* 0x000fe20008410000 */
[----:B------:R-:W-:-:S05]  /*5c00*/  FMUL.FTZ R101, R117, UR27 ;  /* 0x0000001b75657c20 */ /* 0x000fca0008410000 */
[----:B------:R-:W2:Y:S01]  /*5c10*/  MUFU.TANH R153, R153 ;  /* 0x0000009900997308 */ /* 0x000ea20000002400 */
[----:B0-----:R-:W-:-:S07]  /*5c20*/  FMNMX.FTZ R82, R154, R81, !PT ;  /* 0x000000519a527209 */ /* 0x001fce0007810000 */
[----:B------:R-:W0:Y:S01]  /*5c30*/  MUFU.TANH R29, R29 ;  /* 0x0000001d001d7308 */ /* 0x000e220000002400 */
[----:B-1----:R-:W-:-:S07]  /*5c40*/  FMNMX.FTZ R86, R26, R85, !PT ;  /* 0x000000551a567209 */ /* 0x002fce0007810000 */
[----:B------:R-:W1:Y:S01]  /*5c50*/  MUFU.TANH R152, R152 ;  /* 0x0000009800987308 */ /* 0x000e620000002400 */
[----:B--2---:R-:W-:-:S07]  /*5c60*/  FMNMX.FTZ R81, R153, R82, !PT ;  /* 0x0000005299517209 */ /* 0x004fce0007810000 */
[----:B------:R-:W2:Y:S01]  /*5c70*/  MUFU.TANH R30, R30 ;  /* 0x0000001e001e7308 */ /* 0x000ea20000002400 */
[----:B0-----:R-:W-:Y:S01]  /*5c80*/  FMNMX.FTZ R87, R29, R86, !PT ;  /* 0x000000561d577209 */ /* 0x001fe20007810000 */
[----:B------:R-:W-:Y:S02]  /*5c90*/  WARPGROUP.DEPBAR.LE gsb0, 0x0 ;  /* 0x00008000000079c5 */ /* 0x000fe40000010000 */
[----:B------:R-:W-:-:S04]  /*5ca0*/  WARPGROUP.ARRIVE ;  /* 0x00000000000079c5 */ /* 0x000fc80000000000 */
[----:B------:R-:W0:Y:S01]  /*5cb0*/  MUFU.TANH R20, R20 ;  /* 0x0000001400147308 */ /* 0x000e220000002400 */
[----:B-1----:R-:W-:Y:S01]  /*5cc0*/  FMNMX.FTZ R85, R152, R81, !PT ;  /* 0x0000005198557209 */ /* 0x002fe20007810000 */
[----:B------:R-:W-:Y:S01]  /*5cd0*/  FMUL.FTZ R81, R102, UR27 ;  /* 0x0000001b66517c20 */ /* 0x000fe20008410000 */
[----:B------:R-:W-:Y:S01]  /*5ce0*/  HGMMA.64x64x16.F32 R120, gdesc[UR20].tnspB, R120, gsb0 ;  /* 0x40e00000147879f0 */ /* 0x000fe20008000878 */
[----:B------:R-:W-:Y:S01]  /*5cf0*/  UIADD3 UR20, UR6, 0x6, URZ ;  /* 0x0000000606147890 */ /* 0x000fe2000fffe03f */
[----:B--2---:R-:W-:Y:S01]  /*5d00*/  FMNMX.FTZ R86, R30, R87, !PT ;  /* 0x000000571e567209 */ /* 0x004fe20007810000 */
[----:B------:R-:W-:Y:S02]  /*5d10*/  UIADD3 UR22, UR7, 0x180, URZ ;  /* 0x0000018007167890 */ /* 0x000fe4000fffe03f */
[----:B------:R-:W1:Y:S01]  /*5d20*/  MUFU.TANH R33, R33 ;  /* 0x0000002100217308 */ /* 0x000e620000002400 */
[----:B------:R-:W-:Y:S01]  /*5d30*/  UMOV UR21, 0x40000040 ;  /* 0x4000004000157882 */ /* 0x000fe20000000000 */
[----:B------:R-:W-:-:S06]  /*5d40*/  UMOV UR23, 0x40000040 ;  /* 0x4000004000177882 */ /* 0x000fcc0000000000 */
[----:B------:R-:W2:Y:S01]  /*5d50*/  MUFU.TANH R23, R23 ;  /* 0x0000001700177308 */ /* 0x000ea20000002400 */
[----:B0-----:R-:W-:-:S07]  /*5d60*/  FMNMX.FTZ R82, R20, R85, !PT ;  /* 0x0000005514527209 */ /* 0x001fce0007810000 */
[----:B------:R-:W0:Y:S01]  /*5d70*/  MUFU.TANH R34, R34 ;  /* 0x0000002200227308 */ /* 0x000e220000002400 */
[----:B-1----:R-:W-:-:S07]  /*5d80*/  FMNMX.FTZ R87, R33, R86, !PT ;  /* 0x0000005621577209 */ /* 0x002fce0007810000 */
[----:B------:R-:W1:Y:S01]  /*5d90*/  MUFU.TANH R24, R24 ;  /* 0x0000001800187308 */ /* 0x000e620000002400 */
[----:B--2---:R-:W-:Y:S01]  /*5da0*/  FMNMX.FTZ R85, R23, R82, !PT ;  /* 0x0000005217557209 */ /* 0x004fe20007810000 */
[----:B------:R-:W-:-:S06]  /*5db0*/  FMUL.FTZ R82, R103, UR27 ;  /* 0x0000001b67527c20 */ /* 0x000fcc0008410000 */
[----:B------:R-:W2:Y:S01]  /*5dc0*/  MUFU.TANH R37, R37 ;  /* 0x0000002500257308 */ /* 0x000ea20000002400 */
[----:B0-----:R-:W-:-:S07]  /*5dd0*/  FMNMX.FTZ R88, R34, R87, !PT ;  /* 0x0000005722587209 */ /* 0x001fce0007810000 */
[----:B------:R-:W0:Y:S01]  /*5de0*/  MUFU.TANH R27, R27 ;  /* 0x0000001b001b7308 */ /* 0x000e220000002400 */
[----:B-1----:R-:W-:-:S07]  /*5df0*/  FMNMX.FTZ R86, R24, R85, !PT ;  /* 0x0000005518567209 */ /* 0x002fce0007810000 */
[----:B------:R-:W1:Y:S01]  /*5e00*/  MUFU.TANH R38, R38 ;  /* 0x0000002600267308 */ /* 0x000e620000002400 */
[----:B--2---:R-:W-:-:S07]  /*5e10*/  FMNMX.FTZ R87, R37, R88, !PT ;  /* 0x0000005825577209 */ /* 0x004fce0007810000 */
[----:B------:R-:W2:Y:S01]  /*5e20*/  MUFU.TANH R28, R28 ;  /* 0x0000001c001c7308 */ /* 0x000ea20000002400 */
[----:B0-----:R-:W-:-:S07]  /*5e30*/  FMNMX.FTZ R85, R27, R86, !PT ;  /* 0x000000561b557209 */ /* 0x001fce0007810000 */
[----:B------:R-:W0:Y:S01]  /*5e40*/  MUFU.TANH R41, R41 ;  /* 0x0000002900297308 */ /* 0x000e220000002400 */
[----:B-1----:R-:W-:Y:S01]  /*5e50*/  FMNMX.FTZ R88, R38, R87, !PT ;  /* 0x0000005726587209 */ /* 0x002fe20007810000 */
[----:B------:R-:W-:Y:S01]  /*5e60*/  FMUL.FTZ R87, R104, UR27 ;  /* 0x0000001b68577c20 */ /* 0x000fe20008410000 */
[----:B------:R-:W-:Y:S02]  /*5e70*/  WARPGROUP.DEPBAR.LE gsb0, 0x0 ;  /* 0x00008000000079c5 */ /* 0x000fe40000010000 */
[----:B------:R-:W-:-:S03]  /*5e80*/  WARPGROUP.ARRIVE ;  /* 0x00000000000079c5 */ /* 0x000fc60000000000 */
[----:B------:R-:W1:Y:S01]  /*5e90*/  MUFU.TANH R31, R31 ;  /* 0x0000001f001f7308 */ /* 0x000e620000002400 */
[----:B--2---:R-:W-:Y:S02]  /*5ea0*/  FMNMX.FTZ R86, R28, R85, !PT ;  /* 0x000000551c567209 */ /* 0x004fe40007810000 */
[----:B------:R-:W-:Y:S01]  /*5eb0*/  HGMMA.64x64x16.F32 R120, gdesc[UR20].tnspB, R120, gsb0 ;  /* 0x40e00000147879f0 */ /* 0x000fe20008000878 */
[----:B------:R-:W-:Y:S01]  /*5ec0*/  UIADD3 UR20, UR6, 0x600, URZ ;  /* 0x0000060006147890 */ /* 0x000fe2000fffe03f */
[----:B0-----:R-:W-:Y:S01]  /*5ed0*/  FMNMX.FTZ R89, R41, R88, !PT ;  /* 0x0000005829597209 */ /* 0x001fe20007810000 */
[----:B------:R-:W-:Y:S02]  /*5ee0*/  UIADD3 UR22, UR7, 0x200, URZ ;  /* 0x0000020007167890 */ /* 0x000fe4000fffe03f */
[----:B------:R-:W0:Y:S01]  /*5ef0*/  MUFU.TANH R42, R42 ;  /* 0x0000002a002a7308 */ /* 0x000e220000002400 */
[----:B------:R-:W-:Y:S01]  /*5f00*/  UMOV UR21, 0x40000040 ;  /* 0x4000004000157882 */ /* 0x000fe20000000000 */
[----:B------:R-:W-:Y:S01]  /*5f10*/  UMOV UR23, 0x40000040 ;  /* 0x4000004000177882 */ /* 0x000fe20000000000 */
[----:B------:R-:W-:-:S05]  /*5f20*/  FMUL.FTZ R88, R105, UR27 ;  /* 0x0000001b69587c20 */ /* 0x000fca0008410000 */
[----:B------:R-:W2:Y:S01]  /*5f30*/  MUFU.TANH R32, R32 ;  /* 0x0000002000207308 */ /* 0x000ea20000002400 */
[----:B-1----:R-:W-:-:S07]  /*5f40*/  FMNMX.FTZ R85, R31, R86, !PT ;  /* 0x000000561f557209 */ /* 0x002fce0007810000 */
[----:B------:R-:W1:Y:S01]  /*5f50*/  MUFU.TANH R45, R45 ;  /* 0x0000002d002d7308 */ /* 0x000e620000002400 */
[----:B0-----:R-:W-:-:S07]  /*5f60*/  FMNMX.FTZ R90, R42, R89, !PT ;  /* 0x000000592a5a7209 */ /* 0x001fce0007810000 */
[----:B------:R-:W0:Y:S01]  /*5f70*/  MUFU.TANH R35, R35 ;  /* 0x0000002300237308 */ /* 0x000e220000002400 */
[----:B--2---:R-:W-:-:S07]  /*5f80*/  FMNMX.FTZ R86, R32, R85, !PT ;  /* 0x0000005520567209 */ /* 0x004fce0007810000 */
[----:B------:R-:W2:Y:S01]  /*5f90*/  MUFU.TANH R46, R46 ;  /* 0x0000002e002e7308 */ /* 0x000ea20000002400 */
[----:B-1----:R-:W-:-:S07]  /*5fa0*/  FMNMX.FTZ R89, R45, R90, !PT ;  /* 0x0000005a2d597209 */ /* 0x002fce0007810000 */
[----:B------:R-:W1:Y:S01]  /*5fb0*/  MUFU.TANH R36, R36 ;  /* 0x0000002400247308 */ /* 0x000e620000002400 */
[----:B0-----:R-:W-:-:S07]  /*5fc0*/  FMNMX.FTZ R85, R35, R86, !PT ;  /* 0x0000005623557209 */ /* 0x001fce0007810000 */
[----:B------:R-:W0:Y:S01]  /*5fd0*/  MUFU.TANH R49, R49 ;  /* 0x0000003100317308 */ /* 0x000e220000002400 */
[----:B--2---:R-:W-:-:S07]  /*5fe0*/  FMNMX.FTZ R90, R46, R89, !PT ;  /* 0x000000592e5a7209 */ /* 0x004fce0007810000 */
[----:B------:R-:W2:Y:S01]  /*5ff0*/  MUFU.TANH R39, R39 ;  /* 0x0000002700277308 */ /* 0x000ea20000002400 */
[----:B-1----:R-:W-:Y:S01]  /*6000*/  FMNMX.FTZ R86, R36, R85, !PT ;  /* 0x0000005524567209 */ /* 0x002fe20007810000 */
[----:B------:R-:W-:-:S06]  /*6010*/  FMUL.FTZ R85, R106, UR27 ;  /* 0x0000001b6a557c20 */ /* 0x000fcc0008410000 */
[----:B------:R-:W1:Y:S01]  /*6020*/  MUFU.TANH R50, R50 ;  /* 0x0000003200327308 */ /* 0x000e620000002400 */
[----:B0-----:R-:W-:Y:S01]  /*6030*/  FMNMX.FTZ R91, R49, R90, !PT ;  /* 0x0000005a315b7209 */ /* 0x001fe20007810000 */
[----:B------:R-:W-:Y:S02]  /*6040*/  WARPGROUP.DEPBAR.LE gsb0, 0x0 ;  /* 0x00008000000079c5 */ /* 0x000fe40000010000 */
[----:B------:R-:W-:-:S04]  /*6050*/  WARPGROUP.ARRIVE ;  /* 0x00000000000079c5 */ /* 0x000fc80000000000 */
[----:B------:R-:W0:Y:S01]  /*6060*/  MUFU.TANH R40, R40 ;  /* 0x0000002800287308 */ /* 0x000e220000002400 */
[----:B--2---:R-:W-:Y:S01]  /*6070*/  FMNMX.FTZ R89, R39, R86, !PT ;  /* 0x0000005627597209 */ /* 0x004fe20007810000 */
[----:B------:R-:W-:Y:S01]  /*6080*/  HGMMA.64x64x16.F32 R120, gdesc[UR20].tnspB, R120, gsb0 ;  /* 0x40e00000147879f0 */ /* 0x000fe20008000878 */
[----:B------:R-:W-:Y:S01]  /*6090*/  UIADD3 UR20, UR6, 0x602, URZ ;  /* 0x0000060206147890 */ /* 0x000fe2000fffe03f */
[----:B-1----:R-:W-:Y:S01]  /*60a0*/  FMNMX.FTZ R86, R50, R91, !PT ;  /* 0x0000005b32567209 */ /* 0x002fe20007810000 */
[----:B------:R-:W-:-:S03]  /*60b0*/  UIADD3 UR22, UR7, 0x280, URZ ;  /* 0x0000028007167890 */ /* 0x000fc6000fffe03f */
[----:B------:R-:W1:Y:S01]  /*60c0*/  MUFU.TANH R53, R53 ;  /* 0x0000003500357308 */ /* 0x000e620000002400 */
[----:B------:R-:W-:Y:S01]  /*60d0*/  UMOV UR21, 0x40000040 ;  /* 0x4000004000157882 */ /* 0x000fe20000000000 */
[----:B------:R-:W-:-:S06]  /*60e0*/  UMOV UR23, 0x40000040 ;  /* 0x4000004000177882 */ /* 0x000fcc0000000000 */
[----:B------:R-:W2:Y:S01]  /*60f0*/  MUFU.TANH R43, R43 ;  /* 0x0000002b002b7308 */ /* 0x000ea20000002400 */
[----:B0-----:R-:W-:-:S07]  /*6100*/  FMNMX.FTZ R90, R40, R89, !PT ;  /* 0x00000059285a7209 */ /* 0x001fce0007810000 */
[----:B------:R-:W0:Y:S01]  /*6110*/  MUFU.TANH R54, R54 ;  /* 0x0000003600367308 */ /* 0x000e220000002400 */
[----:B-1----:R-:W-:Y:S01]  /*6120*/  FMNMX.FTZ R91, R53, R86, !PT ;  /* 0x00000056355b7209 */ /* 0x002fe20007810000 */
[----:B------:R-:W-:-:S06]  /*6130*/  FMUL.FTZ R86, R107, UR27 ;  /* 0x0000001b6b567c20 */ /* 0x000fcc0008410000 */
[----:B------:R-:W1:Y:S01]  /*6140*/  MUFU.TANH R44, R44 ;  /* 0x0000002c002c7308 */ /* 0x000e620000002400 */
[----:B--2---:R-:W-:-:S07]  /*6150*/  FMNMX.FTZ R89, R43, R90, !PT ;  /* 0x0000005a2b597209 */ /* 0x004fce0007810000 */
[----:B------:R-:W2:Y:S01]  /*6160*/  MUFU.TANH R57, R57 ;  /* 0x0000003900397308 */ /* 0x000ea20000002400 */
[----:B0-----:R-:W-:Y:S01]  /*6170*/  FMNMX.FTZ R92, R54, R91, !PT ;  /* 0x0000005b365c7209 */ /* 0x001fe20007810000 */
[----:B------:R-:W-:Y:S02]  /*6180*/  FMUL.FTZ R91, R108, UR27 ;  /* 0x0000001b6c5b7c20 */ /* 0x000fe40008410000 */
[----:B------:R-:W0:Y:S04]  /*6190*/  S2R R108, SR_TID.X ;  /* 0x00000000006c7919 */ /* 0x000e280000002100 */
[----:B------:R-:W3:Y:S01]  /*61a0*/  MUFU.TANH R47, R47 ;  /* 0x0000002f002f7308 */ /* 0x000ee20000002400 */
[----:B-1----:R-:W-:-:S07]  /*61b0*/  FMNMX.FTZ R90, R44, R89, !PT ;  /* 0x000000592c5a7209 */ /* 0x002fce0007810000 */
[----:B------:R-:W1:Y:S01]  /*61c0*/  MUFU.TANH R58, R58 ;  /* 0x0000003a003a7308 */ /* 0x000e620000002400 */
[----:B--2---:R-:W-:-:S07]  /*61d0*/  FMNMX.FTZ R93, R57, R92, !PT ;  /* 0x0000005c395d7209 */ /* 0x004fce0007810000 */
[----:B------:R-:W2:Y:S01]  /*61e0*/  MUFU.TANH R48, R48 ;  /* 0x0000003000307308 */ /* 0x000ea20000002400 */
[----:B---3--:R-:W-:-:S07]  /*61f0*/  FMNMX.FTZ R89, R47, R90, !PT ;  /* 0x0000005a2f597209 */ /* 0x008fce0007810000 */
[----:B------:R-:W3:Y:S01]  /*6200*/  MUFU.TANH R61, R61 ;  /* 0x0000003d003d7308 */ /* 0x000ee20000002400 */
[----:B-1----:R-:W-:Y:S02]  /*6210*/  FMNMX.FTZ R92, R58, R93, !PT ;  /* 0x0000005d3a5c7209 */ /* 0x002fe40007810000 */
[----:B0-----:R-:W-:Y:S02]  /*6220*/  SHF.R.U32.HI R107, RZ, 0x7, R108 ;  /* 0x00000007ff6b7819 */ /* 0x001fe4000001166c */
[----:B------:R-:W-:Y:S01]  /*6230*/  ISETP.GE.U32.AND P2, PT, R108, 0x180, PT ;  /* 0x000001806c00780c */ /* 0x000fe20003f46070 */
[----:B------:R-:W-:Y:S02]  /*6240*/  WARPGROUP.DEPBAR.LE gsb0, 0x0 ;  /* 0x00008000000079c5 */ /* 0x000fe40000010000 */
[----:B------:R-:W-:Y:S01]  /*6250*/  WARPGROUP.ARRIVE ;  /* 0x00000000000079c5 */ /* 0x000fe20000000000 */
[----:B------:R-:W0:Y:S01]  /*6260*/  MUFU.TANH R51, R51 ;  /* 0x0000003300337308 */ /* 0x000e220000002400 */
[----:B--2---:R-:W-:-:S04]  /*6270*/  FMNMX.FTZ R90, R48, R89, !PT ;  /* 0x00000059305a7209 */ /* 0x004fc80007810000 */
[----:B------:R-:W-:Y:S01]  /*6280*/  HGMMA.64x64x16.F32 R120, gdesc[UR20].tnspB, R120, gsb0 ;  /* 0x40e00000147879f0 */ /* 0x000fe20008000878 */
[----:B------:R-:W-:Y:S01]  /*6290*/  UIADD3 UR20, UR6, 0x604, URZ ;  /* 0x0000060406147890 */ /* 0x000fe2000fffe03f */
[----:B---3--:R-:W-:Y:S01]  /*62a0*/  FMNMX.FTZ R93, R61, R92, !PT ;  /* 0x0000005c3d5d7209 */ /* 0x008fe20007810000 */
[----:B------:R-:W-:Y:S01]  /*62b0*/  UIADD3 UR22, UR7, 0x300, URZ ;  /* 0x0000030007167890 */ /* 0x000fe2000fffe03f */
[----:B------:R-:W1:Y:S01]  /*62c0*/  MUFU.TANH R62, R62 ;  /* 0x0000003e003e7308 */ /* 0x000e620000002400 */
[----:B------:R-:W-:Y:S01]  /*62d0*/  UMOV UR21, 0x40000040 ;  /* 0x4000004000157882 */ /* 0x000fe20000000000 */
[----:B------:R-:W-:Y:S01]  /*62e0*/  UMOV UR23, 0x40000040 ;  /* 0x4000004000177882 */ /* 0x000fe20000000000 */
[----:B------:R-:W-:-:S05]  /*62f0*/  FMUL.FTZ R92, R109, UR27 ;  /* 0x0000001b6d5c7c20 */ /* 0x000fca0008410000 */
        /* <DEDUP_REMOVED lines=17> */
[----:B------:R-:W-:Y:S02]  /*6410*/  FMUL.FTZ R90, R111, UR27 ;  /* 0x0000001b6f5a7c20 */ /* 0x000fe40008410000 */
[----:B------:R-:W3:Y:S01]  /*6420*/  LDL R111, [R1+0x4] ;  /* 0x00000400016f7983 */ /* 0x000ee20000100800 */
[----:B------:R-:W-:Y:S02]  /*6430*/  WARPGROUP.DEPBAR.LE gsb0, 0x0 ;  /* 0x00008000000079c5 */ /* 0x000fe40000010000 */
[----:B------:R-:W-:Y:S01]  /*6440*/  WARPGROUP.ARRIVE ;  /* 0x00000000000079c5 */ /* 0x000fe20000000000 */
[----:B------:R-:W1:Y:S01]  /*6450*/  MUFU.TANH R60, R60 ;  /* 0x0000003c003c7308 */ /* 0x000e620000002400 */
[----:B--2---:R-:W-:-:S04]  /*6460*/  FMNMX.FTZ R93, R59, R94, !PT ;  /* 0x0000005e3b5d7209 */ /* 0x004fc80007810000 */
[----:B------:R-:W-:Y:S01]  /*6470*/  HGMMA.64x64x16.F32 R120, gdesc[UR20].tnspB, R120, gsb0 ;  /* 0x40e00000147879f0 */ /* 0x000fe20008000878 */
[----:B------:R-:W-:Y:S01]  /*6480*/  UIADD3 UR20, UR6, 0x606, URZ ;  /* 0x0000060606147890 */ /* 0x000fe2000fffe03f */
[----:B0-----:R-:W-:Y:S01]  /*6490*/  FMNMX.FTZ R94, R72, R95, !PT ;  /* 0x0000005f485e7209 */ /* 0x001fe20007810000 */
[----:B------:R-:W-:Y:S01]  /*64a0*/  UIADD3 UR22, UR7, 0x380, URZ ;  /* 0x0000038007167890 */ /* 0x000fe2000fffe03f */
[----:B------:R-:W0:Y:S01]  /*64b0*/  MUFU.TANH R75, R75 ;  /* 0x0000004b004b7308 */ /* 0x000e220000002400 */
[----:B------:R-:W-:Y:S01]  /*64c0*/  UMOV UR21, 0x40000040 ;  /* 0x4000004000157882 */ /* 0x000fe20000000000 */
[----:B------:R-:W-:-:S06]  /*64d0*/  UMOV UR23, 0x40000040 ;  /* 0x4000004000177882 */ /* 0x000fcc0000000000 */
[----:B------:R-:W2:Y:S01]  /*64e0*/  MUFU.TANH R63, R63 ;  /* 0x0000003f003f7308 */ /* 0x000ea20000002400 */
[----:B-1----:R-:W-:-:S07]  /*64f0*/  FMNMX.FTZ R96, R60, R93, !PT ;  /* 0x0000005d3c607209 */ /* 0x002fce0007810000 */
[----:B------:R-:W1:Y:S01]  /*6500*/  MUFU.TANH R76, R76 ;  /* 0x0000004c004c7308 */ /* 0x000e620000002400 */
[----:B0-----:R-:W-:Y:S01]  /*6510*/  FMNMX.FTZ R95, R75, R94, !PT ;  /* 0x0000005e4b5f7209 */ /* 0x001fe20007810000 */
[----:B------:R-:W-:-:S06]  /*6520*/  FMUL.FTZ R94, R112, UR27 ;  /* 0x0000001b705e7c20 */ /* 0x000fcc0008410000 */
        /* <DEDUP_REMOVED lines=39> */
[----:B-1----:R-:W-:Y:S01]  /*67a0*/  FMNMX.FTZ R103, R91, R98, !PT ;  /* 0x000000625b677209 */ /* 0x002fe20007810000 */
[----:B------:R-:W-:Y:S02]  /*67b0*/  WARPGROUP.DEPBAR.LE gsb0, 0x0 ;  /* 0x00008000000079c5 */ /* 0x000fe40000010000 */
[----:B------:R-:W-:-:S04]  /*67c0*/  WARPGROUP.ARRIVE ;  /* 0x00000000000079c5 */ /* 0x000fc80000000000 */
[----:B------:R-:W1:Y:S01]  /*67d0*/  MUFU.TANH R78, R78 ;  /* 0x0000004e004e7308 */ /* 0x000e620000002400 */
[----:B--2---:R-:W-:Y:S01]  /*67e0*/  FMNMX.FTZ R93, R77, R96, !PT ;  /* 0x000000604d5d7209 */ /* 0x004fe20007810000 */
[----:B------:R-:W-:Y:S01]  /*67f0*/  FMUL.FTZ R96, R115, UR27 ;  /* 0x0000001b73607c20 */ /* 0x000fe20008410000 */
[----:B------:R-:W-:Y:S01]  /*6800*/  HGMMA.64x64x16.F32 R120, gdesc[UR20].tnspB, R120, gsb0 ;  /* 0x40e00000147879f0 */ /* 0x000fe20008000878 */
[----:B------:R-:W-:Y:S01]  /*6810*/  UIADD3 UR20, UR6, 0xc02, URZ ;  /* 0x00000c0206147890 */ /* 0x000fe2000fffe03f */
[----:B0-----:R-:W-:Y:S01]  /*6820*/  FMNMX.FTZ R103, R92, R103, !PT ;  /* 0x000000675c677209 */ /* 0x001fe20007810000 */
[----:B------:R-:W-:Y:S02]  /*6830*/  UIADD3 UR22, UR7, 0x480, URZ ;  /* 0x0000048007167890 */ /* 0x000fe4000fffe03f */
[----:B------:R-:W0:Y:S01]  /*6840*/  MUFU.TANH R94, R94 ;  /* 0x0000005e005e7308 */ /* 0x000e220000002400 */
[----:B------:R-:W-:Y:S01]  /*6850*/  UMOV UR21, 0x40000040 ;  /* 0x4000004000157882 */ /* 0x000fe20000000000 */
[----:B------:R-:W-:-:S06]  /*6860*/  UMOV UR23, 0x40000040 ;  /* 0x4000004000177882 */ /* 0x000fcc0000000000 */
        /* <DEDUP_REMOVED lines=11> */
[----:B--2---:R-:W-:Y:S01]  /*6920*/  FMNMX.FTZ R102, R99, R98, !PT ;  /* 0x0000006263667209 */ /* 0x004fe20007810000 */
[----:B------:R-:W-:-:S06]  /*6930*/  FMUL.FTZ R98, R118, UR27 ;  /* 0x0000001b76627c20 */ /* 0x000fcc0008410000 */
[----:B------:R-:W2:Y:S01]  /*6940*/  MUFU.TANH R86, R86 ;  /* 0x0000005600567308 */ /* 0x000ea20000002400 */
[----:B-1----:R-:W-:Y:S01]  /*6950*/  FMNMX.FTZ R103, R85, R100, !PT ;  /* 0x0000006455677209 */ /* 0x002fe20007810000 */
[----:B------:R-:W-:-:S06]  /*6960*/  FMUL.FTZ R100, R119, UR27 ;  /* 0x0000001b77647c20 */ /* 0x000fcc0008410000 */
[----:B------:R-:W1:Y:S01]  /*6970*/  MUFU.TANH R89, R89 ;  /* 0x0000005900597308 */ /* 0x000e620000002400 */
[----:B0-----:R-:W-:-:S05]  /*6980*/  FMNMX.FTZ R93, R101, R102, !PT ;  /* 0x00000066655d7209 */ /* 0x001fca0007810000 */
[----:B------:R-:W0:Y:S01]  /*6990*/  SHFL.BFLY PT, R102, R93, 0x2, 0x1f ;  /* 0x0c401f005d667f89 */ /* 0x000e2200000e0000 */
[----:B------:R-:W-:Y:S02]  /*69a0*/  WARPGROUP.DEPBAR.LE gsb0, 0x0 ;  /* 0x00008000000079c5 */ /* 0x000fe40000010000 */
[----:B------:R-:W-:Y:S01]  /*69b0*/  WARPGROUP.ARRIVE ;  /* 0x00000000000079c5 */ /* 0x000fe20000000000 */
[----:B------:R-:W4:Y:S01]  /*69c0*/  MUFU.TANH R90, R90 ;  /* 0x0000005a005a7308 */ /* 0x000f220000002400 */
[----:B--2---:R-:W-:-:S04]  /*69d0*/  FMNMX.FTZ R104, R86, R103, !PT ;  /* 0x0000006756687209 */ /* 0x004fc80007810000 */
[----:B------:R-:W-:Y:S01]  /*69e0*/  HGMMA.64x64x16.F32 R120, gdesc[UR20].tnspB, R120, gsb0 ;  /* 0x40e00000147879f0 */ /* 0x000fe20008000878 */
[----:B------:R-:W-:Y:S01]  /*69f0*/  UIADD3 UR20, UR6, 0xc04, URZ ;  /* 0x00000c0406147890 */ /* 0x000fe2000fffe03f */
[----:B-1----:R-:W-:Y:S01]  /*6a00*/  FMNMX.FTZ R103, R89, R104, !PT ;  /* 0x0000006859677209 */ /* 0x002fe20007810000 */
[----:B------:R-:W-:Y:S01]  /*6a10*/  UIADD3 UR22, UR7, 0x500, URZ ;  /* 0x0000050007167890 */ /* 0x000fe2000fffe03f */
[----:B------:R-:W1:Y:S01]  /*6a20*/  MUFU.TANH R95, R95 ;  /* 0x0000005f005f7308 */ /* 0x000e620000002400 */
[----:B------:R-:W-:Y:S01]  /*6a30*/  UMOV UR21, 0x40000040 ;  /* 0x4000004000157882 */ /* 0x000fe20000000000 */
[----:B------:R-:W-:-:S06]  /*6a40*/  UMOV UR23, 0x40000040 ;  /* 0x4000004000177882 */ /* 0x000fcc0000000000 */
[----:B------:R-:W2:Y:S01]  /*6a50*/  MUFU.TANH R96, R96 ;  /* 0x0000006000607308 */ /* 0x000ea20000002400 */
[----:B----4-:R-:W-:-:S07]  /*6a60*/  FMNMX.FTZ R104, R90, R103, !PT ;  /* 0x000000675a687209 */ /* 0x010fce0007810000 */
[----:B------:R-:W4:Y:S01]  /*6a70*/  MUFU.TANH R98, R98 ;  /* 0x0000006200627308 */ /* 0x000f220000002400 */
[----:B-1----:R-:W-:-:S07]  /*6a80*/  FMNMX.FTZ R103, R95, R104, !PT ;  /* 0x000000685f677209 */ /* 0x002fce0007810000 */
[----:B------:R-:W1:Y:S01]  /*6a90*/  MUFU.TANH R100, R100 ;  /* 0x0000006400647308 */ /* 0x000e620000002400 */
[----:B--2---:R-:W-:-:S04]  /*6aa0*/  FMNMX.FTZ R103, R96, R103, !PT ;  /* 0x0000006760677209 */ /* 0x004fc80007810000 */
[----:B----4-:R-:W-:Y:S02]  /*6ab0*/  FMNMX.FTZ R105, R98, R103, !PT ;  /* 0x0000006762697209 */ /* 0x010fe40007810000 */
[----:B0-----:R-:W-:Y:S01]  /*6ac0*/  FMNMX.FTZ R103, R93, R102, !PT ;  /* 0x000000665d677209 */ /* 0x001fe20007810000 */
[----:B------:R-:W-:-:S04]  /*6ad0*/  VIADD R93, R107, 0x9 ;  /* 0x000000096b5d7836 */ /* 0x000fc80000000000 */
[----:B------:R-:W-:Y:S01]  /*6ae0*/  SHFL.BFLY PT, R106, R103, 0x1, 0x1f ;  /* 0x0c201f00676a7f89 */ /* 0x000fe200000e0000 */
[----:B-1----:R-:W-:-:S05]  /*6af0*/  FMNMX.FTZ R105, R100, R105, !PT ;  /* 0x0000006964697209 */ /* 0x002fca0007810000 */
[----:B------:R-:W0:Y:S01]  /*6b00*/  SHFL.BFLY PT, R102, R105, 0x2, 0x1f ;  /* 0x0c401f0069667f89 */ /* 0x000e2200000e0000 */
[----:B------:R-:W-:Y:S02]  /*6b10*/  WARPGROUP.DEPBAR.LE gsb0, 0x0 ;  /* 0x00008000000079c5 */ /* 0x000fe40000010000 */
[----:B------:R-:W-:-:S06]  /*6b20*/  WARPGROUP.ARRIVE ;  /* 0x00000000000079c5 */ /* 0x000fcc0000000000 */
[----:B------:R-:W-:Y:S01]  /*6b30*/  HGMMA.64x64x16.F32 R120, gdesc[UR20].tnspB, R120, gsb0 ;  /* 0x40e00000147879f0 */ /* 0x000fe20008000878 */
[----:B------:R-:W-:Y:S02]  /*6b40*/  UIADD3 UR20, UR6, 0xc06, URZ ;  /* 0x00000c0606147890 */ /* 0x000fe4000fffe03f */
[----:B------:R-:W-:Y:S01]  /*6b50*/  UIADD3 UR22, UR7, 0x580, URZ ;  /* 0x0000058007167890 */ /* 0x000fe2000fffe03f */
[----:B------:R-:W-:Y:S01]  /*6b60*/  UMOV UR21, 0x40000040 ;  /* 0x4000004000157882 */ /* 0x000fe20000000000 */
[----:B------:R-:W-:Y:S01]  /*6b70*/  UMOV UR23, 0x40000040 ;  /* 0x4000004000177882 */ /* 0x000fe20000000000 */
[----:B0-----:R-:W-:Y:S02]  /*6b80*/  FMNMX.FTZ R102, R105, R102, !PT ;  /* 0x0000006669667209 */ /* 0x001fe40007810000 */
[----:B------:R-:W-:Y:S01]  /*6b90*/  SEL R104, R93, 0x9, !P2 ;  /* 0x000000095d687807 */ /* 0x000fe20005000000 */
[----:B------:R-:W-:Y:S02]  /*6ba0*/  WARPGROUP.DEPBAR.LE gsb0, 0x0 ;  /* 0x00008000000079c5 */ /* 0x000fe40000010000 */
[----:B------:R-:W-:-:S06]  /*6bb0*/  WARPGROUP.ARRIVE ;  /* 0x00000000000079c5 */ /* 0x000fcc0000000000 */
[----:B------:R-:W-:Y:S01]  /*6bc0*/  HGMMA.64x64x16.F32 R120, gdesc[UR20].tnspB, R120, gsb0 ;  /* 0x40e00000147879f0 */ /* 0x000fe20008000878 */
[----:B------:R-:W-:Y:S01]  /*6bd0*/  FMNMX.FTZ R93, R103, R106, !PT ;  /* 0x0000006a675d7209 */ /* 0x000fe20007810000 */
[----:B------:R-:W-:Y:S01]  /*6be0*/  IMAD.U32 R103, RZ, RZ, UR39 ;  /* 0x00000027ff677e24 */ /* 0x000fe2000f8e00ff */
[----:B------:R-:W0:Y:S04]  /*6bf0*/  SHFL.BFLY PT, R105, R102, 0x1, 0x1f ;  /* 0x0c201f0066697f89 */ /* 0x000e2800000e0000 */
[----:B------:R-:W-:Y:S01]  /*6c00*/  @!P1 LEA R103, R103, UR40, 0x3 ;  /* 0x0000002867679c11 */ /* 0x000fe2000f8e18ff */
[----:B------:R-:W-:-:S04]  /*6c10*/  IMAD.U32 R106, RZ, RZ, UR28 ;  /* 0x0000001cff6a7e24 */ /* 0x000fc8000f8e00ff */
[----:B------:R-:W-:Y:S01]  /*6c20*/  @!P1 VIADD R103, R103, 0x30840 ;  /* 0x0003084067679836 */ /* 0x000fe20000000000 */
[----:B------:R-:W-:-:S04]  /*6c30*/  @!P1 LEA R106, R106, UR40, 0x3 ;  /* 0x000000286a6a9c11 */ /* 0x000fc8000f8e18ff */
[----:B------:R-:W-:Y:S01]  /*6c40*/  @!P1 PRMT R103, RZ, 0x654, R103 ;  /* 0x00000654ff679816 */ /* 0x000fe20000000067 */
[----:B------:R-:W-:Y:S01]  /*6c50*/  FADD.FTZ R3, -R93, R3 ;  /* 0x000000035d037221 */ /* 0x000fe20000010100 */
[----:B0-----:R-:W-:-:S05]  /*6c60*/  FMNMX.FTZ R102, R102, R105, !PT ;  /* 0x0000006966667209 */ /* 0x001fca0007810000 */
[----:B------:R-:W-:Y:S01]  /*6c70*/  FMUL.FTZ R105, R102, UR26 ;  /* 0x0000001a66697c20 */ /* 0x000fe20008410000 */
[----:B------:R-:W-:-:S06]  /*6c80*/  FMUL.FTZ R3, R3, UR26 ;  /* 0x0000001a03037c20 */ /* 0x000fcc0008410000 */
[----:B------:R-:W-:Y:S01]  /*6c90*/  MUFU.EX2 R3, R3 ;  /* 0x0000000300037308 */ /* 0x000fe20000000800 */
[----:B------:R-:W-:Y:S02]  /*6ca0*/  WARPGROUP.DEPBAR.LE gsb0, 0x0 ;  /* 0x00008000000079c5 */ /* 0x000fe40000010000 */
[----:B------:R0:W-:Y:S06]  /*6cb0*/  BAR.ARV R104, 0x100 ;  /* 0x000400680000751d */ /* 0x0001ec0000002000 */
[----:B------:R1:W-:Y:S01]  /*6cc0*/  @!P1 SYNCS.ARRIVE.TRANS64.RED.A1T0 RZ, [R103+URZ], RZ ;  /* 0x000000ff67ff99a7 */ /* 0x0003e2000810043f */
[----:B0-----:R-:W-:-:S04]  /*6cd0*/  FMUL.FTZ R104, R93, UR26 ;  /* 0x0000001a5d687c20 */ /* 0x001fc80008410000 */
[----:B-1----:R-:W-:Y:S01]  /*6ce0*/  FFMA.FTZ R103, R7, UR26, -R104 ;  /* 0x0000001a07677c23 */ /* 0x002fe20008010868 */
[----:B------:R-:W-:-:S04]  /*6cf0*/  @!P1 IADD3 R7, R106, 0x30860, RZ ;  /* 0x000308606a079810 */ /* 0x000fc80007ffe0ff */
[----:B------:R-:W-:-:S04]  /*6d00*/  @!P1 PRMT R7, RZ, 0x654, R7 ;  /* 0x00000654ff079816 */ /* 0x000fc80000000007 */
[----:B------:R0:W-:Y:S01]  /*6d10*/  @!P1 SYNCS.ARRIVE.TRANS64.RED.A1T0 RZ, [R7+URZ], RZ ;  /* 0x000000ff07ff99a7 */ /* 0x0001e2000810043f */
[----:B------:R-:W-:Y:S01]  /*6d20*/  FFMA.FTZ R6, R6, UR26, -R104 ;  /* 0x0000001a06067c23 */ /* 0x000fe20008010868 */
[----:B0-----:R-:W-:Y:S01]  /*6d30*/  FADD.FTZ R7, -R102, R0 ;  /* 0x0000000066077221 */ /* 0x001fe20000010100 */
[----:B------:R-:W-:-:S03]  /*6d40*/  FFMA.FTZ R0, R11, UR26, -R104 ;  /* 0x0000001a0b007c23 */ /* 0x000fc60008010868 */
[----:B------:R-:W-:Y:S01]  /*6d50*/  FMUL.FTZ R11, R7, UR26 ;  /* 0x0000001a070b7c20 */ /* 0x000fe20008410000 */
[--C-:B------:R-:W-:Y:S01]  /*6d60*/  FFMA.FTZ R7, R8, UR26, -R105.reuse ;  /* 0x0000001a08077c23 */ /* 0x100fe20008010869 */
[--C-:B------:R-:W-:Y:S01]  /*6d70*/  FFMA.FTZ R8, R9, UR26, -R105.reuse ;  /* 0x0000001a09087c23 */ /* 0x100fe20008010869 */
[--C-:B------:R-:W-:Y:S01]  /*6d80*/  FFMA.FTZ R9, R12, UR26, -R105.reuse ;  /* 0x0000001a0c097c23 */ /* 0x100fe20008010869 */
[--C-:B------:R-:W-:Y:S01]  /*6d90*/  FFMA.FTZ R10, R10, UR26, -R104.reuse ;  /* 0x0000001a0a0a7c23 */ /* 0x100fe20008010868 */
[----:B------:R-:W-:Y:S01]  /*6da0*/  FFMA.FTZ R12, R13, UR26, -R105 ;  /* 0x0000001a0d0c7c23 */ /* 0x000fe20008010869 */
[----:B------:R-:W0:Y:S08]  /*6db0*/  MUFU.EX2 R6, R6 ;  /* 0x0000000600067308 */ /* 0x000e300000000800 */
[----:B------:R-:W-:Y:S08]  /*6dc0*/  MUFU.EX2 R11, R11 ;  /* 0x0000000b000b7308 */ /* 0x000ff00000000800 */
[----:B------:R-:W1:Y:S08]  /*6dd0*/  MUFU.EX2 R7, R7 ;  /* 0x0000000700077308 */ /* 0x000e700000000800 */
[----:B------:R-:W2:Y:S08]  /*6de0*/  MUFU.EX2 R103, R103 ;  /* 0x0000006700677308 */ /* 0x000eb00000000800 */
[----:B------:R-:W4:Y:S08]  /*6df0*/  MUFU.EX2 R8, R8 ;  /* 0x0000000800087308 */ /* 0x000f300000000800 */
[----:B------:R-:W-:Y:S08]  /*6e00*/  MUFU.EX2 R10, R10 ;  /* 0x0000000a000a7308 */ /* 0x000ff00000000800 */
[----:B------:R-:W5:Y:S08]  /*6e10*/  MUFU.EX2 R0, R0 ;  /* 0x0000000000007308 */ /* 0x000f700000000800 */
[----:B------:R-:W-:Y:S08]  /*6e20*/  MUFU.EX2 R9, R9 ;  /* 0x0000000900097308 */ /* 0x000ff00000000800 */
[----:B------:R-:W3:Y:S01]  /*6e30*/  MUFU.EX2 R12, R12 ;  /* 0x0000000c000c7308 */ /* 0x000ee20000000800 */
        /* <DEDUP_REMOVED lines=44> */
[----:B0-----:R-:W-:Y:S01]  /*7100*/  FFMA.FTZ R13, R3, R4, R6 ;  /* 0x00000004030d7223 */ /* 0x001fe20000010006 */
[----:B-1----:R-:W-:Y:S01]  /*7110*/  FFMA.FTZ R104, R11, R5, R7 ;  /* 0x000000050b687223 */ /* 0x002fe20000010007 */
[----:B--2---:R-:W-:-:S02]  /*7120*/  F2FP.F16.F32.PACK_AB R4, R103, R6 ;  /* 0x000000066704723e */ /* 0x004fc400000000ff */
[----:B----4-:R-:W-:Y:S02]  /*7130*/  F2FP.F16.F32.PACK_AB R5, R8, R7 ;  /* 0x000000070805723e */ /* 0x010fe400000000ff */
[----:B-----5:R-:W-:Y:S02]  /*7140*/  F2FP.F16.F32.PACK_AB R6, R0, R10 ;  /* 0x0000000a0006723e */ /* 0x020fe400000000ff */
[----:B---3--:R-:W-:Y:S01]  /*7150*/  F2FP.F16.F32.PACK_AB R7, R12, R9 ;  /* 0x000000090c07723e */ /* 0x008fe200000000ff */
[----:B------:R-:W0:Y:S04]  /*7160*/  MUFU.EX2 R14, R14 ;  /* 0x0000000e000e7308 */ /* 0x000e280000000800 */
[----:B------:R1:W-:Y:S01]  /*7170*/  STSM.16.M88.4 [R2+0x1e800], R4 ;  /* 0x01e8000402007844 */ /* 0x0003e20000000200 */
[----:B------:R-:W-:-:S03]  /*7180*/  FADD.FTZ R13, R103, R13 ;  /* 0x0000000d670d7221 */ /* 0x000fc60000010000 */
[----:B------:R-:W-:Y:S01]  /*7190*/  MUFU.EX2 R15, R15 ;  /* 0x0000000f000f7308 */ /* 0x000fe20000000800 */
[----:B------:R-:W-:Y:S01]  /*71a0*/  FADD.FTZ R104, R8, R104 ;  /* 0x0000006808687221 */ /* 0x000fe20000010000 */
[--C-:B-1----:R-:W-:Y:S01]  /*71b0*/  FFMA.FTZ R5, R154, UR26, -R105.reuse ;  /* 0x0000001a9a057c23 */ /* 0x102fe20008010869 */
[--C-:B------:R-:W-:Y:S01]  /*71c0*/  FFMA.FTZ R6, R153, UR26, -R105.reuse ;  /* 0x0000001a99067c23 */ /* 0x100fe20008010869 */
[----:B------:R-:W-:-:S04]  /*71d0*/  FFMA.FTZ R7, R152, UR26, -R105 ;  /* 0x0000001a98077c23 */ /* 0x000fc80008010869 */
[----:B------:R-:W1:Y:S01]  /*71e0*/  MUFU.EX2 R5, R5 ;  /* 0x0000000500057308 */ /* 0x000e620000000800 */
[----:B------:R-:W-:Y:S01]  /*71f0*/  FFMA.FTZ R106, R20, UR26, -R105 ;  /* 0x0000001a146a7c23 */ /* 0x000fe20008010869 */
[----:B------:R-:W-:Y:S01]  /*7200*/  FADD.FTZ R13, R10, R13 ;  /* 0x0000000d0a0d7221 */ /* 0x000fe20000010000 */
[----:B------:R-:W-:-:S05]  /*7210*/  FADD.FTZ R9, R9, R104 ;  /* 0x0000006809097221 */ /* 0x000fca0000010000 */
[----:B------:R-:W2:Y:S01]  /*7220*/  MUFU.EX2 R6, R6 ;  /* 0x0000000600067308 */ /* 0x000ea20000000800 */
[----:B------:R-:W-:Y:S01]  /*7230*/  FFMA.FTZ R20, R23, UR26, -R105 ;  /* 0x0000001a17147c23 */ /* 0x000fe20008010869 */
[----:B------:R-:W-:-:S06]  /*7240*/  FADD.FTZ R13, R0, R13 ;  /* 0x0000000d000d7221 */ /* 0x000fcc0000010000 */
[----:B------:R-:W3:Y:S01]  /*7250*/  MUFU.EX2 R18, R18 ;  /* 0x0000001200127308 */ /* 0x000ee20000000800 */
[----:B------:R-:W-:Y:S01]  /*7260*/  FADD.FTZ R12, R12, R9 ;  /* 0x000000090c0c7221 */ /* 0x000fe20000010000 */
[----:B------:R-:W-:-:S06]  /*7270*/  FFMA.FTZ R107, R24, UR26, -R105 ;  /* 0x0000001a186b7c23 */ /* 0x000fcc0008010869 */
[----:B------:R-:W4:Y:S01]  /*7280*/  MUFU.EX2 R7, R7 ;  /* 0x0000000700077308 */ /* 0x000f220000000800 */
[----:B0-----:R-:W-:-:S07]  /*7290*/  FADD.FTZ R4, R14, R13 ;  /* 0x0000000d0e047221 */ /* 0x001fce0000010000 */
[----:B------:R-:W0:Y:S01]  /*72a0*/  MUFU.EX2 R19, R19 ;  /* 0x0000001300137308 */ /* 0x000e220000000800 */
[--C-:B------:R-:W-:Y:S01]  /*72b0*/  FFMA.FTZ R110, R36, UR26, -R105.reuse ;  /* 0x0000001a246e7c23 */ /* 0x100fe20008010869 */
[----:B------:R-:W-:Y:S01]  /*72c0*/  FFMA.FTZ R36, R55, UR26, -R105 ;  /* 0x0000001a37247c23 */ /* 0x000fe20008010869 */
[----:B-1----:R-:W-:-:S05]  /*72d0*/  FADD.FTZ R13, R5, R12 ;  /* 0x0000000c050d7221 */ /* 0x002fca0000010000 */
[----:B------:R-:W1:Y:S01]  /*72e0*/  MUFU.EX2 R106, R106 ;  /* 0x0000006a006a7308 */ /* 0x000e620000000800 */
[----:B------:R-:W-:Y:S01]  /*72f0*/  FFMA.FTZ R23, R27, UR26, -R105 ;  /* 0x0000001a1b177c23 */ /* 0x000fe20008010869 */
[----:B------:R-:W-:-:S06]  /*7300*/  FADD.FTZ R55, R15, R4 ;  /* 0x000000040f377221 */ /* 0x000fcc0000010000 */
[----:B------:R-:W5:Y:S01]  /*7310*/  MUFU.EX2 R21, R21 ;  /* 0x0000001500157308 */ /* 0x000f620000000800 */
[--C-:B------:R-:W-:Y:S01]  /*7320*/  FFMA.FTZ R109, R32, UR26, -R105.reuse ;  /* 0x0000001a206d7c23 */ /* 0x100fe20008010869 */
[--C-:B------:R-:W-:Y:S01]  /*7330*/  FFMA.FTZ R32, R47, UR26, -R105.reuse ;  /* 0x0000001a2f207c23 */ /* 0x100fe20008010869 */
[----:B------:R-:W-:-:S05]  /*7340*/  FFMA.FTZ R47, R56, UR26, -R105 ;  /* 0x0000001a382f7c23 */ /* 0x000fca0008010869 */
[----:B------:R-:W5:Y:S01]  /*7350*/  MUFU.EX2 R20, R20 ;  /* 0x0000001400147308 */ /* 0x000f620000000800 */
[----:B--2---:R-:W-:Y:S01]  /*7360*/  FADD.FTZ R4, R6, R13 ;  /* 0x0000000d06047221 */ /* 0x004fe20000010000 */
[----:B------:R-:W-:Y:S01]  /*7370*/  FFMA.FTZ R108, R28, UR26, -R105 ;  /* 0x0000001a1c6c7c23 */ /* 0x000fe20008010869 */
[----:B---3--:R-:W-:-:S05]  /*7380*/  FADD.FTZ R56, R18, R55 ;  /* 0x0000003712387221 */ /* 0x008fca0000010000 */
[----:B------:R-:W2:Y:S01]  /*7390*/  MUFU.EX2 R22, R22 ;  /* 0x0000001600167308 */ /* 0x000ea20000000800 */
[----:B----4-:R-:W-:Y:S01]  /*73a0*/  FADD.FTZ R13, R7, R4 ;  /* 0x00000004070d7221 */ /* 0x010fe20000010000 */
[----:B------:R-:W-:-:S06]  /*73b0*/  FFMA.FTZ R24, R31, UR26, -R105 ;  /* 0x0000001a1f187c23 */ /* 0x000fcc0008010869 */
[----:B------:R-:W3:Y:S01]  /*73c0*/  MUFU.EX2 R107, R107 ;  /* 0x0000006b006b7308 */ /* 0x000ee20000000800 */
[----:B0-----:R-:W-:-:S07]  /*73d0*/  FADD.FTZ R56, R19, R56 ;  /* 0x0000003813387221 */ /* 0x001fce0000010000 */
[----:B------:R-:W0:Y:S01]  /*73e0*/  MUFU.EX2 R25, R25 ;  /* 0x0000001900197308 */ /* 0x000e220000000800 */
[----:B-1----:R-:W-:Y:S01]  /*73f0*/  FADD.FTZ R13, R106, R13 ;  /* 0x0000000d6a0d7221 */ /* 0x002fe20000010000 */
[----:B-----5:R-:W-:-:S06]  /*7400*/  FADD.FTZ R55, R21, R56 ;  /* 0x0000003815377221 */ /* 0x020fcc0000010000 */
[----:B------:R-:W1:Y:S08]  /*7410*/  MUFU.EX2 R23, R23 ;  /* 0x0000001700177308 */ /* 0x000e700000000800 */
[----:B------:R-:W4:Y:S01]  /*7420*/  MUFU.EX2 R26, R26 ;  /* 0x0000001a001a7308 */ /* 0x000f220000000800 */
[----:B------:R-:W-:Y:S01]  /*7430*/  FADD.FTZ R4, R20, R13 ;  /* 0x0000000d14047221 */ /* 0x000fe20000010000 */
[----:B------:R-:W-:-:S06]  /*7440*/  FFMA.FTZ R27, R35, UR26, -R105 ;  /* 0x0000001a231b7c23 */ /* 0x000fcc0008010869 */
[----:B------:R-:W5:Y:S01]  /*7450*/  MUFU.EX2 R108, R108 ;  /* 0x0000006c006c7308 */ /* 0x000f620000000800 */
[----:B--2---:R-:W-:-:S07]  /*7460*/  FADD.FTZ R56, R22, R55 ;  /* 0x0000003716387221 */ /* 0x004fce0000010000 */
[----:B------:R-:W2:Y:S01]  /*7470*/  MUFU.EX2 R29, R29 ;  /* 0x0000001d001d7308 */ /* 0x000ea20000000800 */
[----:B---3--:R-:W-:Y:S01]  /*7480*/  FADD.FTZ R4, R107, R4 ;  /* 0x000000046b047221 */ /* 0x008fe20000010000 */
[----:B0-----:R-:W-:-:S06]  /*7490*/  FADD.FTZ R13, R25, R56 ;  /* 0x00000038190d7221 */ /* 0x001fcc0000010000 */
[----:B------:R-:W0:Y:S08]  /*74a0*/  MUFU.EX2 R24, R24 ;  /* 0x0000001800187308 */ /* 0x000e300000000800 */
[----:B------:R-:W3:Y:S01]  /*74b0*/  MUFU.EX2 R30, R30 ;  /* 0x0000001e001e7308 */ /* 0x000ee20000000800 */
[----:B-1----:R-:W-:Y:S01]  /*74c0*/  FADD.FTZ R55, R23, R4 ;  /* 0x0000000417377221 */ /* 0x002fe20000010000 */
[----:B------:R-:W-:-:S06]  /*74d0*/  FFMA.FTZ R28, R39, UR26, -R105 ;  /* 0x0000001a271c7c23 */ /* 0x000fcc0008010869 */
[----:B------:R-:W-:Y:S01]  /*74e0*/  MUFU.EX2 R109, R109 ;  /* 0x0000006d006d7308 */ /* 0x000fe20000000800 */
[----:B----4-:R-:W-:-:S07]  /*74f0*/  FADD.FTZ R4, R26, R13 ;  /* 0x0000000d1a047221 */ /* 0x010fce0000010000 */
[----:B------:R-:W1:Y:S01]  /*7500*/  MUFU.EX2 R33, R33 ;  /* 0x0000002100217308 */ /* 0x000e620000000800 */
[----:B-----5:R-:W-:Y:S01]  /*7510*/  FADD.FTZ R55, R108, R55 ;  /* 0x000000376c377221 */ /* 0x020fe20000010000 */
[----:B------:R-:W-:-:S06]  /*7520*/  FFMA.FTZ R39, R40, UR26, -R105 ;  /* 0x0000001a28277c23 */ /* 0x000fcc0008010869 */
[----:B------:R-:W-:Y:S01]  /*7530*/  MUFU.EX2 R27, R27 ;  /* 0x0000001b001b7308 */ /* 0x000fe20000000800 */
[----:B--2---:R-:W-:-:S07]  /*7540*/  FADD.FTZ R13, R29, R4 ;  /* 0x000000041d0d7221 */ /* 0x004fce0000010000 */
[----:B------:R-:W2:Y:S01]  /*7550*/  MUFU.EX2 R34, R34 ;  /* 0x0000002200227308 */ /* 0x000ea20000000800 */
[----:B------:R-:W-:Y:S01]  /*7560*/  FFMA.FTZ R60, R60, UR26, -R105 ;  /* 0x0000001a3c3c7c23 */ /* 0x000fe20008010869 */
[----:B0-----:R-:W-:-:S06]  /*7570*/  FADD.FTZ R4, R24, R55 ;  /* 0x0000003718047221 */ /* 0x001fcc0000010000 */
[----:B------:R-:W0:Y:S01]  /*7580*/  MUFU.EX2 R110, R110 ;  /* 0x0000006e006e7308 */ /* 0x000e220000000800 */
[----:B------:R-:W-:Y:S01]  /*7590*/  FFMA.FTZ R31, R43, UR26, -R105 ;  /* 0x0000001a2b1f7c23 */ /* 0x000fe20008010869 */
[----:B---3--:R-:W-:-:S06]  /*75a0*/  FADD.FTZ R56, R30, R13 ;  /* 0x0000000d1e387221 */ /* 0x008fcc0000010000 */
[----:B------:R-:W3:Y:S01]  /*75b0*/  MUFU.EX2 R37, R37 ;  /* 0x0000002500257308 */ /* 0x000ee20000000800 */
[----:B------:R-:W-:Y:S01]  /*75c0*/  FFMA.FTZ R40, R44, UR26, -R105 ;  /* 0x0000001a2c287c23 */ /* 0x000fe20008010869 */
[----:B-1----:R-:W-:-:S06]  /*75d0*/  FADD.FTZ R13, R33, R56 ;  /* 0x00000038210d7221 */ /* 0x002fcc0000010000 */
[----:B------:R-:W1:Y:S08]  /*75e0*/  MUFU.EX2 R28, R28 ;  /* 0x0000001c001c7308 */ /* 0x000e700000000800 */
[----:B------:R-:W4:Y:S08]  /*75f0*/  MUFU.EX2 R38, R38 ;  /* 0x0000002600267308 */ /* 0x000f300000000800 */
[----:B------:R-:W5:Y:S08]  /*7600*/  MUFU.EX2 R39, R39 ;  /* 0x0000002700277308 */ /* 0x000f700000000800 */
[----:B------:R2:W-:Y:S01]  /*7610*/  MUFU.EX2 R0, R60 ;  /* 0x0000003c00007308 */ /* 0x0005e20000000800 */
[----:B------:R-:W-:-:S07]  /*7620*/  FFMA.FTZ R12, R73, UR26, -R105 ;  /* 0x0000001a490c7c23 */ /* 0x000fce0008010869 */
[----:B------:R-:W5:Y:S01]  /*7630*/  MUFU.EX2 R41, R41 ;  /* 0x0000002900297308 */ /* 0x000f620000000800 */
[----:B--2---:R-:W-:Y:S01]  /*7640*/  FADD.FTZ R60, R109, R4 ;  /* 0x000000046d3c7221 */ /* 0x004fe20000010000 */
[----:B------:R-:W-:Y:S01]  /*7650*/  F2FP.F16.F32.PACK_AB R4, R15, R14 ;  /* 0x0000000e0f04723e */ /* 0x000fe200000000ff */
[----:B------:R-:W-:Y:S02]  /*7660*/  FADD.FTZ R14, R34, R13 ;  /* 0x0000000d220e7221 */ /* 0x000fe40000010000 */
[----:B------:R-:W-:-:S03]  /*7670*/  FADD.FTZ R15, R27, R60 ;  /* 0x0000003c1b0f7221 */ /* 0x000fc60000010000 */
[----:B------:R-:W2:Y:S01]  /*7680*/  MUFU.EX2 R31, R31 ;  /* 0x0000001f001f7308 */ /* 0x000ea20000000800 */
[----:B0-----:R-:W-:Y:S01]  /*7690*/  FADD.FTZ R15, R110, R15 ;  /* 0x0000000f6e0f7221 */ /* 0x001fe20000010000 */
[----:B------:R-:W-:Y:S01]  /*76a0*/  FFMA.FTZ R43, R48, UR26, -R105 ;  /* 0x0000001a302b7c23 */ /* 0x000fe20008010869 */
[----:B------:R-:W-:-:S05]  /*76b0*/  F2FP.F16.F32.PACK_AB R5, R6, R5 ;  /* 0x000000050605723e */ /* 0x000fca00000000ff */
[----:B------:R-:W0:Y:S01]  /*76c0*/  MUFU.EX2 R42, R42 ;  /* 0x0000002a002a7308 */ /* 0x000e220000000800 */
[----:B---3--:R-:W-:Y:S01]  /*76d0*/  FADD.FTZ R13, R37, R14 ;  /* 0x0000000e250d7221 */ /* 0x008fe20000010000 */
[----:B------:R-:W-:Y:S01]  /*76e0*/  F2FP.F16.F32.PACK_AB R6, R19, R18 ;  /* 0x000000121306723e */ /* 0x000fe200000000ff */
[----:B-1----:R-:W-:-:S05]  /*76f0*/  FADD.FTZ R14, R28, R15 ;  /* 0x0000000f1c0e7221 */ /* 0x002fca0000010000 */
[----:B------:R-:W1:Y:S01]  /*7700*/  MUFU.EX2 R40, R40 ;  /* 0x0000002800287308 */ /* 0x000e620000000800 */
[----:B------:R-:W-:-:S07]  /*7710*/  FFMA.FTZ R35, R51, UR26, -R105 ;  /* 0x0000001a33237c23 */ /* 0x000fce0008010869 */
[----:B------:R-:W3:Y:S01]  /*7720*/  MUFU.EX2 R45, R45 ;  /* 0x0000002d002d7308 */ /* 0x000ee20000000800 */
[----:B------:R-:W-:-:S07]  /*7730*/  FFMA.FTZ R44, R52, UR26, -R105 ;  /* 0x0000001a342c7c23 */ /* 0x000fce0008010869 */
[----:B------:R-:W3:Y:S08]  /*7740*/  MUFU.EX2 R32, R32 ;  /* 0x0000002000207308 */ /* 0x000ef00000000800 */
[----:B------:R4:W-:Y:S08]  /*7750*/  MUFU.EX2 R18, R12 ;  /* 0x0000000c00127308 */ /* 0x0009f00000000800 */
[----:B------:R-:W3:Y:S01]  /*7760*/  MUFU.EX2 R46, R46 ;  /* 0x0000002e002e7308 */ /* 0x000ee20000000800 */
[----:B----4-:R-:W-:Y:S01]  /*7770*/  F2FP.F16.F32.PACK_AB R12, R22, R21 ;  /* 0x00000015160c723e */ /* 0x010fe200000000ff */
[----:B------:R-:W-:Y:S01]  /*7780*/  FADD.FTZ R22, R38, R13 ;  /* 0x0000000d26167221 */ /* 0x000fe20000010000 */
[----:B------:R-:W-:Y:S01]  /*7790*/  F2FP.F16.F32.PACK_AB R13, R107, R20 ;  /* 0x000000146b0d723e */ /* 0x000fe200000000ff */
[----:B-----5:R-:W-:-:S02]  /*77a0*/  FADD.FTZ R20, R39, R14 ;  /* 0x0000000e27147221 */ /* 0x020fc40000010000 */
[----:B------:R-:W-:Y:S02]  /*77b0*/  FADD.FTZ R21, R41, R22 ;  /* 0x0000001629157221 */ /* 0x000fe40000010000 */
[----:B------:R-:W4:Y:S01]  /*77c0*/  MUFU.EX2 R43, R43 ;  /* 0x0000002b002b7308 */ /* 0x000f220000000800 */
[----:B------:R-:W-:Y:S01]  /*77d0*/  F2FP.F16.F32.PACK_AB R14, R26, R25 ;  /* 0x000000191a0e723e */ /* 0x000fe200000000ff */
[----:B--2---:R-:W-:Y:S01]  /*77e0*/  FADD.FTZ R25, R31, R20 ;  /* 0x000000141f197221 */ /* 0x004fe20000010000 */
[----:B0-----:R-:W-:-:S05]  /*77f0*/  FADD.FTZ R22, R42, R21 ;  /* 0x000000152a167221 */ /* 0x001fca0000010000 */
[----:B------:R-:W0:Y:S01]  /*7800*/  MUFU.EX2 R49, R49 ;  /* 0x0000003100317308 */ /* 0x000e220000000800 */
[----:B------:R-:W-:Y:S01]  /*7810*/  F2FP.F16.F32.PACK_AB R15, R108, R23 ;  /* 0x000000176c0f723e */ /* 0x000fe200000000ff */
[----:B-1----:R-:W-:-:S06]  /*7820*/  FADD.FTZ R25, R40, R25 ;  /* 0x0000001928197221 */ /* 0x002fcc0000010000 */
[----:B------:R-:W1:Y:S01]  /*7830*/  MUFU.EX2 R35, R35 ;  /* 0x0000002300237308 */ /* 0x000e620000000800 */
[----:B---3--:R-:W-:-:S07]  /*7840*/  FADD.FTZ R23, R45, R22 ;  /* 0x000000162d177221 */ /* 0x008fce0000010000 */
[----:B------:R-:W2:Y:S01]  /*7850*/  MUFU.EX2 R50, R50 ;  /* 0x0000003200327308 */ /* 0x000ea20000000800 */
[----:B------:R-:W-:Y:S01]  /*7860*/  F2FP.F16.F32.PACK_AB R21, R109, R24 ;  /* 0x000000186d15723e */ /* 0x000fe200000000ff */
[----:B------:R-:W-:-:S06]  /*7870*/  FADD.FTZ R24, R32, R25 ;  /* 0x0000001920187221 */ /* 0x000fcc0000010000 */
[----:B------:R-:W3:Y:S01]  /*7880*/  MUFU.EX2 R44, R44 ;  /* 0x0000002c002c7308 */ /* 0x000ee20000000800 */
[----:B------:R-:W-:Y:S01]  /*7890*/  FFMA.FTZ R8, R59, UR26, -R105 ;  /* 0x0000001a3b087c23 */ /* 0x000fe20008010869 */
[----:B------:R-:W-:-:S06]  /*78a0*/  FADD.FTZ R26, R46, R23 ;  /* 0x000000172e1a7221 */ /* 0x000fcc0000010000 */
[----:B------:R-:W5:Y:S01]  /*78b0*/  MUFU.EX2 R53, R53 ;  /* 0x0000003500357308 */ /* 0x000f620000000800 */
[----:B----4-:R-:W-:Y:S01]  /*78c0*/  FADD.FTZ R24, R43, R24 ;  /* 0x000000182b187221 */ /* 0x010fe20000010000 */
[----:B0-----:R-:W-:-:S06]  /*78d0*/  FADD.FTZ R25, R49, R26 ;  /* 0x0000001a31197221 */ /* 0x001fcc0000010000 */
[----:B------:R-:W0:Y:S01]  /*78e0*/  MUFU.EX2 R36, R36 ;  /* 0x0000002400247308 */ /* 0x000e220000000800 */
[----:B------:R-:W-:-:S07]  /*78f0*/  F2FP.F16.F32.PACK_AB R23, R110, R27 ;  /* 0x0000001b6e17723e */ /* 0x000fce00000000ff */
[----:B------:R-:W4:Y:S01]  /*7900*/  MUFU.EX2 R54, R54 ;  /* 0x0000003600367308 */ /* 0x000f220000000800 */
[----:B-1----:R-:W-:Y:S01]  /*7910*/  FADD.FTZ R27, R35, R24 ;  /* 0x00000018231b7221 */ /* 0x002fe20000010000 */
[----:B--2---:R-:W-:-:S06]  /*7920*/  FADD.FTZ R26, R50, R25 ;  /* 0x00000019321a7221 */ /* 0x004fcc0000010000 */
[----:B------:R-:W1:Y:S01]  /*7930*/  MUFU.EX2 R47, R47 ;  /* 0x0000002f002f7308 */ /* 0x000e620000000800 */
[----:B------:R-:W-:-:S07]  /*7940*/  F2FP.F16.F32.PACK_AB R7, R106, R7 ;  /* 0x000000076a07723e */ /* 0x000fce00000000ff */
[----:B------:R-:W2:Y:S01]  /*7950*/  MUFU.EX2 R57, R57 ;  /* 0x0000003900397308 */ /* 0x000ea20000000800 */
[----:B---3--:R-:W-:Y:S01]  /*7960*/  FADD.FTZ R27, R44, R27 ;  /* 0x0000001b2c1b7221 */ /* 0x008fe20000010000 */
[----:B-----5:R-:W-:-:S06]  /*7970*/  FADD.FTZ R25, R53, R26 ;  /* 0x0000001a35197221 */ /* 0x020fcc0000010000 */
[----:B------:R-:W3:Y:S01]  /*7980*/  MUFU.EX2 R8, R8 ;  /* 0x0000000800087308 */ /* 0x000ee20000000800 */
[----:B------:R5:W-:Y:S07]  /*7990*/  STSM.16.M88.4 [R155], R4 ;  /* 0x000000049b007844 */ /* 0x000bee0000000200 */
[----:B------:R-:W3:Y:S01]  /*79a0*/  MUFU.EX2 R58, R58 ;  /* 0x0000003a003a7308 */ /* 0x000ee20000000800 */
[----:B0-----:R-:W-:Y:S01]  /*79b0*/  FADD.FTZ R26, R36, R27 ;  /* 0x0000001b241a7221 */ /* 0x001fe20000010000 */
[----:B------:R-:W-:-:S06]  /*79c0*/  F2FP.F16.F32.PACK_AB R20, R30, R29 ;  /* 0x0000001d1e14723e */ /* 0x000fcc00000000ff */
[----:B------:R-:W0:Y:S01]  /*79d0*/  MUFU.EX2 R61, R61 ;  /* 0x0000003d003d7308 */ /* 0x000e220000000800 */
[----:B-----5:R-:W-:Y:S01]  /*79e0*/  F2FP.F16.F32.PACK_AB R5, R39, R28 ;  /* 0x0000001c2705723e */ /* 0x020fe200000000ff */
[----:B----4-:R-:W-:Y:S01]  /*79f0*/  FADD.FTZ R28, R54, R25 ;  /* 0x00000019361c7221 */ /* 0x010fe20000010000 */
[----:B------:R-:W-:Y:S01]  /*7a00*/  F2FP.F16.F32.PACK_AB R22, R34, R33 ;  /* 0x000000212216723e */ /* 0x000fe200000000ff */
[----:B------:R1:W-:Y:S04]  /*7a10*/  STSM.16.M88.4 [R17], R12 ;  /* 0x0000000c11007844 */ /* 0x0003e80000000200 */
[----:B------:R-:W4:Y:S01]  /*7a20*/  MUFU.EX2 R62, R62 ;  /* 0x0000003e003e7308 */ /* 0x000f220000000800 */
[----:B------:R3:W-:Y:S07]  /*7a30*/  STSM.16.M88.4 [R16], R20 ;  /* 0x0000001410007844 */ /* 0x0007ee0000000200 */
[----:B------:R-:W5:Y:S01]  /*7a40*/  MUFU.EX2 R65, R65 ;  /* 0x0000004100417308 */ /* 0x000f620000000800 */
[----:B-1----:R-:W-:Y:S01]  /*7a50*/  FADD.FTZ R13, R47, R26 ;  /* 0x0000001a2f0d7221 */ /* 0x002fe20000010000 */
[----:B--2---:R-:W-:-:S06]  /*7a60*/  FADD.FTZ R15, R57, R28 ;  /* 0x0000001c390f7221 */ /* 0x004fcc0000010000 */
[----:B------:R-:W1:Y:S01]  /*7a70*/  MUFU.EX2 R66, R66 ;  /* 0x0000004200427308 */ /* 0x000e620000000800 */
[----:B---3--:R-:W-:Y:S01]  /*7a80*/  FADD.FTZ R21, R8, R13 ;  /* 0x0000000d08157221 */ /* 0x008fe20000010000 */
[----:B------:R-:W-:-:S03]  /*7a90*/  FADD.FTZ R14, R58, R15 ;  /* 0x0000000f3a0e7221 */ /* 0x000fc60000010000 */
[----:B------:R-:W-:Y:S01]  /*7aa0*/  FADD.FTZ R20, R0, R21 ;  /* 0x0000001500147221 */ /* 0x000fe20000010000 */
[----:B0-----:R-:W-:Y:S02]  /*7ab0*/  FADD.FTZ R21, R61, R14 ;  /* 0x0000000e3d157221 */ /* 0x001fe40000010000 */
[----:B------:R-:W0:Y:S02]  /*7ac0*/  MUFU.EX2 R71, R71 ;  /* 0x0000004700477308 */ /* 0x000e240000000800 */
[----:B----4-:R-:W-:-:S04]  /*7ad0*/  FADD.FTZ R22, R62, R21 ;  /* 0x000000153e167221 */ /* 0x010fc80000010000 */
[----:B-----5:R-:W-:-:S04]  /*7ae0*/  FADD.FTZ R27, R65, R22 ;  /* 0x00000016411b7221 */ /* 0x020fc80000010000 */
[----:B-1----:R-:W-:-:S04]  /*7af0*/  FADD.FTZ R28, R66, R27 ;  /* 0x0000001b421c7221 */ /* 0x002fc80000010000 */
[----:B0-----:R-:W-:Y:S02]  /*7b00*/  FADD.FTZ R27, R71, R28 ;  /* 0x0000001c471b7221 */ /* 0x001fe40000010000 */
[----:B------:R-:W2:Y:S01]  /*7b10*/  LDL R28, [R1] ;  /* 0x00000000011c7983 */ /* 0x000ea20000100800 */
[--C-:B------:R-:W-:Y:S01]  /*7b20*/  FFMA.FTZ R9, R63, UR26, -R105.reuse ;  /* 0x0000001a3f097c23 */ /* 0x100fe20008010869 */
[--C-:B------:R-:W-:Y:S01]  /*7b30*/  FFMA.FTZ R10, R64, UR26, -R105.reuse ;  /* 0x0000001a400a7c23 */ /* 0x100fe20008010869 */
[----:B------:R-:W-:-:S04]  /*7b40*/  FFMA.FTZ R48, R67, UR26, -R105 ;  /* 0x0000001a43307c23 */ /* 0x000fc80008010869 */
[----:B------:R-:W0:Y:S01]  /*7b50*/  MUFU.EX2 R9, R9 ;  /* 0x0000000900097308 */ /* 0x000e220000000800 */
[----:B------:R-:W-:-:S07]  /*7b60*/  FFMA.FTZ R51, R68, UR26, -R105 ;  /* 0x0000001a44337c23 */ /* 0x000fce0008010869 */
[----:B------:R-:W1:Y:S01]  /*7b70*/  MUFU.EX2 R10, R10 ;  /* 0x0000000a000a7308 */ /* 0x000e620000000800 */
[--C-:B------:R-:W-:Y:S01]  /*7b80*/  FFMA.FTZ R69, R69, UR26, -R105.reuse ;  /* 0x0000001a45457c23 */ /* 0x100fe20008010869 */
[----:B------:R-:W-:-:S06]  /*7b90*/  FFMA.FTZ R52, R70, UR26, -R105 ;  /* 0x0000001a46347c23 */ /* 0x000fcc0008010869 */
[----:B------:R-:W3:Y:S01]  /*7ba0*/  MUFU.EX2 R48, R48 ;  /* 0x0000003000307308 */ /* 0x000ee20000000800 */
[----:B0-----:R-:W-:-:S07]  /*7bb0*/  FADD.FTZ R23, R9, R20 ;  /* 0x0000001409177221 */ /* 0x001fce0000010000 */
[----:B------:R-:W0:Y:S01]  /*7bc0*/  MUFU.EX2 R51, R51 ;  /* 0x0000003300337308 */ /* 0x000e220000000800 */
[----:B-1----:R-:W-:-:S07]  /*7bd0*/  FADD.FTZ R23, R10, R23 ;  /* 0x000000170a177221 */ /* 0x002fce0000010000 */
[----:B------:R-:W1:Y:S01]  /*7be0*/  MUFU.EX2 R73, R69 ;  /* 0x0000004500497308 */ /* 0x000e620000000800 */
[----:B------:R-:W-:Y:S01]  /*7bf0*/  FFMA.FTZ R74, R74, UR26, -R105 ;  /* 0x0000001a4a4a7c23 */ /* 0x000fe20008010869 */
[----:B---3--:R-:W-:-:S06]  /*7c00*/  FADD.FTZ R26, R48, R23 ;  /* 0x00000017301a7221 */ /* 0x008fcc0000010000 */
[----:B------:R-:W3:Y:S01]  /*7c10*/  MUFU.EX2 R72, R72 ;  /* 0x0000004800487308 */ /* 0x000ee20000000800 */
[----:B------:R-:W-:-:S07]  /*7c20*/  FFMA.FTZ R77, R77, UR26, -R105 ;  /* 0x0000001a4d4d7c23 */ /* 0x000fce0008010869 */
[----:B------:R-:W4:Y:S01]  /*7c30*/  MUFU.EX2 R52, R52 ;  /* 0x0000003400347308 */ /* 0x000f220000000800 */
[----:B0-----:R-:W-:-:S07]  /*7c40*/  FADD.FTZ R26, R51, R26 ;  /* 0x0000001a331a7221 */ /* 0x001fce0000010000 */
[----:B------:R-:W0:Y:S01]  /*7c50*/  MUFU.EX2 R75, R75 ;  /* 0x0000004b004b7308 */ /* 0x000e220000000800 */
[----:B------:R-:W-:Y:S01]  /*7c60*/  FFMA.FTZ R78, R78, UR26, -R105 ;  /* 0x0000001a4e4e7c23 */ /* 0x000fe20008010869 */
[----:B-1----:R-:W-:-:S06]  /*7c70*/  FADD.FTZ R29, R73, R26 ;  /* 0x0000001a491d7221 */ /* 0x002fcc0000010000 */
[----:B------:R-:W1:Y:S01]  /*7c80*/  MUFU.EX2 R76, R76 ;  /* 0x0000004c004c7308 */ /* 0x000e620000000800 */
[----:B------:R-:W-:-:S07]  /*7c90*/  F2FP.F16.F32.PACK_AB R23, R0, R8 ;  /* 0x000000080017723e */ /* 0x000fce00000000ff */
[----:B------:R-:W5:Y:S01]  /*7ca0*/  MUFU.EX2 R19, R74 ;  /* 0x0000004a00137308 */ /* 0x000f620000000800 */
[----:B------:R-:W-:Y:S01]  /*7cb0*/  FFMA.FTZ R81, R81, UR26, -R105 ;  /* 0x0000001a51517c23 */ /* 0x000fe20008010869 */
[----:B---3--:R-:W-:-:S06]  /*7cc0*/  FADD.FTZ R0, R72, R27 ;  /* 0x0000001b48007221 */ /* 0x008fcc0000010000 */
[----:B------:R-:W3:Y:S01]  /*7cd0*/  MUFU.EX2 R79, R79 ;  /* 0x0000004f004f7308 */ /* 0x000ee20000000800 */
[----:B----4-:R-:W-:-:S07]  /*7ce0*/  FADD.FTZ R29, R52, R29 ;  /* 0x0000001d341d7221 */ /* 0x010fce0000010000 */
[----:B------:R-:W4:Y:S01]  /*7cf0*/  MUFU.EX2 R77, R77 ;  /* 0x0000004d004d7308 */ /* 0x000f220000000800 */
[----:B------:R-:W-:Y:S01]  /*7d00*/  FFMA.FTZ R82, R82, UR26, -R105 ;  /* 0x0000001a52527c23 */ /* 0x000fe20008010869 */
[----:B0-----:R-:W-:-:S06]  /*7d10*/  FADD.FTZ R27, R75, R0 ;  /* 0x000000004b1b7221 */ /* 0x001fcc0000010000 */
[----:B------:R-:W0:Y:S01]  /*7d20*/  MUFU.EX2 R80, R80 ;  /* 0x0000005000507308 */ /* 0x000e220000000800 */
[----:B------:R-:W-:Y:S01]  /*7d30*/  F2FP.F16.F32.PACK_AB R4, R38, R37 ;  /* 0x000000252604723e */ /* 0x000fe200000000ff */
[----:B------:R-:W-:Y:S01]  /*7d40*/  FADD.FTZ R0, R18, R29 ;  /* 0x0000001d12007221 */ /* 0x000fe20000010000 */
[----:B------:R-:W-:-:S05]  /*7d50*/  F2FP.F16.F32.PACK_AB R6, R42, R41 ;  /* 0x000000292a06723e */ /* 0x000fca00000000ff */
[----:B------:R-:W0:Y:S01]  /*7d60*/  MUFU.EX2 R78, R78 ;  /* 0x0000004e004e7308 */ /* 0x000e220000000800 */
[----:B------:R-:W-:Y:S01]  /*7d70*/  F2FP.F16.F32.PACK_AB R7, R40, R31 ;  /* 0x0000001f2807723e */ /* 0x000fe200000000ff */
[----:B------:R-:W-:Y:S01]  /*7d80*/  FFMA.FTZ R85, R85, UR26, -R105 ;  /* 0x0000001a55557c23 */ /* 0x000fe20008010869 */
[----:B------:R-:W-:-:S05]  /*7d90*/  F2FP.F16.F32.PACK_AB R12, R46, R45 ;  /* 0x0000002d2e0c723e */ /* 0x000fca00000000ff */
[----:B------:R-:W0:Y:S01]  /*7da0*/  MUFU.EX2 R83, R83 ;  /* 0x0000005300537308 */ /* 0x000e220000000800 */
[----:B------:R-:W-:Y:S01]  /*7db0*/  F2FP.F16.F32.PACK_AB R13, R43, R32 ;  /* 0x000000202b0d723e */ /* 0x000fe200000000ff */
[----:B-1----:R-:W-:Y:S01]  /*7dc0*/  FADD.FTZ R8, R76, R27 ;  /* 0x0000001b4c087221 */ /* 0x002fe20000010000 */
[----:B------:R-:W-:Y:S02]  /*7dd0*/  F2FP.F16.F32.PACK_AB R14, R50, R49 ;  /* 0x00000031320e723e */ /* 0x000fe400000000ff */
[----:B------:R-:W-:-:S03]  /*7de0*/  F2FP.F16.F32.PACK_AB R15, R44, R35 ;  /* 0x000000232c0f723e */ /* 0x000fc600000000ff */
[----:B------:R-:W1:Y:S01]  /*7df0*/  MUFU.EX2 R24, R81 ;  /* 0x0000005100187308 */ /* 0x000e620000000800 */
[----:B-----5:R-:W-:Y:S01]  /*7e00*/  FADD.FTZ R0, R19, R0 ;  /* 0x0000000013007221 */ /* 0x020fe20000010000 */
[--C-:B------:R-:W-:Y:S01]  /*7e10*/  FFMA.FTZ R86, R86, UR26, -R105.reuse ;  /* 0x0000001a56567c23 */ /* 0x100fe20008010869 */
[----:B------:R5:W-:Y:S05]  /*7e20*/  STSM.16.M88.4 [R2+0x24800], R4 ;  /* 0x0248000402007844 */ /* 0x000bea0000000200 */
[----:B------:R-:W1:Y:S01]  /*7e30*/  MUFU.EX2 R25, R82 ;  /* 0x0000005200197308 */ /* 0x000e620000000800 */
[----:B------:R4:W-:Y:S01]  /*7e40*/  STSM.16.M88.4 [R111], R12 ;  /* 0x0000000c6f007844 */ /* 0x0009e20000000200 */
[----:B------:R-:W-:-:S06]  /*7e50*/  FFMA.FTZ R89, R89, UR26, -R105 ;  /* 0x0000001a59597c23 */ /* 0x000fcc0008010869 */
[----:B------:R-:W1:Y:S01]  /*7e60*/  MUFU.EX2 R85, R85 ;  /* 0x0000005500557308 */ /* 0x000e620000000800 */
[----:B-----5:R-:W-:Y:S01]  /*7e70*/  F2FP.F16.F32.PACK_AB R5, R10, R9 ;  /* 0x000000090a05723e */ /* 0x020fe200000000ff */
[----:B---3--:R-:W-:Y:S01]  /*7e80*/  FADD.FTZ R9, R79, R8 ;  /* 0x000000084f097221 */ /* 0x008fe20000010000 */
[----:B----4-:R-:W-:-:S05]  /*7e90*/  FADD.FTZ R13, R77, R0 ;  /* 0x000000004d0d7221 */ /* 0x010fca0000010000 */
[----:B------:R-:W3:Y:S01]  /*7ea0*/  MUFU.EX2 R86, R86 ;  /* 0x0000005600567308 */ /* 0x000ee20000000800 */
[----:B0-----:R-:W-:Y:S01]  /*7eb0*/  FADD.FTZ R0, R80, R9 ;  /* 0x0000000950007221 */ /* 0x001fe20000010000 */
[----:B------:R-:W-:Y:S01]  /*7ec0*/  FADD.FTZ R13, R78, R13 ;  /* 0x0000000d4e0d7221 */ /* 0x000fe20000010000 */
[----:B------:R-:W-:Y:S02]  /*7ed0*/  FFMA.FTZ R90, R90, UR26, -R105 ;  /* 0x0000001a5a5a7c23 */ /* 0x000fe40008010869 */
[----:B------:R-:W-:-:S03]  /*7ee0*/  FADD.FTZ R9, R83, R0 ;  /* 0x0000000053097221 */ /* 0x000fc60000010000 */
[----:B------:R-:W0:Y:S01]  /*7ef0*/  MUFU.EX2 R84, R84 ;  /* 0x0000005400547308 */ /* 0x000e220000000800 */
[----:B-1----:R-:W-:Y:S01]  /*7f00*/  FADD.FTZ R0, R24, R13 ;  /* 0x0000000d18007221 */ /* 0x002fe20000010000 */
[----:B------:R-:W-:-:S06]  /*7f10*/  FFMA.FTZ R95, R95, UR26, -R105 ;  /* 0x0000001a5f5f7c23 */ /* 0x000fcc0008010869 */
[----:B------:R-:W1:Y:S01]  /*7f20*/  MUFU.EX2 R30, R89 ;  /* 0x00000059001e7308 */ /* 0x000e620000000800 */
[----:B------:R-:W-:Y:S01]  /*7f30*/  FADD.FTZ R0, R25, R0 ;  /* 0x0000000019007221 */ /* 0x000fe20000010000 */
[--C-:B------:R-:W-:Y:S01]  /*7f40*/  FFMA.FTZ R96, R96, UR26, -R105.reuse ;  /* 0x0000001a60607c23 */ /* 0x100fe20008010869 */
[----:B------:R-:W-:-:S05]  /*7f50*/  FFMA.FTZ R100, R100, UR26, -R105 ;  /* 0x0000001a64647c23 */ /* 0x000fca0008010869 */
[----:B------:R-:W4:Y:S01]  /*7f60*/  MUFU.EX2 R87, R87 ;  /* 0x0000005700577308 */ /* 0x000f220000000800 */
[----:B------:R-:W-:Y:S01]  /*7f70*/  FFMA.FTZ R98, R98, UR26, -R105 ;  /* 0x0000001a62627c23 */ /* 0x000fe20008010869 */
[----:B------:R-:W-:-:S06]  /*7f80*/  FADD.FTZ R13, R85, R0 ;  /* 0x00000000550d7221 */ /* 0x000fcc0000010000 */
[----:B------:R-:W5:Y:S01]  /*7f90*/  MUFU.EX2 R26, R90 ;  /* 0x0000005a001a7308 */ /* 0x000f620000000800 */
[----:B------:R-:W-:Y:S01]  /*7fa0*/  F2FP.F16.F32.PACK_AB R74, R76, R75 ;  /* 0x0000004b4c4a723e */ /* 0x000fe200000000ff */
[----:B---3--:R-:W-:Y:S01]  /*7fb0*/  FADD.FTZ R13, R86, R13 ;  /* 0x0000000d560d7221 */ /* 0x008fe20000010000 */
[----:B------:R-:W-:-:S05]  /*7fc0*/  F2FP.F16.F32.PACK_AB R75, R19, R18 ;  /* 0x00000012134b723e */ /* 0x000fca00000000ff */
[----:B------:R-:W3:Y:S08]  /*7fd0*/  MUFU.EX2 R88, R88 ;  /* 0x0000005800587308 */ /* 0x000ef00000000800 */
[----:B------:R-:W3:Y:S01]  /*7fe0*/  MUFU.EX2 R10, R95 ;  /* 0x0000005f000a7308 */ /* 0x000ee20000000800 */
[----:B0-----:R-:W-:Y:S01]  /*7ff0*/  FADD.FTZ R8, R84, R9 ;  /* 0x0000000954087221 */ /* 0x001fe20000010000 */
[----:B-1----:R-:W-:-:S06]  /*8000*/  FADD.FTZ R13, R30, R13 ;  /* 0x0000000d1e0d7221 */ /* 0x002fcc0000010000 */
[----:B------:R-:W-:Y:S08]  /*8010*/  MUFU.EX2 R91, R91 ;  /* 0x0000005b005b7308 */ /* 0x000ff00000000800 */
[----:B------:R-:W0:Y:S08]  /*8020*/  MUFU.EX2 R92, R92 ;  /* 0x0000005c005c7308 */ /* 0x000e300000000800 */
[----:B------:R-:W1:Y:S01]  /*8030*/  MUFU.EX2 R96, R96 ;  /* 0x0000006000607308 */ /* 0x000e620000000800 */
[----:B----4-:R-:W-:-:S07]  /*8040*/  FADD.FTZ R9, R87, R8 ;  /* 0x0000000857097221 */ /* 0x010fce0000010000 */
[----:B------:R-:W-:Y:S08]  /*8050*/  MUFU.EX2 R94, R94 ;  /* 0x0000005e005e7308 */ /* 0x000ff00000000800 */
[----:B------:R-:W4:Y:S08]  /*8060*/  MUFU.EX2 R97, R97 ;  /* 0x0000006100617308 */ /* 0x000f300000000800 */
[----:B------:R-:W-:Y:S08]  /*8070*/  MUFU.EX2 R99, R99 ;  /* 0x0000006300637308 */ /* 0x000ff00000000800 */
[----:B------:R-:W4:Y:S08]  /*8080*/  MUFU.EX2 R101, R101 ;  /* 0x0000006500657308 */ /* 0x000f300000000800 */
[----:B------:R-:W-:Y:S08]  /*8090*/  MUFU.EX2 R19, R98 ;  /* 0x0000006200137308 */ /* 0x000ff00000000800 */
[----:B------:R-:W2:Y:S01]  /*80a0*/  MUFU.EX2 R100, R100 ;  /* 0x0000006400647308 */ /* 0x000ea20000000800 */
[----:B------:R-:W-:Y:S01]  /*80b0*/  F2FP.F16.F32.PACK_AB R20, R54, R53 ;  /* 0x000000353614723e */ /* 0x000fe200000000ff */
[----:B-----5:R-:W-:Y:S01]  /*80c0*/  FADD.FTZ R13, R26, R13 ;  /* 0x0000000d1a0d7221 */ /* 0x020fe20000010000 */
[----:B------:R-:W-:-:S02]  /*80d0*/  F2FP.F16.F32.PACK_AB R21, R47, R36 ;  /* 0x000000242f15723e */ /* 0x000fc400000000ff */
[----:B------:R-:W-:Y:S02]  /*80e0*/  F2FP.F16.F32.PACK_AB R22, R58, R57 ;  /* 0x000000393a16723e */ /* 0x000fe400000000ff */
[----:B------:R-:W-:Y:S02]  /*80f0*/  F2FP.F16.F32.PACK_AB R4, R62, R61 ;  /* 0x0000003d3e04723e */ /* 0x000fe400000000ff */
[----:B------:R-:W-:Y:S02]  /*8100*/  F2FP.F16.F32.PACK_AB R6, R66, R65 ;  /* 0x000000414206723e */ /* 0x000fe400000000ff */
[----:B------:R-:W-:Y:S01]  /*8110*/  F2FP.F16.F32.PACK_AB R7, R51, R48 ;  /* 0x000000303307723e */ /* 0x000fe200000000ff */
[----:B---3--:R-:W-:Y:S01]  /*8120*/  FADD.FTZ R0, R88, R9 ;  /* 0x0000000958007221 */ /* 0x008fe20000010000 */
[----:B------:R-:W-:Y:S01]  /*8130*/  FADD.FTZ R13, R10, R13 ;  /* 0x0000000d0a0d7221 */ /* 0x000fe20000010000 */
[----:B------:R-:W-:Y:S01]  /*8140*/  STSM.16.M88.4 [R17+0x6000], R20 ;  /* 0x0060001411007844 */ /* 0x000fe20000000200 */
[----:B------:R-:W-:-:S02]  /*8150*/  F2FP.F16.F32.PACK_AB R72, R72, R71 ;  /* 0x000000474848723e */ /* 0x000fc400000000ff */
[----:B------:R-:W-:Y:S01]  /*8160*/  F2FP.F16.F32.PACK_AB R73, R52, R73 ;  /* 0x000000493449723e */ /* 0x000fe200000000ff */
[----:B------:R3:W-:Y:S01]  /*8170*/  STSM.16.M88.4 [R16+0x6000], R4 ;  /* 0x0060000410007844 */ /* 0x0007e20000000200 */
[----:B------:R-:W-:Y:S02]  /*8180*/  F2FP.F16.F32.PACK_AB R82, R84, R83 ;  /* 0x000000535452723e */ /* 0x000fe400000000ff */
[----:B------:R-:W-:Y:S02]  /*8190*/  F2FP.F16.F32.PACK_AB R80, R80, R79 ;  /* 0x0000004f5050723e */ /* 0x000fe400000000ff */
[----:B------:R-:W-:Y:S02]  /*81a0*/  F2FP.F16.F32.PACK_AB R81, R78, R77 ;  /* 0x0000004d4e51723e */ /* 0x000fe400000000ff */
[----:B------:R-:W-:Y:S02]  /*81b0*/  F2FP.F16.F32.PACK_AB R83, R25, R24 ;  /* 0x000000181953723e */ /* 0x000fe400000000ff */
[----:B0-----:R-:W-:-:S02]  /*81c0*/  F2FP.F16.F32.PACK_AB R90, R92, R91 ;  /* 0x0000005b5c5a723e */ /* 0x001fc400000000ff */
[----:B------:R-:W-:Y:S02]  /*81d0*/  F2FP.F16.F32.PACK_AB R88, R88, R87 ;  /* 0x000000575858723e */ /* 0x000fe400000000ff */
[----:B------:R-:W-:Y:S01]  /*81e0*/  F2FP.F16.F32.PACK_AB R89, R86, R85 ;  /* 0x000000555659723e */ /* 0x000fe200000000ff */
[----:B---3--:R-:W-:Y:S01]  /*81f0*/  FADD.FTZ R5, R91, R0 ;  /* 0x000000005b057221 */ /* 0x008fe20000010000 */
[----:B------:R-:W-:Y:S01]  /*8200*/  F2FP.F16.F32.PACK_AB R91, R26, R30 ;  /* 0x0000001e1a5b723e */ /* 0x000fe200000000ff */
[C---:B-1----:R-:W-:Y:S01]  /*8210*/  FADD.FTZ R4, R96.reuse, R13 ;  /* 0x0000000d60047221 */ /* 0x042fe20000010000 */
[----:B----4-:R-:W-:Y:S02]  /*8220*/  F2FP.F16.F32.PACK_AB R12, R97, R94 ;  /* 0x0000005e610c723e */ /* 0x010fe400000000ff */
[----:B------:R-:W-:Y:S02]  /*8230*/  F2FP.F16.F32.PACK_AB R13, R96, R10 ;  /* 0x0000000a600d723e */ /* 0x000fe400000000ff */
[----:B------:R-:W-:-:S02]  /*8240*/  F2FP.F16.F32.PACK_AB R14, R101, R99 ;  /* 0x00000063650e723e */ /* 0x000fc400000000ff */
[----:B--2---:R-:W-:Y:S01]  /*8250*/  F2FP.F16.F32.PACK_AB R15, R100, R19 ;  /* 0x00000013640f723e */ /* 0x004fe200000000ff */
[----:B------:R0:W-:Y:S04]  /*8260*/  STSM.16.M88.4 [R2+0x2a800], R72 ;  /* 0x02a8004802007844 */ /* 0x0001e80000000200 */
[----:B------:R0:W-:Y:S04]  /*8270*/  STSM.16.M88.4 [R28], R80 ;  /* 0x000000501c007844 */ /* 0x0001e80000000200 */
[----:B------:R0:W-:Y:S04]  /*8280*/  STSM.16.M88.4 [R17+0xc000], R88 ;  /* 0x00c0005811007844 */ /* 0x0001e80000000200 */
[----:B------:R0:W-:Y:S01]  /*8290*/  STSM.16.M88.4 [R16+0xc000], R12 ;  /* 0x00c0000c10007844 */ /* 0x0001e20000000200 */
[----:B------:R-:W-:Y:S01]  /*82a0*/  @!PT LDS RZ, [RZ] ;  /* 0x00000000fffff984 */ /* 0x000fe20000000800 */
[----:B------:R-:W-:Y:S01]  /*82b0*/  @!PT LDS RZ, [RZ] ;  /* 0x00000000fffff984 */ /* 0x000fe20000000800 */
[----:B------:R-:W-:Y:S01]  /*82c0*/  @!PT LDS RZ, [RZ] ;  /* 0x00000000fffff984 */ /* 0x000fe20000000800 */
[----:B------:R-:W-:Y:S01]  /*82d0*/  @!PT LDS RZ, [RZ] ;  /* 0x00000000fffff984 */ /* 0x000fe20000000800 */
[----:B------:R1:W-:Y:S06]  /*82e0*/  MEMBAR.ALL.CTA ;  /* 0x0000000000007992 */ /* 0x0003ec0000008000 */
[----:B-1----:R-:W1:Y:S01]  /*82f0*/  FENCE.VIEW.ASYNC.S ;  /* 0x00000000000073c6 */ /* 0x002e620000000000 */
[----:B------:R-:W-:Y:S01]  /*8300*/  FADD.FTZ R5, R92, R5 ;  /* 0x000000055c057221 */ /* 0x000fe20000010000 */
[----:B------:R-:W-:-:S03]  /*8310*/  ISETP.LT.AND P2, PT, RZ, UR29, PT ;  /* 0x0000001dff007c0c */ /* 0x000fc6000bf41270 */
[----:B------:R-:W-:Y:S01]  /*8320*/  FADD.FTZ R0, R94, R5 ;  /* 0x000000055e007221 */ /* 0x000fe20000010000 */
[----:B------:R-:W-:-:S03]  /*8330*/  UIADD3 UR6, UR29, -0x1, URZ ;  /* 0xffffffff1d067890 */ /* 0x000fc6000fffe03f */
[----:B------:R-:W-:Y:S01]  /*8340*/  FADD.FTZ R0, R97, R0 ;  /* 0x0000000061007221 */ /* 0x000fe20000010000 */
[----:B------:R-:W-:Y:S01]  /*8350*/  FADD.FTZ R5, R19, R4 ;  /* 0x0000000413057221 */ /* 0x000fe20000010000 */
[----:B------:R-:W-:Y:S02]  /*8360*/  UMOV UR20, UR38 ;  /* 0x0000002600147c82 */ /* 0x000fe40008000000 */
[----:B------:R-:W-:Y:S01]  /*8370*/  FADD.FTZ R0, R99, R0 ;  /* 0x0000000063007221 */ /* 0x000fe20000010000 */
[----:B------:R-:W-:Y:S01]  /*8380*/  UMOV UR29, UR6 ;  /* 0x00000006001d7c82 */ /* 0x000fe20008000000 */
[----:B------:R-:W-:Y:S01]  /*8390*/  UMOV UR28, UR39 ;  /* 0x00000027001c7c82 */ /* 0x000fe20008000000 */
[-C--:B------:R-:W-:Y:S01]  /*83a0*/  FMUL.FTZ R120, R120, R3.reuse ;  /* 0x0000000378787220 */ /* 0x080fe20000410000 */
[----:B------:R-:W-:Y:S01]  /*83b0*/  FADD.FTZ R4, R101, R0 ;  /* 0x0000000065047221 */ /* 0x000fe20000010000 */
        /* <DEDUP_REMOVED lines=32> */
[----:B------:R-:W-:-:S02]  /*85c0*/  IMAD.MOV.U32 R0, RZ, RZ, R102 ;  /* 0x000000ffff007224 */ /* 0x000fc400078e0066 */
[----:B------:R-:W-:Y:S01]  /*85d0*/  IMAD.MOV.U32 R3, RZ, RZ, R93 ;  /* 0x000000ffff037224 */ /* 0x000fe200078e005d */
[----:B-1----:R-:W-:Y:S01]  /*85e0*/  NOP ;  /* 0x0000000000007918 */ /* 0x002fe20000000000 */
[----:B0-----:R-:W-:Y:S05]  /*85f0*/  @P2 BRA `(.L_x_140) ;  /* 0xffffffc800842947 */ /* 0x001fea000383ffff */
.L_x_131:
[----:B------:R-:W-:Y:S06]  /*8600*/  BAR.ARV 0x8, 0x1a0 ;  /* 0x0206800000007b1d */ /* 0x000fec0000002000 */
[----:B------:R-:W-:Y:S05]  /*8610*/  @!P0 BRA `(.L_x_141) ;  /* 0x0000000000048947 */ /* 0x000fea0003800000 */
[----:B------:R-:W-:Y:S01]  /*8620*/  BPT.TRAP 0x1 ;  /* 0x000000040000795c */ /* 0x000fe20000300000 */
.L_x_141:
[----:B------:R-:W-:Y:S01]  /*8630*/  ULEA UR5, UR39, UR40, 0x3 ;  /* 0x0000002827057291 */ /* 0x000fe2000f8e183f */
[----:B------:R-:W-:-:S05]  /*8640*/  IMAD.U32 R0, RZ, RZ, UR38 ;  /* 0x00000026ff007e24 */ /* 0x000fca000f8e00ff */
[----:B------:R-:W-:-:S04]  /*8650*/  SHF.L.U32 R0, R0, 0x1f, RZ ;  /* 0x0000001f00007819 */ /* 0x000fc800000006ff */
[----:B------:R0:W1:Y:S01]  /*8660*/  SYNCS.PHASECHK.TRANS64.TRYWAIT P2, [UR5+0x30850], R0 ;  /* 0x03085000ff0075a7 */ /* 0x0000620008040145 */
[----:B------:R-:W-:Y:S05]  /*8670*/  @!P0 BRA `(.L_x_142) ;  /* 0x0000000000048947 */ /* 0x000fea0003800000 */
[----:B------:R-:W-:Y:S01]  /*8680*/  BPT.TRAP 0x1 ;  /* 0x000000040000795c */ /* 0x000fe20000300000 */
.L_x_142:
[----:B-1----:R-:W-:Y:S05]  /*8690*/  @P2 BRA `(.L_x_143) ;  /* 0x0000000000082947 */ /* 0x002fea0003800000 */
[----:B------:R-:W1:Y:S02]  /*86a0*/  SYNCS.PHASECHK.TRANS64.TRYWAIT P0, [UR5+0x30850], R0 ;  /* 0x03085000ff0075a7 */ /* 0x000e640008000145 */
[----:B-1----:R-:W-:Y:S05]  /*86b0*/  @!P0 BRA `(.L_x_144) ;  /* 0x0000006000c08947 */ /* 0x002fea0003800000 */
.L_x_143:
[----:B------:R-:W-:Y:S01]  /*86c0*/  UIADD3 UR40, UR40, 0x400, URZ ;  /* 0x0000040028287890 */ /* 0x000fe2000fffe03f */
[----:B------:R-:W-:Y:S01]  /*86d0*/  WARPGROUP.ARRIVE ;  /* 0x00000000000079c5 */ /* 0x000fe20000000000 */
[----:B------:R-:W-:Y:S01]  /*86e0*/  UIADD3 UR25, UR25, 0x1e800, URZ ;  /* 0x0001e80019197890 */ /* 0x000fe2000fffe03f */
[----:B01----:R-:W0:Y:S01]  /*86f0*/  SHFL.BFLY PT, R0, R5, 0x2, 0x1f ;  /* 0x0c401f0005007f89 */ /* 0x003e2200000e0000 */
[----:B------:R-:W-:Y:S01]  /*8700*/  USHF.R.U32.HI UR40, URZ, 0x4, UR40 ;  /* 0x000000043f287899 */ /* 0x000fe20008011628 */
[----:B------:R-:W-:Y:S01]  /*8710*/  IMAD.MOV.U32 R21, RZ, RZ, RZ ;  /* 0x000000ffff157224 */ /* 0x000fe200078e00ff */
[----:B------:R-:W-:Y:S01]  /*8720*/  USHF.R.U32.HI UR25, URZ, 0x4, UR25 ;  /* 0x000000043f197899 */ /* 0x000fe20008011619 */
[----:B------:R-:W1:Y:S01]  /*8730*/  SHFL.BFLY PT, R3, R4, 0x2, 0x1f ;  /* 0x0c401f0004037f89 */ /* 0x000e6200000e0000 */
[----:B------:R-:W-:Y:S01]  /*8740*/  ULOP3.LUT UR6, UR40, 0x3fff, URZ, 0xc0, !UPT ;  /* 0x00003fff28067892 */ /* 0x000fe2000f8ec03f */
[----:B------:R-:W-:Y:S01]  /*8750*/  IMAD.U32 R12, RZ, RZ, UR26 ;  /* 0x0000001aff0c7e24 */ /* 0x000fe2000f8e00ff */
[----:B------:R-:W-:-:S02]  /*8760*/  ULOP3.LUT UR4, UR25, 0x3fff, URZ, 0xc0, !UPT ;  /* 0x00003fff19047892 */ /* 0x000fc4000f8ec03f */
[----:B------:R-:W-:Y:S02]  /*8770*/  UIMAD UR6, UR39, 0x600, UR6 ;  /* 0x00000600270678a4 */ /* 0x000fe4000f8e0206 */
[----:B------:R-:W-:Y:S01]  /*8780*/  ULOP3.LUT UR4, UR4, 0x10000, URZ, 0xfc, !UPT ;  /* 0x0001000004047892 */ /* 0x000fe2000f8efc3f */
[----:B------:R-:W-:Y:S01]  /*8790*/  UMOV UR11, 0x40000040 ;  /* 0x40000040000b7882 */ /* 0x000fe20000000000 */
[----:B------:R-:W-:Y:S01]  /*87a0*/  UMOV UR9, 0x40000040 ;  /* 0x4000004000097882 */ /* 0x000fe20000000000 */
[----:B------:R-:W-:Y:S02]  /*87b0*/  UIADD3 UR39, UR39, 0x1, URZ ;  /* 0x0000000127277890 */ /* 0x000fe4000fffe03f */
[----:B------:R-:W-:Y:S02]  /*87c0*/  UMOV UR10, UR6 ;  /* 0x00000006000a7c82 */ /* 0x000fe40008000000 */
[----:B------:R-:W-:Y:S01]  /*87d0*/  UMOV UR8, UR4 ;  /* 0x0000000400087c82 */ /* 0x000fe20008000000 */
[----:B------:R-:W-:Y:S01]  /*87e0*/  UISETP.NE.AND UP0, UPT, UR39, 0x2, UPT ;  /* 0x000000022700788c */ /* 0x000fe2000bf05270 */
[----:B------:R-:W-:Y:S01]  /*87f0*/  HGMMA.64x64x16.F32 R120, gdesc[UR8].tnspB, R120, gsb0 ;  /* 0x40e00000087879f0 */ /* 0x000fe20008000878 */
[----:B------:R-:W-:-:S02]  /*8800*/  UIADD3 UR10, UR6, 0x80, URZ ;  /* 0x00000080060a7890 */ /* 0x000fc4000fffe03f */
[----:B------:R-:W-:Y:S01]  /*8810*/  UIADD3 UR8, UR4, 0x2, URZ ;  /* 0x0000000204087890 */ /* 0x000fe2000fffe03f */
[----:B0-----:R-:W-:Y:S01]  /*8820*/  FADD.FTZ R6, R0, R5 ;  /* 0x0000000500067221 */ /* 0x001fe20000010000 */
[----:B------:R-:W-:Y:S01]  /*8830*/  UMOV UR11, 0x40000040 ;  /* 0x40000040000b7882 */ /* 0x000fe20000000000 */
[----:B------:R-:W-:Y:S01]  /*8840*/  UMOV UR9, 0x40000040 ;  /* 0x4000004000097882 */ /* 0x000fe20000000000 */
[----:B------:R-:W-:Y:S01]  /*8850*/  UIADD3 UR37, UR37, 0x1, URZ ;  /* 0x0000000125257890 */ /* 0x000fe2000fffe03f */
[----:B-1----:R-:W-:Y:S01]  /*8860*/  FADD.FTZ R3, R3, R4 ;  /* 0x0000000403037221 */ /* 0x002fe20000010000 */
[----:B------:R-:W0:Y:S01]  /*8870*/  SHFL.BFLY PT, R7, R6, 0x1, 0x1f ;  /* 0x0c201f0006077f89 */ /* 0x000e2200000e0000 */
[----:B------:R-:W-:Y:S01]  /*8880*/  IMAD.U32 R4, RZ, RZ, UR26 ;  /* 0x0000001aff047e24 */ /* 0x000fe2000f8e00ff */
[----:B------:R-:W-:Y:S02]  /*8890*/  USEL UR39, UR39, URZ, UP0 ;  /* 0x0000003f27277287 */ /* 0x000fe40008000000 */
[----:B------:R-:W1:Y:S01]  /*88a0*/  SHFL.BFLY PT, R0, R3, 0x1, 0x1f ;  /* 0x0c201f0003007f89 */ /* 0x000e6200000e0000 */
[----:B0-----:R-:W-:Y:S01]  /*88b0*/  FADD.FTZ R10, R6, R7 ;  /* 0x00000007060a7221 */ /* 0x001fe20000010000 */
[----:B------:R-:W-:Y:S01]  /*88c0*/  IMAD.U32 R6, RZ, RZ, UR5 ;  /* 0x00000005ff067e24 */ /* 0x000fe2000f8e00ff */
[----:B------:R-:W-:Y:S01]  /*88d0*/  MOV R7, RZ ;  /* 0x000000ff00077202 */ /* 0x000fe20000000f00 */
[----:B-1----:R-:W-:-:S02]  /*88e0*/  FADD.FTZ R9, R3, R0 ;  /* 0x0000000003097221 */ /* 0x002fc40000010000 */
[----:B------:R-:W-:Y:S01]  /*88f0*/  FSETP.NE.FTZ.AND P2, PT, R10, RZ, PT ;  /* 0x000000ff0a00720b */ /* 0x000fe20003f55000 */
[----:B------:R-:W-:Y:S01]  /*8900*/  @!P1 VIADD R6, R6, 0x30860 ;  /* 0x0003086006069836 */ /* 0x000fe20000000000 */
[----:B------:R-:W-:Y:S01]  /*8910*/  MOV R0, 0xff800000 ;  /* 0xff80000000007802 */ /* 0x000fe20000000f00 */
[----:B------:R-:W-:Y:S01]  /*8920*/  IMAD.MOV.U32 R3, RZ, RZ, -0x800000 ;  /* 0xff800000ff037424 */ /* 0x000fe200078e00ff */
[----:B------:R-:W-:Y:S02]  /*8930*/  FSETP.NE.FTZ.AND P0, PT, R9, RZ, PT ;  /* 0x000000ff0900720b */ /* 0x000fe40003f15000 */
[----:B------:R-:W-:-:S07]  /*8940*/  @!P1 PRMT R6, RZ, 0x654, R6 ;  /* 0x00000654ff069816 */ /* 0x000fce0000000006 */
[----:B------:R-:W0:Y:S01]  /*8950*/  @P2 MUFU.LG2 R8, R10 ;  /* 0x0000000a00082308 */ /* 0x000e220000000c00 */
[----:B------:R-:W-:-:S03]  /*8960*/  @P2 FMUL.FTZ R12, R12, 0.69314718246459960938 ;  /* 0x3f3172180c0c2820 */ /* 0x000fc60000410000 */
[----:B------:R-:W-:-:S04]  /*8970*/  @P0 FMUL.FTZ R4, R4, 0.69314718246459960938 ;  /* 0x3f31721804040820 */ /* 0x000fc80000410000 */
[----:B------:R-:W1:Y:S08]  /*8980*/  @P0 MUFU.LG2 R5, R9 ;  /* 0x0000000900050308 */ /* 0x000e700000000c00 */
[----:B------:R0:W2:Y:S08]  /*8990*/  @P0 MUFU.RCP R21, R9 ;  /* 0x0000000900150308 */ /* 0x0000b00000001000 */
[----:B------:R-:W3:Y:S01]  /*89a0*/  @P2 MUFU.RCP R7, R10 ;  /* 0x0000000a00072308 */ /* 0x000ee20000001000 */
[----:B------:R-:W-:-:S02]  /*89b0*/  WARPGROUP.DEPBAR.LE gsb0, 0x0 ;  /* 0x00008000000079c5 */ /* 0x000fc40000010000 */
[----:B------:R-:W-:Y:S01]  /*89c0*/  WARPGROUP.ARRIVE ;  /* 0x00000000000079c5 */ /* 0x000fe20000000000 */
[----:B0-----:R-:W-:Y:S01]  /*89d0*/  @P2 FMUL.FTZ R9, R8, 0.69314718246459960938 ;  /* 0x3f31721808092820 */ /* 0x001fe20000410000 */
[----:B-1----:R-:W-:-:S03]  /*89e0*/  @P0 FMUL.FTZ R5, R5, 0.69314718246459960938 ;  /* 0x3f31721805050820 */ /* 0x002fc60000410000 */
[----:B------:R-:W-:Y:S01]  /*89f0*/  @P2 FFMA.FTZ R0, R12, R102, R9 ;  /* 0x000000660c002223 */ /* 0x000fe20000010009 */
[----:B------:R-:W-:Y:S01]  /*8a00*/  HGMMA.64x64x16.F32 R120, gdesc[UR8].tnspB, R120, gsb0 ;  /* 0x40e00000087879f0 */ /* 0x000fe20008000878 */
[----:B------:R-:W-:Y:S01]  /*8a10*/  UIADD3 UR10, UR6, 0x100, URZ ;  /* 0x00000100060a7890 */ /* 0x000fe2000fffe03f */
[----:B------:R-:W-:Y:S01]  /*8a20*/  @P0 FFMA.FTZ R3, R4, R93, R5 ;  /* 0x0000005d04030223 */ /* 0x000fe20000010005 */
[----:B------:R-:W-:Y:S01]  /*8a30*/  UIADD3 UR8, UR4, 0x4, URZ ;  /* 0x0000000404087890 */ /* 0x000fe2000fffe03f */
[----:B------:R-:W-:Y:S01]  /*8a40*/  PLOP3.LUT P0, PT, PT, PT, PT, 0x8, 0x0 ;  /* 0x000000000000781c */ /* 0x000fe20003f0e170 */
        /* <DEDUP_REMOVED lines=65> */
[----:B------:R-:W-:-:S04]  /*8e60*/  USEL UR4, URZ, 0x1, UP0 ;  /* 0x000000013f047887 */ /* 0x000fc80008000000 */
[----:B------:R-:W-:Y:S01]  /*8e70*/  ULOP3.LUT UR38, UR38, UR4, URZ, 0x3c, !UPT ;  /* 0x0000000426267292 */ /* 0x000fe2000f8e3c3f */
[----:B------:R-:W-:Y:S02]  /*8e80*/  WARPGROUP.DEPBAR.LE gsb0, 0x0 ;  /* 0x00008000000079c5 */ /* 0x000fe40000010000 */
[----:B------:R-:W-:-:S06]  /*8e90*/  WARPGROUP.ARRIVE ;  /* 0x00000000000079c5 */ /* 0x000fcc0000000000 */
[----:B------:R-:W-:Y:S03]  /*8ea0*/  HGMMA.64x64x16.F32 R120, gdesc[UR8].tnspB, R120, gsb0 ;  /* 0x40e00000087879f0 */ /* 0x000fe60008000878 */
[----:B------:R-:W-:Y:S02]  /*8eb0*/  WARPGROUP.DEPBAR.LE gsb0, 0x0 ;  /* 0x00008000000079c5 */ /* 0x000fe40000010000 */
[----:B------:R0:W-:Y:S01]  /*8ec0*/  @!P1 SYNCS.ARRIVE.TRANS64.RED.A1T0 RZ, [R6+URZ], RZ ;  /* 0x000000ff06ff99a7 */ /* 0x0001e2000810043f */
[-C--:B--2---:R-:W-:Y:S01]  /*8ed0*/  FMUL.FTZ R50, R120, R21.reuse ;  /* 0x0000001578327220 */ /* 0x084fe20000410000 */
        /* <DEDUP_REMOVED lines=15> */
[-C--:B---3--:R-:W-:Y:S01]  /*8fd0*/  FMUL.FTZ R48, R122, R7.reuse ;  /* 0x000000077a307220 */ /* 0x088fe20000410000 */
        /* <DEDUP_REMOVED lines=14> */
[----:B0-----:R-:W-:-:S07]  /*90c0*/  FMUL.FTZ R151, R151, R7 ;  /* 0x0000000797977220 */ /* 0x001fce0000410000 */
.L_x_124:
[----:B------:R-:W0:Y:S08]  /*90d0*/  S2UR UR4, SR_CgaCtaId ;  /* 0x00000000000479c3 */ /* 0x000e300000008800 */
[----:B------:R-:W-:Y:S06]  /*90e0*/  BAR.SYNC.DEFER_BLOCKING 0x5, 0x1a0 ;  /* 0x0146800000007b1d */ /* 0x000fec0000010000 */
[----:B------:R-:W-:Y:S01]  /*90f0*/  UMOV UR40, 0x400 ;  /* 0x0000040000287882 */ /* 0x000fe20000000000 */
[----:B------:R-:W-:Y:S01]  /*9100*/  BSSY B0, `(.L_x_145) ;  /* 0x0000194000007945 */ /* 0x000fe20003800000 */
[----:B0-----:R-:W-:-:S09]  /*9110*/  ULEA UR40, UR4, UR40, 0x18 ;  /* 0x0000002804287291 */ /* 0x001fd2000f8ec03f */
[----:B------:R-:W0:Y:S02]  /*9120*/  LDS.128 R24, [UR40+0x308d0] ;  /* 0x0308d028ff187984 */ /* 0x000e240008000c00 */
[----:B0-----:R-:W-:Y:S01]  /*9130*/  R2UR UR5, R26 ;  /* 0x000000001a0572ca */ /* 0x001fe200000e0000 */
[----:B------:R-:W-:Y:S06]  /*9140*/  BAR.ARV 0x4, 0x1a0 ;  /* 0x0106800000007b1d */ /* 0x000fec0000002000 */
[----:B------:R-:W-:Y:S08]  /*9150*/  @P0 BRA `(.L_x_146) ;  /* 0x0000000c00c80947 */ /* 0x000ff00003800000 */
[----:B------:R-:W2:Y:S01]  /*9160*/  LDL R4, [R1+0x1c] ;  /* 0x00001c0001047983 */ /* 0x000ea20000100800 */
[----:B------:R-:W0:Y:S01]  /*9170*/  S2UR UR4, SR_SWINHI ;  /* 0x00000000000479c3 */ /* 0x000e220000002f00 */
[----:B------:R-:W-:Y:S01]  /*9180*/  USHF.L.U32 UR8, UR41, 0x2, URZ ;  /* 0x0000000229087899 */ /* 0x000fe2000800063f */
[----:B------:R-:W-:Y:S01]  /*9190*/  F2FP.F16.F32.PACK_AB R12, R12, R33 ;  /* 0x000000210c0c723e */ /* 0x000fe200000000ff */
[----:B------:R-:W-:Y:S01]  /*91a0*/  USHF.L.U64.HI UR9, UR41, 0x2, UR42 ;  /* 0x0000000229097899 */ /* 0x000fe2000801022a */
[----:B------:R-:W-:Y:S02]  /*91b0*/  F2FP.F16.F32.PACK_AB R13, R13, R34 ;  /* 0x000000220d0d723e */ /* 0x000fe400000000ff */
[----:B------:R-:W-:Y:S02]  /*91c0*/  F2FP.F16.F32.PACK_AB R14, R14, R31 ;  /* 0x0000001f0e0e723e */ /* 0x000fe400000000ff */
[----:B------:R-:W-:Y:S02]  /*91d0*/  F2FP.F16.F32.PACK_AB R15, R15, R32 ;  /* 0x000000200f0f723e */ /* 0x000fe400000000ff */
[----:B------:R-:W-:-:S02]  /*91e0*/  F2FP.F16.F32.PACK_AB R148, R29, R30 ;  /* 0x0000001e1d94723e */ /* 0x000fc400000000ff */
[----:B------:R-:W-:Y:S02]  /*91f0*/  F2FP.F16.F32.PACK_AB R149, R23, R28 ;  /* 0x0000001c1795723e */ /* 0x000fe400000000ff */
[----:B------:R-:W-:Y:S02]  /*9200*/  F2FP.F16.F32.PACK_AB R150, R21, R22 ;  /* 0x000000161596723e */ /* 0x000fe400000000ff */
[----:B------:R-:W-:Y:S01]  /*9210*/  F2FP.F16.F32.PACK_AB R151, R151, R20 ;  /* 0x000000149797723e */ /* 0x000fe200000000ff */
[----:B------:R-:W-:Y:S01]  /*9220*/  UMOV UR6, UR40 ;  /* 0x0000002800067c82 */ /* 0x000fe20008000000 */
[----:B0-----:R-:W-:Y:S01]  /*9230*/  UMOV UR7, UR4 ;  /* 0x0000000400077c82 */ /* 0x001fe20008000000 */
[----:B------:R-:W-:Y:S02]  /*9240*/  IMAD.U32 R18, RZ, RZ, UR6 ;  /* 0x00000006ff127e24 */ /* 0x000fe4000f8e00ff */
[----:B------:R-:W-:Y:S01]  /*9250*/  IMAD.U32 R19, RZ, RZ, UR7 ;  /* 0x00000007ff137e24 */ /* 0x000fe2000f8e00ff */
[----:B------:R-:W-:-:S02]  /*9260*/  ULDC.64 UR6, c[0x0][0xbd8] ;  /* 0x0002f60000067ab9 */ /* 0x000fc40000000a00 */
[----:B------:R-:W-:Y:S02]  /*9270*/  UIADD3 UR4, UP1, UR8, UR6, URZ ;  /* 0x0000000608047290 */ /* 0x000fe4000ff3e03f */
[----:B------:R-:W-:Y:S02]  /*9280*/  UISETP.NE.U32.AND UP0, UPT, UR6, URZ, UPT ;  /* 0x0000003f0600728c */ /* 0x000fe4000bf05070 */
[----:B------:R-:W-:Y:S02]  /*9290*/  UIADD3.X UR6, UR9, UR7, URZ, UP1, !UPT ;  /* 0x0000000709067290 */ /* 0x000fe40008ffe43f */
[----:B------:R-:W-:Y:S01]  /*92a0*/  UISETP.NE.AND.EX UP0, UPT, UR7, URZ, UPT, UP0 ;  /* 0x0000003f0700728c */ /* 0x000fe2000bf05300 */
[----:B------:R-:W0:Y:S01]  /*92b0*/  LDC R24, c[0x0][0xa88] ;  /* 0x0002a200ff187b82 */ /* 0x000e220000000800 */
[----:B------:R-:W-:Y:S02]  /*92c0*/  IMAD.U32 R20, RZ, RZ, UR4 ;  /* 0x00000004ff147e24 */ /* 0x000fe4000f8e00ff */
[----:B------:R-:W-:Y:S01]  /*92d0*/  IMAD.U32 R21, RZ, RZ, UR6 ;  /* 0x00000006ff157e24 */ /* 0x000fe2000f8e00ff */
[----:B------:R-:W-:-:S02]  /*92e0*/  ULDC.64 UR6, c[0x0][0xbe0] ;  /* 0x0002f80000067ab9 */ /* 0x000fc40000000a00 */
[----:B------:R-:W-:-:S04]  /*92f0*/  UISETP.NE.U32.AND UP1, UPT, UR6, URZ, UPT ;  /* 0x0000003f0600728c */ /* 0x000fc8000bf25070 */
[----:B------:R-:W-:-:S11]  /*9300*/  UISETP.NE.AND.EX UP1, UPT, UR7, URZ, UPT, UP1 ;  /* 0x0000003f0700728c */ /* 0x000fd6000bf25310 */
[----:B------:R-:W-:-:S04]  /*9310*/  @UP1 UIADD3 UR6, UP2, UR8, UR6, URZ ;  /* 0x0000000608061290 */ /* 0x000fc8000ff5e03f */
[----:B------:R-:W-:Y:S01]  /*9320*/  @UP1 UIADD3.X UR7, UR9, UR7, URZ, UP2, !UPT ;  /* 0x0000000709071290 */ /* 0x000fe200097fe43f */
[----:B------:R-:W-:Y:S01]  /*9330*/  BAR.SYNC.DEFER_BLOCKING 0x1, 0x180 ;  /* 0x0046000000007b1d */ /* 0x000fe20000010000 */
[----:B--2---:R-:W-:-:S03]  /*9340*/  IMAD.WIDE R4, R4, 0x2, R18 ;  /* 0x0000000204047825 */ /* 0x004fc600078e0212 */
[C---:B------:R-:W-:Y:S02]  /*9350*/  IADD3 R11, P2, R4.reuse, 0x20, RZ ;  /* 0x00000020040b7810 */ /* 0x040fe40007f5e0ff */
[C---:B------:R-:W-:Y:S02]  /*9360*/  IADD3 R51, P0, R4.reuse, 0x60, RZ ;  /* 0x0000006004337810 */ /* 0x040fe40007f1e0ff */
[C---:B------:R-:W-:Y:S02]  /*9370*/  IADD3 R9, P1, R4.reuse, 0x40, RZ ;  /* 0x0000004004097810 */ /* 0x040fe40007f3e0ff */
[----:B------:R-:W-:Y:S02]  /*9380*/  LOP3.LUT R7, R4, 0x380, RZ, 0xc0, !PT ;  /* 0x0000038004077812 */ /* 0x000fe400078ec0ff */
[----:B------:R-:W-:Y:S02]  /*9390*/  LOP3.LUT R10, R11, 0x380, RZ, 0xc0, !PT ;  /* 0x000003800b0a7812 */ /* 0x000fe400078ec0ff */
[----:B------:R-:W-:-:S02]  /*93a0*/  LOP3.LUT R6, R51, 0x380, RZ, 0xc0, !PT ;  /* 0x0000038033067812 */ /* 0x000fc400078ec0ff */
[----:B------:R-:W-:Y:S02]  /*93b0*/  LOP3.LUT R8, R9, 0x380, RZ, 0xc0, !PT ;  /* 0x0000038009087812 */ /* 0x000fe400078ec0ff */
[----:B------:R-:W-:Y:S02]  /*93c0*/  SHF.R.U64 R7, R7, 0x3, RZ ;  /* 0x0000000307077819 */ /* 0x000fe400000012ff */
[----:B------:R-:W-:Y:S02]  /*93d0*/  SHF.R.U64 R10, R10, 0x3, RZ ;  /* 0x000000030a0a7819 */ /* 0x000fe400000012ff */
[----:B------:R-:W-:Y:S02]  /*93e0*/  SHF.R.U64 R6, R6, 0x3, RZ ;  /* 0x0000000306067819 */ /* 0x000fe400000012ff */
[----:B------:R-:W-:Y:S02]  /*93f0*/  SHF.R.U64 R8, R8, 0x3, RZ ;  /* 0x0000000308087819 */ /* 0x000fe400000012ff */
[----:B------:R-:W-:Y:S01]  /*9400*/  LOP3.LUT R4, R7, R4, RZ, 0x3c, !PT ;  /* 0x0000000407047212 */ /* 0x000fe200078e3cff */
[--C-:B------:R-:W-:Y:S01]  /*9410*/  IMAD.X R7, RZ, RZ, R5.reuse, P0 ;  /* 0x000000ffff077224 */ /* 0x100fe200000e0605 */
[----:B------:R-:W-:Y:S01]  /*9420*/  LOP3.LUT R10, R10, R11, RZ, 0x3c, !PT ;  /* 0x0000000b0a0a7212 */ /* 0x000fe200078e3cff */
[----:B------:R-:W-:Y:S01]  /*9430*/  IMAD.X R11, RZ, RZ, R5, P2 ;  /* 0x000000ffff0b7224 */ /* 0x000fe200010e0605 */
[----:B------:R-:W-:-:S02]  /*9440*/  LOP3.LUT R6, R6, R51, RZ, 0x3c, !PT ;  /* 0x0000003306067212 */ /* 0x000fc400078e3cff */
[----:B------:R-:W-:Y:S02]  /*9450*/  LOP3.LUT R8, R8, R9, RZ, 0x3c, !PT ;  /* 0x0000000908087212 */ /* 0x000fe400078e3cff */
[-C--:B------:R-:W-:Y:S02]  /*9460*/  IADD3.X R9, RZ, R5.reuse, RZ, P1, !PT ;  /* 0x00000005ff097210 */ /* 0x080fe40000ffe4ff */
[----:B------:R-:W-:Y:S02]  /*9470*/  MOV R53, R4 ;  /* 0x0000000400357202 */ /* 0x000fe40000000f00 */
[----:B------:R-:W-:Y:S02]  /*9480*/  MOV R26, R6 ;  /* 0x00000006001a7202 */ /* 0x000fe40000000f00 */
[----:B------:R-:W-:Y:S02]  /*9490*/  MOV R51, R8 ;  /* 0x0000000800337202 */ /* 0x000fe40000000f00 */
[----:B------:R-:W-:-:S02]  /*94a0*/  MOV R52, R10 ;  /* 0x0000000a00347202 */ /* 0x000fc40000000f00 */
[----:B------:R-:W-:Y:S02]  /*94b0*/  F2FP.F16.F32.PACK_AB R4, R49, R50 ;  /* 0x000000323104723e */ /* 0x000fe400000000ff */
[----:B------:R-:W-:Y:S02]  /*94c0*/  F2FP.F16.F32.PACK_AB R5, R47, R48 ;  /* 0x000000302f05723e */ /* 0x000fe400000000ff */
[----:B------:R-:W-:Y:S02]  /*94d0*/  F2FP.F16.F32.PACK_AB R6, R45, R46 ;  /* 0x0000002e2d06723e */ /* 0x000fe400000000ff */
[----:B------:R-:W-:Y:S02]  /*94e0*/  F2FP.F16.F32.PACK_AB R7, R43, R44 ;  /* 0x0000002c2b07723e */ /* 0x000fe400000000ff */
[----:B------:R-:W-:Y:S02]  /*94f0*/  F2FP.F16.F32.PACK_AB R8, R41, R42 ;  /* 0x0000002a2908723e */ /* 0x000fe400000000ff */
[----:B------:R-:W-:Y:S01]  /*9500*/  F2FP.F16.F32.PACK_AB R9, R39, R40 ;  /* 0x000000282709723e */ /* 0x000fe200000000ff */
[----:B------:R1:W-:Y:S01]  /*9510*/  STSM.16.M88.4 [R53], R4 ;  /* 0x0000000435007844 */ /* 0x0003e20000000200 */
[----:B------:R-:W-:-:S02]  /*9520*/  F2FP.F16.F32.PACK_AB R10, R37, R38 ;  /* 0x00000026250a723e */ /* 0x000fc400000000ff */
[----:B------:R-:W-:Y:S02]  /*9530*/  F2FP.F16.F32.PACK_AB R11, R35, R36 ;  /* 0x00000024230b723e */ /* 0x000fe400000000ff */
[----:B------:R-:W-:-:S03]  /*9540*/  PLOP3.LUT P0, PT, PT, PT, UP0, 0x80, 0x0 ;  /* 0x000000000000781c */ /* 0x000fc60003f0f008 */
[----:B------:R2:W-:Y:S04]  /*9550*/  STSM.16.M88.4 [R52], R8 ;  /* 0x0000000834007844 */ /* 0x0005e80000000200 */
[----:B------:R2:W-:Y:S04]  /*9560*/  STSM.16.M88.4 [R51], R12 ;  /* 0x0000000c33007844 */ /* 0x0005e80000000200 */
[----:B------:R2:W-:Y:S01]  /*9570*/  STSM.16.M88.4 [R26], R148 ;  /* 0x000000941a007844 */ /* 0x0005e20000000200 */
[----:B------:R-:W-:Y:S01]  /*9580*/  BAR.SYNC.DEFER_BLOCKING 0x1, 0x180 ;  /* 0x0046000000007b1d */ /* 0x000fe20000010000 */
[----:B------:R-:W-:Y:S01]  /*9590*/  PLOP3.LUT P1, PT, PT, PT, UP1, 0x80, 0x0 ;  /* 0x000000000000781c */ /* 0x000fe20003f2f018 */
[----:B-1----:R-:W-:Y:S01]  /*95a0*/  IMAD.U32 R4, RZ, RZ, UR6 ;  /* 0x00000006ff047e24 */ /* 0x002fe2000f8e00ff */
[----:B------:R-:W-:-:S03]  /*95b0*/  MOV R5, UR7 ;  /* 0x0000000700057c02 */ /* 0x000fc60008000f00 */
[----:B------:R-:W3:Y:S01]  /*95c0*/  @P0 LDG.E R22, desc[UR46][R20.64] ;  /* 0x0000002e14160981 */ /* 0x000ee2000c1e1900 */
[----:B------:R-:W-:-:S07]  /*95d0*/  UMOV UR4, URZ ;  /* 0x0000003f00047c82 */ /* 0x000fce0008000000 */
[----:B0-----:R2:W5:Y:S01]  /*95e0*/  @P1 LDG.E R24, desc[UR46][R4.64] ;  /* 0x0000002e04181981 */ /* 0x001562000c1e1900 */
[----:B---3--:R-:W-:Y:S01]  /*95f0*/  @P0 R2UR UR4, R22 ;  /* 0x00000000160402ca */ /* 0x008fe200000e0000 */
[----:B--2---:R-:W-:-:S14]  /*9600*/  @P1 BRA `(.L_x_147) ;  /* 0x0000000000101947 */ /* 0x004fdc0003800000 */
[----:B------:R-:W-:Y:S05]  /*9610*/  @!P0 BRA `(.L_x_147) ;  /* 0x00000000000c8947 */ /* 0x000fea0003800000 */
[----:B------:R-:W2:Y:S04]  /*9620*/  LDG.E R5, desc[UR46][R20.64] ;  /* 0x0000002e14057981 */ /* 0x000ea8000c1e1900 */
[----:B-----5:R-:W2:Y:S02]  /*9630*/  LDG.E R24, desc[UR46][R20.64+0x4] ;  /* 0x0000042e14187981 */ /* 0x020ea4000c1e1900 */
[----:B--2---:R-:W-:-:S07]  /*9640*/  IMAD.IADD R24, R24, 0x1, -R5 ;  /* 0x0000000118187824 */ /* 0x004fce00078e0a05 */
.L_x_147:
[----:B------:R-:W2:Y:S04]  /*9650*/  LDL R5, [R1+0x18] ;  /* 0x0000180001057983 */ /* 0x000ea80000100800 */
[----:B------:R-:W3:Y:S01]  /*9660*/  LDL R32, [R1+0x8] ;  /* 0x0000080001207983 */ /* 0x000ee20000100800 */
[----:B------:R-:W-:Y:S01]  /*9670*/  USHF.R.S32.HI UR11, URZ, 0x1f, UR43 ;  /* 0x0000001f3f0b7899 */ /* 0x000fe2000801142b */
[----:B------:R-:W-:Y:S02]  /*9680*/  ULDC.64 UR12, c[0x0][0xb70] ;  /* 0x0002dc00000c7ab9 */ /* 0x000fe40000000a00 */
[----:B------:R-:W2:Y:S01]  /*9690*/  LDL.LU R26, [R1+0xc] ;  /* 0x00000c00011a7983 */ /* 0x000ea20000300800 */
[----:B------:R-:W-:Y:S02]  /*96a0*/  USHF.R.S32.HI UR9, URZ, 0x1f, UR4 ;  /* 0x0000001f3f097899 */ /* 0x000fe40008011404 */
[----:B------:R-:W-:Y:S01]  /*96b0*/  UIMAD UR10, UR11, UR12, URZ ;  /* 0x0000000c0b0a72a4 */ /* 0x000fe2000f8e023f */
[----:B------:R-:W0:Y:S01]  /*96c0*/  S2R R4, SR_TID.X ;  /* 0x0000000000047919 */ /* 0x000e220000002100 */
[----:B------:R-:W-:Y:S01]  /*96d0*/  UMOV UR8, UR4 ;  /* 0x0000000400087c82 */ /* 0x000fe20008000000 */
[----:B------:R-:W-:-:S02]  /*96e0*/  USEL UR42, UR42, URZ, !UP0 ;  /* 0x0000003f2a2a7287 */ /* 0x000fc4000c000000 */
[----:B------:R-:W-:Y:S02]  /*96f0*/  UIMAD.WIDE.U32 UR6, UR43, UR12, UR8 ;  /* 0x0000000c2b0672a5 */ /* 0x000fe4000f8e0008 */
[----:B------:R-:W-:Y:S02]  /*9700*/  UIMAD UR10, UR43, UR13, UR10 ;  /* 0x0000000d2b0a72a4 */ /* 0x000fe4000f8e020a */
[----:B------:R-:W-:Y:S01]  /*9710*/  USEL UR41, UR41, URZ, !UP0 ;  /* 0x0000003f29297287 */ /* 0x000fe2000c000000 */
[----:B------:R-:W-:Y:S01]  /*9720*/  ULDC.64 UR12, c[0x0][0xb78] ;  /* 0x0002de00000c7ab9 */ /* 0x000fe20000000a00 */
[----:B------:R-:W-:Y:S02]  /*9730*/  UIADD3 UR7, UR7, UR10, URZ ;  /* 0x0000000a07077290 */ /* 0x000fe4000fffe03f */
[----:B------:R-:W-:Y:S02]  /*9740*/  UIMAD UR8, UR42, UR12, URZ ;  /* 0x0000000c2a0872a4 */ /* 0x000fe4000f8e023f */
[----:B------:R-:W-:-:S02]  /*9750*/  UIMAD.WIDE.U32 UR6, UR41, UR12, UR6 ;  /* 0x0000000c290672a5 */ /* 0x000fc4000f8e0006 */
[----:B------:R-:W-:-:S03]  /*9760*/  UIMAD UR8, UR41, UR13, UR8 ;  /* 0x0000000d290872a4 */ /* 0x000fc6000f8e0208 */
[----:B------:R-:W-:-:S03]  /*9770*/  ULDC.64 UR12, c[0x0][0xaa0] ;  /* 0x0002a800000c7ab9 */ /* 0x000fc60000000a00 */
[----:B------:R-:W-:Y:S01]  /*9780*/  MOV R7, UR8 ;  /* 0x0000000800077c02 */ /* 0x000fe20008000f00 */
[----:B0-----:R-:W-:-:S05]  /*9790*/  VIADD R6, R4, 0xffffff80 ;  /* 0xffffff8004067836 */ /* 0x001fca0000000000 */
[----:B------:R-:W-:-:S04]  /*97a0*/  SHF.R.S32.HI R8, RZ, 0x1f, R6 ;  /* 0x0000001fff087819 */ /* 0x000fc80000011406 */
[----:B------:R-:W-:-:S04]  /*97b0*/  LEA.HI R8, R8, R6, RZ, 0x7 ;  /* 0x0000000608087211 */ /* 0x000fc800078f38ff */
[----:B------:R-:W-:-:S05]  /*97c0*/  LOP3.LUT R8, R8, 0xffffff80, RZ, 0xc0, !PT ;  /* 0xffffff8008087812 */ /* 0x000fca00078ec0ff */
[----:B------:R-:W-:-:S05]  /*97d0*/  IMAD.IADD R8, R6, 0x1, -R8 ;  /* 0x0000000106087824 */ /* 0x000fca00078e0a08 */
[----:B------:R-:W-:Y:S02]  /*97e0*/  LOP3.LUT P0, RZ, R8, 0x3, RZ, 0xc0, !PT ;  /* 0x0000000308ff7812 */ /* 0x000fe4000780c0ff */
[----:B------:R-:W-:Y:S02]  /*97f0*/  MOV R33, UR12 ;  /* 0x0000000c00217c02 */ /* 0x000fe40008000f00 */
[----:B------:R-:W-:Y:S01]  /*9800*/  SHF.R.S32.HI R157, RZ, 0x1f, R156 ;  /* 0x0000001fff9d7819 */ /* 0x000fe2000001149c */
[----:B------:R-:W-:Y:S01]  /*9810*/  BSSY B1, `(.L_x_148) ;  /* 0x0000057000017945 */ /* 0x000fe20003800000 */
[----:B--2---:R-:W-:Y:S02]  /*9820*/  IMAD R9, R26, 0xc0, R5 ;  /* 0x000000c01a097824 */ /* 0x004fe400078e0205 */
[----:B---3--:R-:W-:-:S03]  /*9830*/  IMAD R5, R156, 0x40, R32 ;  /* 0x000000409c057824 */ /* 0x008fc600078e0220 */
[----:B------:R-:W-:Y:S01]  /*9840*/  SHF.R.S32.HI R4, RZ, 0x1f, R9 ;  /* 0x0000001fff047819 */ /* 0x000fe20000011409 */
[----:B------:R-:W-:Y:S01]  /*9850*/  IMAD.WIDE R18, R5, 0x2, R18 ;  /* 0x0000000205127825 */ /* 0x000fe200078e0212 */
[----:B------:R-:W-:-:S03]  /*9860*/  IADD3 R6, P1, R9, UR6, RZ ;  /* 0x0000000609067c10 */ /* 0x000fc6000ff3e0ff */
[C---:B------:R-:W-:Y:S01]  /*9870*/  VIADD R5, R9.reuse, 0x8 ;  /* 0x0000000809057836 */ /* 0x040fe20000000000 */
[----:B------:R-:W-:Y:S01]  /*9880*/  IADD3.X R7, R4, UR7, R7, P1, !PT ;  /* 0x0000000704077c10 */ /* 0x000fe20008ffe407 */
[----:B------:R-:W-:Y:S01]  /*9890*/  ULDC.64 UR6, c[0x0][0xb40] ;  /* 0x0002d00000067ab9 */ /* 0x000fe20000000a00 */
[----:B------:R-:W-:Y:S02]  /*98a0*/  IADD3 R11, P3, R18, 0x3000, RZ ;  /* 0x00003000120b7810 */ /* 0x000fe40007f7e0ff */
[C---:B------:R-:W-:Y:S02]  /*98b0*/  LEA R30, P2, R6.reuse, UR6, 0x2 ;  /* 0x00000006061e7c11 */ /* 0x040fe4000f8410ff */
[-C--:B-----5:R-:W-:Y:S01]  /*98c0*/  ISETP.GE.OR P1, PT, R9, R24.reuse, P0 ;  /* 0x000000180900720c */ /* 0x0a0fe20000726670 */
[----:B------:R-:W-:Y:S01]  /*98d0*/  UIMAD UR6, UR9, UR12, URZ ;  /* 0x0000000c090672a4 */ /* 0x000fe2000f8e023f */
[----:B------:R-:W-:Y:S01]  /*98e0*/  LEA.HI.X R31, R6, UR7, R7, 0x2, P2 ;  /* 0x00000007061f7c11 */ /* 0x000fe200090f1407 */
[----:B------:R-:W-:Y:S01]  /*98f0*/  IMAD.MOV.U32 R28, RZ, RZ, R32 ;  /* 0x000000ffff1c7224 */ /* 0x000fe200078e0020 */
[C---:B------:R-:W-:Y:S01]  /*9900*/  IADD3 R15, P2, R18.reuse, 0x1800, RZ ;  /* 0x00001800120f7810 */ /* 0x040fe20007f5e0ff */
[----:B------:R-:W-:Y:S01]  /*9910*/  IMAD.X R9, RZ, RZ, R19, P3 ;  /* 0x000000ffff097224 */ /* 0x000fe200018e0613 */
[----:B------:R-:W-:Y:S01]  /*9920*/  IADD3 R7, P4, R18, 0x4800, RZ ;  /* 0x0000480012077810 */ /* 0x000fe20007f9e0ff */
[----:B------:R-:W-:Y:S01]  /*9930*/  ULDC.64 UR8, c[0x0][0xae8] ;  /* 0x0002ba0000087ab9 */ /* 0x000fe20000000a00 */
[----:B------:R-:W-:-:S02]  /*9940*/  ISETP.GE.OR P0, PT, R5, R24, P0 ;  /* 0x000000180500720c */ /* 0x000fc40000706670 */
[----:B------:R-:W-:Y:S01]  /*9950*/  SHF.R.S32.HI R29, RZ, 0x1f, R32 ;  /* 0x0000001fff1d7819 */ /* 0x000fe20000011420 */
[----:B------:R-:W-:Y:S01]  /*9960*/  UIMAD UR6, UR4, UR13, UR6 ;  /* 0x0000000d040672a4 */ /* 0x000fe2000f8e0206 */
[----:B------:R-:W-:Y:S01]  /*9970*/  LOP3.LUT R5, R18, 0x380, RZ, 0xc0, !PT ;  /* 0x0000038012057812 */ /* 0x000fe200078ec0ff */
[----:B------:R-:W-:Y:S01]  /*9980*/  IMAD.X R13, RZ, RZ, R19, P2 ;  /* 0x000000ffff0d7224 */ /* 0x000fe200010e0613 */
[----:B------:R-:W-:Y:S01]  /*9990*/  LOP3.LUT R8, R15, 0x380, RZ, 0xc0, !PT ;  /* 0x000003800f087812 */ /* 0x000fe200078ec0ff */
[----:B------:R-:W-:Y:S01]  /*99a0*/  @!P1 STG.E desc[UR46][R30.64], R3 ;  /* 0x000000031e009986 */ /* 0x000fe2000c10192e */
[----:B------:R-:W-:Y:S02]  /*99b0*/  LOP3.LUT R6, R11, 0x380, RZ, 0xc0, !PT ;  /* 0x000003800b067812 */ /* 0x000fe400078ec0ff */
[----:B------:R-:W-:Y:S02]  /*99c0*/  LOP3.LUT R4, R7, 0x380, RZ, 0xc0, !PT ;  /* 0x0000038007047812 */ /* 0x000fe400078ec0ff */
[----:B------:R-:W-:Y:S01]  /*99d0*/  SHF.R.U64 R5, R5, 0x3, RZ ;  /* 0x0000000305057819 */ /* 0x000fe200000012ff */
[----:B------:R0:W-:Y:S01]  /*99e0*/  @!P0 STG.E desc[UR46][R30.64+0x20], R0 ;  /* 0x000020001e008986 */ /* 0x0001e2000c10192e */
[----:B------:R-:W-:-:S02]  /*99f0*/  SHF.R.U64 R8, R8, 0x3, RZ ;  /* 0x0000000308087819 */ /* 0x000fc400000012ff */
[----:B------:R-:W-:Y:S02]  /*9a00*/  SHF.R.U64 R6, R6, 0x3, RZ ;  /* 0x0000000306067819 */ /* 0x000fe400000012ff */
[----:B------:R-:W-:Y:S01]  /*9a10*/  SHF.R.U64 R4, R4, 0x3, RZ ;  /* 0x0000000304047819 */ /* 0x000fe200000012ff */
[----:B------:R-:W-:Y:S01]  /*9a20*/  IMAD.WIDE.U32 R28, R33, UR4, R28 ;  /* 0x00000004211c7c25 */ /* 0x000fe2000f8e001c */
[----:B------:R-:W-:Y:S02]  /*9a30*/  LOP3.LUT R18, R5, R18, RZ, 0x3c, !PT ;  /* 0x0000001205127212 */ /* 0x000fe400078e3cff */
[----:B------:R-:W-:Y:S01]  /*9a40*/  LOP3.LUT R12, R8, R15, RZ, 0x3c, !PT ;  /* 0x0000000f080c7212 */ /* 0x000fe200078e3cff */
[----:B------:R-:W-:Y:S01]  /*9a50*/  IMAD.X R5, RZ, RZ, R19, P4 ;  /* 0x000000ffff057224 */ /* 0x000fe200020e0613 */
[----:B------:R-:W-:Y:S02]  /*9a60*/  LOP3.LUT R8, R6, R11, RZ, 0x3c, !PT ;  /* 0x0000000b06087212 */ /* 0x000fe400078e3cff */
[----:B------:R-:W-:Y:S01]  /*9a70*/  LOP3.LUT R4, R4, R7, RZ, 0x3c, !PT ;  /* 0x0000000704047212 */ /* 0x000fe200078e3cff */
[----:B------:R-:W-:Y:S01]  /*9a80*/  VIADD R29, R29, UR6 ;  /* 0x000000061d1d7c36 */ /* 0x000fe20008000000 */
[----:B------:R-:W-:Y:S01]  /*9a90*/  ULDC.64 UR6, c[0x0][0xae0] ;  /* 0x0002b80000067ab9 */ /* 0x000fe20000000a00 */
[----:B------:R1:W5:Y:S01]  /*9aa0*/  LD.E.128 R20, desc[UR46][R18.64] ;  /* 0x0000002e12147980 */ /* 0x000362000c101d00 */
[----:B------:R-:W-:-:S03]  /*9ab0*/  UIMAD UR4, UR11, UR6, URZ ;  /* 0x000000060b0472a4 */ /* 0x000fc6000f8e023f */
[----:B------:R-:W5:Y:S04]  /*9ac0*/  LD.E.128 R12, desc[UR46][R12.64] ;  /* 0x0000002e0c0c7980 */ /* 0x000f68000c101d00 */
[----:B------:R-:W5:Y:S04]  /*9ad0*/  LD.E.128 R8, desc[UR46][R8.64] ;  /* 0x0000002e08087980 */ /* 0x000f68000c101d00 */
[----:B------:R-:W5:Y:S01]  /*9ae0*/  LD.E.128 R4, desc[UR46][R4.64] ;  /* 0x0000002e04047980 */ /* 0x000f62000c101d00 */
[----:B-1----:R-:W-:Y:S01]  /*9af0*/  IMAD.U32 R19, RZ, RZ, UR6 ;  /* 0x00000006ff137e24 */ /* 0x002fe2000f8e00ff */
[----:B------:R-:W-:Y:S01]  /*9b00*/  UIMAD UR6, UR43, UR7, UR4 ;  /* 0x000000072b0672a4 */ /* 0x000fe2000f8e0204 */
[----:B0-----:R-:W-:Y:S01]  /*9b10*/  IMAD R31, R26, -0xc0, R24 ;  /* 0xffffff401a1f7824 */ /* 0x001fe200078e0218 */
[----:B------:R-:W-:Y:S01]  /*9b20*/  @!PT LDS RZ, [RZ] ;  /* 0x00000000fffff984 */ /* 0x000fe20000000800 */
[----:B------:R-:W-:Y:S01]  /*9b30*/  @!PT LDS RZ, [RZ] ;  /* 0x00000000fffff984 */ /* 0x000fe20000000800 */
[----:B------:R-:W-:Y:S01]  /*9b40*/  @!PT LDS RZ, [RZ] ;  /* 0x00000000fffff984 */ /* 0x000fe20000000800 */
[----:B------:R-:W-:Y:S01]  /*9b50*/  @!PT LDS RZ, [RZ] ;  /* 0x00000000fffff984 */ /* 0x000fe20000000800 */
[----:B------:R0:W-:Y:S06]  /*9b60*/  MEMBAR.ALL.CTA ;  /* 0x0000000000007992 */ /* 0x0001ec0000008000 */
[----:B0-----:R-:W0:Y:S01]  /*9b70*/  FENCE.VIEW.ASYNC.S ;  /* 0x00000000000073c6 */ /* 0x001e220000000000 */
[----:B------:R-:W-:Y:S01]  /*9b80*/  ULDC UR4, c[0x0][0xa8c] ;  /* 0x0002a30000047ab9 */ /* 0x000fe20000000800 */
[----:B------:R-:W-:Y:S01]  /*9b90*/  VIADD R0, R156, 0x30 ;  /* 0x000000309c007836 */ /* 0x000fe20000000000 */
[----:B------:R-:W-:Y:S01]  /*9ba0*/  ISETP.GE.AND P0, PT, R32, UR4, PT ;  /* 0x0000000420007c0c */ /* 0x000fe2000bf06270 */
[C---:B------:R-:W-:Y:S01]  /*9bb0*/  VIADD R24, R156.reuse, 0x90 ;  /* 0x000000909c187836 */ /* 0x040fe20000000000 */
[----:B------:R-:W-:Y:S01]  /*9bc0*/  IADD3 R3, R156, 0x60, RZ ;  /* 0x000000609c037810 */ /* 0x000fe20007ffe0ff */
[----:B------:R-:W-:Y:S01]  /*9bd0*/  IMAD.WIDE.U32 R18, R19, UR43, R28 ;  /* 0x0000002b13127c25 */ /* 0x000fe2000f8e001c */
[-C--:B------:R-:W-:Y:S01]  /*9be0*/  ISETP.GE.OR P3, PT, R0, R31.reuse, P0 ;  /* 0x0000001f0000720c */ /* 0x080fe20000766670 */
[----:B------:R-:W-:Y:S01]  /*9bf0*/  UIADD3 UR4, UR40, 0x30820, URZ ;  /* 0x0003082028047890 */ /* 0x000fe2000fffe03f */
[-C--:B------:R-:W-:Y:S01]  /*9c00*/  ISETP.GE.OR P1, PT, R3, R31.reuse, P0 ;  /* 0x0000001f0300720c */ /* 0x080fe20000726670 */
[----:B------:R-:W-:Y:S01]  /*9c10*/  VIADD R19, R19, UR6 ;  /* 0x0000000613137c36 */ /* 0x000fe20008000000 */
[-C--:B------:R-:W-:Y:S01]  /*9c20*/  ISETP.GE.OR P2, PT, R24, R31.reuse, P0 ;  /* 0x0000001f1800720c */ /* 0x080fe20000746670 */
[----:B------:R-:W-:Y:S01]  /*9c30*/  UIMAD UR6, UR42, UR8, URZ ;  /* 0x000000082a0672a4 */ /* 0x000fe2000f8e023f */
[----:B------:R-:W-:Y:S01]  /*9c40*/  ISETP.GE.OR P0, PT, R156, R31, P0 ;  /* 0x0000001f9c00720c */ /* 0x000fe20000706670 */
[----:B------:R-:W-:Y:S01]  /*9c50*/  UPRMT UR4, URZ, 0x654, UR4 ;  /* 0x000006543f047896 */ /* 0x000fe20008000004 */
[----:B------:R-:W-:Y:S01]  /*9c60*/  IMAD.U32 R33, RZ, RZ, UR8 ;  /* 0x00000008ff217e24 */ /* 0x000fe2000f8e00ff */
[----:B------:R-:W-:Y:S01]  /*9c70*/  UIMAD UR6, UR41, UR9, UR6 ;  /* 0x00000009290672a4 */ /* 0x000fe2000f8e0206 */
[----:B------:R-:W-:-:S04]  /*9c80*/  IMAD.WIDE R30, R26, 0xc0, R156 ;  /* 0x000000c01a1e7825 */ /* 0x000fc800078e029c */
[----:B------:R-:W-:Y:S02]  /*9c90*/  IMAD.WIDE.U32 R32, R33, UR41, R18 ;  /* 0x0000002921207c25 */ /* 0x000fe4000f8e0012 */
[----:B0-----:R-:W-:Y:S02]  /*9ca0*/  SYNCS.ARRIVE.TRANS64.RED.A1T0 RZ, [UR4], RZ ;  /* 0x000000ffffff79a7 */ /* 0x001fe40008100404 */
[----:B------:R-:W-:Y:S01]  /*9cb0*/  VIADD R35, R33, UR6 ;  /* 0x0000000621237c36 */ /* 0x000fe20008000000 */
[----:B------:R-:W-:Y:S06]  /*9cc0*/  @P0 BRA `(.L_x_149) ;  /* 0x00000000002c0947 */ /* 0x000fec0003800000 */
[----:B------:R-:W-:Y:S01]  /*9cd0*/  ULDC.64 UR6, c[0x0][0xad8] ;  /* 0x0002b60000067ab9 */ /* 0x000fe20000000a00 */
[----:B------:R-:W-:Y:S01]  /*9ce0*/  MOV R18, R32 ;  /* 0x0000002000127202 */ /* 0x000fe20000000f00 */
[----:B------:R-:W-:Y:S02]  /*9cf0*/  IMAD R3, R31, UR6, RZ ;  /* 0x000000061f037c24 */ /* 0x000fe4000f8e02ff */
[----:B------:R-:W-:Y:S02]  /*9d00*/  IMAD.MOV.U32 R19, RZ, RZ, R35 ;  /* 0x000000ffff137224 */ /* 0x000fe400078e0023 */
[C---:B------:R-:W-:Y:S02]  /*9d10*/  IMAD R3, R30.reuse, UR7, R3 ;  /* 0x000000071e037c24 */ /* 0x040fe4000f8e0203 */
[----:B------:R-:W-:Y:S01]  /*9d20*/  IMAD.WIDE.U32 R18, R30, UR6, R18 ;  /* 0x000000061e127c25 */ /* 0x000fe2000f8e0012 */
[----:B------:R-:W-:-:S03]  /*9d30*/  ULDC.64 UR6, c[0x0][0xa80] ;  /* 0x0002a00000067ab9 */ /* 0x000fc60000000a00 */
[----:B------:R-:W-:Y:S01]  /*9d40*/  IMAD.IADD R3, R19, 0x1, R3 ;  /* 0x0000000113037824 */ /* 0x000fe200078e0203 */
[----:B------:R-:W-:-:S04]  /*9d50*/  LEA R28, P0, R18, UR6, 0x1 ;  /* 0x00000006121c7c11 */ /* 0x000fc8000f8008ff */
[----:B------:R-:W-:-:S05]  /*9d60*/  LEA.HI.X R29, R18, UR7, R3, 0x1, P0 ;  /* 0x00000007121d7c11 */ /* 0x000fca00080f0c03 */
[----:B-----5:R0:W-:Y:S04]  /*9d70*/  STG.E.128 desc[UR46][R28.64], R20 ;  /* 0x000000141c007986 */ /* 0x0201e8000c101d2e */
.L_x_149:
[----:B------:R-:W-:Y:S05]  /*9d80*/  BSYNC B1 ;  /* 0x0000000000017941 */ /* 0x000fea0003800000 */
.L_x_148:
[----:B------:R-:W-:Y:S04]  /*9d90*/  BSSY B1, `(.L_x_150) ;  /* 0x000000f000017945 */ /* 0x000fe80003800000 */
[----:B------:R-:W-:Y:S05]  /*9da0*/  @P3 BRA `(.L_x_151) ;  /* 0x0000000000343947 */ /* 0x000fea0003800000 */
[----:B------:R-:W-:Y:S01]  /*9db0*/  IADD3 R3, P0, R30, 0x30, RZ ;  /* 0x000000301e037810 */ /* 0x000fe20007f1e0ff */
[----:B------:R-:W-:Y:S01]  /*9dc0*/  ULDC.64 UR6, c[0x0][0xad8] ;  /* 0x0002b60000067ab9 */ /* 0x000fe20000000a00 */
[----:B------:R-:W-:Y:S01]  /*9dd0*/  MOV R19, R35 ;  /* 0x0000002300137202 */ /* 0x000fe20000000f00 */
[----:B------:R-:W-:Y:S02]  /*9de0*/  IMAD.MOV.U32 R18, RZ, RZ, R32 ;  /* 0x000000ffff127224 */ /* 0x000fe400078e0020 */
[----:B------:R-:W-:Y:S02]  /*9df0*/  IMAD.X R0, RZ, RZ, R31, P0 ;  /* 0x000000ffff007224 */ /* 0x000fe400000e061f */
[----:B------:R-:W-:-:S04]  /*9e00*/  IMAD.WIDE.U32 R18, R3, UR6, R18 ;  /* 0x0000000603127c25 */ /* 0x000fc8000f8e0012 */
[----:B------:R-:W-:-:S04]  /*9e10*/  IMAD R0, R0, UR6, RZ ;  /* 0x0000000600007c24 */ /* 0x000fc8000f8e02ff */
[----:B------:R-:W-:Y:S01]  /*9e20*/  IMAD R3, R3, UR7, R0 ;  /* 0x0000000703037c24 */ /* 0x000fe2000f8e0200 */
[----:B------:R-:W-:Y:S02]  /*9e30*/  ULDC.64 UR6, c[0x0][0xa80] ;  /* 0x0002a00000067ab9 */ /* 0x000fe40000000a00 */
[----:B0----5:R-:W-:Y:S01]  /*9e40*/  LEA R20, P0, R18, UR6, 0x1 ;  /* 0x0000000612147c11 */ /* 0x021fe2000f8008ff */
[----:B------:R-:W-:-:S05]  /*9e50*/  IMAD.IADD R3, R19, 0x1, R3 ;  /* 0x0000000113037824 */ /* 0x000fca00078e0203 */
[----:B------:R-:W-:-:S05]  /*9e60*/  LEA.HI.X R21, R18, UR7, R3, 0x1, P0 ;  /* 0x0000000712157c11 */ /* 0x000fca00080f0c03 */
[----:B------:R1:W-:Y:S02]  /*9e70*/  STG.E.128 desc[UR46][R20.64], R12 ;  /* 0x0000000c14007986 */ /* 0x0003e4000c101d2e */
.L_x_151:
[----:B------:R-:W-:Y:S05]  /*9e80*/  BSYNC B1 ;  /* 0x0000000000017941 */ /* 0x000fea0003800000 */
.L_x_150:
[----:B------:R-:W-:Y:S04]  /*9e90*/  BSSY B1, `(.L_x_152) ;  /* 0x000000f000017945 */ /* 0x000fe80003800000 */
[----:B------:R-:W-:Y:S05]  /*9ea0*/  @P1 BRA `(.L_x_153) ;  /* 0x0000000000341947 */ /* 0x000fea0003800000 */
[----:B------:R-:W-:Y:S01]  /*9eb0*/  IADD3 R3, P0, R30, 0x60, RZ ;  /* 0x000000601e037810 */ /* 0x000fe20007f1e0ff */
[----:B------:R-:W-:Y:S01]  /*9ec0*/  ULDC.64 UR6, c[0x0][0xad8] ;  /* 0x0002b60000067ab9 */ /* 0x000fe20000000a00 */
[----:B-1---5:R-:W-:Y:S02]  /*9ed0*/  IMAD.MOV.U32 R12, RZ, RZ, R32 ;  /* 0x000000ffff0c7224 */ /* 0x022fe400078e0020 */
[----:B------:R-:W-:Y:S02]  /*9ee0*/  IMAD.MOV.U32 R13, RZ, RZ, R35 ;  /* 0x000000ffff0d7224 */ /* 0x000fe400078e0023 */
[----:B------:R-:W-:Y:S02]  /*9ef0*/  IMAD.X R0, RZ, RZ, R31, P0 ;  /* 0x000000ffff007224 */ /* 0x000fe400000e061f */
[----:B------:R-:W-:-:S04]  /*9f00*/  IMAD.WIDE.U32 R12, R3, UR6, R12 ;  /* 0x00000006030c7c25 */ /* 0x000fc8000f8e000c */
[----:B------:R-:W-:-:S04]  /*9f10*/  IMAD R0, R0, UR6, RZ ;  /* 0x0000000600007c24 */ /* 0x000fc8000f8e02ff */
[----:B------:R-:W-:Y:S01]  /*9f20*/  IMAD R3, R3, UR7, R0 ;  /* 0x0000000703037c24 */ /* 0x000fe2000f8e0200 */
[----:B------:R-:W-:Y:S02]  /*9f30*/  ULDC.64 UR6, c[0x0][0xa80] ;  /* 0x0002a00000067ab9 */ /* 0x000fe40000000a00 */
[----:B------:R-:W-:Y:S02]  /*9f40*/  LEA R14, P0, R12, UR6, 0x1 ;  /* 0x000000060c0e7c11 */ /* 0x000fe4000f8008ff */
[----:B------:R-:W-:-:S04]  /*9f50*/  IADD3 R3, R13, R3, RZ ;  /* 0x000000030d037210 */ /* 0x000fc80007ffe0ff */
[----:B------:R-:W-:-:S05]  /*9f60*/  LEA.HI.X R15, R12, UR7, R3, 0x1, P0 ;  /* 0x000000070c0f7c11 */ /* 0x000fca00080f0c03 */
[----:B------:R2:W-:Y:S02]  /*9f70*/  STG.E.128 desc[UR46][R14.64], R8 ;  /* 0x000000080e007986 */ /* 0x0005e4000c101d2e */
.L_x_153:
[----:B------:R-:W-:Y:S05]  /*9f80*/  BSYNC B1 ;  /* 0x0000000000017941 */ /* 0x000fea0003800000 */
.L_x_152:
[----:B------:R-:W-:Y:S05]  /*9f90*/  @P2 BRA `(.L_x_154) ;  /* 0x0000000800a82947 */ /* 0x000fea0003800000 */
[----:B------:R-:W-:Y:S01]  /*9fa0*/  IADD3 R3, P0, R30, 0x90, RZ ;  /* 0x000000901e037810 */ /* 0x000fe20007f1e0ff */
[----:B------:R-:W-:Y:S01]  /*9fb0*/  ULDC.64 UR6, c[0x0][0xad8] ;  /* 0x0002b60000067ab9 */ /* 0x000fe20000000a00 */
[----:B--2--5:R-:W-:Y:S02]  /*9fc0*/  IMAD.MOV.U32 R8, RZ, RZ, R32 ;  /* 0x000000ffff087224 */ /* 0x024fe400078e0020 */
[----:B------:R-:W-:Y:S02]  /*9fd0*/  IMAD.MOV.U32 R9, RZ, RZ, R35 ;  /* 0x000000ffff097224 */ /* 0x000fe400078e0023 */
[----:B------:R-:W-:Y:S02]  /*9fe0*/  IMAD.X R30, RZ, RZ, R31, P0 ;  /* 0x000000ffff1e7224 */ /* 0x000fe400000e061f */
[----:B------:R-:W-:-:S04]  /*9ff0*/  IMAD.WIDE.U32 R8, R3, UR6, R8 ;  /* 0x0000000603087c25 */ /* 0x000fc8000f8e0008 */
[----:B------:R-:W-:-:S04]  /*a000*/  IMAD R30, R30, UR6, RZ ;  /* 0x000000061e1e7c24 */ /* 0x000fc8000f8e02ff */
[----:B------:R-:W-:Y:S01]  /*a010*/  IMAD R3, R3, UR7, R30 ;  /* 0x0000000703037c24 */ /* 0x000fe2000f8e021e */
[----:B------:R-:W-:Y:S02]  /*a020*/  ULDC.64 UR6, c[0x0][0xa80] ;  /* 0x0002a00000067ab9 */ /* 0x000fe40000000a00 */
[----:B------:R-:W-:Y:S01]  /*a030*/  LEA R10, P0, R8, UR6, 0x1 ;  /* 0x00000006080a7c11 */ /* 0x000fe2000f8008ff */
[----:B------:R-:W-:-:S05]  /*a040*/  IMAD.IADD R3, R9, 0x1, R3 ;  /* 0x0000000109037824 */ /* 0x000fca00078e0203 */
[----:B------:R-:W-:-:S05]  /*a050*/  LEA.HI.X R11, R8, UR7, R3, 0x1, P0 ;  /* 0x00000007080b7c11 */ /* 0x000fca00080f0c03 */
[----:B------:R3:W-:Y:S01]  /*a060*/  STG.E.128 desc[UR46][R10.64], R4 ;  /* 0x000000040a007986 */ /* 0x0007e2000c101d2e */
[----:B------:R-:W-:Y:S05]  /*a070*/  BRA `(.L_x_154) ;  /* 0x0000000800707947 */ /* 0x000fea0003800000 */
.L_x_146:
[----:B------:R-:W-:Y:S01]  /*a080*/  USHF.L.U32 UR8, UR41, 0x2, URZ ;  /* 0x0000000229087899 */ /* 0x000fe2000800063f */
[----:B------:R-:W-:Y:S01]  /*a090*/  ULDC.64 UR6, c[0x0][0xbd8] ;  /* 0x0002f60000067ab9 */ /* 0x000fe20000000a00 */
[----:B------:R-:W-:Y:S01]  /*a0a0*/  USHF.L.U64.HI UR9, UR41, 0x2, UR42 ;  /* 0x0000000229097899 */ /* 0x000fe2000801022a */
[----:B------:R-:W-:Y:S01]  /*a0b0*/  IMAD.MOV.U32 R3, RZ, RZ, RZ ;  /* 0x000000ffff037224 */ /* 0x000fe200078e00ff */
[----:B------:R-:W-:Y:S02]  /*a0c0*/  UIADD3 UR4, UP1, UR8, UR6, URZ ;  /* 0x0000000608047290 */ /* 0x000fe4000ff3e03f */
[----:B------:R-:W-:Y:S01]  /*a0d0*/  UISETP.NE.U32.AND UP0, UPT, UR6, URZ, UPT ;  /* 0x0000003f0600728c */ /* 0x000fe2000bf05070 */
[----:B------:R-:W0:Y:S01]  /*a0e0*/  S2R R6, SR_TID.X ;  /* 0x0000000000067919 */ /* 0x000e220000002100 */
[----:B------:R-:W-:Y:S02]  /*a0f0*/  UIADD3.X UR6, UR9, UR7, URZ, UP1, !UPT ;  /* 0x0000000709067290 */ /* 0x000fe40008ffe43f */
[----:B------:R-:W-:Y:S01]  /*a100*/  UISETP.NE.AND.EX UP0, UPT, UR7, URZ, UPT, UP0 ;  /* 0x0000003f0700728c */ /* 0x000fe2000bf05300 */
[----:B------:R-:W1:Y:S01]  /*a110*/  LDC R0, c[0x0][0xa88] ;  /* 0x0002a200ff007b82 */ /* 0x000e620000000800 */
[----:B------:R-:W-:-:S02]  /*a120*/  MOV R4, UR4 ;  /* 0x0000000400047c02 */ /* 0x000fc40008000f00 */
[----:B------:R-:W-:Y:S01]  /*a130*/  IMAD.U32 R5, RZ, RZ, UR6 ;  /* 0x00000006ff057e24 */ /* 0x000fe2000f8e00ff */
[----:B------:R-:W-:Y:S01]  /*a140*/  ULDC.64 UR6, c[0x0][0xbe0] ;  /* 0x0002f80000067ab9 */ /* 0x000fe20000000a00 */
[----:B------:R-:W-:Y:S01]  /*a150*/  PLOP3.LUT P1, PT, PT, PT, UP0, 0x80, 0x0 ;  /* 0x000000000000781c */ /* 0x000fe20003f2f008 */
[----:B------:R-:W-:-:S04]  /*a160*/  UISETP.NE.U32.AND UP1, UPT, UR6, URZ, UPT ;  /* 0x0000003f0600728c */ /* 0x000fc8000bf25070 */
[----:B------:R-:W-:-:S06]  /*a170*/  UISETP.NE.AND.EX UP1, UPT, UR7, URZ, UPT, UP1 ;  /* 0x0000003f0700728c */ /* 0x000fcc000bf25310 */
[----:B------:R-:W-:Y:S02]  /*a180*/  PLOP3.LUT P2, PT, PT, PT, UP1, 0x80, 0x0 ;  /* 0x000000000000781c */ /* 0x000fe40003f4f018 */
[----:B------:R2:W5:Y:S03]  /*a190*/  @P1 LDG.E R3, desc[UR46][R4.64] ;  /* 0x0000002e04031981 */ /* 0x000566000c1e1900 */
[----:B------:R-:W-:-:S04]  /*a1a0*/  @UP1 UIADD3 UR6, UP2, UR8, UR6, URZ ;  /* 0x0000000608061290 */ /* 0x000fc8000ff5e03f */
[----:B------:R-:W-:Y:S01]  /*a1b0*/  @UP1 UIADD3.X UR7, UR9, UR7, URZ, UP2, !UPT ;  /* 0x0000000709071290 */ /* 0x000fe200097fe43f */
[----:B0-----:R-:W-:Y:S02]  /*a1c0*/  VIADD R8, R6, 0xffffff80 ;  /* 0xffffff8006087836 */ /* 0x001fe40000000000 */
[----:B------:R-:W-:-:S03]  /*a1d0*/  IMAD.U32 R6, RZ, RZ, UR6 ;  /* 0x00000006ff067e24 */ /* 0x000fc6000f8e00ff */
[----:B------:R-:W-:-:S05]  /*a1e0*/  MOV R7, UR7 ;  /* 0x0000000700077c02 */ /* 0x000fca0008000f00 */
[----:B-1----:R2:W5:Y:S01]  /*a1f0*/  @P2 LDG.E R0, desc[UR46][R6.64] ;  /* 0x0000002e06002981 */ /* 0x002562000c1e1900 */
[----:B------:R-:W-:Y:S01]  /*a200*/  ISETP.GT.AND P0, PT, R8, 0xbf, PT ;  /* 0x000000bf0800780c */ /* 0x000fe20003f04270 */
[----:B------:R-:W-:-:S12]  /*a210*/  @P2 BRA `(.L_x_155) ;  /* 0x0000000000102947 */ /* 0x000fd80003800000 */
[----:B------:R-:W-:Y:S05]  /*a220*/  @!P1 BRA `(.L_x_155) ;  /* 0x00000000000c9947 */ /* 0x000fea0003800000 */
[----:B--2---:R-:W2:Y:S04]  /*a230*/  LDG.E R7, desc[UR46][R4.64] ;  /* 0x0000002e04077981 */ /* 0x004ea8000c1e1900 */
[----:B-----5:R-:W2:Y:S02]  /*a240*/  LDG.E R0, desc[UR46][R4.64+0x4] ;  /* 0x0000042e04007981 */ /* 0x020ea4000c1e1900 */
[----:B--2---:R-:W-:-:S07]  /*a250*/  IMAD.IADD R0, R0, 0x1, -R7 ;  /* 0x0000000100007824 */ /* 0x004fce00078e0a07 */
.L_x_155:
[----:B------:R-:W3:Y:S04]  /*a260*/  LDL R11, [R1+0x8] ;  /* 0x00000800010b7983 */ /* 0x000ee80000100800 */
[----:B------:R0:W5:Y:S01]  /*a270*/  LDL R10, [R1+0xc] ;  /* 0x00000c00010a7983 */ /* 0x0001620000100800 */
[----:B------:R-:W-:Y:S01]  /*a280*/  USHF.R.S32.HI UR7, URZ, 0x1f, UR43 ;  /* 0x0000001f3f077899 */ /* 0x000fe2000801142b */
[----:B------:R-:W-:Y:S01]  /*a290*/  BSSY B1, `(.L_x_156) ;  /* 0x000001e000017945 */ /* 0x000fe20003800000 */
[----:B------:R-:W-:Y:S01]  /*a2a0*/  USEL UR41, UR41, URZ, !UP0 ;  /* 0x0000003f29297287 */ /* 0x000fe2000c000000 */
[----:B-----5:R-:W-:Y:S01]  /*a2b0*/  SHF.R.S32.HI R8, RZ, 0x1f, R3 ;  /* 0x0000001fff087819 */ /* 0x020fe20000011403 */
[----:B------:R-:W-:Y:S01]  /*a2c0*/  USEL UR42, UR42, URZ, !UP0 ;  /* 0x0000003f2a2a7287 */ /* 0x000fe2000c000000 */
[----:B---3--:R-:W-:Y:S01]  /*a2d0*/  SHF.R.S32.HI R9, RZ, 0x1f, R11 ;  /* 0x0000001fff097819 */ /* 0x008fe2000001140b */
[----:B0-----:R-:W-:Y:S10]  /*a2e0*/  @P0 BRA `(.L_x_157) ;  /* 0x0000000000600947 */ /* 0x001ff40003800000 */
[----:B--2---:R-:W0:Y:S02]  /*a2f0*/  S2R R4, SR_TID.X ;  /* 0x0000000000047919 */ /* 0x004e240000002100 */
[----:B0-----:R-:W-:-:S04]  /*a300*/  IMAD R4, R10, 0xc0, R4 ;  /* 0x000000c00a047824 */ /* 0x001fc800078e0204 */
[----:B------:R-:W-:-:S05]  /*a310*/  VIADD R5, R4, 0xffffff80 ;  /* 0xffffff8004057836 */ /* 0x000fca0000000000 */
[----:B------:R-:W-:-:S13]  /*a320*/  ISETP.GE.AND P0, PT, R5, R0, PT ;  /* 0x000000000500720c */ /* 0x000fda0003f06270 */
[----:B------:R-:W-:Y:S05]  /*a330*/  @P0 BRA `(.L_x_157) ;  /* 0x00000000004c0947 */ /* 0x000fea0003800000 */
[C---:B------:R-:W-:Y:S01]  /*a340*/  IADD3 R4, P0, R5.reuse, R3, RZ ;  /* 0x0000000305047210 */ /* 0x040fe20007f1e0ff */
[----:B------:R-:W-:Y:S02]  /*a350*/  ULDC.64 UR8, c[0x0][0xb70] ;  /* 0x0002dc0000087ab9 */ /* 0x000fe40000000a00 */
[----:B------:R-:W-:Y:S01]  /*a360*/  UIMAD UR4, UR7, UR8, URZ ;  /* 0x00000008070472a4 */ /* 0x000fe2000f8e023f */
[----:B------:R-:W-:Y:S01]  /*a370*/  LEA.HI.X.SX32 R5, R5, R8, 0x1, P0 ;  /* 0x0000000805057211 */ /* 0x000fe200000f0eff */
[----:B------:R-:W-:Y:S02]  /*a380*/  IMAD.U32 R7, RZ, RZ, UR8 ;  /* 0x00000008ff077e24 */ /* 0x000fe4000f8e00ff */
[----:B------:R-:W-:Y:S02]  /*a390*/  UIMAD UR4, UR43, UR9, UR4 ;  /* 0x000000092b0472a4 */ /* 0x000fe4000f8e0204 */
[----:B------:R-:W-:Y:S01]  /*a3a0*/  IMAD.WIDE.U32 R4, R7, UR43, R4 ;  /* 0x0000002b07047c25 */ /* 0x000fe2000f8e0004 */
[----:B------:R-:W-:-:S02]  /*a3b0*/  ULDC.64 UR8, c[0x0][0xb78] ;  /* 0x0002de0000087ab9 */ /* 0x000fc40000000a00 */
[----:B------:R-:W-:Y:S02]  /*a3c0*/  UIMAD UR6, UR42, UR8, URZ ;  /* 0x000000082a0672a4 */ /* 0x000fe4000f8e023f */
[----:B------:R-:W-:Y:S01]  /*a3d0*/  MOV R7, UR8 ;  /* 0x0000000800077c02 */ /* 0x000fe20008000f00 */
[----:B------:R-:W-:Y:S01]  /*a3e0*/  VIADD R5, R5, UR4 ;  /* 0x0000000405057c36 */ /* 0x000fe20008000000 */
[----:B------:R-:W-:-:S03]  /*a3f0*/  UIMAD UR6, UR41, UR9, UR6 ;  /* 0x00000009290672a4 */ /* 0x000fc6000f8e0206 */
[----:B------:R-:W-:Y:S01]  /*a400*/  IMAD.WIDE.U32 R4, R7, UR41, R4 ;  /* 0x0000002907047c25 */ /* 0x000fe2000f8e0004 */
[----:B------:R-:W-:-:S03]  /*a410*/  ULDC.64 UR8, c[0x0][0xb40] ;  /* 0x0002d00000087ab9 */ /* 0x000fc60000000a00 */
[----:B------:R-:W-:Y:S01]  /*a420*/  VIADD R5, R5, UR6 ;  /* 0x0000000605057c36 */ /* 0x000fe20008000000 */
[----:B------:R-:W-:-:S04]  /*a430*/  LEA R6, P0, R4, UR8, 0x2 ;  /* 0x0000000804067c11 */ /* 0x000fc8000f8010ff */
[----:B------:R-:W-:Y:S01]  /*a440*/  LEA.HI.X R7, R4, UR9, R5, 0x2, P0 ;  /* 0x0000000904077c11 */ /* 0x000fe200080f1405 */
[----:B------:R-:W-:-:S05]  /*a450*/  IMAD.MOV.U32 R5, RZ, RZ, -0x800000 ;  /* 0xff800000ff057424 */ /* 0x000fca00078e00ff */
[----:B------:R0:W-:Y:S03]  /*a460*/  STG.E desc[UR46][R6.64], R5 ;  /* 0x0000000506007986 */ /* 0x0001e6000c10192e */
.L_x_157:
[----:B------:R-:W-:Y:S05]  /*a470*/  BSYNC B1 ;  /* 0x0000000000017941 */ /* 0x000fea0003800000 */
.L_x_156:
[----:B------:R-:W-:Y:S01]  /*a480*/  ULDC.64 UR8, c[0x0][0xaa0] ;  /* 0x0002a80000087ab9 */ /* 0x000fe20000000a00 */
[----:B--2---:R-:W-:Y:S01]  /*a490*/  IMAD.MOV.U32 R4, RZ, RZ, R11 ;  /* 0x000000ffff047224 */ /* 0x004fe200078e000b */
[----:B------:R-:W-:Y:S01]  /*a4a0*/  ULDC UR6, c[0x0][0xa8c] ;  /* 0x0002a30000067ab9 */ /* 0x000fe20000000800 */
[----:B0-----:R-:W-:Y:S01]  /*a4b0*/  IMAD.MOV.U32 R5, RZ, RZ, R9 ;  /* 0x000000ffff057224 */ /* 0x001fe200078e0009 */
[----:B------:R-:W-:Y:S01]  /*a4c0*/  ISETP.GE.AND P0, PT, R11, UR6, PT ;  /* 0x000000060b007c0c */ /* 0x000fe2000bf06270 */
[----:B------:R-:W-:Y:S01]  /*a4d0*/  IMAD R6, R8, UR8, RZ ;  /* 0x0000000808067c24 */ /* 0x000fe2000f8e02ff */
[----:B------:R-:W-:Y:S01]  /*a4e0*/  SHF.R.S32.HI R9, RZ, 0x1f, R156 ;  /* 0x0000001fff097819 */ /* 0x000fe2000001149c */
[C---:B------:R-:W-:Y:S01]  /*a4f0*/  IMAD.WIDE.U32 R4, R3.reuse, UR8, R4 ;  /* 0x0000000803047c25 */ /* 0x040fe2000f8e0004 */
[----:B------:R-:W-:Y:S03]  /*a500*/  BSSY B1, `(.L_x_158) ;  /* 0x0000025000017945 */ /* 0x000fe60003800000 */
[----:B------:R-:W-:Y:S01]  /*a510*/  IMAD R3, R3, UR9, R6 ;  /* 0x0000000903037c24 */ /* 0x000fe2000f8e0206 */
[----:B------:R-:W-:Y:S01]  /*a520*/  ULDC.64 UR8, c[0x0][0xae0] ;  /* 0x0002b80000087ab9 */ /* 0x000fe20000000a00 */
[----:B------:R-:W-:Y:S01]  /*a530*/  VIADD R6, R156, 0x30 ;  /* 0x000000309c067836 */ /* 0x000fe20000000000 */
[----:B------:R-:W-:-:S02]  /*a540*/  UIMAD UR4, UR7, UR8, URZ ;  /* 0x00000008070472a4 */ /* 0x000fc4000f8e023f */
[----:B------:R-:W-:Y:S01]  /*a550*/  IMAD.U32 R7, RZ, RZ, UR8 ;  /* 0x00000008ff077e24 */ /* 0x000fe2000f8e00ff */
[----:B------:R-:W-:Y:S01]  /*a560*/  IADD3 R5, R5, R3, RZ ;  /* 0x0000000305057210 */ /* 0x000fe20007ffe0ff */
[----:B------:R-:W-:Y:S01]  /*a570*/  IMAD R3, R10, -0xc0, R0 ;  /* 0xffffff400a037824 */ /* 0x000fe200078e0200 */
[----:B------:R-:W-:Y:S01]  /*a580*/  UIMAD UR4, UR43, UR9, UR4 ;  /* 0x000000092b0472a4 */ /* 0x000fe2000f8e0204 */
[----:B------:R-:W-:Y:S01]  /*a590*/  VIADD R0, R156, 0x60 ;  /* 0x000000609c007836 */ /* 0x000fe20000000000 */
[----:B------:R-:W-:Y:S01]  /*a5a0*/  ULDC.64 UR6, c[0x0][0xae8] ;  /* 0x0002ba0000067ab9 */ /* 0x000fe20000000a00 */
[----:B------:R-:W-:Y:S01]  /*a5b0*/  IMAD.WIDE.U32 R4, R7, UR43, R4 ;  /* 0x0000002b07047c25 */ /* 0x000fe2000f8e0004 */
[-C--:B------:R-:W-:Y:S02]  /*a5c0*/  ISETP.GE.OR P3, PT, R6, R3.reuse, P0 ;  /* 0x000000030600720c */ /* 0x080fe40000766670 */
[----:B------:R-:W-:Y:S01]  /*a5d0*/  ISETP.GE.OR P1, PT, R0, R3, P0 ;  /* 0x000000030000720c */ /* 0x000fe20000726670 */
[----:B------:R-:W-:Y:S01]  /*a5e0*/  VIADD R6, R156, 0x90 ;  /* 0x000000909c067836 */ /* 0x000fe20000000000 */
[----:B------:R-:W-:Y:S01]  /*a5f0*/  IADD3 R5, R5, UR4, RZ ;  /* 0x0000000405057c10 */ /* 0x000fe2000fffe0ff */
[----:B------:R-:W-:-:S02]  /*a600*/  UIMAD UR4, UR42, UR6, URZ ;  /* 0x000000062a0472a4 */ /* 0x000fc4000f8e023f */
[----:B------:R-:W-:Y:S01]  /*a610*/  IMAD.U32 R7, RZ, RZ, UR6 ;  /* 0x00000006ff077e24 */ /* 0x000fe2000f8e00ff */
[-C--:B------:R-:W-:Y:S01]  /*a620*/  ISETP.GE.OR P2, PT, R6, R3.reuse, P0 ;  /* 0x000000030600720c */ /* 0x080fe20000746670 */
[----:B------:R-:W-:Y:S01]  /*a630*/  UIMAD UR4, UR41, UR7, UR4 ;  /* 0x00000007290472a4 */ /* 0x000fe2000f8e0204 */
[----:B------:R-:W-:Y:S01]  /*a640*/  ISETP.GE.OR P0, PT, R156, R3, P0 ;  /* 0x000000039c00720c */ /* 0x000fe20000706670 */
[----:B------:R-:W-:-:S04]  /*a650*/  IMAD.WIDE.U32 R6, R7, UR41, R4 ;  /* 0x0000002907067c25 */ /* 0x000fc8000f8e0004 */
[----:B------:R-:W-:Y:S02]  /*a660*/  IMAD.MOV.U32 R8, RZ, RZ, R156 ;  /* 0x000000ffff087224 */ /* 0x000fe400078e009c */
[----:B------:R-:W-:Y:S02]  /*a670*/  VIADD R11, R7, UR4 ;  /* 0x00000004070b7c36 */ /* 0x000fe40008000000 */
[----:B------:R-:W-:-:S04]  /*a680*/  IMAD.WIDE R8, R10, 0xc0, R8 ;  /* 0x000000c00a087825 */ /* 0x000fc800078e0208 */
[----:B------:R-:W-:Y:S05]  /*a690*/  @P0 BRA `(.L_x_159) ;  /* 0x00000000002c0947 */ /* 0x000fea0003800000 */
        /* <DEDUP_REMOVED lines=10> */
[----:B------:R0:W-:Y:S04]  /*a740*/  STG.E.128 desc[UR46][R12.64], RZ ;  /* 0x000000ff0c007986 */ /* 0x0001e8000c101d2e */
.L_x_159:
[----:B------:R-:W-:Y:S05]  /*a750*/  BSYNC B1 ;  /* 0x0000000000017941 */ /* 0x000fea0003800000 */
.L_x_158:
[----:B------:R-:W-:Y:S04]  /*a760*/  BSSY B1, `(.L_x_160) ;  /* 0x000000f000017945 */ /* 0x000fe80003800000 */
[----:B------:R-:W-:Y:S05]  /*a770*/  @P3 BRA `(.L_x_161) ;  /* 0x0000000000343947 */ /* 0x000fea0003800000 */
[----:B------:R-:W-:Y:S01]  /*a780*/  IADD3 R3, P0, R8, 0x30, RZ ;  /* 0x0000003008037810 */ /* 0x000fe20007f1e0ff */
[----:B------:R-:W-:Y:S01]  /*a790*/  ULDC.64 UR6, c[0x0][0xad8] ;  /* 0x0002b60000067ab9 */ /* 0x000fe20000000a00 */
[----:B------:R-:W-:Y:S02]  /*a7a0*/  IMAD.MOV.U32 R4, RZ, RZ, R6 ;  /* 0x000000ffff047224 */ /* 0x000fe400078e0006 */
[----:B------:R-:W-:Y:S02]  /*a7b0*/  IMAD.MOV.U32 R5, RZ, RZ, R11 ;  /* 0x000000ffff057224 */ /* 0x000fe400078e000b */
[----:B------:R-:W-:Y:S02]  /*a7c0*/  IMAD.X R0, RZ, RZ, R9, P0 ;  /* 0x000000ffff007224 */ /* 0x000fe400000e0609 */
[----:B------:R-:W-:-:S04]  /*a7d0*/  IMAD.WIDE.U32 R4, R3, UR6, R4 ;  /* 0x0000000603047c25 */ /* 0x000fc8000f8e0004 */
[----:B------:R-:W-:-:S04]  /*a7e0*/  IMAD R0, R0, UR6, RZ ;  /* 0x0000000600007c24 */ /* 0x000fc8000f8e02ff */
[----:B------:R-:W-:Y:S01]  /*a7f0*/  IMAD R3, R3, UR7, R0 ;  /* 0x0000000703037c24 */ /* 0x000fe2000f8e0200 */
[----:B------:R-:W-:Y:S02]  /*a800*/  ULDC.64 UR6, c[0x0][0xa80] ;  /* 0x0002a00000067ab9 */ /* 0x000fe40000000a00 */
[----:B0-----:R-:W-:Y:S02]  /*a810*/  LEA R12, P0, R4, UR6, 0x1 ;  /* 0x00000006040c7c11 */ /* 0x001fe4000f8008ff */
[----:B------:R-:W-:-:S04]  /*a820*/  IADD3 R3, R5, R3, RZ ;  /* 0x0000000305037210 */ /* 0x000fc80007ffe0ff */
[----:B------:R-:W-:-:S05]  /*a830*/  LEA.HI.X R13, R4, UR7, R3, 0x1, P0 ;  /* 0x00000007040d7c11 */ /* 0x000fca00080f0c03 */
[----:B------:R1:W-:Y:S02]  /*a840*/  STG.E.128 desc[UR46][R12.64], RZ ;  /* 0x000000ff0c007986 */ /* 0x0003e4000c101d2e */
.L_x_161:
[----:B------:R-:W-:Y:S05]  /*a850*/  BSYNC B1 ;  /* 0x0000000000017941 */ /* 0x000fea0003800000 */
.L_x_160:
        /* <DEDUP_REMOVED lines=11> */
[----:B01----:R-:W-:Y:S01]  /*a910*/  LEA R12, P0, R4, UR6, 0x1 ;  /* 0x00000006040c7c11 */ /* 0x003fe2000f8008ff */
[----:B------:R-:W-:-:S05]  /*a920*/  IMAD.IADD R3, R5, 0x1, R3 ;  /* 0x0000000105037824 */ /* 0x000fca00078e0203 */
[----:B------:R-:W-:-:S05]  /*a930*/  LEA.HI.X R13, R4, UR7, R3, 0x1, P0 ;  /* 0x00000007040d7c11 */ /* 0x000fca00080f0c03 */
[----:B------:R2:W-:Y:S02]  /*a940*/  STG.E.128 desc[UR46][R12.64], RZ ;  /* 0x000000ff0c007986 */ /* 0x0005e4000c101d2e */
.L_x_163:
[----:B------:R-:W-:Y:S05]  /*a950*/  BSYNC B1 ;  /* 0x0000000000017941 */ /* 0x000fea0003800000 */
.L_x_162:
[----:B------:R-:W-:Y:S05]  /*a960*/  @P2 BRA `(.L_x_154) ;  /* 0x0000000000342947 */ /* 0x000fea0003800000 */
[----:B------:R-:W-:Y:S01]  /*a970*/  IADD3 R3, P0, R8, 0x90, RZ ;  /* 0x0000009008037810 */ /* 0x000fe20007f1e0ff */
[----:B------:R-:W-:Y:S01]  /*a980*/  ULDC.64 UR6, c[0x0][0xad8] ;  /* 0x0002b60000067ab9 */ /* 0x000fe20000000a00 */
[----:B------:R-:W-:Y:S02]  /*a990*/  IMAD.MOV.U32 R4, RZ, RZ, R6 ;  /* 0x000000ffff047224 */ /* 0x000fe400078e0006 */
[----:B------:R-:W-:Y:S01]  /*a9a0*/  IADD3.X R8, RZ, R9, RZ, P0, !PT ;  /* 0x00000009ff087210 */ /* 0x000fe200007fe4ff */
[----:B------:R-:W-:-:S04]  /*a9b0*/  IMAD.MOV.U32 R5, RZ, RZ, R11 ;  /* 0x000000ffff057224 */ /* 0x000fc800078e000b */
[----:B------:R-:W-:Y:S02]  /*a9c0*/  IMAD R8, R8, UR6, RZ ;  /* 0x0000000608087c24 */ /* 0x000fe4000f8e02ff */
[----:B------:R-:W-:-:S04]  /*a9d0*/  IMAD.WIDE.U32 R4, R3, UR6, R4 ;  /* 0x0000000603047c25 */ /* 0x000fc8000f8e0004 */
[----:B------:R-:W-:Y:S01]  /*a9e0*/  IMAD R3, R3, UR7, R8 ;  /* 0x0000000703037c24 */ /* 0x000fe2000f8e0208 */
[----:B------:R-:W-:Y:S02]  /*a9f0*/  ULDC.64 UR6, c[0x0][0xa80] ;  /* 0x0002a00000067ab9 */ /* 0x000fe40000000a00 */
[----:B------:R-:W-:Y:S01]  /*aa00*/  LEA R6, P0, R4, UR6, 0x1 ;  /* 0x0000000604067c11 */ /* 0x000fe2000f8008ff */
[----:B------:R-:W-:-:S05]  /*aa10*/  IMAD.IADD R3, R5, 0x1, R3 ;  /* 0x0000000105037824 */ /* 0x000fca00078e0203 */
[----:B------:R-:W-:-:S05]  /*aa20*/  LEA.HI.X R7, R4, UR7, R3, 0x1, P0 ;  /* 0x0000000704077c11 */ /* 0x000fca00080f0c03 */
[----:B------:R4:W-:Y:S02]  /*aa30*/  STG.E.128 desc[UR46][R6.64], RZ ;  /* 0x000000ff06007986 */ /* 0x0009e4000c101d2e */
.L_x_154:
[----:B------:R-:W-:Y:S05]  /*aa40*/  BSYNC B0 ;  /* 0x0000000000007941 */ /* 0x000fea0003800000 */
.L_x_145:
[----:B------:R-:W-:Y:S02]  /*aa50*/  ULDC UR4, c[0x0][0xc14] ;  /* 0x0003050000047ab9 */ /* 0x000fe40000000800 */
[----:B------:R-:W-:-:S13]  /*aa60*/  ISETP.GE.AND P0, PT, R27, UR4, PT ;  /* 0x000000041b007c0c */ /* 0x000fda000bf06270 */
[----:B------:R-:W-:Y:S05]  /*aa70*/  @!P0 BRA `(.L_x_164) ;  /* 0xffffff6400408947 */ /* 0x000fea000383ffff */
[----:B------:R-:W-:Y:S05]  /*aa80*/  EXIT ;  /* 0x000000000000794d */ /* 0x000fea0003800000 */
.L_x_121:
[----:B------:R-:W-:-:S08]  /*aa90*/  NOP ;  /* 0x0000000000007918 */ /* 0x000fd00000000000 */
[----:B------:R-:W0:-:S00]  /*aaa0*/  USETMAXREG.DEALLOC.CTAPOOL 0x20 ;  /* 0x00000020000079c8 */ /* 0x000e0000080e0500 */
[----:B0-----:R-:W-:-:S06]  /*aab0*/  LOP3.LUT R0, R0, 0x3, RZ, 0xc0, !PT ;  /* 0x0000000300007812 */ /* 0x001fcc00078ec0ff */
[----:B------:R-:W0:Y:S02]  /*aac0*/  SHFL.IDX PT, R0, R0, RZ, 0x1f ;  /* 0x00001fff00007589 */ /* 0x000e2400000e0000 */
[----:B0-----:R-:W-:-:S13]  /*aad0*/  ISETP.NE.AND P0, PT, R0, RZ, PT ;  /* 0x000000ff0000720c */ /* 0x001fda0003f05270 */
[----:B------:R-:W-:Y:S05]  /*aae0*/  @P0 EXIT ;  /* 0x000000000000094d */ /* 0x000fea0003800000 */
[----:B------:R-:W0:Y:S01]  /*aaf0*/  S2R R2, SR_TID.X ;  /* 0x0000000000027919 */ /* 0x000e220000002100 */
[----:B------:R-:W-:Y:S01]  /*ab00*/  LOP3.LUT R6, R6, 0xffffffdf, RZ, 0xc0, !PT ;  /* 0xffffffdf06067812 */ /* 0x000fe200078ec0ff */
[----:B------:R-:W-:Y:S01]  /*ab10*/  ULDC UR5, c[0x0][0xc14] ;  /* 0x0003050000057ab9 */ /* 0x000fe20000000800 */
[----:B------:R-:W-:Y:S01]  /*ab20*/  IMAD.MOV.U32 R0, RZ, RZ, RZ ;  /* 0x000000ffff007224 */ /* 0x000fe200078e00ff */
[----:B------:R-:W1:Y:S01]  /*ab30*/  S2UR UR6, SR_CTAID.X ;  /* 0x00000000000679c3 */ /* 0x000e620000002500 */
[----:B------:R-:W-:Y:S01]  /*ab40*/  ULDC UR4, c[0x0][0xc10] ;  /* 0x0003040000047ab9 */ /* 0x000fe20000000800 */
[----:B0-----:R-:W-:-:S04]  /*ab50*/  LOP3.LUT R27, R2, 0x1f, RZ, 0xc0, !PT ;  /* 0x0000001f021b7812 */ /* 0x001fc800078ec0ff */
[----:B------:R-:W-:-:S13]  /*ab60*/  ISETP.NE.AND P0, PT, R27, 0x1f, PT ;  /* 0x0000001f1b00780c */ /* 0x000fda0003f05270 */
[----:B------:R-:W-:Y:S02]  /*ab70*/  @P0 LOP3.LUT R6, R6, 0x20, RZ, 0xfc, !PT ;  /* 0x0000002006060812 */ /* 0x000fe400078efcff */
[----:B------:R-:W-:-:S13]  /*ab80*/  ISETP.GE.OR P0, PT, R27, UR5, !P0 ;  /* 0x000000051b007c0c */ /* 0x000fda000c706670 */
[----:B------:R-:W0:Y:S02]  /*ab90*/  @!P0 LDC.64 R2, c[0x0][0xc58] ;  /* 0x00031600ff028b82 */ /* 0x000e240000000a00 */
[----:B0-----:R-:W-:-:S05]  /*aba0*/  @!P0 IMAD.WIDE.U32 R2, R27, 0x4, R2 ;  /* 0x000000041b028825 */ /* 0x001fca00078e0002 */
[----:B------:R-:W2:Y:S01]  /*abb0*/  @!P0 LDG.E R0, desc[UR46][R2.64] ;  /* 0x0000002e02008981 */ /* 0x000ea2000c1e1900 */
[C---:B------:R-:W-:Y:S02]  /*abc0*/  ISETP.NE.AND P1, PT, R27.reuse, RZ, PT ;  /* 0x000000ff1b00720c */ /* 0x040fe40003f25270 */
[----:B------:R-:W-:Y:S02]  /*abd0*/  ISETP.GE.U32.AND P0, PT, R27, 0x2, PT ;  /* 0x000000021b00780c */ /* 0x000fe40003f06070 */
[----:B------:R-:W-:Y:S02]  /*abe0*/  LOP3.LUT R6, R6, 0xfffffffe, RZ, 0xc0, !PT ;  /* 0xfffffffe06067812 */ /* 0x000fe400078ec0ff */
[----:B------:R-:W-:-:S07]  /*abf0*/  MOV R16, RZ ;  /* 0x000000ff00107202 */ /* 0x000fce0000000f00 */
[----:B------:R-:W-:-:S04]  /*ac00*/  @P1 LOP3.LUT R6, R6, 0x1, RZ, 0xfc, !PT ;  /* 0x0000000106061812 */ /* 0x000fc800078efcff */
[----:B------:R-:W-:-:S04]  /*ac10*/  LOP3.LUT R6, R6, 0xffffffef, RZ, 0xc0, !PT ;  /* 0xffffffef06067812 */ /* 0x000fc800078ec0ff */
[----:B------:R-:W-:-:S04]  /*ac20*/  @P0 LOP3.LUT R6, R6, 0x10, RZ, 0xfc, !PT ;  /* 0x0000001006060812 */ /* 0x000fc800078efcff */
[----:B------:R-:W-:Y:S01]  /*ac30*/  LOP3.LUT R6, R6, 0xfffffff7, RZ, 0xc0, !PT ;  /* 0xfffffff706067812 */ /* 0x000fe200078ec0ff */
[----:B--2---:R-:W0:Y:S02]  /*ac40*/  SHFL.UP PT, R4, R0, 0x1, RZ ;  /* 0x0420000000047989 */ /* 0x004e2400000e00ff */
[----:B0-----:R-:W-:-:S04]  /*ac50*/  SEL R5, R4, RZ, P1 ;  /* 0x000000ff04057207 */ /* 0x001fc80000800000 */
[----:B------:R-:W-:-:S05]  /*ac60*/  IADD3 R5, R0, R5, RZ ;  /* 0x0000000500057210 */ /* 0x000fca0007ffe0ff */
[----:B------:R-:W0:Y:S02]  /*ac70*/  SHFL.UP PT, R4, R5, 0x2, RZ ;  /* 0x0440000005047989 */ /* 0x000e2400000e00ff */
[----:B0-----:R-:W-:Y:S02]  /*ac80*/  SEL R4, R4, RZ, P0 ;  /* 0x000000ff04047207 */ /* 0x001fe40000000000 */
[----:B------:R-:W-:-:S03]  /*ac90*/  ISETP.GE.U32.AND P0, PT, R27, 0x4, PT ;  /* 0x000000041b00780c */ /* 0x000fc60003f06070 */
[----:B------:R-:W-:-:S05]  /*aca0*/  IMAD.IADD R4, R5, 0x1, R4 ;  /* 0x0000000105047824 */ /* 0x000fca00078e0204 */
[----:B------:R-:W0:Y:S05]  /*acb0*/  SHFL.UP PT, R7, R4, 0x4, RZ ;  /* 0x0480000004077989 */ /* 0x000e2a00000e00ff */
[----:B------:R-:W-:-:S04]  /*acc0*/  @P0 LOP3.LUT R6, R6, 0x8, RZ, 0xfc, !PT ;  /* 0x0000000806060812 */ /* 0x000fc800078efcff */
[----:B------:R-:W-:Y:S02]  /*acd0*/  LOP3.LUT R6, R6, 0xfffffffb, RZ, 0xc0, !PT ;  /* 0xfffffffb06067812 */ /* 0x000fe400078ec0ff */
[----:B0-----:R-:W-:Y:S02]  /*ace0*/  SEL R7, R7, RZ, P0 ;  /* 0x000000ff07077207 */ /* 0x001fe40000000000 */
[----:B------:R-:W-:-:S03]  /*acf0*/  ISETP.GE.U32.AND P0, PT, R27, 0x8, PT ;  /* 0x000000081b00780c */ /* 0x000fc60003f06070 */
[----:B------:R-:W-:Y:S02]  /*ad00*/  IMAD.IADD R7, R4, 0x1, R7 ;  /* 0x0000000104077824 */ /* 0x000fe400078e0207 */
[----:B------:R-:W-:-:S03]  /*ad10*/  IMAD.MOV.U32 R4, RZ, RZ, RZ ;  /* 0x000000ffff047224 */ /* 0x000fc600078e00ff */
[----:B------:R-:W0:Y:S05]  /*ad20*/  SHFL.UP PT, R2, R7, 0x8, RZ ;  /* 0x0500000007027989 */ /* 0x000e2a00000e00ff */
[----:B------:R-:W-:-:S04]  /*ad30*/  @P0 LOP3.LUT R6, R6, 0x4, RZ, 0xfc, !PT ;  /* 0x0000000406060812 */ /* 0x000fc800078efcff */
[----:B------:R-:W-:Y:S02]  /*ad40*/  LOP3.LUT R6, R6, 0xfffffffd, RZ, 0xc0, !PT ;  /* 0xfffffffd06067812 */ /* 0x000fe400078ec0ff */
[----:B0-----:R-:W-:Y:S02]  /*ad50*/  SEL R2, R2, RZ, P0 ;  /* 0x000000ff02027207 */ /* 0x001fe40000000000 */
[----:B------:R-:W-:-:S03]  /*ad60*/  ISETP.GE.U32.AND P0, PT, R27, 0x10, PT ;  /* 0x000000101b00780c */ /* 0x000fc60003f06070 */
[----:B------:R-:W-:-:S05]  /*ad70*/  IMAD.IADD R2, R7, 0x1, R2 ;  /* 0x0000000107027824 */ /* 0x000fca00078e0202 */
[----:B------:R-:W0:Y:S05]  /*ad80*/  SHFL.UP PT, R3, R2, 0x10, RZ ;  /* 0x0600000002037989 */ /* 0x000e2a00000e00ff */
[----:B------:R-:W-:Y:S02]  /*ad90*/  @P0 LOP3.LUT R6, R6, 0x2, RZ, 0xfc, !PT ;  /* 0x0000000206060812 */ /* 0x000fe400078efcff */
[----:B0-----:R-:W-:-:S05]  /*ada0*/  SEL R3, R3, RZ, P0 ;  /* 0x000000ff03037207 */ /* 0x001fca0000000000 */
[----:B------:R-:W-:-:S05]  /*adb0*/  IMAD.IADD R8, R2, 0x1, R3 ;  /* 0x0000000102087824 */ /* 0x000fca00078e0203 */
[----:B------:R-:W0:Y:S02]  /*adc0*/  SHFL.IDX PT, R5, R8, 0x1f, 0x1f ;  /* 0x03e01f0008057f89 */ /* 0x000e2400000e0000 */
[----:B0-----:R-:W-:-:S04]  /*add0*/  IMAD R5, R5, UR4, RZ ;  /* 0x0000000405057c24 */ /* 0x001fc8000f8e02ff */
[----:B------:R-:W-:Y:S01]  /*ade0*/  IMAD.MOV.U32 R2, RZ, RZ, R5 ;  /* 0x000000ffff027224 */ /* 0x000fe200078e0005 */
[----:B-1----:R-:W-:-:S13]  /*adf0*/  ISETP.GT.AND P0, PT, R5, UR6, PT ;  /* 0x0000000605007c0c */ /* 0x002fda000bf04270 */
[----:B------:R-:W-:Y:S05]  /*ae00*/  @P0 BRA `(.L_x_165) ;  /* 0x0000000000b00947 */ /* 0x000fea0003800000 */
[----:B------:R-:W-:Y:S01]  /*ae10*/  IMAD.MOV.U32 R5, RZ, RZ, R2 ;  /* 0x000000ffff057224 */ /* 0x000fe200078e0002 */
[----:B------:R-:W-:Y:S01]  /*ae20*/  ULDC UR5, c[0x0][0xc14] ;  /* 0x0003050000057ab9 */ /* 0x000fe20000000800 */
[----:B------:R-:W-:Y:S01]  /*ae30*/  IMAD.MOV.U32 R4, RZ, RZ, RZ ;  /* 0x000000ffff047224 */ /* 0x000fe200078e00ff */
[----:B------:R-:W-:Y:S01]  /*ae40*/  ULDC UR7, c[0x0][0xc14] ;  /* 0x0003050000077ab9 */ /* 0x000fe20000000800 */
[----:B------:R-:W-:-:S05]  /*ae50*/  ULDC UR4, c[0x0][0xc10] ;  /* 0x0003040000047ab9 */ /* 0x000fca0000000800 */
.L_x_169:
[----:B------:R-:W-:Y:S01]  /*ae60*/  IADD3 R4, R4, 0x1f, RZ ;  /* 0x0000001f04047810 */ /* 0x000fe20007ffe0ff */
[----:B------:R-:W-:-:S03]  /*ae70*/  IMAD.U32 R19, RZ, RZ, UR7 ;  /* 0x00000007ff137e24 */ /* 0x000fc6000f8e00ff */
[----:B------:R-:W-:-:S13]  /*ae80*/  ISETP.GE.AND P0, PT, R4, UR5, PT ;  /* 0x0000000504007c0c */ /* 0x000fda000bf06270 */
[----:B------:R-:W-:Y:S05]  /*ae90*/  @P0 BRA `(.L_x_166) ;  /* 0x0000000400380947 */ /* 0x000fea0003800000 */
[C---:B------:R-:W-:Y:S01]  /*aea0*/  IMAD.IADD R7, R27.reuse, 0x1, R4 ;  /* 0x000000011b077824 */ /* 0x040fe200078e0204 */
[----:B------:R-:W-:Y:S01]  /*aeb0*/  ISETP.NE.AND P1, PT, R27, 0x1f, PT ;  /* 0x0000001f1b00780c */ /* 0x000fe20003f25270 */
[----:B------:R-:W-:Y:S01]  /*aec0*/  BSSY B0, `(.L_x_167) ;  /* 0x0000007000007945 */ /* 0x000fe20003800000 */
[----:B------:R-:W-:Y:S02]  /*aed0*/  IMAD.MOV.U32 R0, RZ, RZ, RZ ;  /* 0x000000ffff007224 */ /* 0x000fe400078e00ff */
[----:B------:R-:W-:-:S13]  /*aee0*/  ISETP.GE.OR P0, PT, R7, UR5, !P1 ;  /* 0x0000000507007c0c */ /* 0x000fda000cf06670 */
[----:B------:R-:W-:Y:S05]  /*aef0*/  @P0 BRA `(.L_x_168) ;  /* 0x00000000000c0947 */ /* 0x000fea0003800000 */
[----:B------:R-:W0:Y:S02]  /*af00*/  LDC.64 R2, c[0x0][0xc58] ;  /* 0x00031600ff027b82 */ /* 0x000e240000000a00 */
[----:B0-----:R-:W-:-:S05]  /*af10*/  IMAD.WIDE R2, R7, 0x4, R2 ;  /* 0x0000000407027825 */ /* 0x001fca00078e0202 */
[----:B------:R0:W5:Y:S02]  /*af20*/  LDG.E R0, desc[UR46][R2.64] ;  /* 0x0000002e02007981 */ /* 0x000164000c1e1900 */
.L_x_168:
[----:B------:R-:W-:Y:S05]  /*af30*/  BSYNC B0 ;  /* 0x0000000000007941 */ /* 0x000fea0003800000 */
.L_x_167:
[----:B0----5:R-:W0:Y:S01]  /*af40*/  SHFL.UP PT, R2, R0, 0x1, RZ ;  /* 0x0420000000027989 */ /* 0x021e2200000e00ff */
[C---:B------:R-:W-:Y:S02]  /*af50*/  ISETP.NE.AND P0, PT, R27.reuse, RZ, PT ;  /* 0x000000ff1b00720c */ /* 0x040fe40003f05270 */
[C---:B------:R-:W-:Y:S02]  /*af60*/  ISETP.GE.U32.AND P1, PT, R27.reuse, 0x2, PT ;  /* 0x000000021b00780c */ /* 0x040fe40003f26070 */
[----:B0-----:R-:W-:Y:S02]  /*af70*/  SEL R3, R2, RZ, P0 ;  /* 0x000000ff02037207 */ /* 0x001fe40000000000 */
[----:B------:R-:W-:-:S03]  /*af80*/  ISETP.GE.U32.AND P0, PT, R27, 0x4, PT ;  /* 0x000000041b00780c */ /* 0x000fc60003f06070 */
[----:B------:R-:W-:-:S05]  /*af90*/  IMAD.IADD R3, R0, 0x1, R3 ;  /* 0x0000000100037824 */ /* 0x000fca00078e0203 */
[----:B------:R-:W0:Y:S02]  /*afa0*/  SHFL.UP PT, R2, R3, 0x2, RZ ;  /* 0x0440000003027989 */ /* 0x000e2400000e00ff */
[----:B0-----:R-:W-:Y:S02]  /*afb0*/  SEL R2, R2, RZ, P1 ;  /* 0x000000ff02027207 */ /* 0x001fe40000800000 */
[----:B------:R-:W-:Y:S02]  /*afc0*/  ISETP.GE.U32.AND P1, PT, R27, 0x8, PT ;  /* 0x000000081b00780c */ /* 0x000fe40003f26070 */
[----:B------:R-:W-:-:S05]  /*afd0*/  IADD3 R2, R3, R2, RZ ;  /* 0x0000000203027210 */ /* 0x000fca0007ffe0ff */
[----:B------:R-:W0:Y:S02]  /*afe0*/  SHFL.UP PT, R7, R2, 0x4, RZ ;  /* 0x0480000002077989 */ /* 0x000e2400000e00ff */
[----:B0-----:R-:W-:Y:S02]  /*aff0*/  SEL R7, R7, RZ, P0 ;  /* 0x000000ff07077207 */ /* 0x001fe40000000000 */
[----:B------:R-:W-:-:S03]  /*b000*/  ISETP.GE.U32.AND P0, PT, R27, 0x10, PT ;  /* 0x000000101b00780c */ /* 0x000fc60003f06070 */
[----:B------:R-:W-:-:S05]  /*b010*/  IMAD.IADD R7, R2, 0x1, R7 ;  /* 0x0000000102077824 */ /* 0x000fca00078e0207 */
[----:B------:R-:W0:Y:S02]  /*b020*/  SHFL.UP PT, R8, R7, 0x8, RZ ;  /* 0x0500000007087989 */ /* 0x000e2400000e00ff */
[----:B0-----:R-:W-:-:S05]  /*b030*/  SEL R8, R8, RZ, P1 ;  /* 0x000000ff08087207 */ /* 0x001fca0000800000 */
[----:B------:R-:W-:-:S05]  /*b040*/  IMAD.IADD R8, R7, 0x1, R8 ;  /* 0x0000000107087824 */ /* 0x000fca00078e0208 */
[----:B------:R-:W0:Y:S02]  /*b050*/  SHFL.UP PT, R9, R8, 0x10, RZ ;  /* 0x0600000008097989 */ /* 0x000e2400000e00ff */
[----:B0-----:R-:W-:-:S05]  /*b060*/  SEL R9, R9, RZ, P0 ;  /* 0x000000ff09097207 */ /* 0x001fca0000000000 */
[----:B------:R-:W-:-:S05]  /*b070*/  IMAD.IADD R8, R8, 0x1, R9 ;  /* 0x0000000108087824 */ /* 0x000fca00078e0209 */
[----:B------:R-:W0:Y:S02]  /*b080*/  SHFL.IDX PT, R3, R8, 0x1f, 0x1f ;  /* 0x03e01f0008037f89 */ /* 0x000e2400000e0000 */
[----:B0-----:R-:W-:-:S04]  /*b090*/  IMAD R2, R3, UR4, RZ ;  /* 0x0000000403027c24 */ /* 0x001fc8000f8e02ff */
[----:B------:R-:W-:-:S05]  /*b0a0*/  IMAD.IADD R5, R2, 0x1, R5 ;  /* 0x0000000102057824 */ /* 0x000fca00078e0205 */
[----:B------:R-:W-:-:S13]  /*b0b0*/  ISETP.GT.AND P0, PT, R5, UR6, PT ;  /* 0x0000000605007c0c */ /* 0x000fda000bf04270 */
[----:B------:R-:W-:Y:S05]  /*b0c0*/  @!P0 BRA `(.L_x_169) ;  /* 0xfffffffc00648947 */ /* 0x000fea000383ffff */
.L_x_165:
[----:B------:R-:W-:-:S05]  /*b0d0*/  IADD3 R11, -R2, R5, RZ ;  /* 0x00000005020b7210 */ /* 0x000fca0007ffe1ff */
[----:B------:R-:W-:-:S05]  /*b0e0*/  IMAD R2, R8, UR4, R11 ;  /* 0x0000000408027c24 */ /* 0x000fca000f8e020b */
[----:B------:R-:W-:-:S13]  /*b0f0*/  ISETP.GT.AND P0, PT, R2, UR6, PT ;  /* 0x0000000602007c0c */ /* 0x000fda000bf04270 */
[----:B------:R-:W-:-:S04]  /*b100*/  VOTE.ANY R7, PT, !P0 ;  /* 0x0000000000077806 */ /* 0x000fc800040e0100 */
[----:B------:R-:W0:Y:S01]  /*b110*/  POPC R19, R7 ;  /* 0x0000000700137309 */ /* 0x000e220000000000 */
[----:B------:R-:W-:Y:S01]  /*b120*/  ISETP.NE.AND P0, PT, R7, RZ, PT ;  /* 0x000000ff0700720c */ /* 0x000fe20003f05270 */
[----:B0-----:R-:W0:Y:S02]  /*b130*/  SHFL.IDX PT, R0, R0, R19, 0x1f ;  /* 0x00001f1300007589 */ /* 0x001e2400000e0000 */
[----:B0-----:R-:W-:-:S04]  /*b140*/  IABS R5, R0 ;  /* 0x0000000000057213 */ /* 0x001fc80000000000 */
[----:B------:R-:W0:Y:S08]  /*b150*/  I2F.RP R9, R5 ;  /* 0x0000000500097306 */ /* 0x000e300000209400 */
[----:B0-----:R-:W0:Y:S02]  /*b160*/  MUFU.RCP R9, R9 ;  /* 0x0000000900097308 */ /* 0x001e240000001000 */
[----:B0-----:R-:W-:-:S06]  /*b170*/  VIADD R2, R9, 0xffffffe ;  /* 0x0ffffffe09027836 */ /* 0x001fcc0000000000 */
[----:B------:R0:W1:Y:S01]  /*b180*/  F2I.FTZ.U32.TRUNC.NTZ R3, R2 ;  /* 0x0000000200037305 */ /* 0x000062000021f000 */
[----:B------:R-:W-:Y:S05]  /*b190*/  @!P0 BRA `(.L_x_170) ;  /* 0x0000000000088947 */ /* 0x000fea0003800000 */
[----:B------:R-:W-:-:S05]  /*b1a0*/  VIADD R7, R19, 0xffffffff ;  /* 0xffffffff13077836 */ /* 0x000fca0000000000 */
[----:B------:R2:W3:Y:S02]  /*b1b0*/  SHFL.IDX PT, R16, R8, R7, 0x1f ;  /* 0x00001f0708107589 */ /* 0x0004e400000e0000 */
.L_x_170:
[----:B---3--:R-:W-:Y:S01]  /*b1c0*/  IMAD R16, R16, UR4, R11 ;  /* 0x0000000410107c24 */ /* 0x008fe2000f8e020b */
[----:B------:R-:W-:Y:S01]  /*b1d0*/  IABS R10, R0 ;  /* 0x00000000000a7213 */ /* 0x000fe20000000000 */
[----:B01----:R-:W-:Y:S02]  /*b1e0*/  IMAD.MOV R2, RZ, RZ, -R3 ;  /* 0x000000ffff027224 */ /* 0x003fe400078e0a03 */
[----:B------:R-:W-:Y:S01]  /*b1f0*/  IMAD.IADD R19, R19, 0x1, R4 ;  /* 0x0000000113137824 */ /* 0x000fe200078e0204 */
[----:B------:R-:W-:Y:S01]  /*b200*/  IADD3 R9, -R16, UR6, RZ ;  /* 0x0000000610097c10 */ /* 0x000fe2000fffe1ff */
[----:B--2---:R-:W-:Y:S01]  /*b210*/  IMAD R7, R2, R5, RZ ;  /* 0x0000000502077224 */ /* 0x004fe200078e02ff */
[----:B------:R-:W-:Y:S01]  /*b220*/  MOV R2, RZ ;  /* 0x000000ff00027202 */ /* 0x000fe20000000f00 */
[----:B------:R-:W-:Y:S01]  /*b230*/  IMAD.MOV R10, RZ, RZ, -R10 ;  /* 0x000000ffff0a7224 */ /* 0x000fe200078e0a0a */
[----:B------:R-:W-:-:S03]  /*b240*/  IABS R8, R9 ;  /* 0x0000000900087213 */ /* 0x000fc60000000000 */
[----:B------:R-:W-:-:S04]  /*b250*/  IMAD.HI.U32 R2, R3, R7, R2 ;  /* 0x0000000703027227 */ /* 0x000fc800078e0002 */
[----:B------:R-:W-:Y:S02]  /*b260*/  IMAD.MOV.U32 R3, RZ, RZ, R8 ;  /* 0x000000ffff037224 */ /* 0x000fe400078e0008 */
[----:B------:R-:W-:Y:S02]  /*b270*/  IMAD.MOV.U32 R8, RZ, RZ, R10 ;  /* 0x000000ffff087224 */ /* 0x000fe400078e000a */
[----:B------:R-:W-:-:S04]  /*b280*/  IMAD.HI.U32 R2, R2, R3, RZ ;  /* 0x0000000302027227 */ /* 0x000fc800078e00ff */
[----:B------:R-:W-:Y:S01]  /*b290*/  IMAD R8, R2, R8, R3 ;  /* 0x0000000802087224 */ /* 0x000fe200078e0203 */
[----:B------:R-:W-:-:S04]  /*b2a0*/  LOP3.LUT R3, R9, R0, RZ, 0x3c, !PT ;  /* 0x0000000009037212 */ /* 0x000fc800078e3cff */
[----:B------:R-:W-:-:S13]  /*b2b0*/  ISETP.GT.U32.AND P0, PT, R5, R8, PT ;  /* 0x000000080500720c */ /* 0x000fda0003f04070 */
[----:B------:R-:W-:Y:S02]  /*b2c0*/  @!P0 IMAD.IADD R8, R8, 0x1, -R5 ;  /* 0x0000000108088824 */ /* 0x000fe400078e0a05 */
[----:B------:R-:W-:-:S03]  /*b2d0*/  @!P0 VIADD R2, R2, 0x1 ;  /* 0x0000000102028836 */ /* 0x000fc60000000000 */
[----:B------:R-:W-:-:S13]  /*b2e0*/  ISETP.GE.U32.AND P0, PT, R8, R5, PT ;  /* 0x000000050800720c */ /* 0x000fda0003f06070 */
[----:B------:R-:W-:Y:S02]  /*b2f0*/  @P0 IADD3 R2, R2, 0x1, RZ ;  /* 0x0000000102020810 */ /* 0x000fe40007ffe0ff */
[----:B------:R-:W-:-:S13]  /*b300*/  ISETP.GE.AND P0, PT, R3, RZ, PT ;  /* 0x000000ff0300720c */ /* 0x000fda0003f06270 */
[----:B------:R-:W-:Y:S01]  /*b310*/  @!P0 IMAD.MOV R2, RZ, RZ, -R2 ;  /* 0x000000ffff028224 */ /* 0x000fe200078e0a02 */
[----:B------:R-:W-:-:S13]  /*b320*/  ISETP.NE.AND P0, PT, R0, RZ, PT ;  /* 0x000000ff0000720c */ /* 0x000fda0003f05270 */
[----:B------:R-:W-:-:S05]  /*b330*/  @!P0 LOP3.LUT R2, RZ, R0, RZ, 0x33, !PT ;  /* 0x00000000ff028212 */ /* 0x000fca00078e33ff */
[--C-:B------:R-:W-:Y:S02]  /*b340*/  IMAD.MOV R17, RZ, RZ, -R2.reuse ;  /* 0x000000ffff117224 */ /* 0x100fe400078e0a02 */
[----:B------:R-:W-:Y:S02]  /*b350*/  IMAD.MOV.U32 R18, RZ, RZ, R2 ;  /* 0x000000ffff127224 */ /* 0x000fe400078e0002 */
[----:B------:R-:W-:Y:S01]  /*b360*/  IMAD R17, R0, R17, R9 ;  /* 0x0000001100117224 */ /* 0x000fe200078e0209 */
[----:B------:R-:W-:Y:S06]  /*b370*/  BRA `(.L_x_171) ;  /* 0x00000000000c7947 */ /* 0x000fec0003800000 */
.L_x_166:
[----:B------:R-:W-:Y:S01]  /*b380*/  MOV R17, RZ ;  /* 0x000000ff00117202 */ /* 0x000fe20000000f00 */
[----:B------:R-:W-:Y:S02]  /*b390*/  IMAD.U32 R16, RZ, RZ, UR6 ;  /* 0x00000006ff107e24 */ /* 0x000fe4000f8e00ff */
[----:B------:R-:W-:-:S07]  /*b3a0*/  IMAD.MOV.U32 R18, RZ, RZ, RZ ;  /* 0x000000ffff127224 */ /* 0x000fce00078e00ff */
.L_x_171:
[----:B------:R-:W-:Y:S01]  /*b3b0*/  ISETP.NE.AND P0, PT, R27, RZ, PT ;  /* 0x000000ff1b00720c */ /* 0x000fe20003f05270 */
[----:B------:R0:W-:Y:S01]  /*b3c0*/  STL [R1+0xc], RZ ;  /* 0x00000cff01007387 */ /* 0x0001e20000100800 */
[----:B------:R-:W-:Y:S02]  /*b3d0*/  IMAD.MOV.U32 R24, RZ, RZ, 0x1 ;  /* 0x00000001ff187424 */ /* 0x000fe400078e00ff */
[----:B------:R-:W-:-:S09]  /*b3e0*/  IMAD.MOV.U32 R22, RZ, RZ, RZ ;  /* 0x000000ffff167224 */ /* 0x000fd200078e00ff */
[----:B------:R-:W1:Y:S01]  /*b3f0*/  @!P0 S2R R3, SR_CgaCtaId ;  /* 0x0000000000038919 */ /* 0x000e620000008800 */
[----:B------:R-:W-:-:S04]  /*b400*/  @!P0 MOV R0, 0x400 ;  /* 0x0000040000008802 */ /* 0x000fc80000000f00 */
[----:B-1----:R-:W-:-:S05]  /*b410*/  @!P0 LEA R0, R3, R0, 0x18 ;  /* 0x0000000003008211 */ /* 0x002fca00078ec0ff */
[----:B------:R0:W-:Y:S01]  /*b420*/  @!P0 STS.128 [R0+0x308d0], R16 ;  /* 0x0308d01000008388 */ /* 0x0001e20000000c00 */
[----:B------:R-:W-:Y:S06]  /*b430*/  BAR.ARV 0x5, 0x1a0 ;  /* 0x0146800000007b1d */ /* 0x000fec0000002000 */
[----:B------:R-:W-:-:S13]  /*b440*/  ISETP.GE.AND P0, PT, R19, UR5, PT ;  /* 0x0000000513007c0c */ /* 0x000fda000bf06270 */
[----:B------:R-:W-:Y:S05]  /*b450*/  @P0 BRA `(.L_x_172) ;  /* 0x0000003000140947 */ /* 0x000fea0003800000 */
[----:B------:R1:W-:Y:S01]  /*b460*/  STL [R1+0xc], RZ ;  /* 0x00000cff01007387 */ /* 0x0003e20000100800 */
[----:B------:R-:W-:Y:S01]  /*b470*/  MOV R24, 0x1 ;  /* 0x0000000100187802 */ /* 0x000fe20000000f00 */
[----:B------:R-:W-:Y:S01]  /*b480*/  IMAD.MOV.U32 R22, RZ, RZ, RZ ;  /* 0x000000ffff167224 */ /* 0x000fe200078e00ff */
[----:B------:R-:W-:Y:S01]  /*b490*/  ULDC UR37, c[0x0][0xc] ;  /* 0x0000030000257ab9 */ /* 0x000fe20000000800 */
[----:B------:R-:W-:-:S05]  /*b4a0*/  ULDC.64 UR38, c[0x0][0x198] ;  /* 0x0000660000267ab9 */ /* 0x000fca0000000a00 */
.L_x_235:
[----:B--2---:R-:W2:Y:S02]  /*b4b0*/  LDC.64 R28, c[0x0][0xc60] ;  /* 0x00031800ff1c7b82 */ /* 0x004ea40000000a00 */
[----:B--2---:R-:W-:-:S06]  /*b4c0*/  IMAD.WIDE R28, R19, 0x4, R28 ;  /* 0x00000004131c7825 */ /* 0x004fcc00078e021c */
[----:B------:R-:W2:Y:S01]  /*b4d0*/  LDG.E R28, desc[UR46][R28.64] ;  /* 0x0000002e1c1c7981 */ /* 0x000ea2000c1e1900 */
[----:B------:R-:W-:Y:S05]  /*b4e0*/  YIELD ;  /* 0x0000000000007946 */ /* 0x000fea0003800000 */
[----:B------:R-:W-:Y:S01]  /*b4f0*/  ULDC.64 UR4, c[0x0][0xa28] ;  /* 0x00028a0000047ab9 */ /* 0x000fe20000000a00 */
[----:B------:R-:W-:Y:S01]  /*b500*/  IMAD.MOV.U32 R23, RZ, RZ, RZ ;  /* 0x000000ffff177224 */ /* 0x000fe200078e00ff */
[----:B------:R-:W-:-:S04]  /*b510*/  ISETP.NE.U32.AND P0, PT, RZ, UR4, PT ;  /* 0x00000004ff007c0c */ /* 0x000fc8000bf05070 */
[----:B------:R-:W-:Y:S01]  /*b520*/  ISETP.NE.AND.EX P0, PT, RZ, UR5, PT, P0 ;  /* 0x00000005ff007c0c */ /* 0x000fe2000bf05300 */
[----:B0-----:R-:W-:Y:S01]  /*b530*/  IMAD.MOV.U32 R0, RZ, RZ, RZ ;  /* 0x000000ffff007224 */ /* 0x001fe200078e00ff */
[----:B--2---:R-:W-:-:S11]  /*b540*/  SHF.R.S32.HI R5, RZ, 0x1f, R28 ;  /* 0x0000001fff057819 */ /* 0x004fd6000001141c */
[----:B------:R-:W-:-:S04]  /*b550*/  @P0 LEA R2, P1, R28, UR4, 0x2 ;  /* 0x000000041c020c11 */ /* 0x000fc8000f8210ff */
[----:B------:R-:W-:Y:S01]  /*b560*/  @P0 LEA.HI.X R3, R28, UR5, R5, 0x2, P1 ;  /* 0x000000051c030c11 */ /* 0x000fe200088f1405 */
[----:B------:R-:W-:-:S04]  /*b570*/  ULDC.64 UR4, c[0x0][0xa00] ;  /* 0x0002800000047ab9 */ /* 0x000fc80000000a00 */
[----:B------:R0:W5:Y:S01]  /*b580*/  @P0 LDG.E R23, desc[UR46][R2.64] ;  /* 0x0000002e02170981 */ /* 0x000162000c1e1900 */
[----:B------:R-:W-:-:S04]  /*b590*/  ISETP.NE.U32.AND P0, PT, RZ, UR4, PT ;  /* 0x00000004ff007c0c */ /* 0x000fc8000bf05070 */
[----:B------:R-:W-:-:S13]  /*b5a0*/  ISETP.NE.AND.EX P0, PT, RZ, UR5, PT, P0 ;  /* 0x00000005ff007c0c */ /* 0x000fda000bf05300 */
[----:B0-----:R-:W-:-:S04]  /*b5b0*/  @P0 LEA R2, P1, R28, UR4, 0x2 ;  /* 0x000000041c020c11 */ /* 0x001fc8000f8210ff */
[----:B------:R-:W-:Y:S01]  /*b5c0*/  @P0 LEA.HI.X R3, R28, UR5, R5, 0x2, P1 ;  /* 0x000000051c030c11 */ /* 0x000fe200088f1405 */
[----:B------:R-:W-:-:S04]  /*b5d0*/  ULDC.64 UR4, c[0x0][0xa20] ;  /* 0x0002880000047ab9 */ /* 0x000fc80000000a00 */
[----:B------:R-:W2:Y:S01]  /*b5e0*/  @P0 LDG.E R0, desc[UR46][R2.64] ;  /* 0x0000002e02000981 */ /* 0x000ea2000c1e1900 */
[----:B------:R-:W-:Y:S01]  /*b5f0*/  ISETP.NE.U32.AND P0, PT, RZ, UR4, PT ;  /* 0x00000004ff007c0c */ /* 0x000fe2000bf05070 */
[----:B------:R-:W-:-:S03]  /*b600*/  IMAD.SHL.U32 R6, R28, 0x4, RZ ;  /* 0x000000041c067824 */ /* 0x000fc600078e00ff */
[----:B------:R-:W-:-:S13]  /*b610*/  ISETP.NE.AND.EX P0, PT, RZ, UR5, PT, P0 ;  /* 0x00000005ff007c0c */ /* 0x000fda000bf05300 */
[----:B------:R-:W-:Y:S01]  /*b620*/  @P0 IADD3 R4, P1, R6, UR4, RZ ;  /* 0x0000000406040c10 */ /* 0x000fe2000ff3e0ff */
[----:B--2---:R0:W-:Y:S04]  /*b630*/  STL [R1+0x10], R0 ;  /* 0x0000100001007387 */ /* 0x0041e80000100800 */
[----:B------:R2:W-:Y:S01]  /*b640*/  STL [R1], R6 ;  /* 0x0000000601007387 */ /* 0x0005e20000100800 */
[----:B0-----:R-:W-:-:S04]  /*b650*/  SHF.L.U64.HI R0, R28, 0x2, R5 ;  /* 0x000000021c007819 */ /* 0x001fc80000010205 */
[----:B------:R-:W-:Y:S01]  /*b660*/  @P0 IADD3.X R5, R0, UR5, RZ, P1, !PT ;  /* 0x0000000500050c10 */ /* 0x000fe20008ffe4ff */
[----:B------:R-:W-:Y:S01]  /*b670*/  ULDC.64 UR4, c[0x0][0xa08] ;  /* 0x0002820000047ab9 */ /* 0x000fe20000000a00 */
[----:B------:R0:W-:Y:S01]  /*b680*/  STL [R1+0x4], R0 ;  /* 0x0000040001007387 */ /* 0x0001e20000100800 */
[----:B------:R-:W-:Y:S02]  /*b690*/  IADD3 R2, P1, R6, UR4, RZ ;  /* 0x0000000406027c10 */ /* 0x000fe4000ff3e0ff */
[----:B--2---:R-:W-:Y:S02]  /*b6a0*/  MOV R6, RZ ;  /* 0x000000ff00067202 */ /* 0x004fe40000000f00 */
[----:B------:R-:W-:Y:S02]  /*b6b0*/  IADD3.X R3, R0, UR5, RZ, P1, !PT ;  /* 0x0000000500037c10 */ /* 0x000fe40008ffe4ff */
[----:B------:R-:W-:-:S04]  /*b6c0*/  ISETP.NE.U32.AND P1, PT, RZ, UR4, PT ;  /* 0x00000004ff007c0c */ /* 0x000fc8000bf25070 */
[----:B------:R-:W-:Y:S01]  /*b6d0*/  ISETP.NE.AND.EX P1, PT, RZ, UR5, PT, P1 ;  /* 0x00000005ff007c0c */ /* 0x000fe2000bf25310 */
[----:B------:R-:W-:Y:S02]  /*b6e0*/  ULDC.64 UR4, c[0x0][0x3f8] ;  /* 0x0000fe0000047ab9 */ /* 0x000fe40000000a00 */
[----:B------:R-:W-:-:S03]  /*b6f0*/  UISETP.NE.U32.AND UP0, UPT, UR4, URZ, UPT ;  /* 0x0000003f0400728c */ /* 0x000fc6000bf05070 */
[----:B------:R-:W-:Y:S01]  /*b700*/  ULDC UR4, c[0x0][0x404] ;  /* 0x0001010000047ab9 */ /* 0x000fe20000000800 */
[----:B------:R-:W-:-:S03]  /*b710*/  UISETP.NE.AND.EX UP0, UPT, UR5, URZ, UPT, UP0 ;  /* 0x0000003f0500728c */ /* 0x000fc6000bf05300 */
[----:B------:R-:W-:Y:S01]  /*b720*/  ULDC UR5, c[0x0][0x2e0] ;  /* 0x0000b80000057ab9 */ /* 0x000fe20000000800 */
[----:B------:R-:W-:Y:S02]  /*b730*/  USEL UR4, UR4, 0x1, UP0 ;  /* 0x0000000104047887 */ /* 0x000fe40008000000 */
[----:B------:R2:W5:Y:S02]  /*b740*/  @P1 LDG.E R6, desc[UR46][R2.64] ;  /* 0x0000002e02061981 */ /* 0x000564000c1e1900 */
[----:B------:R-:W-:-:S06]  /*b750*/  UIMAD UR4, UR4, UR5, URZ ;  /* 0x00000005040472a4 */ /* 0x000fcc000f8e023f */
[----:B0-----:R-:W-:-:S06]  /*b760*/  IMAD.U32 R0, RZ, RZ, UR4 ;  /* 0x00000004ff007e24 */ /* 0x001fcc000f8e00ff */
[----:B------:R2:W5:Y:S01]  /*b770*/  @P0 LDG.E R0, desc[UR46][R4.64] ;  /* 0x0000002e04000981 */ /* 0x000562000c1e1900 */
[----:B------:R-:W-:Y:S05]  /*b780*/  @P0 BRA `(.L_x_173) ;  /* 0x0000000000100947 */ /* 0x000fea0003800000 */
[----:B------:R-:W-:Y:S05]  /*b790*/  @!P1 BRA `(.L_x_173) ;  /* 0x00000000000c9947 */ /* 0x000fea0003800000 */
[----:B--2---:R-:W2:Y:S04]  /*b7a0*/  LDG.E R5, desc[UR46][R2.64] ;  /* 0x0000002e02057981 */ /* 0x004ea8000c1e1900 */
[----:B-----5:R-:W2:Y:S02]  /*b7b0*/  LDG.E R0, desc[UR46][R2.64+0x4] ;  /* 0x0000042e02007981 */ /* 0x020ea4000c1e1900 */
[----:B--2---:R-:W-:-:S07]  /*b7c0*/  IMAD.IADD R0, R0, 0x1, -R5 ;  /* 0x0000000100007824 */ /* 0x004fce00078e0a05 */
.L_x_173:
[----:B--2--5:R-:W-:Y:S01]  /*b7d0*/  IMAD.IADD R2, R0, 0x1, -R23 ;  /* 0x0000000100027824 */ /* 0x024fe200078e0a17 */
[----:B------:R-:W-:Y:S01]  /*b7e0*/  BSSY B6, `(.L_x_174) ;  /* 0x0000235000067945 */ /* 0x000fe20003800000 */
[----:B------:R-:W-:Y:S02]  /*b7f0*/  IADD3 R23, R6, R23, RZ ;  /* 0x0000001706177210 */ /* 0x000fe40007ffe0ff */
[C---:B------:R-:W-:Y:S01]  /*b800*/  VIADD R0, R2.reuse, 0xbf ;  /* 0x000000bf02007836 */ /* 0x040fe20000000000 */
[----:B------:R0:W-:Y:S01]  /*b810*/  STL [R1+0x8], R2 ;  /* 0x0000080201007387 */ /* 0x0001e20000100800 */
[----:B------:R-:W-:Y:S02]  /*b820*/  ISETP.GT.AND P0, PT, R2, RZ, PT ;  /* 0x000000ff0200720c */ /* 0x000fe40003f04270 */
[----:B------:R-:W-:-:S05]  /*b830*/  IMAD.HI R0, R0, 0x2aaaaaab, RZ ;  /* 0x2aaaaaab00007827 */ /* 0x000fca00078e02ff */
[----:B------:R-:W-:-:S04]  /*b840*/  SHF.R.U32.HI R29, RZ, 0x1f, R0 ;  /* 0x0000001fff1d7819 */ /* 0x000fc80000011600 */
[----:B------:R-:W-:Y:S02]  /*b850*/  LEA.HI.SX32 R29, R0, R29, 0x1b ;  /* 0x0000001d001d7211 */ /* 0x000fe400078fdaff */
[----:B0-----:R-:W-:Y:S05]  /*b860*/  @P0 BRA `(.L_x_175) ;  /* 0x00000000003c0947 */ /* 0x001fea0003800000 */
[----:B------:R-:W-:-:S13]  /*b870*/  ISETP.NE.AND P1, PT, R27, RZ, PT ;  /* 0x000000ff1b00720c */ /* 0x000fda0003f25270 */
[----:B------:R-:W-:Y:S05]  /*b880*/  @P1 BRA `(.L_x_176) ;  /* 0x0000002000a81947 */ /* 0x000fea0003800000 */
[----:B------:R-:W0:Y:S01]  /*b890*/  S2R R7, SR_LANEID ;  /* 0x0000000000077919 */ /* 0x000e220000000000 */
[----:B------:R-:W-:Y:S01]  /*b8a0*/  VOTEU.ANY UR4, UPT, PT ;  /* 0x0000000000047886 */ /* 0x000fe200038e0100 */
[----:B------:R-:W2:Y:S01]  /*b8b0*/  LDC.64 R2, c[0x0][0xc38] ;  /* 0x00030e00ff027b82 */ /* 0x000ea20000000a00 */
[----:B------:R-:W0:Y:S08]  /*b8c0*/  FLO.U32 R0, UR4 ;  /* 0x0000000400007d00 */ /* 0x000e3000080e0000 */
[----:B------:R-:W2:Y:S01]  /*b8d0*/  POPC R5, UR4 ;  /* 0x0000000400057d09 */ /* 0x000ea20008000000 */
[----:B0-----:R-:W-:-:S13]  /*b8e0*/  ISETP.EQ.U32.AND P0, PT, R0, R7, PT ;  /* 0x000000070000720c */ /* 0x001fda0003f02070 */
[----:B--2---:R-:W2:Y:S01]  /*b8f0*/  @P0 ATOMG.E.ADD.STRONG.GPU PT, R3, desc[UR46][R2.64], R5 ;  /* 0x00000005020309a8 */ /* 0x004ea200081ee1ee */
[----:B------:R-:W0:Y:S02]  /*b900*/  S2R R4, SR_LTMASK ;  /* 0x0000000000047919 */ /* 0x000e240000003900 */
[----:B0-----:R-:W-:-:S04]  /*b910*/  LOP3.LUT R4, R4, UR4, RZ, 0xc0, !PT ;  /* 0x0000000404047c12 */ /* 0x001fc8000f8ec0ff */
[----:B------:R-:W0:Y:S01]  /*b920*/  POPC R7, R4 ;  /* 0x0000000400077309 */ /* 0x000e220000000000 */
[----:B--2---:R-:W0:Y:S02]  /*b930*/  SHFL.IDX PT, R0, R3, R0, 0x1f ;  /* 0x00001f0003007589 */ /* 0x004e2400000e0000 */
[----:B0-----:R-:W-:Y:S01]  /*b940*/  IADD3 R16, R0, UR37, R7 ;  /* 0x0000002500107c10 */ /* 0x001fe2000fffe007 */
[----:B------:R-:W-:Y:S06]  /*b950*/  BRA `(.L_x_176) ;  /* 0x0000002000747947 */ /* 0x000fec0003800000 */
.L_x_175:
[----:B------:R-:W0:Y:S01]  /*b960*/  S2R R3, SR_CgaCtaId ;  /* 0x0000000000037919 */ /* 0x000e220000008800 */
[----:B------:R-:W-:-:S04]  /*b970*/  MOV R26, 0x400 ;  /* 0x00000400001a7802 */ /* 0x000fc80000000f00 */
[----:B0-----:R-:W-:-:S05]  /*b980*/  LEA R26, R3, R26, 0x18 ;  /* 0x0000001a031a7211 */ /* 0x001fca00078ec0ff */
[----:B------:R-:W-:-:S05]  /*b990*/  VIADD R0, R26, 0x12400 ;  /* 0x000124001a007836 */ /* 0x000fca0000000000 */
[----:B------:R-:W-:-:S13]  /*b9a0*/  LOP3.LUT P0, RZ, R0, 0x3ff, RZ, 0xc0, !PT ;  /* 0x000003ff00ff7812 */ /* 0x000fda000780c0ff */
[----:B------:R-:W-:Y:S05]  /*b9b0*/  @!P0 BRA `(.L_x_177) ;  /* 0x0000000000408947 */ /* 0x000fea0003800000 */
[----:B------:R-:W-:Y:S01]  /*b9c0*/  MOV R2, 0x0 ;  /* 0x0000000000027802 */ /* 0x000fe20000000f00 */
[----:B------:R-:W-:Y:S01]  /*b9d0*/  ULDC.64 UR6, c[0x4][0xa8] ;  /* 0x01002a0000067ab9 */ /* 0x000fe20000000a00 */
[----:B------:R-:W-:Y:S01]  /*b9e0*/  ULDC.64 UR8, c[0x4][0xb0] ;  /* 0x01002c0000087ab9 */ /* 0x000fe20000000a00 */
[----:B------:R-:W-:Y:S01]  /*b9f0*/  ULDC.64 UR4, c[0x4][0x30] ;  /* 0x01000c0000047ab9 */ /* 0x000fe20000000a00 */
[----:B------:R-:W-:Y:S01]  /*ba00*/  IMAD.U32 R4, RZ, RZ, UR6 ;  /* 0x00000006ff047e24 */ /* 0x000fe2000f8e00ff */
[----:B------:R-:W-:Y:S01]  /*ba10*/  MOV R7, UR9 ;  /* 0x0000000900077c02 */ /* 0x000fe20008000f00 */
[----:B------:R-:W0:Y:S01]  /*ba20*/  LDC.64 R2, c[0x4][R2] ;  /* 0x0100000002027b82 */ /* 0x000e220000000a00 */
[----:B------:R-:W-:Y:S01]  /*ba30*/  IMAD.U32 R5, RZ, RZ, UR7 ;  /* 0x00000007ff057e24 */ /* 0x000fe2000f8e00ff */
[----:B------:R-:W-:Y:S01]  /*ba40*/  MOV R12, 0x1 ;  /* 0x00000001000c7802 */ /* 0x000fe20000000f00 */
[----:B------:R-:W-:Y:S02]  /*ba50*/  IMAD.U32 R6, RZ, RZ, UR8 ;  /* 0x00000008ff067e24 */ /* 0x000fe4000f8e00ff */
[----:B------:R-:W-:-:S02]  /*ba60*/  IMAD.U32 R10, RZ, RZ, UR4 ;  /* 0x00000004ff0a7e24 */ /* 0x000fc4000f8e00ff */
[----:B------:R-:W-:Y:S02]  /*ba70*/  IMAD.U32 R11, RZ, RZ, UR5 ;  /* 0x00000005ff0b7e24 */ /* 0x000fe4000f8e00ff */
[----:B------:R-:W-:Y:S02]  /*ba80*/  IMAD.MOV.U32 R8, RZ, RZ, 0x70 ;  /* 0x00000070ff087424 */ /* 0x000fe400078e00ff */
[----:B------:R-:W-:-:S07]  /*ba90*/  IMAD.MOV.U32 R13, RZ, RZ, RZ ;  /* 0x000000ffff0d7224 */ /* 0x000fce00078e00ff */
[----:B------:R-:W-:-:S07]  /*baa0*/  LEPC R20, `(.L_x_177) ;  /* 0x000000001014794e */ /* 0x000fce0000000000 */
[----:B01----:R-:W-:Y:S05]  /*bab0*/  CALL.ABS.NOINC R2 ;  /* 0x0000000002007343 */ /* 0x003fea0003c00000 */
.L_x_177:
        /* <DEDUP_REMOVED lines=8> */
[----:B------:R-:W-:Y:S01]  /*bb40*/  IMAD.U32 R4, RZ, RZ, UR6 ;  /* 0x00000006ff047e24 */ /* 0x000fe2000f8e00ff */
[----:B------:R-:W-:Y:S01]  /*bb50*/  MOV R5, UR7 ;  /* 0x0000000700057c02 */ /* 0x000fe20008000f00 */
[----:B------:R-:W-:Y:S01]  /*bb60*/  IMAD.U32 R6, RZ, RZ, UR8 ;  /* 0x00000008ff067e24 */ /* 0x000fe2000f8e00ff */
[----:B------:R-:W-:Y:S01]  /*bb70*/  MOV R11, UR5 ;  /* 0x00000005000b7c02 */ /* 0x000fe20008000f00 */
[----:B------:R-:W-:Y:S02]  /*bb80*/  IMAD.U32 R7, RZ, RZ, UR9 ;  /* 0x00000009ff077e24 */ /* 0x000fe4000f8e00ff */
[----:B------:R-:W-:-:S02]  /*bb90*/  IMAD.U32 R10, RZ, RZ, UR4 ;  /* 0x00000004ff0a7e24 */ /* 0x000fc4000f8e00ff */
[----:B------:R-:W-:Y:S02]  /*bba0*/  IMAD.MOV.U32 R8, RZ, RZ, 0x70 ;  /* 0x00000070ff087424 */ /* 0x000fe400078e00ff */
[----:B------:R-:W-:Y:S02]  /*bbb0*/  IMAD.MOV.U32 R12, RZ, RZ, 0x1 ;  /* 0x00000001ff0c7424 */ /* 0x000fe400078e00ff */
[----:B0-----:R-:W-:-:S07]  /*bbc0*/  IMAD.MOV.U32 R13, RZ, RZ, RZ ;  /* 0x000000ffff0d7224 */ /* 0x001fce00078e00ff */
[----:B------:R-:W-:-:S07]  /*bbd0*/  LEPC R20, `(.L_x_179) ;  /* 0x000000001014794e */ /* 0x000fce0000000000 */
[----:B-12---:R-:W-:Y:S05]  /*bbe0*/  CALL.ABS.NOINC R2 ;  /* 0x0000000002007343 */ /* 0x006fea0003c00000 */
.L_x_179:
[----:B------:R-:W-:Y:S01]  /*bbf0*/  MOV R2, 0x0 ;  /* 0x0000000000027802 */ /* 0x000fe20000000f00 */
[----:B------:R-:W-:Y:S01]  /*bc00*/  ULDC.64 UR6, c[0x4][0xa8] ;  /* 0x01002a0000067ab9 */ /* 0x000fe20000000a00 */
[----:B------:R-:W-:Y:S01]  /*bc10*/  ULDC.64 UR8, c[0x4][0xb0] ;  /* 0x01002c0000087ab9 */ /* 0x000fe20000000a00 */
[----:B------:R-:W-:Y:S01]  /*bc20*/  ULDC.64 UR4, c[0x4][0x40] ;  /* 0x0100100000047ab9 */ /* 0x000fe20000000a00 */
[----:B------:R-:W-:Y:S01]  /*bc30*/  MOV R4, UR6 ;  /* 0x0000000600047c02 */ /* 0x000fe20008000f00 */
[----:B------:R-:W-:Y:S01]  /*bc40*/  IMAD.U32 R5, RZ, RZ, UR7 ;  /* 0x00000007ff057e24 */ /* 0x000fe2000f8e00ff */
[----:B------:R-:W0:Y:S01]  /*bc50*/  LDC.64 R2, c[0x4][R2] ;  /* 0x0100000002027b82 */ /* 0x000e220000000a00 */
[----:B------:R-:W-:Y:S01]  /*bc60*/  IMAD.U32 R6, RZ, RZ, UR8 ;  /* 0x00000008ff067e24 */ /* 0x000fe2000f8e00ff */
[----:B------:R-:W-:Y:S01]  /*bc70*/  MOV R10, UR4 ;  /* 0x00000004000a7c02 */ /* 0x000fe20008000f00 */
[----:B------:R-:W-:Y:S01]  /*bc80*/  IMAD.U32 R7, RZ, RZ, UR9 ;  /* 0x00000009ff077e24 */ /* 0x000fe2000f8e00ff */
[----:B------:R-:W-:Y:S01]  /*bc90*/  MOV R13, RZ ;  /* 0x000000ff000d7202 */ /* 0x000fe20000000f00 */
[----:B------:R-:W-:-:S02]  /*bca0*/  IMAD.U32 R11, RZ, RZ, UR5 ;  /* 0x00000005ff0b7e24 */ /* 0x000fc4000f8e00ff */
[----:B------:R-:W-:Y:S02]  /*bcb0*/  IMAD.MOV.U32 R8, RZ, RZ, 0x70 ;  /* 0x00000070ff087424 */ /* 0x000fe400078e00ff */
[----:B------:R-:W-:-:S07]  /*bcc0*/  IMAD.MOV.U32 R12, RZ, RZ, 0x1 ;  /* 0x00000001ff0c7424 */ /* 0x000fce00078e00ff */
[----:B------:R-:W-:-:S07]  /*bcd0*/  LEPC R20, `(.L_x_178) ;  /* 0x000000001014794e */ /* 0x000fce0000000000 */
[----:B0-----:R-:W-:Y:S05]  /*bce0*/  CALL.ABS.NOINC R2 ;  /* 0x0000000002007343 */ /* 0x001fea0003c00000 */
.L_x_178:
[----:B------:R-:W2:Y:S01]  /*bcf0*/  LDL.LU R2, [R1] ;  /* 0x0000000001027983 */ /* 0x000ea20000300800 */
[----:B------:R-:W-:Y:S01]  /*bd00*/  ULDC.64 UR4, c[0x0][0x9f8] ;  /* 0x00027e0000047ab9 */ /* 0x000fe20000000a00 */
[----:B------:R-:W0:Y:S02]  /*bd10*/  LDC R0, c[0x0][0x428] ;  /* 0x00010a00ff007b82 */ /* 0x000e240000000800 */
[----:B------:R-:W3:Y:S04]  /*bd20*/  LDL.LU R21, [R1+0x4] ;  /* 0x0000040001157983 */ /* 0x000ee80000300800 */
[----:B------:R-:W4:Y:S01]  /*bd30*/  LDL.LU R20, [R1+0x10] ;  /* 0x0000100001147983 */ /* 0x000f220000300800 */
[----:B------:R-:W-:Y:S01]  /*bd40*/  ISETP.NE.U32.AND P0, PT, RZ, UR4, PT ;  /* 0x00000004ff007c0c */ /* 0x000fe2000bf05070 */
[----:B------:R-:W-:-:S03]  /*bd50*/  IMAD.MOV.U32 R6, RZ, RZ, R28 ;  /* 0x000000ffff067224 */ /* 0x000fc600078e001c */
[----:B------:R-:W-:Y:S02]  /*bd60*/  ISETP.NE.AND.EX P0, PT, RZ, UR5, PT, P0 ;  /* 0x00000005ff007c0c */ /* 0x000fe4000bf05300 */
[----:B------:R-:W-:-:S13]  /*bd70*/  ISETP.NE.AND P6, PT, R27, RZ, PT ;  /* 0x000000ff1b00720c */ /* 0x000fda0003fc5270 */
[----:B------:R-:W-:-:S05]  /*bd80*/  VOTEU.ALL UP1, P6 ;  /* 0x00000000003f7886 */ /* 0x000fca0003020000 */
[----:B------:R-:W-:-:S04]  /*bd90*/  @!UP1 UIADD3 UR8, UP0, UR38, 0x270, URZ ;  /* 0x0000027026089890 */ /* 0x000fc8000ff1e03f */
[----:B------:R-:W-:-:S03]  /*bda0*/  @!UP1 UIADD3.X UR9, URZ, UR39, URZ, UP0, !UPT ;  /* 0x000000273f099290 */ /* 0x000fc600087fe43f */
[----:B------:R-:W-:Y:S01]  /*bdb0*/  VOTEU.ALL UP0, P6 ;  /* 0x00000000003f7886 */ /* 0x000fe20003000000 */
[----:B--2---:R-:W-:-:S04]  /*bdc0*/  @P0 IADD3 R2, P1, R2, UR4, RZ ;  /* 0x0000000402020c10 */ /* 0x004fc8000ff3e0ff */
[----:B---3--:R-:W-:Y:S01]  /*bdd0*/  @P0 IADD3.X R3, R21, UR5, RZ, P1, !PT ;  /* 0x0000000515030c10 */ /* 0x008fe20008ffe4ff */
[----:B------:R-:W-:-:S04]  /*bde0*/  ULDC.64 UR4, c[0x0][0xa00] ;  /* 0x0002800000047ab9 */ /* 0x000fc80000000a00 */
[----:B------:R2:W5:Y:S01]  /*bdf0*/  @P0 LDG.E R6, desc[UR46][R2.64] ;  /* 0x0000002e02060981 */ /* 0x000562000c1e1900 */
[----:B0-----:R-:W-:Y:S01]  /*be00*/  ISETP.NE.AND P0, PT, R0, 0x1, PT ;  /* 0x000000010000780c */ /* 0x001fe20003f05270 */
[----:B------:R-:W-:Y:S01]  /*be10*/  IMAD.MOV.U32 R0, RZ, RZ, R18 ;  /* 0x000000ffff007224 */ /* 0x000fe200078e0012 */
[----:B------:R-:W-:Y:S01]  /*be20*/  PLOP3.LUT P1, PT, P6, PT, PT, 0x8, 0x0 ;  /* 0x000000000000781c */ /* 0x000fe2000372e170 */
[----:B----4-:R-:W-:-:S10]  /*be30*/  IMAD R17, R17, 0xc0, R20 ;  /* 0x000000c011117824 */ /* 0x010fd400078e0214 */
[----:B------:R-:W0:Y:S08]  /*be40*/  @P0 LDC R5, c[0x0][0x42c] ;  /* 0x00010b00ff050b82 */ /* 0x000e300000000800 */
[----:B------:R-:W3:Y:S01]  /*be50*/  @P0 LDC R7, c[0x0][0x430] ;  /* 0x00010c00ff070b82 */ /* 0x000ee20000000800 */
[----:B0-----:R-:W-:-:S05]  /*be60*/  @P0 IMAD.HI.U32 R4, R18, R5, RZ ;  /* 0x0000000512040227 */ /* 0x001fca00078e00ff */
[----:B---3--:R-:W-:Y:S02]  /*be70*/  @P0 SHF.R.U32.HI R0, RZ, R7, R4 ;  /* 0x00000007ff000219 */ /* 0x008fe40000011604 */
[----:B------:R-:W-:-:S04]  /*be80*/  ISETP.NE.U32.AND P0, PT, RZ, UR4, PT ;  /* 0x00000004ff007c0c */ /* 0x000fc8000bf05070 */
[----:B------:R-:W-:-:S04]  /*be90*/  ISETP.NE.AND.EX P0, PT, RZ, UR5, PT, P0 ;  /* 0x00000005ff007c0c */ /* 0x000fc8000bf05300 */
[----:B--2---:R-:W-:-:S09]  /*bea0*/  SEL R9, R28, RZ, !P0 ;  /* 0x000000ff1c097207 */ /* 0x004fd20004000000 */
.L_x_180:
        /* <DEDUP_REMOVED lines=9> */
[----:B0-----:R-:W-:Y:S05]  /*bf40*/  @P1 BRA.U.ANY `(.L_x_180) ;  /* 0xfffffffd00d81947 */ /* 0x001fea000393ffff */
[----:B------:R-:W0:Y:S01]  /*bf50*/  LDC.64 R2, c[0x0][0x3f8] ;  /* 0x0000fe00ff027b82 */ /* 0x000e220000000a00 */
[----:B------:R-:W-:Y:S02]  /*bf60*/  ULDC.64 UR4, c[0x0][0xa08] ;  /* 0x0002820000047ab9 */ /* 0x000fe40000000a00 */
[----:B0-----:R-:W-:Y:S01]  /*bf70*/  LOP3.LUT P0, RZ, R2, UR4, RZ, 0xfc, !PT ;  /* 0x0000000402ff7c12 */ /* 0x001fe2000f80fcff */
[----:B------:R-:W-:-:S03]  /*bf80*/  UMOV UR4, 0xffffffff ;  /* 0xffffffff00047882 */ /* 0x000fc60000000000 */
[----:B------:R-:W-:-:S04]  /*bf90*/  LOP3.LUT P0, RZ, R3, UR5, RZ, 0xfc, P0 ;  /* 0x0000000503ff7c12 */ /* 0x000fc8000800fcff */
[----:B-----5:R-:W-:Y:S01]  /*bfa0*/  SEL R7, R6, RZ, !P0 ;  /* 0x000000ff06077207 */ /* 0x020fe20004000000 */
[----:B------:R-:W-:Y:S08]  /*bfb0*/  BRA.DIV UR4, `(.L_x_181) ;  /* 0x0000002a04987947 */ /* 0x000ff0000b800000 */
.L_x_251:
[----:B------:R-:W-:Y:S01]  /*bfc0*/  UMOV UR4, 0xffffffff ;  /* 0xffffffff00047882 */ /* 0x000fe20000000000 */
[----:B------:R-:W-:Y:S01]  /*bfd0*/  SHF.R.S32.HI R8, RZ, 0x1f, R6 ;  /* 0x0000001fff087819 */ /* 0x000fe20000011406 */
[----:B------:R-:W-:Y:S01]  /*bfe0*/  VIADD R10, R29, 0xffffffff ;  /* 0xffffffff1d0a7836 */ /* 0x000fe20000000000 */
[----:B------:R-:W-:Y:S06]  /*bff0*/  BRA.DIV UR4, `(.L_x_182) ;  /* 0x0000002a04bc7947 */ /* 0x000fec000b800000 */
[----:B------:R-:W-:-:S13]  /*c000*/  ELECT P6, URZ, PT ;  /* 0x00000000003f782f */ /* 0x000fda00038c0000 */
.L_x_254:
[----:B------:R-:W-:Y:S05]  /*c010*/  @!P6 BRA `(.L_x_183) ;  /* 0x0000000000d0e947 */ /* 0x000fea0003800000 */
[----:B------:R-:W-:Y:S02]  /*c020*/  ISETP.NE.U32.AND P0, PT, R2, RZ, PT ;  /* 0x000000ff0200720c */ /* 0x000fe40003f05070 */
[----:B------:R-:W-:Y:S02]  /*c030*/  MOV R25, R10 ;  /* 0x0000000a00197202 */ /* 0x000fe40000000f00 */
[----:B------:R-:W-:-:S13]  /*c040*/  ISETP.NE.AND.EX P0, PT, R3, RZ, PT, P0 ;  /* 0x000000ff0300720c */ /* 0x000fda0003f05300 */
[----:B------:R-:W-:Y:S05]  /*c050*/  @!P0 BRA `(.L_x_184) ;  /* 0x0000000000488947 */ /* 0x000fea0003800000 */
[----:B------:R-:W0:Y:S01]  /*c060*/  LDC R25, c[0x0][0x41c] ;  /* 0x00010700ff197b82 */ /* 0x000e220000000800 */
[----:B------:R-:W-:Y:S01]  /*c070*/  IMAD.MOV.U32 R7, RZ, RZ, R10 ;  /* 0x000000ffff077224 */ /* 0x000fe200078e000a */
[----:B------:R-:W-:Y:S02]  /*c080*/  ULDC.64 UR4, c[0x0][0x408] ;  /* 0x0001020000047ab9 */ /* 0x000fe40000000a00 */
[----:B------:R-:W-:-:S04]  /*c090*/  IMAD R11, R8, UR4, RZ ;  /* 0x00000004080b7c24 */ /* 0x000fc8000f8e02ff */
[----:B------:R-:W-:Y:S01]  /*c0a0*/  IMAD R11, R6, UR5, R11 ;  /* 0x00000005060b7c24 */ /* 0x000fe2000f8e020b */
[----:B0-----:R-:W-:-:S13]  /*c0b0*/  ISETP.NE.AND P0, PT, R25, 0x1, PT ;  /* 0x000000011900780c */ /* 0x001fda0003f05270 */
[----:B------:R-:W0:Y:S02]  /*c0c0*/  @P0 LDC.64 R4, c[0x0][0x420] ;  /* 0x00010800ff040b82 */ /* 0x000e240000000a00 */
[----:B0-----:R-:W-:-:S05]  /*c0d0*/  @P0 IMAD.HI.U32 R4, R10, R4, RZ ;  /* 0x000000040a040227 */ /* 0x001fca00078e00ff */
[----:B------:R-:W-:-:S04]  /*c0e0*/  @P0 SHF.R.U32.HI R7, RZ, R5, R4 ;  /* 0x00000005ff070219 */ /* 0x000fc80000011604 */
[--C-:B------:R-:W-:Y:S01]  /*c0f0*/  SHF.R.S32.HI R5, RZ, 0x1f, R7.reuse ;  /* 0x0000001fff057819 */ /* 0x100fe20000011407 */
[----:B------:R-:W-:-:S04]  /*c100*/  IMAD.MOV.U32 R4, RZ, RZ, R7 ;  /* 0x000000ffff047224 */ /* 0x000fc800078e0007 */
[----:B------:R-:W-:-:S04]  /*c110*/  IMAD.WIDE.U32 R4, R6, UR4, R4 ;  /* 0x0000000406047c25 */ /* 0x000fc8000f8e0004 */
[----:B------:R-:W-:Y:S01]  /*c120*/  IMAD.IADD R5, R5, 0x1, R11 ;  /* 0x0000000105057824 */ /* 0x000fe200078e020b */
[----:B------:R-:W-:-:S04]  /*c130*/  LEA R12, P0, R4, R2, 0x2 ;  /* 0x00000002040c7211 */ /* 0x000fc800078010ff */
[----:B------:R-:W-:Y:S02]  /*c140*/  LEA.HI.X R13, R4, R3, R5, 0x2, P0 ;  /* 0x00000003040d7211 */ /* 0x000fe400000f1405 */
[----:B------:R-:W-:-:S03]  /*c150*/  IADD3 R4, -R7, RZ, RZ ;  /* 0x000000ff07047210 */ /* 0x000fc60007ffe1ff */
[----:B------:R0:W5:Y:S02]  /*c160*/  LDG.E R7, desc[UR46][R12.64] ;  /* 0x0000002e0c077981 */ /* 0x000164000c1e1900 */
[----:B------:R-:W-:-:S07]  /*c170*/  IMAD R25, R25, R4, R10 ;  /* 0x0000000419197224 */ /* 0x000fce00078e020a */
.L_x_184:
[----:B------:R-:W-:Y:S01]  /*c180*/  IMAD R5, R22, 0x8, R26 ;  /* 0x0000000816057824 */ /* 0x000fe200078e021a */
[----:B------:R-:W-:-:S04]  /*c190*/  SHF.L.U32 R4, R24, 0x1f, RZ ;  /* 0x0000001f18047819 */ /* 0x000fc800000006ff */
[----:B------:R-:W2:Y:S02]  /*c1a0*/  SYNCS.PHASECHK.TRANS64.TRYWAIT P0, [R5+URZ+0x30840], R4 ;  /* 0x03084004050075a7 */ /* 0x000ea4000800017f */
[----:B--2---:R-:W-:Y:S05]  /*c1b0*/  @!P0 BRA `(.L_x_185) ;  /* 0x00000028006c8947 */ /* 0x004fea0003800000 */
.L_x_255:
[----:B------:R-:W3:Y:S02]  /*c1c0*/  S2R R11, SR_TID.X ;  /* 0x00000000000b7919 */ /* 0x000ee40000002100 */
[----:B---3--:R-:W-:-:S04]  /*c1d0*/  LOP3.LUT R11, R11, 0x7f, RZ, 0xc0, !PT ;  /* 0x0000007f0b0b7812 */ /* 0x008fc800078ec0ff */
[----:B------:R-:W-:-:S13]  /*c1e0*/  ISETP.NE.AND P0, PT, R11, RZ, PT ;  /* 0x000000ff0b00720c */ /* 0x000fda0003f05270 */
[----:B------:R-:W-:Y:S05]  /*c1f0*/  @P0 BRA `(.L_x_186) ;  /* 0x0000000000140947 */ /* 0x000fea0003800000 */
[----:B------:R-:W-:Y:S01]  /*c200*/  ISETP.NE.AND P1, PT, R27, RZ, PT ;  /* 0x000000ff1b00720c */ /* 0x000fe20003f25270 */
[----:B--2---:R-:W-:-:S04]  /*c210*/  IMAD.MOV.U32 R4, RZ, RZ, 0x6000 ;  /* 0x00006000ff047424 */ /* 0x004fc800078e00ff */
[----:B------:R3:W-:Y:S08]  /*c220*/  SYNCS.ARRIVE.TRANS64 RZ, [R5+URZ+0x30830], R4 ;  /* 0x0308300405ff79a7 */ /* 0x0007f0000800003f */
[----:B------:R-:W-:Y:S05]  /*c230*/  @!P1 BRA `(.L_x_186) ;  /* 0x0000000000049947 */ /* 0x000fea0003800000 */
[----:B------:R-:W-:Y:S01]  /*c240*/  BPT.TRAP 0x1 ;  /* 0x000000040000795c */ /* 0x000fe20000300000 */
.L_x_186:
        /* <DEDUP_REMOVED lines=8> */
[----:B------:R-:W-:Y:S01]  /*c2d0*/  UMOV UR10, URZ ;  /* 0x0000003f000a7c82 */ /* 0x000fe20008000000 */
[----:B------:R-:W-:Y:S02]  /*c2e0*/  R2UR UR12, R0 ;  /* 0x00000000000c72ca */ /* 0x000fe400000e0000 */
[----:B-----5:R-:W-:-:S03]  /*c2f0*/  R2UR UR13, R7 ;  /* 0x00000000070d72ca */ /* 0x020fc600000e0000 */
[----:B------:R-:W-:-:S04]  /*c300*/  UIADD3 UR9, UR9, 0x30830, URZ ;  /* 0x0003083009097890 */ /* 0x000fc8000fffe03f */
[----:B------:R-:W-:Y:S02]  /*c310*/  UIMAD UR11, UR11, 0xc0, UR4 ;  /* 0x000000c00b0b78a4 */ /* 0x000fe4000f8e0204 */
[----:B------:R-:W-:Y:S01]  /*c320*/  UIADD3 UR8, UR8, 0x12400, URZ ;  /* 0x0001240008087890 */ /* 0x000fe2000fffe03f */
[----:B------:R-:W-:-:S08]  /*c330*/  UMOV UR4, 0x0 ;  /* 0x0000000000047882 */ /* 0x000fd00000000000 */
[----:B------:R2:W-:Y:S02]  /*c340*/  UTMALDG.4D [UR8], [UR6], desc[UR4] ;  /* 0x00000408060075b4 */ /* 0x0005e40008019000 */
[----:B--2---:R-:W-:Y:S01]  /*c350*/  NOP ;  /* 0x0000000000007918 */ /* 0x004fe20000000000 */
.L_x_183:
[----:B------:R-:W2:Y:S01]  /*c360*/  LDL.LU R11, [R1+0xc] ;  /* 0x00000c00010b7983 */ /* 0x000ea20000300800 */
[----:B------:R-:W-:Y:S05]  /*c370*/  WARPSYNC.ALL ;  /* 0x0000000000007948 */ /* 0x000fea0003800000 */
[----:B------:R-:W-:Y:S02]  /*c380*/  R2UR UR9, R26 ;  /* 0x000000001a0972ca */ /* 0x000fe400000e0000 */
[----:B------:R-:W-:-:S13]  /*c390*/  ELECT P0, URZ, PT ;  /* 0x00000000003f782f */ /* 0x000fda0003800000 */
[----:B------:R-:W-:Y:S01]  /*c3a0*/  @P0 R2UR UR13, R9 ;  /* 0x00000000090d02ca */ /* 0x000fe200000e0000 */
[----:B------:R-:W-:Y:S01]  /*c3b0*/  UIADD3 UR4, UP0, UR38, 0x270, URZ ;  /* 0x0000027026047890 */ /* 0x000fe2000ff1e03f */
[----:B------:R-:W-:Y:S01]  /*c3c0*/  @P0 R2UR UR12, R18 ;  /* 0x00000000120c02ca */ /* 0x000fe200000e0000 */
[----:B------:R-:W-:Y:S01]  /*c3d0*/  UMOV UR6, 0x0 ;  /* 0x0000000000067882 */ /* 0x000fe20000000000 */
[----:B------:R-:W-:Y:S01]  /*c3e0*/  @P0 R2UR UR11, R17 ;  /* 0x00000000110b02ca */ /* 0x000fe200000e0000 */
[----:B------:R-:W-:Y:S01]  /*c3f0*/  UIADD3.X UR5, URZ, UR39, URZ, UP0, !UPT ;  /* 0x000000273f057290 */ /* 0x000fe200087fe43f */
[----:B------:R-:W-:Y:S01]  /*c400*/  BSSY B0, `(.L_x_187) ;  /* 0x0000011000007945 */ /* 0x000fe20003800000 */
[----:B------:R-:W-:Y:S01]  /*c410*/  UMOV UR7, 0x12f00000 ;  /* 0x12f0000000077882 */ /* 0x000fe20000000000 */
[----:B------:R-:W-:Y:S01]  /*c420*/  UMOV UR10, URZ ;  /* 0x0000003f000a7c82 */ /* 0x000fe20008000000 */
[----:B------:R-:W-:Y:S01]  /*c430*/  UIADD3 UR8, UR9, 0xc400, URZ ;  /* 0x0000c40009087890 */ /* 0x000fe2000fffe03f */
[----:B------:R-:W-:Y:S01]  /*c440*/  @P0 IMAD.MOV.U32 R5, RZ, RZ, 0x6000 ;  /* 0x00006000ff050424 */ /* 0x000fe200078e00ff */
[----:B------:R-:W-:Y:S01]  /*c450*/  BAR.SYNC.DEFER_BLOCKING 0x8, 0x1a0 ;  /* 0x0206800000007b1d */ /* 0x000fe20000010000 */
[----:B------:R-:W-:-:S05]  /*c460*/  UIADD3 UR9, UR9, 0x30800, URZ ;  /* 0x0003080009097890 */ /* 0x000fca000fffe03f */
[----:B------:R3:W-:Y:S04]  /*c470*/  @P0 SYNCS.ARRIVE.TRANS64 RZ, [R26+URZ+0x30800], R5 ;  /* 0x030800051aff09a7 */ /* 0x0007e8000800003f */
[----:B------:R4:W-:Y:S01]  /*c480*/  UTMALDG.4D [UR8], [UR4], desc[UR6] ;  /* 0x00000608040075b4 */ /* 0x0009e20008019000 */
[----:B--2---:R-:W-:-:S04]  /*c490*/  IADD3 R11, R11, 0x1, RZ ;  /* 0x000000010b0b7810 */ /* 0x004fc80007ffe0ff */
[----:B------:R-:W-:Y:S01]  /*c4a0*/  LEA.HI R4, R11, R11, RZ, 0x1 ;  /* 0x0000000b0b047211 */ /* 0x000fe200078f08ff */
[----:B------:R4:W-:Y:S03]  /*c4b0*/  STL [R1+0xc], R11 ;  /* 0x00000c0b01007387 */ /* 0x0009e60000100800 */
[----:B------:R-:W-:-:S05]  /*c4c0*/  LOP3.LUT R4, R4, 0xfffffffe, RZ, 0xc0, !PT ;  /* 0xfffffffe04047812 */ /* 0x000fca00078ec0ff */
[----:B------:R-:W-:-:S05]  /*c4d0*/  IMAD.IADD R4, R11, 0x1, -R4 ;  /* 0x000000010b047824 */ /* 0x000fca00078e0a04 */
[----:B---3--:R-:W-:-:S04]  /*c4e0*/  SHF.L.U32 R5, R4, 0x1f, RZ ;  /* 0x0000001f04057819 */ /* 0x008fc800000006ff */
[----:B------:R-:W2:Y:S02]  /*c4f0*/  SYNCS.PHASECHK.TRANS64.TRYWAIT P0, [R26+URZ+0x30820], R5 ;  /* 0x030820051a0075a7 */ /* 0x000ea4000800017f */
[----:B--2-4-:R-:W-:Y:S05]  /*c500*/  @!P0 BRA `(.L_x_188) ;  /* 0x0000002400ac8947 */ /* 0x014fea0003800000 */
.L_x_256:
[----:B------:R-:W-:Y:S05]  /*c510*/  BSYNC B0 ;  /* 0x0000000000007941 */ /* 0x000fea0003800000 */
.L_x_187:
[----:B------:R-:W3:Y:S01]  /*c520*/  LDL.LU R4, [R1+0x8] ;  /* 0x0000080001047983 */ /* 0x000ee20000300800 */
[----:B------:R-:W-:Y:S01]  /*c530*/  BSSY B0, `(.L_x_189) ;  /* 0x0000129000007945 */ /* 0x000fe20003800000 */
[----:B---3--:R-:W-:-:S13]  /*c540*/  ISETP.GE.AND P0, PT, R4, 0xc1, PT ;  /* 0x000000c10400780c */ /* 0x008fda0003f06270 */
[----:B------:R-:W-:Y:S05]  /*c550*/  @!P0 BRA `(.L_x_190) ;  /* 0x0000001000988947 */ /* 0x000fea0003800000 */
[----:B------:R-:W-:Y:S01]  /*c560*/  IMAD.MOV R11, RZ, RZ, -R29 ;  /* 0x000000ffff0b7224 */ /* 0x000fe200078e0a1d */
[----:B------:R-:W-:Y:S01]  /*c570*/  BSSY B1, `(.L_x_191) ;  /* 0x0000066000017945 */ /* 0x000fe20003800000 */
[----:B------:R-:W-:Y:S02]  /*c580*/  IMAD.MOV.U32 R4, RZ, RZ, 0x1 ;  /* 0x00000001ff047424 */ /* 0x000fe400078e00ff */
[----:B------:R-:W-:-:S03]  /*c590*/  VIADD R9, R29, 0xfffffffe ;  /* 0xfffffffe1d097836 */ /* 0x000fc60000000000 */
[----:B------:R-:W-:-:S04]  /*c5a0*/  VIADDMNMX R11, R11, R4, 0xffffffff, !PT ;  /* 0xffffffff0b0b7446 */ /* 0x000fc80007800104 */
[----:B------:R-:W-:-:S04]  /*c5b0*/  IADD3 R4, R29, R11, RZ ;  /* 0x0000000b1d047210 */ /* 0x000fc80007ffe0ff */
[----:B------:R-:W-:-:S04]  /*c5c0*/  LOP3.LUT R4, R4, 0x1, RZ, 0xc0, !PT ;  /* 0x0000000104047812 */ /* 0x000fc800078ec0ff */
[----:B------:R-:W-:-:S13]  /*c5d0*/  ISETP.NE.U32.AND P0, PT, R4, 0x1, PT ;  /* 0x000000010400780c */ /* 0x000fda0003f05070 */
[----:B------:R-:W-:Y:S05]  /*c5e0*/  @P0 BRA `(.L_x_192) ;  /* 0x0000000400780947 */ /* 0x000fea0003800000 */
[----:B0-----:R-:W-:Y:S01]  /*c5f0*/  VIADD R12, R22, 0x1 ;  /* 0x00000001160c7836 */ /* 0x001fe20000000000 */
[----:B------:R-:W-:Y:S04]  /*c600*/  BSSY B2, `(.L_x_193) ;  /* 0x0000059000027945 */ /* 0x000fe80003800000 */
[----:B------:R-:W-:-:S04]  /*c610*/  ISETP.NE.AND P0, PT, R12, 0x2, PT ;  /* 0x000000020c00780c */ /* 0x000fc80003f05270 */
[----:B------:R-:W-:Y:S02]  /*c620*/  SEL R13, RZ, 0x1, P0 ;  /* 0x00000001ff0d7807 */ /* 0x000fe40000000000 */
[----:B------:R-:W-:Y:S02]  /*c630*/  SEL R12, R12, RZ, P0 ;  /* 0x000000ff0c0c7207 */ /* 0x000fe40000000000 */
[----:B------:R-:W-:Y:S01]  /*c640*/  LOP3.LUT R13, R24, R13, RZ, 0x3c, !PT ;  /* 0x0000000d180d7212 */ /* 0x000fe200078e3cff */
[----:B------:R-:W-:Y:S06]  /*c650*/  @!P6 BRA `(.L_x_194) ;  /* 0x00000004004ce947 */ /* 0x000fec0003800000 */
[----:B------:R-:W-:Y:S01]  /*c660*/  ISETP.NE.U32.AND P0, PT, R2, RZ, PT ;  /* 0x000000ff0200720c */ /* 0x000fe20003f05070 */
[----:B------:R-:W-:-:S03]  /*c670*/  IMAD.MOV.U32 R4, RZ, RZ, R7 ;  /* 0x000000ffff047224 */ /* 0x000fc600078e0007 */
[----:B------:R-:W-:-:S13]  /*c680*/  ISETP.NE.AND.EX P0, PT, R3, RZ, PT, P0 ;  /* 0x000000ff0300720c */ /* 0x000fda0003f05300 */
[----:B------:R-:W-:Y:S05]  /*c690*/  @!P0 BRA `(.L_x_195) ;  /* 0x0000000000488947 */ /* 0x000fea0003800000 */
[----:B------:R-:W0:Y:S01]  /*c6a0*/  LDC R15, c[0x0][0x41c] ;  /* 0x00010700ff0f7b82 */ /* 0x000e220000000800 */
[----:B------:R-:W-:Y:S01]  /*c6b0*/  MOV R14, R9 ;  /* 0x00000009000e7202 */ /* 0x000fe20000000f00 */
[----:B------:R-:W-:Y:S02]  /*c6c0*/  ULDC.64 UR4, c[0x0][0x408] ;  /* 0x0001020000047ab9 */ /* 0x000fe40000000a00 */
[----:B------:R-:W-:-:S04]  /*c6d0*/  IMAD R17, R8, UR4, RZ ;  /* 0x0000000408117c24 */ /* 0x000fc8000f8e02ff */
[----:B------:R-:W-:Y:S01]  /*c6e0*/  IMAD R17, R6, UR5, R17 ;  /* 0x0000000506117c24 */ /* 0x000fe2000f8e0211 */
[----:B0-----:R-:W-:-:S13]  /*c6f0*/  ISETP.NE.AND P0, PT, R15, 0x1, PT ;  /* 0x000000010f00780c */ /* 0x001fda0003f05270 */
[----:B--2---:R-:W0:Y:S02]  /*c700*/  @P0 LDC.64 R4, c[0x0][0x420] ;  /* 0x00010800ff040b82 */ /* 0x004e240000000a00 */
[----:B0-----:R-:W-:-:S05]  /*c710*/  @P0 IMAD.HI.U32 R4, R9, R4, RZ ;  /* 0x0000000409040227 */ /* 0x001fca00078e00ff */
[----:B------:R-:W-:-:S04]  /*c720*/  @P0 SHF.R.U32.HI R14, RZ, R5, R4 ;  /* 0x00000005ff0e0219 */ /* 0x000fc80000011604 */
[--C-:B------:R-:W-:Y:S01]  /*c730*/  SHF.R.S32.HI R5, RZ, 0x1f, R14.reuse ;  /* 0x0000001fff057819 */ /* 0x100fe2000001140e */
[----:B------:R-:W-:-:S04]  /*c740*/  IMAD.MOV.U32 R4, RZ, RZ, R14 ;  /* 0x000000ffff047224 */ /* 0x000fc800078e000e */
[----:B------:R-:W-:-:S04]  /*c750*/  IMAD.WIDE.U32 R4, R6, UR4, R4 ;  /* 0x0000000406047c25 */ /* 0x000fc8000f8e0004 */
[----:B------:R-:W-:Y:S01]  /*c760*/  IMAD.IADD R17, R17, 0x1, R5 ;  /* 0x0000000111117824 */ /* 0x000fe200078e0205 */
[----:B------:R-:W-:-:S04]  /*c770*/  LEA R2, P0, R4, R2, 0x2 ;  /* 0x0000000204027211 */ /* 0x000fc800078010ff */
[----:B------:R-:W-:Y:S01]  /*c780*/  LEA.HI.X R3, R4, R3, R17, 0x2, P0 ;  /* 0x0000000304037211 */ /* 0x000fe200000f1411 */
[----:B------:R-:W-:-:S04]  /*c790*/  IMAD.MOV R4, RZ, RZ, -R14 ;  /* 0x000000ffff047224 */ /* 0x000fc800078e0a0e */
[----:B------:R-:W-:Y:S02]  /*c7a0*/  IMAD R9, R15, R4, R9 ;  /* 0x000000040f097224 */ /* 0x000fe400078e0209 */
[----:B------:R0:W5:Y:S05]  /*c7b0*/  LDG.E R4, desc[UR46][R2.64] ;  /* 0x0000002e02047981 */ /* 0x00016a000c1e1900 */
.L_x_195:
[----:B0-----:R-:W-:Y:S02]  /*c7c0*/  LEA R3, R12, R26, 0x3 ;  /* 0x0000001a0c037211 */ /* 0x001fe400078e18ff */
[----:B------:R-:W-:-:S04]  /*c7d0*/  SHF.L.U32 R2, R13, 0x1f, RZ ;  /* 0x0000001f0d027819 */ /* 0x000fc800000006ff */
[----:B------:R-:W0:Y:S02]  /*c7e0*/  SYNCS.PHASECHK.TRANS64.TRYWAIT P0, [R3+URZ+0x30840], R2 ;  /* 0x03084002030075a7 */ /* 0x000e24000800017f */
[----:B0-----:R-:W-:Y:S05]  /*c7f0*/  @!P0 BRA `(.L_x_196) ;  /* 0x0000002400048947 */ /* 0x001fea0003800000 */
.L_x_257:
[----:B--2---:R-:W2:Y:S02]  /*c800*/  S2R R5, SR_TID.X ;  /* 0x0000000000057919 */ /* 0x004ea40000002100 */
[----:B--2---:R-:W-:-:S04]  /*c810*/  LOP3.LUT R5, R5, 0x7f, RZ, 0xc0, !PT ;  /* 0x0000007f05057812 */ /* 0x004fc800078ec0ff */
[----:B------:R-:W-:-:S13]  /*c820*/  ISETP.NE.AND P1, PT, R5, RZ, PT ;  /* 0x000000ff0500720c */ /* 0x000fda0003f25270 */
[----:B------:R-:W-:Y:S05]  /*c830*/  @P1 BRA `(.L_x_197) ;  /* 0x0000000000141947 */ /* 0x000fea0003800000 */
[----:B------:R-:W-:Y:S01]  /*c840*/  ISETP.NE.AND P0, PT, R27, RZ, PT ;  /* 0x000000ff1b00720c */ /* 0x000fe20003f05270 */
[----:B0-----:R-:W-:-:S04]  /*c850*/  IMAD.MOV.U32 R2, RZ, RZ, 0x6000 ;  /* 0x00006000ff027424 */ /* 0x001fc800078e00ff */
[----:B------:R2:W-:Y:S08]  /*c860*/  SYNCS.ARRIVE.TRANS64 RZ, [R3+URZ+0x30830], R2 ;  /* 0x0308300203ff79a7 */ /* 0x0005f0000800003f */
[----:B------:R-:W-:Y:S05]  /*c870*/  @!P0 BRA `(.L_x_197) ;  /* 0x0000000000048947 */ /* 0x000fea0003800000 */
[----:B------:R-:W-:Y:S01]  /*c880*/  BPT.TRAP 0x1 ;  /* 0x000000040000795c */ /* 0x000fe20000300000 */
.L_x_197:
[----:B0-2---:R-:W-:Y:S01]  /*c890*/  IMAD R2, R12, 0x6000, R26 ;  /* 0x000060000c027824 */ /* 0x005fe200078e021a */
        /* <DEDUP_REMOVED lines=8> */
[----:B------:R-:W-:Y:S01]  /*c920*/  R2UR UR12, R0 ;  /* 0x00000000000c72ca */ /* 0x000fe200000e0000 */
[----:B------:R-:W-:Y:S01]  /*c930*/  UMOV UR5, 0x14f00000 ;  /* 0x14f0000000057882 */ /* 0x000fe20000000000 */
[----:B-----5:R-:W-:Y:S01]  /*c940*/  R2UR UR13, R4 ;  /* 0x00000000040d72ca */ /* 0x020fe200000e0000 */
[----:B------:R-:W-:Y:S01]  /*c950*/  UMOV UR10, URZ ;  /* 0x0000003f000a7c82 */ /* 0x000fe20008000000 */
[----:B------:R-:W-:Y:S01]  /*c960*/  SHF.L.U32 R5, R24, 0x1f, RZ ;  /* 0x0000001f18057819 */ /* 0x000fe200000006ff */
[----:B------:R-:W-:-:S04]  /*c970*/  UIADD3 UR9, UR9, 0x30830, URZ ;  /* 0x0003083009097890 */ /* 0x000fc8000fffe03f */
[----:B------:R-:W-:Y:S02]  /*c980*/  UIMAD UR11, UR11, 0xc0, UR4 ;  /* 0x000000c00b0b78a4 */ /* 0x000fe4000f8e0204 */
[----:B------:R-:W-:Y:S01]  /*c990*/  UIADD3 UR8, UR8, 0x12400, URZ ;  /* 0x0001240008087890 */ /* 0x000fe2000fffe03f */
[----:B------:R-:W-:-:S08]  /*c9a0*/  UMOV UR4, 0x0 ;  /* 0x0000000000047882 */ /* 0x000fd00000000000 */
[----:B------:R0:W-:Y:S01]  /*c9b0*/  UTMALDG.4D [UR8], [UR6], desc[UR4] ;  /* 0x00000408060075b4 */ /* 0x0001e20008019000 */
[----:B------:R-:W2:Y:S02]  /*c9c0*/  SYNCS.PHASECHK.TRANS64.TRYWAIT P0, [R2+URZ+0x60], R5 ;  /* 0x00006005020075a7 */ /* 0x000ea4000800017f */
[----:B0-2---:R-:W-:Y:S05]  /*c9d0*/  @!P0 BRA `(.L_x_198) ;  /* 0x0000002000a08947 */ /* 0x005fea0003800000 */
.L_x_258:
[----:B------:R-:W-:Y:S05]  /*c9e0*/  @P1 BRA `(.L_x_199) ;  /* 0x0000000000181947 */ /* 0x000fea0003800000 */
[----:B------:R-:W-:Y:S01]  /*c9f0*/  ISETP.NE.AND P0, PT, R27, RZ, PT ;  /* 0x000000ff1b00720c */ /* 0x000fe20003f05270 */
[----:B------:R-:W-:Y:S01]  /*ca00*/  IMAD.MOV.U32 R3, RZ, RZ, 0x6000 ;  /* 0x00006000ff037424 */ /* 0x000fe200078e00ff */
[----:B0-----:R-:W-:-:S04]  /*ca10*/  LEA R2, R22, R26, 0x3 ;  /* 0x0000001a16027211 */ /* 0x001fc800078e18ff */
[----:B------:R2:W-:Y:S07]  /*ca20*/  SYNCS.ARRIVE.TRANS64 RZ, [R2+URZ+0x30850], R3 ;  /* 0x0308500302ff79a7 */ /* 0x0005ee000800003f */
[----:B------:R-:W-:Y:S05]  /*ca30*/  @!P0 BRA `(.L_x_199) ;  /* 0x0000000000048947 */ /* 0x000fea0003800000 */
[----:B------:R-:W-:Y:S01]  /*ca40*/  BPT.TRAP 0x1 ;  /* 0x000000040000795c */ /* 0x000fe20000300000 */
.L_x_199:
[C-C-:B0-2---:R-:W-:Y:S01]  /*ca50*/  IMAD R2, R22.reuse, 0x8, R26.reuse ;  /* 0x0000000816027824 */ /* 0x145fe200078e021a */
[----:B------:R-:W-:Y:S01]  /*ca60*/  R2UR UR11, R25 ;  /* 0x00000000190b72ca */ /* 0x000fe200000e0000 */
        /* <DEDUP_REMOVED lines=9> */
[----:B------:R-:W-:Y:S01]  /*cb00*/  R2UR UR12, R0 ;  /* 0x00000000000c72ca */ /* 0x000fe200000e0000 */
[----:B------:R-:W-:Y:S01]  /*cb10*/  IMAD.MOV.U32 R7, RZ, RZ, R4 ;  /* 0x000000ffff077224 */ /* 0x000fe200078e0004 */
[----:B------:R-:W-:-:S03]  /*cb20*/  MOV R25, R9 ;  /* 0x0000000900197202 */ /* 0x000fc60000000f00 */
[----:B------:R-:W-:Y:S02]  /*cb30*/  UIMAD UR11, UR11, 0xc0, UR4 ;  /* 0x000000c00b0b78a4 */ /* 0x000fe4000f8e0204 */
[----:B------:R-:W-:Y:S02]  /*cb40*/  UIADD3 UR9, UR9, 0x30850, URZ ;  /* 0x0003085009097890 */ /* 0x000fe4000fffe03f */
[----:B------:R-:W-:Y:S01]  /*cb50*/  UIADD3 UR8, UR8, 0x400, URZ ;  /* 0x0000040008087890 */ /* 0x000fe2000fffe03f */
[----:B------:R-:W-:-:S08]  /*cb60*/  UMOV UR4, 0x0 ;  /* 0x0000000000047882 */ /* 0x000fd00000000000 */
[----:B------:R0:W-:Y:S02]  /*cb70*/  UTMALDG.4D [UR8], [UR6], desc[UR4] ;  /* 0x00000408060075b4 */ /* 0x0001e40008019000 */
[----:B0-----:R-:W-:Y:S01]  /*cb80*/  NOP ;  /* 0x0000000000007918 */ /* 0x001fe20000000000 */
.L_x_194:
[----:B------:R-:W-:Y:S05]  /*cb90*/  BSYNC B2 ;  /* 0x0000000000027941 */ /* 0x000fea0003800000 */
.L_x_193:
[----:B------:R-:W-:Y:S02]  /*cba0*/  VIADD R9, R29, 0xfffffffd ;  /* 0xfffffffd1d097836 */ /* 0x000fe40000000000 */
[----:B------:R-:W-:Y:S02]  /*cbb0*/  IMAD.MOV.U32 R22, RZ, RZ, R12 ;  /* 0x000000ffff167224 */ /* 0x000fe400078e000c */
[----:B------:R-:W-:-:S07]  /*cbc0*/  IMAD.MOV.U32 R24, RZ, RZ, R13 ;  /* 0x000000ffff187224 */ /* 0x000fce00078e000d */
.L_x_192:
[----:B------:R-:W-:Y:S05]  /*cbd0*/  BSYNC B1 ;  /* 0x0000000000017941 */ /* 0x000fea0003800000 */
.L_x_191:
[----:B------:R-:W-:-:S04]  /*cbe0*/  IADD3 R11, -R11, RZ, RZ ;  /* 0x000000ff0b0b7210 */ /* 0x000fc80007ffe1ff */
[----:B------:R-:W-:-:S13]  /*cbf0*/  ISETP.NE.AND P0, PT, R10, R11, PT ;  /* 0x0000000b0a00720c */ /* 0x000fda0003f05270 */
[----:B------:R-:W-:Y:S05]  /*cc00*/  @!P0 BRA `(.L_x_190) ;  /* 0x0000000800ec8947 */ /* 0x000fea0003800000 */
[----:B------:R-:W-:-:S07]  /*cc10*/  IMAD.MOV.U32 R4, RZ, RZ, R7 ;  /* 0x000000ffff047224 */ /* 0x000fce00078e0007 */
.L_x_214:
[----:B------:R-:W-:Y:S01]  /*cc20*/  VIADD R10, R22, 0x1 ;  /* 0x00000001160a7836 */ /* 0x000fe20000000000 */
[----:B------:R-:W-:Y:S05]  /*cc30*/  YIELD ;  /* 0x0000000000007946 */ /* 0x000fea0003800000 */
[----:B------:R-:W-:Y:S01]  /*cc40*/  ISETP.NE.AND P0, PT, R10, 0x2, PT ;  /* 0x000000020a00780c */ /* 0x000fe20003f05270 */
[----:B------:R-:W-:Y:S03]  /*cc50*/  BSSY B1, `(.L_x_200) ;  /* 0x0000057000017945 */ /* 0x000fe60003800000 */
[----:B------:R-:W-:-:S02]  /*cc60*/  SEL R11, RZ, 0x1, P0 ;  /* 0x00000001ff0b7807 */ /* 0x000fc40000000000 */
[----:B------:R-:W-:Y:S02]  /*cc70*/  SEL R10, R10, RZ, P0 ;  /* 0x000000ff0a0a7207 */ /* 0x000fe40000000000 */
[----:B------:R-:W-:Y:S01]  /*cc80*/  LOP3.LUT R11, R24, R11, RZ, 0x3c, !PT ;  /* 0x0000000b180b7212 */ /* 0x000fe200078e3cff */
[----:B------:R-:W-:Y:S06]  /*cc90*/  @!P6 BRA `(.L_x_201) ;  /* 0x000000040048e947 */ /* 0x000fec0003800000 */
[----:B------:R-:W-:Y:S01]  /*cca0*/  ULDC.64 UR4, c[0x0][0x3f8] ;  /* 0x0000fe0000047ab9 */ /* 0x000fe20000000a00 */
[----:B0-----:R-:W-:Y:S01]  /*ccb0*/  IMAD.MOV.U32 R12, RZ, RZ, R9 ;  /* 0x000000ffff0c7224 */ /* 0x001fe200078e0009 */
[----:B------:R-:W-:-:S04]  /*ccc0*/  ISETP.NE.U32.AND P0, PT, RZ, UR4, PT ;  /* 0x00000004ff007c0c */ /* 0x000fc8000bf05070 */
[----:B------:R-:W-:-:S13]  /*ccd0*/  ISETP.NE.AND.EX P0, PT, RZ, UR5, PT, P0 ;  /* 0x00000005ff007c0c */ /* 0x000fda000bf05300 */
[----:B------:R-:W-:Y:S05]  /*cce0*/  @!P0 BRA `(.L_x_202) ;  /* 0x0000000000488947 */ /* 0x000fea0003800000 */
[----:B------:R-:W0:Y:S01]  /*ccf0*/  LDC R12, c[0x0][0x41c] ;  /* 0x00010700ff0c7b82 */ /* 0x000e220000000800 */
[----:B------:R-:W-:Y:S01]  /*cd00*/  MOV R13, R9 ;  /* 0x00000009000d7202 */ /* 0x000fe20000000f00 */
[----:B------:R-:W-:Y:S02]  /*cd10*/  ULDC.64 UR6, c[0x0][0x408] ;  /* 0x0001020000067ab9 */ /* 0x000fe40000000a00 */
[----:B--2---:R-:W-:-:S04]  /*cd20*/  IMAD R5, R8, UR6, RZ ;  /* 0x0000000608057c24 */ /* 0x004fc8000f8e02ff */
        /* <DEDUP_REMOVED lines=9> */
[----:B------:R-:W-:-:S04]  /*cdc0*/  LEA R4, P0, R2, UR4, 0x2 ;  /* 0x0000000402047c11 */ /* 0x000fc8000f8010ff */
[----:B------:R-:W-:-:S05]  /*cdd0*/  LEA.HI.X R5, R2, UR5, R3, 0x2, P0 ;  /* 0x0000000502057c11 */ /* 0x000fca00080f1403 */
[----:B------:R0:W5:Y:S01]  /*cde0*/  LDG.E R4, desc[UR46][R4.64] ;  /* 0x0000002e04047981 */ /* 0x000162000c1e1900 */
[----:B------:R-:W-:-:S04]  /*cdf0*/  IMAD.MOV R2, RZ, RZ, -R13 ;  /* 0x000000ffff027224 */ /* 0x000fc800078e0a0d */
[----:B------:R-:W-:-:S07]  /*ce00*/  IMAD R12, R12, R2, R9 ;  /* 0x000000020c0c7224 */ /* 0x000fce00078e0209 */
.L_x_202:
[----:B------:R-:W-:Y:S02]  /*ce10*/  LEA R3, R10, R26, 0x3 ;  /* 0x0000001a0a037211 */ /* 0x000fe400078e18ff */
[----:B------:R-:W-:-:S04]  /*ce20*/  SHF.L.U32 R2, R11, 0x1f, RZ ;  /* 0x0000001f0b027819 */ /* 0x000fc800000006ff */
[----:B------:R-:W3:Y:S02]  /*ce30*/  SYNCS.PHASECHK.TRANS64.TRYWAIT P0, [R3+URZ+0x30840], R2 ;  /* 0x03084002030075a7 */ /* 0x000ee4000800017f */
[----:B---3--:R-:W-:Y:S05]  /*ce40*/  @!P0 BRA `(.L_x_203) ;  /* 0x0000001c00988947 */ /* 0x008fea0003800000 */
.L_x_259:
[----:B0-2---:R-:W0:Y:S02]  /*ce50*/  S2R R5, SR_TID.X ;  /* 0x0000000000057919 */ /* 0x005e240000002100 */
[----:B0-----:R-:W-:-:S04]  /*ce60*/  LOP3.LUT R5, R5, 0x7f, RZ, 0xc0, !PT ;  /* 0x0000007f05057812 */ /* 0x001fc800078ec0ff */
[----:B------:R-:W-:-:S13]  /*ce70*/  ISETP.NE.AND P0, PT, R5, RZ, PT ;  /* 0x000000ff0500720c */ /* 0x000fda0003f05270 */
[----:B------:R-:W-:Y:S05]  /*ce80*/  @P0 BRA `(.L_x_204) ;  /* 0x0000000000140947 */ /* 0x000fea0003800000 */
[----:B------:R-:W-:Y:S01]  /*ce90*/  ISETP.NE.AND P1, PT, R27, RZ, PT ;  /* 0x000000ff1b00720c */ /* 0x000fe20003f25270 */
[----:B---3--:R-:W-:-:S04]  /*cea0*/  IMAD.MOV.U32 R2, RZ, RZ, 0x6000 ;  /* 0x00006000ff027424 */ /* 0x008fc800078e00ff */
[----:B------:R0:W-:Y:S08]  /*ceb0*/  SYNCS.ARRIVE.TRANS64 RZ, [R3+URZ+0x30830], R2 ;  /* 0x0308300203ff79a7 */ /* 0x0001f0000800003f */
[----:B------:R-:W-:Y:S05]  /*cec0*/  @!P1 BRA `(.L_x_204) ;  /* 0x0000000000049947 */ /* 0x000fea0003800000 */
[----:B------:R-:W-:Y:S01]  /*ced0*/  BPT.TRAP 0x1 ;  /* 0x000000040000795c */ /* 0x000fe20000300000 */
.L_x_204:
[----:B0--3--:R-:W-:Y:S01]  /*cee0*/  IMAD R2, R10, 0x6000, R26 ;  /* 0x000060000a027824 */ /* 0x009fe200078e021a */
        /* <DEDUP_REMOVED lines=20> */
.L_x_260:
[----:B------:R-:W-:Y:S05]  /*d030*/  @P0 BRA `(.L_x_206) ;  /* 0x0000000000140947 */ /* 0x000fea0003800000 */
[----:B------:R-:W-:Y:S02]  /*d040*/  ISETP.NE.AND P1, PT, R27, RZ, PT ;  /* 0x000000ff1b00720c */ /* 0x000fe40003f25270 */
[----:B------:R-:W-:-:S04]  /*d050*/  MOV R2, 0x6000 ;  /* 0x0000600000027802 */ /* 0x000fc80000000f00 */
[----:B------:R2:W-:Y:S07]  /*d060*/  SYNCS.ARRIVE.TRANS64 RZ, [R3+URZ+0x50], R2 ;  /* 0x0000500203ff79a7 */ /* 0x0005ee000800003f */
[----:B------:R-:W-:Y:S05]  /*d070*/  @!P1 BRA `(.L_x_206) ;  /* 0x0000000000049947 */ /* 0x000fea0003800000 */
[----:B------:R-:W-:Y:S01]  /*d080*/  BPT.TRAP 0x1 ;  /* 0x000000040000795c */ /* 0x000fe20000300000 */
.L_x_206:
        /* <DEDUP_REMOVED lines=11> */
[----:B------:R-:W-:Y:S01]  /*d140*/  R2UR UR12, R0 ;  /* 0x00000000000c72ca */ /* 0x000fe200000e0000 */
[----:B------:R-:W-:-:S04]  /*d150*/  IMAD.MOV.U32 R7, RZ, RZ, R4 ;  /* 0x000000ffff077224 */ /* 0x000fc800078e0004 */
[----:B------:R-:W-:Y:S02]  /*d160*/  UIADD3 UR9, UR9, 0x50, URZ ;  /* 0x0000005009097890 */ /* 0x000fe4000fffe03f */
[----:B------:R-:W-:Y:S02]  /*d170*/  UIADD3 UR8, UR8, 0x400, URZ ;  /* 0x0000040008087890 */ /* 0x000fe4000fffe03f */
[----:B------:R-:W-:-:S03]  /*d180*/  UIMAD UR11, UR11, 0xc0, UR4 ;  /* 0x000000c00b0b78a4 */ /* 0x000fc6000f8e0204 */
[----:B------:R-:W-:-:S06]  /*d190*/  UMOV UR4, 0x0 ;  /* 0x0000000000047882 */ /* 0x000fcc0000000000 */
[----:B------:R3:W-:Y:S02]  /*d1a0*/  UTMALDG.4D [UR8], [UR6], desc[UR4] ;  /* 0x00000408060075b4 */ /* 0x0007e40008019000 */
[----:B---3--:R-:W-:Y:S01]  /*d1b0*/  NOP ;  /* 0x0000000000007918 */ /* 0x008fe20000000000 */
.L_x_201:
[----:B------:R-:W-:Y:S05]  /*d1c0*/  BSYNC B1 ;  /* 0x0000000000017941 */ /* 0x000fea0003800000 */
.L_x_200:
[----:B------:R-:W-:Y:S01]  /*d1d0*/  VIADD R22, R10, 0x1 ;  /* 0x000000010a167836 */ /* 0x000fe20000000000 */
[----:B------:R-:W-:Y:S04]  /*d1e0*/  BSSY B1, `(.L_x_207) ;  /* 0x0000059000017945 */ /* 0x000fe80003800000 */
[----:B------:R-:W-:-:S04]  /*d1f0*/  ISETP.NE.AND P0, PT, R22, 0x2, PT ;  /* 0x000000021600780c */ /* 0x000fc80003f05270 */
[----:B0-----:R-:W-:Y:S02]  /*d200*/  SEL R24, RZ, 0x1, P0 ;  /* 0x00000001ff187807 */ /* 0x001fe40000000000 */
[----:B------:R-:W-:Y:S02]  /*d210*/  SEL R22, R22, RZ, P0 ;  /* 0x000000ff16167207 */ /* 0x000fe40000000000 */
[----:B------:R-:W-:Y:S01]  /*d220*/  LOP3.LUT R24, R11, R24, RZ, 0x3c, !PT ;  /* 0x000000180b187212 */ /* 0x000fe200078e3cff */
[----:B------:R-:W-:Y:S06]  /*d230*/  @!P6 BRA `(.L_x_208) ;  /* 0x00000004004ce947 */ /* 0x000fec0003800000 */
[----:B------:R-:W-:Y:S01]  /*d240*/  ULDC.64 UR4, c[0x0][0x3f8] ;  /* 0x0000fe0000047ab9 */ /* 0x000fe20000000a00 */
[----:B------:R-:W-:Y:S02]  /*d250*/  IADD3 R13, R9, -0x1, RZ ;  /* 0xffffffff090d7810 */ /* 0x000fe40007ffe0ff */
[----:B------:R-:W-:-:S04]  /*d260*/  ISETP.NE.U32.AND P0, PT, RZ, UR4, PT ;  /* 0x00000004ff007c0c */ /* 0x000fc8000bf05070 */
[----:B------:R-:W-:-:S13]  /*d270*/  ISETP.NE.AND.EX P0, PT, RZ, UR5, PT, P0 ;  /* 0x00000005ff007c0c */ /* 0x000fda000bf05300 */
[----:B------:R-:W-:Y:S05]  /*d280*/  @!P0 BRA `(.L_x_209) ;  /* 0x0000000000488947 */ /* 0x000fea0003800000 */
[----:B------:R-:W0:Y:S01]  /*d290*/  LDC R12, c[0x0][0x41c] ;  /* 0x00010700ff0c7b82 */ /* 0x000e220000000800 */
[----:B------:R-:W-:Y:S01]  /*d2a0*/  IMAD.MOV.U32 R15, RZ, RZ, R13 ;  /* 0x000000ffff0f7224 */ /* 0x000fe200078e000d */
        /* <DEDUP_REMOVED lines=14> */
[----:B------:R-:W-:-:S05]  /*d390*/  IADD3 R2, -R15, RZ, RZ ;  /* 0x000000ff0f027210 */ /* 0x000fca0007ffe1ff */
[----:B------:R-:W-:-:S07]  /*d3a0*/  IMAD R13, R12, R2, R13 ;  /* 0x000000020c0d7224 */ /* 0x000fce00078e020d */
.L_x_209:
[----:B--2---:R-:W-:Y:S01]  /*d3b0*/  IMAD R2, R22, 0x8, R26 ;  /* 0x0000000816027824 */ /* 0x004fe200078e021a */
[----:B------:R-:W-:-:S04]  /*d3c0*/  SHF.L.U32 R3, R24, 0x1f, RZ ;  /* 0x0000001f18037819 */ /* 0x000fc800000006ff */
[----:B------:R-:W2:Y:S02]  /*d3d0*/  SYNCS.PHASECHK.TRANS64.TRYWAIT P0, [R2+URZ+0x30840], R3 ;  /* 0x03084003020075a7 */ /* 0x000ea4000800017f */
[----:B--2---:R-:W-:Y:S05]  /*d3e0*/  @!P0 BRA `(.L_x_210) ;  /* 0x0000001800588947 */ /* 0x004fea0003800000 */
.L_x_261:
[----:B0-----:R-:W0:Y:S02]  /*d3f0*/  S2R R5, SR_TID.X ;  /* 0x0000000000057919 */ /* 0x001e240000002100 */
[----:B0-----:R-:W-:-:S04]  /*d400*/  LOP3.LUT R5, R5, 0x7f, RZ, 0xc0, !PT ;  /* 0x0000007f05057812 */ /* 0x001fc800078ec0ff */
[----:B------:R-:W-:-:S13]  /*d410*/  ISETP.NE.AND P0, PT, R5, RZ, PT ;  /* 0x000000ff0500720c */ /* 0x000fda0003f05270 */
[----:B------:R-:W-:Y:S05]  /*d420*/  @P0 BRA `(.L_x_211) ;  /* 0x0000000000140947 */ /* 0x000fea0003800000 */
[----:B------:R-:W-:Y:S01]  /*d430*/  ISETP.NE.AND P1, PT, R27, RZ, PT ;  /* 0x000000ff1b00720c */ /* 0x000fe20003f25270 */
[----:B--2---:R-:W-:-:S04]  /*d440*/  IMAD.MOV.U32 R3, RZ, RZ, 0x6000 ;  /* 0x00006000ff037424 */ /* 0x004fc800078e00ff */
[----:B------:R0:W-:Y:S08]  /*d450*/  SYNCS.ARRIVE.TRANS64 RZ, [R2+URZ+0x30830], R3 ;  /* 0x0308300302ff79a7 */ /* 0x0001f0000800003f */
[----:B------:R-:W-:Y:S05]  /*d460*/  @!P1 BRA `(.L_x_211) ;  /* 0x0000000000049947 */ /* 0x000fea0003800000 */
[----:B------:R-:W-:Y:S01]  /*d470*/  BPT.TRAP 0x1 ;  /* 0x000000040000795c */ /* 0x000fe20000300000 */
.L_x_211:
[----:B0-2---:R-:W-:Y:S01]  /*d480*/  IMAD R2, R22, 0x6000, R26 ;  /* 0x0000600016027824 */ /* 0x005fe200078e021a */
[----:B------:R-:W-:Y:S01]  /*d490*/  R2UR UR11, R13 ;  /* 0x000000000d0b72ca */ /* 0x000fe200000e0000 */
[----:B------:R-:W-:Y:S01]  /*d4a0*/  VIADD R3, R26, 0x30800 ;  /* 0x000308001a037836 */ /* 0x000fe20000000000 */
[----:B------:R-:W-:Y:S01]  /*d4b0*/  R2UR UR4, R23 ;  /* 0x00000000170472ca */ /* 0x000fe200000e0000 */
[----:B------:R-:W-:Y:S01]  /*d4c0*/  UIADD3 UR6, UP0, UR38, 0x370, URZ ;  /* 0x0000037026067890 */ /* 0x000fe2000ff1e03f */
[----:B------:R-:W-:Y:S01]  /*d4d0*/  R2UR UR8, R2 ;  /* 0x00000000020872ca */ /* 0x000fe200000e0000 */
[----:B------:R-:W-:Y:S01]  /*d4e0*/  UMOV UR5, 0x14f00000 ;  /* 0x14f0000000057882 */ /* 0x000fe20000000000 */
[----:B------:R-:W-:Y:S01]  /*d4f0*/  LEA R2, R22, R3, 0x3 ;  /* 0x0000000316027211 */ /* 0x000fe200078e18ff */
[----:B------:R-:W-:Y:S01]  /*d500*/  UIADD3.X UR7, URZ, UR39, URZ, UP0, !UPT ;  /* 0x000000273f077290 */ /* 0x000fe200087fe43f */
[----:B------:R-:W-:Y:S01]  /*d510*/  R2UR UR12, R0 ;  /* 0x00000000000c72ca */ /* 0x000fe200000e0000 */
[----:B------:R-:W-:Y:S01]  /*d520*/  UMOV UR10, URZ ;  /* 0x0000003f000a7c82 */ /* 0x000fe20008000000 */
[----:B------:R-:W-:Y:S01]  /*d530*/  R2UR UR9, R2 ;  /* 0x00000000020972ca */ /* 0x000fe200000e0000 */
[----:B------:R-:W-:Y:S01]  /*d540*/  IMAD R2, R10, 0x8, R3 ;  /* 0x000000080a027824 */ /* 0x000fe200078e0203 */
[----:B-----5:R-:W-:-:S02]  /*d550*/  R2UR UR13, R4 ;  /* 0x00000000040d72ca */ /* 0x020fc400000e0000 */
[----:B------:R-:W-:Y:S01]  /*d560*/  SHF.L.U32 R11, R11, 0x1f, RZ ;  /* 0x0000001f0b0b7819 */ /* 0x000fe200000006ff */
[----:B------:R-:W-:Y:S02]  /*d570*/  UIMAD UR11, UR11, 0xc0, UR4 ;  /* 0x000000c00b0b78a4 */ /* 0x000fe4000f8e0204 */
[----:B------:R-:W-:Y:S01]  /*d580*/  UIADD3 UR8, UR8, 0x12400, URZ ;  /* 0x0001240008087890 */ /* 0x000fe2000fffe03f */
[----:B------:R-:W-:-:S05]  /*d590*/  UMOV UR4, 0x0 ;  /* 0x0000000000047882 */ /* 0x000fca0000000000 */
[----:B------:R-:W-:-:S09]  /*d5a0*/  UIADD3 UR9, UR9, 0x30, URZ ;  /* 0x0000003009097890 */ /* 0x000fd2000fffe03f */
[----:B------:R0:W-:Y:S01]  /*d5b0*/  UTMALDG.4D [UR8], [UR6], desc[UR4] ;  /* 0x00000408060075b4 */ /* 0x0001e20008019000 */
[----:B------:R-:W2:Y:S02]  /*d5c0*/  SYNCS.PHASECHK.TRANS64.TRYWAIT P1, [R2+URZ+0x60], R11 ;  /* 0x0000600b020075a7 */ /* 0x000ea4000802017f */
[----:B0-2---:R-:W-:Y:S05]  /*d5d0*/  @!P1 BRA `(.L_x_212) ;  /* 0x0000001400f09947 */ /* 0x005fea0003800000 */
.L_x_262:
[----:B------:R-:W-:Y:S05]  /*d5e0*/  @P0 BRA `(.L_x_213) ;  /* 0x0000000000140947 */ /* 0x000fea0003800000 */
[----:B------:R-:W-:Y:S01]  /*d5f0*/  ISETP.NE.AND P1, PT, R27, RZ, PT ;  /* 0x000000ff1b00720c */ /* 0x000fe20003f25270 */
[----:B------:R-:W-:-:S04]  /*d600*/  IMAD.MOV.U32 R3, RZ, RZ, 0x6000 ;  /* 0x00006000ff037424 */ /* 0x000fc800078e00ff */
[----:B------:R2:W-:Y:S08]  /*d610*/  SYNCS.ARRIVE.TRANS64 RZ, [R2+URZ+0x50], R3 ;  /* 0x0000500302ff79a7 */ /* 0x0005f0000800003f */
[----:B------:R-:W-:Y:S05]  /*d620*/  @!P1 BRA `(.L_x_213) ;  /* 0x0000000000049947 */ /* 0x000fea0003800000 */
[----:B------:R-:W-:Y:S01]  /*d630*/  BPT.TRAP 0x1 ;  /* 0x000000040000795c */ /* 0x000fe20000300000 */
.L_x_213:
        /* <DEDUP_REMOVED lines=11> */
[----:B------:R-:W-:-:S02]  /*d6f0*/  R2UR UR12, R0 ;  /* 0x00000000000c72ca */ /* 0x000fc400000e0000 */
[----:B------:R-:W-:-:S03]  /*d700*/  MOV R7, R4 ;  /* 0x0000000400077202 */ /* 0x000fc60000000f00 */
[----:B------:R-:W-:Y:S02]  /*d710*/  UIADD3 UR9, UR9, 0x50, URZ ;  /* 0x0000005009097890 */ /* 0x000fe4000fffe03f */
[----:B------:R-:W-:Y:S02]  /*d720*/  UIADD3 UR8, UR8, 0x400, URZ ;  /* 0x0000040008087890 */ /* 0x000fe4000fffe03f */
[----:B------:R-:W-:-:S03]  /*d730*/  UIMAD UR11, UR11, 0xc0, UR4 ;  /* 0x000000c00b0b78a4 */ /* 0x000fc6000f8e0204 */
[----:B------:R-:W-:-:S06]  /*d740*/  UMOV UR4, 0x0 ;  /* 0x0000000000047882 */ /* 0x000fcc0000000000 */
[----:B------:R3:W-:Y:S02]  /*d750*/  UTMALDG.4D [UR8], [UR6], desc[UR4] ;  /* 0x00000408060075b4 */ /* 0x0007e40008019000 */
[----:B---3--:R-:W-:Y:S01]  /*d760*/  NOP ;  /* 0x0000000000007918 */ /* 0x008fe20000000000 */
.L_x_208:
[----:B------:R-:W-:Y:S05]  /*d770*/  BSYNC B1 ;  /* 0x0000000000017941 */ /* 0x000fea0003800000 */
.L_x_207:
[C---:B------:R-:W-:Y:S01]  /*d780*/  ISETP.GT.AND P0, PT, R9.reuse, 0x1, PT ;  /* 0x000000010900780c */ /* 0x040fe20003f04270 */
[----:B0-2---:R-:W-:-:S04]  /*d790*/  VIADD R2, R9, 0xfffffffe ;  /* 0xfffffffe09027836 */ /* 0x005fc80000000000 */
[----:B------:R-:W-:-:S08]  /*d7a0*/  IMAD.MOV.U32 R9, RZ, RZ, R2 ;  /* 0x000000ffff097224 */ /* 0x000fd000078e0002 */
[----:B------:R-:W-:Y:S05]  /*d7b0*/  @P0 BRA `(.L_x_214) ;  /* 0xfffffff400180947 */ /* 0x000fea000383ffff */
.L_x_190:
[----:B------:R-:W-:Y:S05]  /*d7c0*/  BSYNC B0 ;  /* 0x0000000000007941 */ /* 0x000fea0003800000 */
.L_x_189:
[----:B------:R-:W-:Y:S01]  /*d7d0*/  ISETP.NE.AND P0, PT, R27, RZ, PT ;  /* 0x000000ff1b00720c */ /* 0x000fe20003f05270 */
[----:B------:R-:W-:-:S12]  /*d7e0*/  BSSY B0, `(.L_x_215) ;  /* 0x000000e000007945 */ /* 0x000fd80003800000 */
[----:B------:R-:W-:Y:S05]  /*d7f0*/  @P0 BRA `(.L_x_216) ;  /* 0x0000000000300947 */ /* 0x000fea0003800000 */
[----:B------:R-:W3:Y:S01]  /*d800*/  S2R R9, SR_LANEID ;  /* 0x0000000000097919 */ /* 0x000ee20000000000 */
[----:B------:R-:W-:Y:S01]  /*d810*/  VOTEU.ANY UR4, UPT, PT ;  /* 0x0000000000047886 */ /* 0x000fe200038e0100 */
[----:B------:R-:W4:Y:S01]  /*d820*/  LDC.64 R2, c[0x0][0xc38] ;  /* 0x00030e00ff027b82 */ /* 0x000f220000000a00 */
[----:B------:R-:W3:Y:S08]  /*d830*/  FLO.U32 R4, UR4 ;  /* 0x0000000400047d00 */ /* 0x000ef000080e0000 */
[----:B--2---:R-:W4:Y:S01]  /*d840*/  POPC R5, UR4 ;  /* 0x0000000400057d09 */ /* 0x004f220008000000 */
[----:B---3--:R-:W-:-:S13]  /*d850*/  ISETP.EQ.U32.AND P0, PT, R4, R9, PT ;  /* 0x000000090400720c */ /* 0x008fda0003f02070 */
[----:B----4-:R-:W2:Y:S01]  /*d860*/  @P0 ATOMG.E.ADD.STRONG.GPU PT, R3, desc[UR46][R2.64], R5 ;  /* 0x00000005020309a8 */ /* 0x010ea200081ee1ee */
[----:B------:R-:W3:Y:S02]  /*d870*/  S2R R6, SR_LTMASK ;  /* 0x0000000000067919 */ /* 0x000ee40000003900 */
[----:B---3--:R-:W-:-:S04]  /*d880*/  LOP3.LUT R6, R6, UR4, RZ, 0xc0, !PT ;  /* 0x0000000406067c12 */ /* 0x008fc8000f8ec0ff */
[----:B------:R-:W3:Y:S01]  /*d890*/  POPC R9, R6 ;  /* 0x0000000600097309 */ /* 0x000ee20000000000 */
[----:B--2---:R-:W3:Y:S02]  /*d8a0*/  SHFL.IDX PT, R4, R3, R4, 0x1f ;  /* 0x00001f0403047589 */ /* 0x004ee400000e0000 */
[----:B---3--:R-:W-:-:S07]  /*d8b0*/  IADD3 R16, R4, UR37, R9 ;  /* 0x0000002504107c10 */ /* 0x008fce000fffe009 */
.L_x_216:
[----:B------:R-:W-:Y:S05]  /*d8c0*/  BSYNC B0 ;  /* 0x0000000000007941 */ /* 0x000fea0003800000 */
.L_x_215:
[----:B------:R-:W-:Y:S04]  /*d8d0*/  BSSY B0, `(.L_x_217) ;  /* 0x0000020000007945 */ /* 0x000fe80003800000 */
[----:B------:R-:W-:Y:S05]  /*d8e0*/  @!P6 BRA `(.L_x_218) ;  /* 0x000000000078e947 */ /* 0x000fea0003800000 */
[----:B------:R-:W-:Y:S01]  /*d8f0*/  IMAD R3, R22, 0x8, R26 ;  /* 0x0000000816037824 */ /* 0x000fe200078e021a */
[----:B------:R-:W-:-:S04]  /*d900*/  SHF.L.U32 R2, R24, 0x1f, RZ ;  /* 0x0000001f18027819 */ /* 0x000fc800000006ff */
[----:B------:R-:W3:Y:S02]  /*d910*/  SYNCS.PHASECHK.TRANS64.TRYWAIT P0, [R3+URZ+0x30860], R2 ;  /* 0x03086002030075a7 */ /* 0x000ee4000800017f */
[----:B---3--:R-:W-:Y:S05]  /*d920*/  @!P0 BRA `(.L_x_219) ;  /* 0x0000001400308947 */ /* 0x008fea0003800000 */
.L_x_263:
[----:B------:R-:W4:Y:S02]  /*d930*/  S2R R4, SR_TID.X ;  /* 0x0000000000047919 */ /* 0x000f240000002100 */
[----:B----4-:R-:W-:-:S04]  /*d940*/  LOP3.LUT R4, R4, 0x7f, RZ, 0xc0, !PT ;  /* 0x0000007f04047812 */ /* 0x010fc800078ec0ff */
[----:B------:R-:W-:-:S13]  /*d950*/  ISETP.NE.AND P0, PT, R4, RZ, PT ;  /* 0x000000ff0400720c */ /* 0x000fda0003f05270 */
[----:B------:R-:W-:Y:S05]  /*d960*/  @P0 BRA `(.L_x_220) ;  /* 0x0000000000140947 */ /* 0x000fea0003800000 */
[----:B------:R-:W-:Y:S02]  /*d970*/  ISETP.NE.AND P1, PT, R27, RZ, PT ;  /* 0x000000ff1b00720c */ /* 0x000fe40003f25270 */
[----:B---3--:R-:W-:-:S04]  /*d980*/  MOV R2, 0x6000 ;  /* 0x0000600000027802 */ /* 0x008fc80000000f00 */
[----:B------:R4:W-:Y:S07]  /*d990*/  SYNCS.ARRIVE.TRANS64 RZ, [R3+URZ+0x30850], R2 ;  /* 0x0308500203ff79a7 */ /* 0x0009ee000800003f */
[----:B------:R-:W-:Y:S05]  /*d9a0*/  @!P1 BRA `(.L_x_220) ;  /* 0x0000000000049947 */ /* 0x000fea0003800000 */
[----:B------:R-:W-:Y:S01]  /*d9b0*/  BPT.TRAP 0x1 ;  /* 0x000000040000795c */ /* 0x000fe20000300000 */
.L_x_220:
        /* <DEDUP_REMOVED lines=10> */
[----:B------:R-:W-:-:S05]  /*da60*/  R2UR UR13, R7 ;  /* 0x00000000070d72ca */ /* 0x000fca00000e0000 */
[----:B------:R-:W-:Y:S02]  /*da70*/  UIMAD UR11, UR11, 0xc0, UR4 ;  /* 0x000000c00b0b78a4 */ /* 0x000fe4000f8e0204 */
[----:B------:R-:W-:Y:S02]  /*da80*/  UIADD3 UR9, UR9, 0x30850, URZ ;  /* 0x0003085009097890 */ /* 0x000fe4000fffe03f */
[----:B------:R-:W-:Y:S01]  /*da90*/  UIADD3 UR8, UR8, 0x400, URZ ;  /* 0x0000040008087890 */ /* 0x000fe2000fffe03f */
[----:B------:R-:W-:-:S08]  /*daa0*/  UMOV UR4, 0x0 ;  /* 0x0000000000047882 */ /* 0x000fd00000000000 */
[----:B------:R2:W-:Y:S02]  /*dab0*/  UTMALDG.4D [UR8], [UR6], desc[UR4] ;  /* 0x00000408060075b4 */ /* 0x0005e40008019000 */
[----:B--2---:R-:W-:Y:S01]  /*dac0*/  NOP ;  /* 0x0000000000007918 */ /* 0x004fe20000000000 */
.L_x_218:
[----:B------:R-:W-:Y:S05]  /*dad0*/  BSYNC B0 ;  /* 0x0000000000007941 */ /* 0x000fea0003800000 */
.L_x_217:
[----:B------:R-:W-:-:S05]  /*dae0*/  VIADD R22, R22, 0x1 ;  /* 0x0000000116167836 */ /* 0x000fca0000000000 */
[----:B------:R-:W-:-:S04]  /*daf0*/  ISETP.NE.AND P0, PT, R22, 0x2, PT ;  /* 0x000000021600780c */ /* 0x000fc80003f05270 */
[----:B---34-:R-:W-:Y:S02]  /*db00*/  SEL R3, RZ, 0x1, P0 ;  /* 0x00000001ff037807 */ /* 0x018fe40000000000 */
[----:B------:R-:W-:Y:S02]  /*db10*/  SEL R22, R22, RZ, P0 ;  /* 0x000000ff16167207 */ /* 0x000fe40000000000 */
[----:B------:R-:W-:-:S07]  /*db20*/  LOP3.LUT R24, R24, R3, RZ, 0x3c, !PT ;  /* 0x0000000318187212 */ /* 0x000fce00078e3cff */
.L_x_176:
[----:B------:R-:W-:Y:S05]  /*db30*/  BSYNC B6 ;  /* 0x0000000000067941 */ /* 0x000fea0003800000 */
.L_x_174:
[----:B------:R-:W-:-:S03]  /*db40*/  UMOV UR4, 0xffffffff ;  /* 0xffffffff00047882 */ /* 0x000fc60000000000 */
[----:B------:R-:W-:Y:S05]  /*db50*/  BRA.DIV UR4, `(.L_x_221) ;  /* 0x0000001204b87947 */ /* 0x000fea000b800000 */
[----:B--2---:R2:W3:Y:S04]  /*db60*/  SHFL.IDX PT, R5, R16, RZ, 0x1f ;  /* 0x00001fff10057589 */ /* 0x0044e800000e0000 */
[----:B------:R2:W4:Y:S02]  /*db70*/  SHFL.IDX PT, R0, R16, 0x1, 0x1f ;  /* 0x00201f0010007f89 */ /* 0x00052400000e0000 */
.L_x_267:
[----:B------:R-:W-:Y:S01]  /*db80*/  ULDC UR4, c[0x0][0xc14] ;  /* 0x0003050000047ab9 */ /* 0x000fe20000000800 */
[C---:B------:R-:W-:Y:S01]  /*db90*/  IMAD.IADD R7, R27.reuse, 0x1, R19 ;  /* 0x000000011b077824 */ /* 0x040fe200078e0213 */
[----:B------:R-:W-:Y:S01]  /*dba0*/  ISETP.NE.AND P0, PT, R27, 0x1f, PT ;  /* 0x0000001f1b00780c */ /* 0x000fe20003f05270 */
[----:B------:R-:W-:Y:S01]  /*dbb0*/  IMAD.U32 R4, RZ, RZ, UR4 ;  /* 0x00000004ff047e24 */ /* 0x000fe2000f8e00ff */
[----:B------:R-:W-:Y:S01]  /*dbc0*/  BSSY B0, `(.L_x_222) ;  /* 0x0000007000007945 */ /* 0x000fe20003800000 */
[----:B------:R-:W-:-:S03]  /*dbd0*/  MOV R2, RZ ;  /* 0x000000ff00027202 */ /* 0x000fc60000000f00 */
[----:B------:R-:W-:-:S13]  /*dbe0*/  ISETP.GE.OR P0, PT, R7, R4, !P0 ;  /* 0x000000040700720c */ /* 0x000fda0004706670 */
[----:B------:R-:W-:Y:S05]  /*dbf0*/  @P0 BRA `(.L_x_223) ;  /* 0x00000000000c0947 */ /* 0x000fea0003800000 */
[----:B------:R-:W0:Y:S02]  /*dc00*/  LDC.64 R2, c[0x0][0xc58] ;  /* 0x00031600ff027b82 */ /* 0x000e240000000a00 */
[----:B0-----:R-:W-:-:S06]  /*dc10*/  IMAD.WIDE R2, R7, 0x4, R2 ;  /* 0x0000000407027825 */ /* 0x001fcc00078e0202 */
[----:B------:R0:W5:Y:S02]  /*dc20*/  LDG.E R2, desc[UR46][R2.64] ;  /* 0x0000002e02027981 */ /* 0x000164000c1e1900 */
.L_x_223:
[----:B------:R-:W-:Y:S05]  /*dc30*/  BSYNC B0 ;  /* 0x0000000000007941 */ /* 0x000fea0003800000 */
.L_x_222:
[----:B------:R-:W-:-:S03]  /*dc40*/  UMOV UR4, 0xffffffff ;  /* 0xffffffff00047882 */ /* 0x000fc60000000000 */
[----:B------:R-:W-:Y:S05]  /*dc50*/  BRA.DIV UR4, `(.L_x_224) ;  /* 0x0000001204c47947 */ /* 0x000fea000b800000 */
[----:B-----5:R-:W0:Y:S01]  /*dc60*/  SHFL.UP PT, R14, R2, 0x1, RZ ;  /* 0x04200000020e7989 */ /* 0x020e2200000e00ff */
[C---:B------:R-:W-:Y:S02]  /*dc70*/  ISETP.NE.AND P0, PT, R27.reuse, RZ, PT ;  /* 0x000000ff1b00720c */ /* 0x040fe40003f05270 */
[C---:B------:R-:W-:Y:S02]  /*dc80*/  ISETP.GE.U32.AND P1, PT, R27.reuse, 0x2, PT ;  /* 0x000000021b00780c */ /* 0x040fe40003f26070 */
[----:B0-----:R-:W-:Y:S02]  /*dc90*/  SEL R13, R14, RZ, P0 ;  /* 0x000000ff0e0d7207 */ /* 0x001fe40000000000 */
[----:B------:R-:W-:-:S03]  /*dca0*/  ISETP.GE.U32.AND P0, PT, R27, 0x4, PT ;  /* 0x000000041b00780c */ /* 0x000fc60003f06070 */
[----:B------:R-:W-:-:S05]  /*dcb0*/  IMAD.IADD R13, R2, 0x1, R13 ;  /* 0x00000001020d7824 */ /* 0x000fca00078e020d */
[----:B------:R-:W0:Y:S02]  /*dcc0*/  SHFL.UP PT, R14, R13, 0x2, RZ ;  /* 0x044000000d0e7989 */ /* 0x000e2400000e00ff */
        /* <DEDUP_REMOVED lines=8> */
[----:B0-----:R-:W-:-:S04]  /*dd50*/  SEL R7, R14, RZ, P1 ;  /* 0x000000ff0e077207 */ /* 0x001fc80000800000 */
[----:B------:R-:W-:-:S05]  /*dd60*/  IADD3 R7, R6, R7, RZ ;  /* 0x0000000706077210 */ /* 0x000fca0007ffe0ff */
[----:B------:R-:W0:Y:S02]  /*dd70*/  SHFL.UP PT, R14, R7, 0x10, RZ ;  /* 0x06000000070e7989 */ /* 0x000e2400000e00ff */
[----:B0-----:R-:W-:-:S05]  /*dd80*/  SEL R8, R14, RZ, P0 ;  /* 0x000000ff0e087207 */ /* 0x001fca0000000000 */
[----:B------:R-:W-:-:S05]  /*dd90*/  IMAD.IADD R8, R7, 0x1, R8 ;  /* 0x0000000107087824 */ /* 0x000fca00078e0208 */
[----:B------:R0:W0:Y:S02]  /*dda0*/  SHFL.IDX PT, R14, R8, 0x1f, 0x1f ;  /* 0x03e01f00080e7f89 */ /* 0x00002400000e0000 */
.L_x_275:
[----:B------:R-:W-:Y:S02]  /*ddb0*/  ULDC UR4, c[0x0][0xc10] ;  /* 0x0003040000047ab9 */ /* 0x000fe40000000800 */
[----:B------:R-:W-:-:S04]  /*ddc0*/  IMAD.U32 R7, RZ, RZ, UR4 ;  /* 0x00000004ff077e24 */ /* 0x000fc8000f8e00ff */
[----:B0-----:R-:W-:-:S04]  /*ddd0*/  IMAD R3, R14, R7, RZ ;  /* 0x000000070e037224 */ /* 0x001fc800078e02ff */
[----:B----4-:R-:W-:-:S05]  /*dde0*/  IMAD.IADD R6, R0, 0x1, R3 ;  /* 0x0000000100067824 */ /* 0x010fca00078e0203 */
[----:B---3--:R-:W-:-:S13]  /*ddf0*/  ISETP.GT.AND P0, PT, R6, R5, PT ;  /* 0x000000050600720c */ /* 0x008fda0003f04270 */
[----:B------:R-:W-:Y:S05]  /*de00*/  @P0 BRA `(.L_x_225) ;  /* 0x0000000000ac0947 */ /* 0x000fea0003800000 */
[----:B------:R-:W0:Y:S02]  /*de10*/  LDC R4, c[0x0][0xc14] ;  /* 0x00030500ff047b82 */ /* 0x000e240000000800 */
.L_x_230:
[----:B------:R-:W-:-:S04]  /*de20*/  IADD3 R19, R19, 0x1f, RZ ;  /* 0x0000001f13137810 */ /* 0x000fc80007ffe0ff */
[----:B0-----:R-:W-:-:S13]  /*de30*/  ISETP.GE.AND P0, PT, R19, R4, PT ;  /* 0x000000041300720c */ /* 0x001fda0003f06270 */
[----:B------:R-:W-:Y:S05]  /*de40*/  @P0 BRA `(.L_x_226) ;  /* 0x0000000400540947 */ /* 0x000fea0003800000 */
[C---:B------:R-:W-:Y:S01]  /*de50*/  IMAD.IADD R7, R27.reuse, 0x1, R19 ;  /* 0x000000011b077824 */ /* 0x040fe200078e0213 */
[----:B------:R-:W-:Y:S01]  /*de60*/  ISETP.NE.AND P1, PT, R27, 0x1f, PT ;  /* 0x0000001f1b00780c */ /* 0x000fe20003f25270 */
[----:B------:R-:W-:Y:S01]  /*de70*/  BSSY B0, `(.L_x_227) ;  /* 0x0000007000007945 */ /* 0x000fe20003800000 */
[----:B------:R-:W-:Y:S02]  /*de80*/  IMAD.MOV.U32 R2, RZ, RZ, RZ ;  /* 0x000000ffff027224 */ /* 0x000fe400078e00ff */
[----:B------:R-:W-:-:S13]  /*de90*/  ISETP.GE.OR P0, PT, R7, R4, !P1 ;  /* 0x000000040700720c */ /* 0x000fda0004f06670 */
[----:B------:R-:W-:Y:S05]  /*dea0*/  @P0 BRA `(.L_x_228) ;  /* 0x00000000000c0947 */ /* 0x000fea0003800000 */
[----:B------:R-:W0:Y:S02]  /*deb0*/  LDC.64 R2, c[0x0][0xc58] ;  /* 0x00031600ff027b82 */ /* 0x000e240000000a00 */
[----:B0-----:R-:W-:-:S06]  /*dec0*/  IMAD.WIDE R2, R7, 0x4, R2 ;  /* 0x0000000407027825 */ /* 0x001fcc00078e0202 */
[----:B------:R0:W5:Y:S02]  /*ded0*/  LDG.E R2, desc[UR46][R2.64] ;  /* 0x0000002e02027981 */ /* 0x000164000c1e1900 */
.L_x_228:
[----:B------:R-:W-:Y:S05]  /*dee0*/  BSYNC B0 ;  /* 0x0000000000007941 */ /* 0x000fea0003800000 */
.L_x_227:
[----:B------:R-:W-:-:S03]  /*def0*/  UMOV UR4, 0xffffffff ;  /* 0xffffffff00047882 */ /* 0x000fc60000000000 */
[----:B------:R-:W-:Y:S05]  /*df00*/  BRA.DIV UR4, `(.L_x_229) ;  /* 0x0000001204e87947 */ /* 0x000fea000b800000 */
[----:B-----5:R-:W3:Y:S01]  /*df10*/  SHFL.UP PT, R14, R2, 0x1, RZ ;  /* 0x04200000020e7989 */ /* 0x020ee200000e00ff */
[C---:B------:R-:W-:Y:S02]  /*df20*/  ISETP.NE.AND P0, PT, R27.reuse, RZ, PT ;  /* 0x000000ff1b00720c */ /* 0x040fe40003f05270 */
[C---:B------:R-:W-:Y:S02]  /*df30*/  ISETP.GE.U32.AND P1, PT, R27.reuse, 0x2, PT ;  /* 0x000000021b00780c */ /* 0x040fe40003f26070 */
[----:B---3--:R-:W-:Y:S02]  /*df40*/  SEL R13, R14, RZ, P0 ;  /* 0x000000ff0e0d7207 */ /* 0x008fe40000000000 */
[----:B------:R-:W-:-:S03]  /*df50*/  ISETP.GE.U32.AND P0, PT, R27, 0x4, PT ;  /* 0x000000041b00780c */ /* 0x000fc60003f06070 */
[----:B------:R-:W-:-:S05]  /*df60*/  IMAD.IADD R13, R2, 0x1, R13 ;  /* 0x00000001020d7824 */ /* 0x000fca00078e020d */
[----:B------:R-:W3:Y:S02]  /*df70*/  SHFL.UP PT, R14, R13, 0x2, RZ ;  /* 0x044000000d0e7989 */ /* 0x000ee400000e00ff */
[----:B---3--:R-:W-:Y:S02]  /*df80*/  SEL R0, R14, RZ, P1 ;  /* 0x000000ff0e007207 */ /* 0x008fe40000800000 */
        /* <DEDUP_REMOVED lines=12> */
[----:B------:R0:W3:Y:S02]  /*e050*/  SHFL.IDX PT, R14, R8, 0x1f, 0x1f ;  /* 0x03e01f00080e7f89 */ /* 0x0000e400000e0000 */
.L_x_283:
[----:B------:R-:W-:Y:S02]  /*e060*/  ULDC UR4, c[0x0][0xc10] ;  /* 0x0003040000047ab9 */ /* 0x000fe40000000800 */
[----:B------:R-:W-:-:S05]  /*e070*/  MOV R7, UR4 ;  /* 0x0000000400077c02 */ /* 0x000fca0008000f00 */
[----:B---3--:R-:W-:-:S04]  /*e080*/  IMAD R3, R14, R7, RZ ;  /* 0x000000070e037224 */ /* 0x008fc800078e02ff */
[----:B------:R-:W-:-:S05]  /*e090*/  IMAD.IADD R6, R3, 0x1, R6 ;  /* 0x0000000103067824 */ /* 0x000fca00078e0206 */
[----:B------:R-:W-:-:S13]  /*e0a0*/  ISETP.GT.AND P0, PT, R6, R5, PT ;  /* 0x000000050600720c */ /* 0x000fda0003f04270 */
[----:B------:R-:W-:Y:S05]  /*e0b0*/  @!P0 BRA `(.L_x_230) ;  /* 0xfffffffc00588947 */ /* 0x000fea000383ffff */
.L_x_225:
[----:B------:R-:W-:Y:S01]  /*e0c0*/  IMAD.IADD R6, R6, 0x1, -R3 ;  /* 0x0000000106067824 */ /* 0x000fe200078e0a03 */
[----:B------:R-:W-:-:S03]  /*e0d0*/  UMOV UR4, 0xffffffff ;  /* 0xffffffff00047882 */ /* 0x000fc60000000000 */
[----:B------:R-:W-:-:S05]  /*e0e0*/  IMAD R0, R8, R7, R6 ;  /* 0x0000000708007224 */ /* 0x000fca00078e0206 */
[----:B------:R-:W-:Y:S01]  /*e0f0*/  ISETP.GT.AND P6, PT, R0, R5, PT ;  /* 0x000000050000720c */ /* 0x000fe20003fc4270 */
[----:B------:R-:W-:-:S12]  /*e100*/  BRA.DIV UR4, `(.L_x_231) ;  /* 0x0000001604387947 */ /* 0x000fd8000b800000 */
[----:B------:R-:W-:-:S04]  /*e110*/  VOTE.ANY R3, PT, !P6 ;  /* 0x0000000000037806 */ /* 0x000fc800070e0100 */
[----:B------:R-:W3:Y:S02]  /*e120*/  POPC R0, R3 ;  /* 0x0000000300007309 */ /* 0x000ee40000000000 */
[----:B---3--:R3:W4:Y:S02]  /*e130*/  SHFL.IDX PT, R17, R2, R0, 0x1f ;  /* 0x00001f0002117589 */ /* 0x00872400000e0000 */
.L_x_287:
[----:B------:R-:W-:Y:S01]  /*e140*/  ISETP.NE.AND P0, PT, R3, RZ, PT ;  /* 0x000000ff0300720c */ /* 0x000fe20003f05270 */
[----:B------:R-:W-:-:S12]  /*e150*/  IMAD.MOV.U32 R14, RZ, RZ, RZ ;  /* 0x000000ffff0e7224 */ /* 0x000fd800078e00ff */
[----:B------:R-:W-:Y:S05]  /*e160*/  @!P0 BRA `(.L_x_232) ;  /* 0x0000000000108947 */ /* 0x000fea0003800000 */
[----:B------:R-:W-:Y:S01]  /*e170*/  UMOV UR4, 0xffffffff ;  /* 0xffffffff00047882 */ /* 0x000fe20000000000 */
[----:B------:R-:W-:Y:S02]  /*e180*/  IADD3 R12, R0, -0x1, RZ ;  /* 0xffffffff000c7810 */ /* 0x000fe40007ffe0ff */
[----:B------:R-:W-:Y:S05]  /*e190*/  BRA.DIV UR4, `(.L_x_233) ;  /* 0x00000016045c7947 */ /* 0x000fea000b800000 */
[----:B------:R0:W0:Y:S02]  /*e1a0*/  SHFL.IDX PT, R14, R8, R12, 0x1f ;  /* 0x00001f0c080e7589 */ /* 0x00002400000e0000 */
.L_x_232:
[----:B0---4-:R-:W-:Y:S01]  /*e1b0*/  IABS R8, R17 ;  /* 0x0000001100087213 */ /* 0x011fe20000000000 */
[----:B--2---:R-:W-:Y:S02]  /*e1c0*/  IMAD R16, R14, R7, R6 ;  /* 0x000000070e107224 */ /* 0x004fe400078e0206 */
[----:B------:R-:W-:Y:S01]  /*e1d0*/  IMAD.IADD R19, R0, 0x1, R19 ;  /* 0x0000000100137824 */ /* 0x000fe200078e0213 */
[----:B------:R-:W0:Y:S02]  /*e1e0*/  I2F.RP R9, R8 ;  /* 0x0000000800097306 */ /* 0x000e240000209400 */
[----:B------:R-:W-:Y:S02]  /*e1f0*/  IADD3 R6, R5, -R16, RZ ;  /* 0x8000001005067210 */ /* 0x000fe40007ffe0ff */
[----:B------:R-:W-:-:S05]  /*e200*/  IABS R5, R17 ;  /* 0x0000001100057213 */ /* 0x000fca0000000000 */
[----:B------:R-:W-:Y:S01]  /*e210*/  IMAD.MOV R5, RZ, RZ, -R5 ;  /* 0x000000ffff057224 */ /* 0x000fe200078e0a05 */
[----:B0-----:R-:W3:Y:S02]  /*e220*/  MUFU.RCP R9, R9 ;  /* 0x0000000900097308 */ /* 0x001ee40000001000 */
[----:B---3--:R-:W-:-:S06]  /*e230*/  VIADD R2, R9, 0xffffffe ;  /* 0x0ffffffe09027836 */ /* 0x008fcc0000000000 */
[----:B------:R0:W2:Y:S02]  /*e240*/  F2I.FTZ.U32.TRUNC.NTZ R3, R2 ;  /* 0x0000000200037305 */ /* 0x0000a4000021f000 */
[----:B0-----:R-:W-:Y:S02]  /*e250*/  IMAD.MOV.U32 R2, RZ, RZ, RZ ;  /* 0x000000ffff027224 */ /* 0x001fe400078e00ff */
[----:B--2---:R-:W-:-:S04]  /*e260*/  IMAD.MOV R11, RZ, RZ, -R3 ;  /* 0x000000ffff0b7224 */ /* 0x004fc800078e0a03 */
[----:B------:R-:W-:-:S04]  /*e270*/  IMAD R7, R11, R8, RZ ;  /* 0x000000080b077224 */ /* 0x000fc800078e02ff */
[----:B------:R-:W-:Y:S01]  /*e280*/  IMAD.HI.U32 R3, R3, R7, R2 ;  /* 0x0000000703037227 */ /* 0x000fe200078e0002 */
[----:B------:R-:W-:-:S05]  /*e290*/  IABS R2, R6 ;  /* 0x0000000600027213 */ /* 0x000fca0000000000 */
        /* <DEDUP_REMOVED lines=11> */
[----:B------:R-:W-:-:S04]  /*e350*/  @!P0 LOP3.LUT R3, RZ, R17, RZ, 0x33, !PT ;  /* 0x00000011ff038212 */ /* 0x000fc800078e33ff */
[----:B------:R-:W-:Y:S01]  /*e360*/  MOV R18, R3 ;  /* 0x0000000300127202 */ /* 0x000fe20000000f00 */
[----:B------:R-:W-:-:S04]  /*e370*/  IMAD.MOV R2, RZ, RZ, -R3 ;  /* 0x000000ffff027224 */ /* 0x000fc800078e0a03 */
[----:B------:R-:W-:Y:S01]  /*e380*/  IMAD R17, R17, R2, R6 ;  /* 0x0000000211117224 */ /* 0x000fe200078e0206 */
[----:B------:R-:W-:Y:S06]  /*e390*/  BRA `(.L_x_234) ;  /* 0x00000000001c7947 */ /* 0x000fec0003800000 */
.L_x_226:
[----:B------:R-:W-:Y:S01]  /*e3a0*/  UMOV UR4, URZ ;  /* 0x0000003f00047c82 */ /* 0x000fe20008000000 */
[----:B------:R-:W-:Y:S01]  /*e3b0*/  UMOV UR5, URZ ;  /* 0x0000003f00057c82 */ /* 0x000fe20008000000 */
[----:B------:R-:W-:Y:S01]  /*e3c0*/  ULDC UR6, c[0x0][0xc14] ;  /* 0x0003050000067ab9 */ /* 0x000fe20000000800 */
[----:B--2---:R-:W-:Y:S01]  /*e3d0*/  IMAD.MOV.U32 R16, RZ, RZ, R5 ;  /* 0x000000ffff107224 */ /* 0x004fe200078e0005 */
[----:B------:R-:W-:Y:S01]  /*e3e0*/  MOV R19, UR6 ;  /* 0x0000000600137c02 */ /* 0x000fe20008000f00 */
[----:B------:R-:W-:Y:S02]  /*e3f0*/  IMAD.U32 R17, RZ, RZ, UR4 ;  /* 0x00000004ff117e24 */ /* 0x000fe4000f8e00ff */
[----:B------:R-:W-:-:S07]  /*e400*/  IMAD.U32 R18, RZ, RZ, UR5 ;  /* 0x00000005ff127e24 */ /* 0x000fce000f8e00ff */
.L_x_234:
[----:B------:R-:W-:Y:S01]  /*e410*/  ISETP.NE.AND P0, PT, R27, RZ, PT ;  /* 0x000000ff1b00720c */ /* 0x000fe20003f05270 */
[----:B------:R-:W-:Y:S05]  /*e420*/  WARPSYNC.ALL ;  /* 0x0000000000007948 */ /* 0x000fea0003800000 */
[----:B------:R-:W-:Y:S07]  /*e430*/  BAR.SYNC.DEFER_BLOCKING 0x4, 0x1a0 ;  /* 0x0106800000007b1d */ /* 0x000fee0000010000 */
[----:B------:R-:W-:Y:S01]  /*e440*/  @!P0 MOV R0, 0x400 ;  /* 0x0000040000008802 */ /* 0x000fe20000000f00 */
[----:B------:R-:W0:Y:S03]  /*e450*/  @!P0 S2R R3, SR_CgaCtaId ;  /* 0x0000000000038919 */ /* 0x000e260000008800 */
[----:B0-----:R-:W-:-:S05]  /*e460*/  @!P0 LEA R0, R3, R0, 0x18 ;  /* 0x0000000003008211 */ /* 0x001fca00078ec0ff */
[----:B------:R2:W-:Y:S01]  /*e470*/  @!P0 STS.128 [R0+0x308d0], R16 ;  /* 0x0308d01000008388 */ /* 0x0005e20000000c00 */
[----:B------:R-:W-:Y:S06]  /*e480*/  BAR.ARV 0x5, 0x1a0 ;  /* 0x0146800000007b1d */ /* 0x000fec0000002000 */
[----:B------:R-:W-:-:S13]  /*e490*/  ISETP.GE.AND P0, PT, R19, R4, PT ;  /* 0x000000041300720c */ /* 0x000fda0003f06270 */
[----:B------:R-:W-:Y:S05]  /*e4a0*/  @!P0 BRA `(.L_x_235) ;  /* 0xffffffd000008947 */ /* 0x000fea000383ffff */
.L_x_172:
[----:B0-2---:R-:W2:Y:S01]  /*e4b0*/  LDL.LU R0, [R1+0xc] ;  /* 0x00000c0001007983 */ /* 0x005ea20000300800 */
[----:B------:R-:W-:Y:S01]  /*e4c0*/  BSSY B0, `(.L_x_236) ;  /* 0x000000b000007945 */ /* 0x000fe20003800000 */
[----:B------:R-:W0:Y:S01]  /*e4d0*/  S2R R5, SR_CgaCtaId ;  /* 0x0000000000057919 */ /* 0x000e220000008800 */
[----:B--2---:R-:W-:-:S05]  /*e4e0*/  VIADD R0, R0, 0x1 ;  /* 0x0000000100007836 */ /* 0x004fca0000000000 */
[----:B------:R-:W-:-:S04]  /*e4f0*/  LEA.HI R2, R0, R0, RZ, 0x1 ;  /* 0x0000000000027211 */ /* 0x000fc800078f08ff */
[----:B------:R-:W-:Y:S02]  /*e500*/  LOP3.LUT R3, R2, 0xfffffffe, RZ, 0xc0, !PT ;  /* 0xfffffffe02037812 */ /* 0x000fe400078ec0ff */
[----:B------:R-:W-:-:S03]  /*e510*/  MOV R2, 0x400 ;  /* 0x0000040000027802 */ /* 0x000fc60000000f00 */
[----:B------:R-:W-:Y:S01]  /*e520*/  IMAD.IADD R0, R0, 0x1, -R3 ;  /* 0x0000000100007824 */ /* 0x000fe200078e0a03 */
[----:B0-----:R-:W-:-:S04]  /*e530*/  LEA R9, R5, R2, 0x18 ;  /* 0x0000000205097211 */ /* 0x001fc800078ec0ff */
[----:B------:R-:W-:-:S04]  /*e540*/  SHF.L.U32 R0, R0, 0x1f, RZ ;  /* 0x0000001f00007819 */ /* 0x000fc800000006ff */
[----:B------:R-:W0:Y:S02]  /*e550*/  SYNCS.PHASECHK.TRANS64.TRYWAIT P0, [R9+URZ+0x30820], R0 ;  /* 0x03082000090075a7 */ /* 0x000e24000800017f */
[----:B0-----:R-:W-:Y:S05]  /*e560*/  @!P0 BRA `(.L_x_237) ;  /* 0x00000010008c8947 */ /* 0x001fea0003800000 */
.L_x_290:
[----:B------:R-:W-:Y:S05]  /*e570*/  BSYNC B0 ;  /* 0x0000000000007941 */ /* 0x000fea0003800000 */
.L_x_236:
[----:B------:R-:W-:-:S03]  /*e580*/  UMOV UR4, 0xffffffff ;  /* 0xffffffff00047882 */ /* 0x000fc60000000000 */
[----:B------:R-:W-:Y:S05]  /*e590*/  BRA.DIV UR4, `(.L_x_238) ;  /* 0x0000001204947947 */ /* 0x000fea000b800000 */
[----:B0-----:R-:W0:Y:S02]  /*e5a0*/  S2R R0, SR_TID.X ;  /* 0x0000000000007919 */ /* 0x001e240000002100 */
[----:B0-----:R-:W-:-:S04]  /*e5b0*/  SHF.R.U32.HI R0, RZ, 0x5, R0 ;  /* 0x00000005ff007819 */ /* 0x001fc80000011600 */
[----:B------:R-:W-:-:S05]  /*e5c0*/  LOP3.LUT R0, R0, 0x3, RZ, 0xc0, !PT ;  /* 0x0000000300007812 */ /* 0x000fca00078ec0ff */
[----:B------:R0:W2:Y:S02]  /*e5d0*/  SHFL.IDX PT, R14, R0, RZ, 0x1f ;  /* 0x00001fff000e7589 */ /* 0x0000a400000e0000 */
.L_x_293:
[----:B--2---:R-:W-:Y:S01]  /*e5e0*/  ISETP.NE.AND P0, PT, R14, RZ, PT ;  /* 0x000000ff0e00720c */ /* 0x004fe20003f05270 */
[----:B------:R-:W-:-:S12]  /*e5f0*/  BSSY B0, `(.L_x_239) ;  /* 0x0000024000007945 */ /* 0x000fd80003800000 */
[----:B------:R-:W-:Y:S05]  /*e600*/  @P0 BRA `(.L_x_240) ;  /* 0x0000000000880947 */ /* 0x000fea0003800000 */
[----:B------:R-:W-:-:S03]  /*e610*/  UMOV UR4, 0xffffffff ;  /* 0xffffffff00047882 */ /* 0x000fc60000000000 */
[----:B------:R-:W-:Y:S05]  /*e620*/  BRA.DIV UR4, `(.L_x_241) ;  /* 0x0000001204a47947 */ /* 0x000fea000b800000 */
[----:B------:R-:W-:-:S13]  /*e630*/  ELECT P6, URZ, PT ;  /* 0x00000000003f782f */ /* 0x000fda00038c0000 */
.L_x_296:
[----:B------:R-:W-:Y:S05]  /*e640*/  @!P6 BRA `(.L_x_240) ;  /* 0x000000000078e947 */ /* 0x000fea0003800000 */
[----:B------:R-:W-:-:S06]  /*e650*/  ULOP3.LUT UR4, UR36, 0x2, URZ, 0xfc, !UPT ;  /* 0x0000000224047892 */ /* 0x000fcc000f8efc3f */
[----:B0-----:R-:W-:-:S05]  /*e660*/  IMAD.U32 R0, RZ, RZ, UR4 ;  /* 0x00000004ff007e24 */ /* 0x001fca000f8e00ff */
[----:B------:R-:W-:-:S13]  /*e670*/  ISETP.NE.AND P2, PT, R0, 0x3, PT ;  /* 0x000000030000780c */ /* 0x000fda0003f45270 */
[----:B------:R-:W-:Y:S05]  /*e680*/  @!P2 BRA `(.L_x_242) ;  /* 0x000000000004a947 */ /* 0x000fea0003800000 */
[----:B------:R-:W-:Y:S01]  /*e690*/  BPT.TRAP 0x1 ;  /* 0x000000040000795c */ /* 0x000fe20000300000 */
.L_x_242:
[----:B------:R-:W-:Y:S01]  /*e6a0*/  IADD3 R3, R9, 0x30840, RZ ;  /* 0x0003084009037810 */ /* 0x000fe20007ffe0ff */
[----:B------:R-:W-:Y:S01]  /*e6b0*/  VIADD R0, R22, 0x1 ;  /* 0x0000000116007836 */ /* 0x000fe20000000000 */
[----:B------:R-:W-:-:S03]  /*e6c0*/  SHF.L.U32 R2, R24, 0x1f, RZ ;  /* 0x0000001f18027819 */ /* 0x000fc600000006ff */
[----:B------:R-:W-:Y:S01]  /*e6d0*/  IMAD R7, R22, 0x8, R3 ;  /* 0x0000000816077824 */ /* 0x000fe200078e0203 */
[----:B------:R-:W-:-:S03]  /*e6e0*/  ISETP.NE.AND P1, PT, R0, 0x2, PT ;  /* 0x000000020000780c */ /* 0x000fc60003f25270 */
[----:B------:R-:W0:Y:S01]  /*e6f0*/  SYNCS.PHASECHK.TRANS64.TRYWAIT P0, [R7+URZ], R2 ;  /* 0x00000002070075a7 */ /* 0x000e22000800017f */
[----:B------:R-:W-:Y:S02]  /*e700*/  SEL R5, RZ, 0x1, P1 ;  /* 0x00000001ff057807 */ /* 0x000fe40000800000 */
[----:B------:R-:W-:Y:S02]  /*e710*/  SEL R4, R0, RZ, P1 ;  /* 0x000000ff00047207 */ /* 0x000fe40000800000 */
[----:B------:R-:W-:-:S03]  /*e720*/  LOP3.LUT R0, R24, R5, RZ, 0x3c, !PT ;  /* 0x0000000518007212 */ /* 0x000fc600078e3cff */
[----:B------:R-:W-:Y:S01]  /*e730*/  IMAD R3, R4, 0x8, R3 ;  /* 0x0000000804037824 */ /* 0x000fe200078e0203 */
[----:B------:R-:W-:Y:S01]  /*e740*/  SHF.L.U32 R0, R0, 0x1f, RZ ;  /* 0x0000001f00007819 */ /* 0x000fe200000006ff */
[----:B0-----:R-:W-:Y:S06]  /*e750*/  @!P0 BRA `(.L_x_243) ;  /* 0x0000001000788947 */ /* 0x001fec0003800000 */
.L_x_297:
[----:B------:R-:W2:Y:S02]  /*e760*/  SYNCS.PHASECHK.TRANS64.TRYWAIT P0, [R3+URZ], R0 ;  /* 0x00000000030075a7 */ /* 0x000ea4000800017f */
[----:B--2---:R-:W-:Y:S05]  /*e770*/  @!P0 BRA `(.L_x_244) ;  /* 0x0000001000848947 */ /* 0x004fea0003800000 */
.L_x_298:
[----:B------:R-:W-:Y:S05]  /*e780*/  @!P2 BRA `(.L_x_245) ;  /* 0x000000000004a947 */ /* 0x000fea0003800000 */
[----:B------:R-:W-:Y:S01]  /*e790*/  BPT.TRAP 0x1 ;  /* 0x000000040000795c */ /* 0x000fe20000300000 */
.L_x_245:
[----:B--2---:R-:W-:-:S05]  /*e7a0*/  IADD3 R3, R9, 0x30860, RZ ;  /* 0x0003086009037810 */ /* 0x004fca0007ffe0ff */
[----:B------:R-:W-:-:S04]  /*e7b0*/  IMAD R5, R22, 0x8, R3 ;  /* 0x0000000816057824 */ /* 0x000fc800078e0203 */
[----:B------:R-:W2:Y:S02]  /*e7c0*/  SYNCS.PHASECHK.TRANS64.TRYWAIT P0, [R5+URZ], R2 ;  /* 0x00000002050075a7 */ /* 0x000ea4000800017f */
[----:B--2---:R-:W-:Y:S05]  /*e7d0*/  @!P0 BRA `(.L_x_246) ;  /* 0x0000001000808947 */ /* 0x004fea0003800000 */
.L_x_299:
[----:B------:R-:W-:-:S07]  /*e7e0*/  IMAD R3, R4, 0x8, R3 ;  /* 0x0000000804037824 */ /* 0x000fce00078e0203 */
.L_x_247:
[----:B---3--:R3:W4:Y:S02]  /*e7f0*/  SYNCS.PHASECHK.TRANS64.TRYWAIT P0, [R3+URZ], R0 ;  /* 0x00000000030075a7 */ /* 0x008724000800017f */
[----:B----4-:R-:W-:Y:S05]  /*e800*/  @!P0 NANOSLEEP.SYNCS 0x989680 ;  /* 0x009896800000895d */ /* 0x010fea0003900000 */
[----:B------:R-:W4:Y:S02]  /*e810*/  @!P0 SYNCS.PHASECHK.TRANS64 P0, [R3+URZ], R0 ;  /* 0x00000000030085a7 */ /* 0x000f24000800007f */
[----:B----4-:R-:W-:Y:S05]  /*e820*/  @!P0 BRA `(.L_x_247) ;  /* 0xfffffffc00f08947 */ /* 0x010fea000383ffff */
.L_x_240:
[----:B------:R-:W-:Y:S05]  /*e830*/  BSYNC B0 ;  /* 0x0000000000007941 */ /* 0x000fea0003800000 */
.L_x_239:
[----:B------:R-:W-:Y:S05]  /*e840*/  EXIT ;  /* 0x000000000000794d */ /* 0x000fea0003800000 */
.L_x_126:
[----:B0-----:R-:W-:-:S04]  /*e850*/  IMAD.U32 R3, RZ, RZ, UR40 ;  /* 0x00000028ff037e24 */ /* 0x001fc8000f8e00ff */
[----:B------:R0:W1:Y:S03]  /*e860*/  SYNCS.PHASECHK.TRANS64.TRYWAIT P1, [R3+URZ+0x30800], R0 ;  /* 0x03080000030075a7 */ /* 0x000066000802017f */
[----:B-1----:R-:W-:Y:S05]  /*e870*/  @!P1 NANOSLEEP.SYNCS 0x989680 ;  /* 0x009896800000995d */ /* 0x002fea0003900000 */
[----:B------:R-:W1:Y:S02]  /*e880*/  @!P1 SYNCS.PHASECHK.TRANS64 P1, [R3+URZ+0x30800], R0 ;  /* 0x03080000030095a7 */ /* 0x000e64000802007f */
[----:B-1----:R-:W-:Y:S05]  /*e890*/  @!P1 BRA `(.L_x_126) ;  /* 0xfffffffc00ec9947 */ /* 0x002fea000383ffff */
[----:B------:R-:W-:Y:S05]  /*e8a0*/  BRA `(.L_x_248) ;  /* 0xffffff2c008c7947 */ /* 0x000fea000383ffff */
.L_x_130:
[----:B-1----:R1:W2:Y:S02]  /*e8b0*/  SYNCS.PHASECHK.TRANS64.TRYWAIT P2, [R0+URZ+0x30830], R3 ;  /* 0x03083003000075a7 */ /* 0x0022a4000804017f */
[----:B--2---:R-:W-:Y:S05]  /*e8c0*/  @!P2 NANOSLEEP.SYNCS 0x989680 ;  /* 0x009896800000a95d */ /* 0x004fea0003900000 */
[----:B------:R-:W2:Y:S02]  /*e8d0*/  @!P2 SYNCS.PHASECHK.TRANS64 P2, [R0+URZ+0x30830], R3 ;  /* 0x030830030000a5a7 */ /* 0x000ea4000804007f */
[----:B--2---:R-:W-:Y:S05]  /*e8e0*/  @!P2 BRA `(.L_x_130) ;  /* 0xfffffffc00f0a947 */ /* 0x004fea000383ffff */
[----:B------:R-:W-:Y:S05]  /*e8f0*/  BRA `(.L_x_129) ;  /* 0xffffff2c00b47947 */ /* 0x000fea000383ffff */
.L_x_135:
[----:B-1----:R-:W-:-:S04]  /*e900*/  MOV R7, UR6 ;  /* 0x0000000600077c02 */ /* 0x002fc80008000f00 */
[----:B------:R1:W2:Y:S03]  /*e910*/  SYNCS.PHASECHK.TRANS64.TRYWAIT P2, [R7+URZ+0x30830], R6 ;  /* 0x03083006070075a7 */ /* 0x0002a6000804017f */
[----:B--2---:R-:W-:Y:S05]  /*e920*/  @!P2 NANOSLEEP.SYNCS 0x989680 ;  /* 0x009896800000a95d */ /* 0x004fea0003900000 */
[----:B------:R-:W2:Y:S02]  /*e930*/  @!P2 SYNCS.PHASECHK.TRANS64 P2, [R7+URZ+0x30830], R6 ;  /* 0x030830060700a5a7 */ /* 0x000ea4000804007f */
[----:B--2---:R-:W-:Y:S05]  /*e940*/  @!P2 BRA `(.L_x_135) ;  /* 0xfffffffc00eca947 */ /* 0x004fea000383ffff */
[----:B------:R-:W-:Y:S05]  /*e950*/  BRA `(.L_x_132) ;  /* 0xffffff6400f47947 */ /* 0x000fea000383ffff */
.L_x_139:
[----:B-1----:R-:W-:-:S04]  /*e960*/  IMAD.U32 R7, RZ, RZ, UR6 ;  /* 0x00000006ff077e24 */ /* 0x002fc8000f8e00ff */
[----:B------:R1:W2:Y:S03]  /*e970*/  SYNCS.PHASECHK.TRANS64.TRYWAIT P2, [R7+URZ+0x30850], R6 ;  /* 0x03085006070075a7 */ /* 0x0002a6000804017f */
[----:B--2---:R-:W-:Y:S05]  /*e980*/  @!P2 NANOSLEEP.SYNCS 0x989680 ;  /* 0x009896800000a95d */ /* 0x004fea0003900000 */
[----:B------:R-:W2:Y:S02]  /*e990*/  @!P2 SYNCS.PHASECHK.TRANS64 P2, [R7+URZ+0x30850], R6 ;  /* 0x030850060700a5a7 */ /* 0x000ea4000804007f */
[----:B--2---:R-:W-:Y:S05]  /*e9a0*/  @!P2 BRA `(.L_x_139) ;  /* 0xfffffffc00eca947 */ /* 0x004fea000383ffff */
[----:B------:R-:W-:Y:S05]  /*e9b0*/  BRA `(.L_x_136) ;  /* 0xffffff68006c7947 */ /* 0x000fea000383ffff */
.L_x_144:
[----:B-1----:R-:W-:-:S04]  /*e9c0*/  IMAD.U32 R3, RZ, RZ, UR5 ;  /* 0x00000005ff037e24 */ /* 0x002fc8000f8e00ff */
[----:B------:R1:W2:Y:S03]  /*e9d0*/  SYNCS.PHASECHK.TRANS64.TRYWAIT P0, [R3+URZ+0x30850], R0 ;  /* 0x03085000030075a7 */ /* 0x0002a6000800017f */
[----:B--2---:R-:W-:Y:S05]  /*e9e0*/  @!P0 NANOSLEEP.SYNCS 0x989680 ;  /* 0x009896800000895d */ /* 0x004fea0003900000 */
[----:B------:R-:W2:Y:S02]  /*e9f0*/  @!P0 SYNCS.PHASECHK.TRANS64 P0, [R3+URZ+0x30850], R0 ;  /* 0x03085000030085a7 */ /* 0x000ea4000800007f */
[----:B--2---:R-:W-:Y:S05]  /*ea00*/  @!P0 BRA `(.L_x_144) ;  /* 0xfffffffc00ec8947 */ /* 0x004fea000383ffff */
[----:B------:R-:W-:Y:S05]  /*ea10*/  BRA `(.L_x_143) ;  /* 0xffffff9c00287947 */ /* 0x000fea000383ffff */
.L_x_181:
[----:B------:R-:W0:Y:S01]  /*ea20*/  S2R R4, SR_TID.X ;  /* 0x0000000000047919 */ /* 0x000e220000002100 */
[----:B------:R-:W-:Y:S01]  /*ea30*/  BSSY B0, `(.L_x_249) ;  /* 0x000000a000007945 */ /* 0x000fe20003800000 */
[----:B------:R-:W-:Y:S01]  /*ea40*/  MOV R12, RZ ;  /* 0x000000ff000c7202 */ /* 0x000fe20000000f00 */
[----:B------:R-:W-:Y:S02]  /*ea50*/  IMAD.MOV.U32 R11, RZ, RZ, 0x1f ;  /* 0x0000001fff0b7424 */ /* 0x000fe400078e00ff */
[----:B------:R-:W-:Y:S01]  /*ea60*/  IMAD.MOV.U32 R15, RZ, RZ, -0x1 ;  /* 0xffffffffff0f7424 */ /* 0x000fe200078e00ff */
[----:B0-----:R-:W-:-:S04]  /*ea70*/  SHF.R.U32.HI R4, RZ, 0x5, R4 ;  /* 0x00000005ff047819 */ /* 0x001fc80000011604 */
[----:B------:R-:W-:-:S05]  /*ea80*/  LOP3.LUT R4, R4, 0x3, RZ, 0xc0, !PT ;  /* 0x0000000304047812 */ /* 0x000fca00078ec0ff */
[----:B------:R-:W-:-:S07]  /*ea90*/  IMAD.MOV.U32 R13, RZ, RZ, R4 ;  /* 0x000000ffff0d7224 */ /* 0x000fce00078e0004 */
[----:B-1----:R-:W-:Y:S05]  /*eaa0*/  WARPSYNC.COLLECTIVE R15, `(.L_x_250) ;  /* 0x000000000f087348 */ /* 0x002fea0003c00000 */
[----:B------:R0:W2:Y:S02]  /*eab0*/  SHFL.IDX P6, R14, R13, R12, R11 ;  /* 0x0000000c0d0e7389 */ /* 0x0000a400000c000b */
[----:B012---:R-:W-:Y:S01]  /*eac0*/  ENDCOLLECTIVE ;  /* 0x000000000000791b */ /* 0x007fe20003800000 */
.L_x_250:
[----:B------:R-:W-:Y:S05]  /*ead0*/  BSYNC B0 ;  /* 0x0000000000007941 */ /* 0x000fea0003800000 */
.L_x_249:
[----:B------:R-:W-:Y:S05]  /*eae0*/  BRA `(.L_x_251) ;  /* 0xffffffd400347947 */ /* 0x000fea000383ffff */
.L_x_182:
[----:B------:R-:W-:Y:S01]  /*eaf0*/  BSSY B0, `(.L_x_252) ;  /* 0x0000006000007945 */ /* 0x000fe20003800000 */
[----:B------:R-:W-:-:S07]  /*eb00*/  IMAD.MOV.U32 R15, RZ, RZ, -0x1 ;  /* 0xffffffffff0f7424 */ /* 0x000fce00078e00ff */
[----:B-1----:R-:W-:Y:S05]  /*eb10*/  WARPSYNC.COLLECTIVE R15, `(.L_x_253) ;  /* 0x000000000f0c7348 */ /* 0x002fea0003c00000 */
[----:B------:R-:W-:Y:S02]  /*eb20*/  ELECT P6, UR62, PT ;  /* 0x00000000003e782f */ /* 0x000fe400038c0000 */
[----:B------:R-:W-:Y:S01]  /*eb30*/  MOV R14, UR62 ;  /* 0x0000003e000e7c02 */ /* 0x000fe20008000f00 */
[----:B-1----:R-:W-:Y:S10]  /*eb40*/  ENDCOLLECTIVE ;  /* 0x000000000000791b */ /* 0x002ff40003800000 */
.L_x_253:
[----:B------:R-:W-:Y:S05]  /*eb50*/  BSYNC B0 ;  /* 0x0000000000007941 */ /* 0x000fea0003800000 */
.L_x_252:
[----:B------:R-:W-:Y:S05]  /*eb60*/  BRA `(.L_x_254) ;  /* 0xffffffd400287947 */ /* 0x000fea000383ffff */
.L_x_185:
[----:B--2---:R2:W3:Y:S02]  /*eb70*/  SYNCS.PHASECHK.TRANS64.TRYWAIT P0, [R5+URZ+0x30840], R4 ;  /* 0x03084004050075a7 */ /* 0x0044e4000800017f */
[----:B---3--:R-:W-:Y:S05]  /*eb80*/  @!P0 NANOSLEEP.SYNCS 0x989680 ;  /* 0x009896800000895d */ /* 0x008fea0003900000 */
[----:B------:R-:W3:Y:S02]  /*eb90*/  @!P0 SYNCS.PHASECHK.TRANS64 P0, [R5+URZ+0x30840], R4 ;  /* 0x03084004050085a7 */ /* 0x000ee4000800007f */
[----:B---3--:R-:W-:Y:S05]  /*eba0*/  @!P0 BRA `(.L_x_185) ;  /* 0xfffffffc00f08947 */ /* 0x008fea000383ffff */
[----:B------:R-:W-:Y:S05]  /*ebb0*/  BRA `(.L_x_255) ;  /* 0xffffffd400807947 */ /* 0x000fea000383ffff */
.L_x_188:
[----:B--2---:R2:W3:Y:S02]  /*ebc0*/  SYNCS.PHASECHK.TRANS64.TRYWAIT P0, [R26+URZ+0x30820], R5 ;  /* 0x030820051a0075a7 */ /* 0x0044e4000800017f */
[----:B---3--:R-:W-:Y:S05]  /*ebd0*/  @!P0 NANOSLEEP.SYNCS 0x989680 ;  /* 0x009896800000895d */ /* 0x008fea0003900000 */
[----:B------:R-:W3:Y:S02]  /*ebe0*/  @!P0 SYNCS.PHASECHK.TRANS64 P0, [R26+URZ+0x30820], R5 ;  /* 0x030820051a0085a7 */ /* 0x000ee4000800007f */
[----:B---3--:R-:W-:Y:S05]  /*ebf0*/  @!P0 BRA `(.L_x_188) ;  /* 0xfffffffc00f08947 */ /* 0x008fea000383ffff */
[----:B------:R-:W-:Y:S05]  /*ec00*/  BRA `(.L_x_256) ;  /* 0xffffffd800407947 */ /* 0x000fea000383ffff */
.L_x_196:
[----:B0-----:R0:W3:Y:S02]  /*ec10*/  SYNCS.PHASECHK.TRANS64.TRYWAIT P0, [R3+URZ+0x30840], R2 ;  /* 0x03084002030075a7 */ /* 0x0010e4000800017f */
[----:B---3--:R-:W-:Y:S05]  /*ec20*/  @!P0 NANOSLEEP.SYNCS 0x989680 ;  /* 0x009896800000895d */ /* 0x008fea0003900000 */
[----:B------:R-:W3:Y:S02]  /*ec30*/  @!P0 SYNCS.PHASECHK.TRANS64 P0, [R3+URZ+0x30840], R2 ;  /* 0x03084002030085a7 */ /* 0x000ee4000800007f */
[----:B---3--:R-:W-:Y:S05]  /*ec40*/  @!P0 BRA `(.L_x_196) ;  /* 0xfffffffc00f08947 */ /* 0x008fea000383ffff */
[----:B------:R-:W-:Y:S05]  /*ec50*/  BRA `(.L_x_257) ;  /* 0xffffffd800e87947 */ /* 0x000fea000383ffff */
.L_x_198:
[----:B0-----:R0:W2:Y:S02]  /*ec60*/  SYNCS.PHASECHK.TRANS64.TRYWAIT P0, [R2+URZ+0x60], R5 ;  /* 0x00006005020075a7 */ /* 0x0010a4000800017f */
[----:B--2---:R-:W-:Y:S05]  /*ec70*/  @!P0 NANOSLEEP.SYNCS 0x989680 ;  /* 0x009896800000895d */ /* 0x004fea0003900000 */
[----:B------:R-:W2:Y:S02]  /*ec80*/  @!P0 SYNCS.PHASECHK.TRANS64 P0, [R2+URZ+0x60], R5 ;  /* 0x00006005020085a7 */ /* 0x000ea4000800007f */
[----:B--2---:R-:W-:Y:S05]  /*ec90*/  @!P0 BRA `(.L_x_198) ;  /* 0xfffffffc00f08947 */ /* 0x004fea000383ffff */
[----:B------:R-:W-:Y:S05]  /*eca0*/  BRA `(.L_x_258) ;  /* 0xffffffdc004c7947 */ /* 0x000fea000383ffff */
.L_x_203:
[----:B---3--:R3:W4:Y:S02]  /*ecb0*/  SYNCS.PHASECHK.TRANS64.TRYWAIT P0, [R3+URZ+0x30840], R2 ;  /* 0x03084002030075a7 */ /* 0x008724000800017f */
[----:B----4-:R-:W-:Y:S05]  /*ecc0*/  @!P0 NANOSLEEP.SYNCS 0x989680 ;  /* 0x009896800000895d */ /* 0x010fea0003900000 */
[----:B------:R-:W4:Y:S02]  /*ecd0*/  @!P0 SYNCS.PHASECHK.TRANS64 P0, [R3+URZ+0x30840], R2 ;  /* 0x03084002030085a7 */ /* 0x000f24000800007f */
[----:B----4-:R-:W-:Y:S05]  /*ece0*/  @!P0 BRA `(.L_x_203) ;  /* 0xfffffffc00f08947 */ /* 0x010fea000383ffff */
[----:B------:R-:W-:Y:S05]  /*ecf0*/  BRA `(.L_x_259) ;  /* 0xffffffe000547947 */ /* 0x000fea000383ffff */
.L_x_205:
[----:B0-----:R0:W2:Y:S02]  /*ed00*/  SYNCS.PHASECHK.TRANS64.TRYWAIT P1, [R3+URZ+0x60], R24 ;  /* 0x00006018030075a7 */ /* 0x0010a4000802017f */
[----:B--2---:R-:W-:Y:S05]  /*ed10*/  @!P1 NANOSLEEP.SYNCS 0x989680 ;  /* 0x009896800000995d */ /* 0x004fea0003900000 */
[----:B------:R-:W2:Y:S02]  /*ed20*/  @!P1 SYNCS.PHASECHK.TRANS64 P1, [R3+URZ+0x60], R24 ;  /* 0x00006018030095a7 */ /* 0x000ea4000802007f */
[----:B--2---:R-:W-:Y:S05]  /*ed30*/  @!P1 BRA `(.L_x_205) ;  /* 0xfffffffc00f09947 */ /* 0x004fea000383ffff */
[----:B------:R-:W-:Y:S05]  /*ed40*/  BRA `(.L_x_260) ;  /* 0xffffffe000b87947 */ /* 0x000fea000383ffff */
.L_x_210:
[----:B--2---:R2:W3:Y:S02]  /*ed50*/  SYNCS.PHASECHK.TRANS64.TRYWAIT P0, [R2+URZ+0x30840], R3 ;  /* 0x03084003020075a7 */ /* 0x0044e4000800017f */
[----:B---3--:R-:W-:Y:S05]  /*ed60*/  @!P0 NANOSLEEP.SYNCS 0x989680 ;  /* 0x009896800000895d */ /* 0x008fea0003900000 */
[----:B------:R-:W3:Y:S02]  /*ed70*/  @!P0 SYNCS.PHASECHK.TRANS64 P0, [R2+URZ+0x30840], R3 ;  /* 0x03084003020085a7 */ /* 0x000ee4000800007f */
[----:B---3--:R-:W-:Y:S05]  /*ed80*/  @!P0 BRA `(.L_x_210) ;  /* 0xfffffffc00f08947 */ /* 0x008fea000383ffff */
[----:B------:R-:W-:Y:S05]  /*ed90*/  BRA `(.L_x_261) ;  /* 0xffffffe400947947 */ /* 0x000fea000383ffff */
.L_x_212:
[----:B0-----:R0:W2:Y:S02]  /*eda0*/  SYNCS.PHASECHK.TRANS64.TRYWAIT P1, [R2+URZ+0x60], R11 ;  /* 0x0000600b020075a7 */ /* 0x0010a4000802017f */
[----:B--2---:R-:W-:Y:S05]  /*edb0*/  @!P1 NANOSLEEP.SYNCS 0x989680 ;  /* 0x009896800000995d */ /* 0x004fea0003900000 */
[----:B------:R-:W2:Y:S02]  /*edc0*/  @!P1 SYNCS.PHASECHK.TRANS64 P1, [R2+URZ+0x60], R11 ;  /* 0x0000600b020095a7 */ /* 0x000ea4000802007f */
[----:B--2---:R-:W-:Y:S05]  /*edd0*/  @!P1 BRA `(.L_x_212) ;  /* 0xfffffffc00f09947 */ /* 0x004fea000383ffff */
[----:B------:R-:W-:Y:S05]  /*ede0*/  BRA `(.L_x_262) ;  /* 0xffffffe400fc7947 */ /* 0x000fea000383ffff */
.L_x_219:
[----:B---3--:R3:W4:Y:S02]  /*edf0*/  SYNCS.PHASECHK.TRANS64.TRYWAIT P0, [R3+URZ+0x30860], R2 ;  /* 0x03086002030075a7 */ /* 0x008724000800017f */
[----:B----4-:R-:W-:Y:S05]  /*ee00*/  @!P0 NANOSLEEP.SYNCS 0x989680 ;  /* 0x009896800000895d */ /* 0x010fea0003900000 */
[----:B------:R-:W4:Y:S02]  /*ee10*/  @!P0 SYNCS.PHASECHK.TRANS64 P0, [R3+URZ+0x30860], R2 ;  /* 0x03086002030085a7 */ /* 0x000f24000800007f */
[----:B----4-:R-:W-:Y:S05]  /*ee20*/  @!P0 BRA `(.L_x_219) ;  /* 0xfffffffc00f08947 */ /* 0x010fea000383ffff */
[----:B------:R-:W-:Y:S05]  /*ee30*/  BRA `(.L_x_263) ;  /* 0xffffffe800bc7947 */ /* 0x000fea000383ffff */
.L_x_221:
[----:B------:R-:W-:Y:S01]  /*ee40*/  BSSY B0, `(.L_x_264) ;  /* 0x0000008000007945 */ /* 0x000fe20003800000 */
[----:B0-----:R-:W-:Y:S01]  /*ee50*/  MOV R13, R16 ;  /* 0x00000010000d7202 */ /* 0x001fe20000000f00 */
[----:B------:R-:W-:Y:S02]  /*ee60*/  IMAD.MOV.U32 R12, RZ, RZ, RZ ;  /* 0x000000ffff0c7224 */ /* 0x000fe400078e00ff */
[----:B------:R-:W-:Y:S02]  /*ee70*/  IMAD.MOV.U32 R11, RZ, RZ, 0x1f ;  /* 0x0000001fff0b7424 */ /* 0x000fe400078e00ff */
[----:B------:R-:W-:-:S07]  /*ee80*/  IMAD.MOV.U32 R15, RZ, RZ, -0x1 ;  /* 0xffffffffff0f7424 */ /* 0x000fce00078e00ff */
[----:B-12---:R-:W-:Y:S05]  /*ee90*/  WARPSYNC.COLLECTIVE R15, `(.L_x_265) ;  /* 0x000000000f087348 */ /* 0x006fea0003c00000 */
[----:B------:R0:W3:Y:S02]  /*eea0*/  SHFL.IDX P6, R14, R13, R12, R11 ;  /* 0x0000000c0d0e7389 */ /* 0x0000e400000c000b */
[----:B0123--:R-:W-:Y:S01]  /*eeb0*/  ENDCOLLECTIVE ;  /* 0x000000000000791b */ /* 0x00ffe20003800000 */
.L_x_265:
[----:B------:R-:W-:Y:S05]  /*eec0*/  BSYNC B0 ;  /* 0x0000000000007941 */ /* 0x000fea0003800000 */
.L_x_264:
[----:B------:R-:W-:Y:S01]  /*eed0*/  IMAD.MOV.U32 R13, RZ, RZ, R16 ;  /* 0x000000ffff0d7224 */ /* 0x000fe200078e0010 */
[----:B------:R-:W-:Y:S01]  /*eee0*/  MOV R15, 0xffffffff ;  /* 0xffffffff000f7802 */ /* 0x000fe20000000f00 */
[----:B------:R-:W-:Y:S01]  /*eef0*/  IMAD.MOV.U32 R12, RZ, RZ, 0x1 ;  /* 0x00000001ff0c7424 */ /* 0x000fe200078e00ff */
[----:B------:R-:W-:Y:S01]  /*ef00*/  MOV R5, R14 ;  /* 0x0000000e00057202 */ /* 0x000fe20000000f00 */
[----:B------:R-:W-:-:S07]  /*ef10*/  IMAD.MOV.U32 R11, RZ, RZ, 0x1f ;  /* 0x0000001fff0b7424 */ /* 0x000fce00078e00ff */
[----:B------:R-:W-:Y:S05]  /*ef20*/  WARPSYNC.COLLECTIVE R15, `(.L_x_266) ;  /* 0x000000000f087348 */ /* 0x000fea0003c00000 */
[----:B------:R0:W1:Y:S02]  /*ef30*/  SHFL.IDX P6, R14, R13, R12, R11 ;  /* 0x0000000c0d0e7389 */ /* 0x00006400000c000b */
[----:B01----:R-:W-:Y:S01]  /*ef40*/  ENDCOLLECTIVE ;  /* 0x000000000000791b */ /* 0x003fe20003800000 */
.L_x_266:
[----:B------:R-:W-:Y:S01]  /*ef50*/  IMAD.MOV.U32 R0, RZ, RZ, R14 ;  /* 0x000000ffff007224 */ /* 0x000fe200078e000e */
[----:B------:R-:W-:Y:S06]  /*ef60*/  BRA `(.L_x_267) ;  /* 0xffffffec00047947 */ /* 0x000fec000383ffff */
.L_x_224:
[----:B------:R-:W-:Y:S01]  /*ef70*/  BSSY B0, `(.L_x_268) ;  /* 0x0000008000007945 */ /* 0x000fe20003800000 */
[----:B0----5:R-:W-:Y:S01]  /*ef80*/  IMAD.MOV.U32 R13, RZ, RZ, R2 ;  /* 0x000000ffff0d7224 */ /* 0x021fe200078e0002 */
[----:B------:R-:W-:Y:S01]  /*ef90*/  MOV R11, RZ ;  /* 0x000000ff000b7202 */ /* 0x000fe20000000f00 */
[----:B------:R-:W-:Y:S02]  /*efa0*/  IMAD.MOV.U32 R12, RZ, RZ, 0x1 ;  /* 0x00000001ff0c7424 */ /* 0x000fe400078e00ff */
[----:B------:R-:W-:-:S07]  /*efb0*/  IMAD.MOV.U32 R15, RZ, RZ, -0x1 ;  /* 0xffffffffff0f7424 */ /* 0x000fce00078e00ff */
[----:B-1234-:R-:W-:Y:S05]  /*efc0*/  WARPSYNC.COLLECTIVE R15, `(.L_x_269) ;  /* 0x000000000f087348 */ /* 0x01efea0003c00000 */
[----:B------:R0:W0:Y:S02]  /*efd0*/  SHFL.UP P6, R14, R13, R12, R11 ;  /* 0x0400000c0d0e7389 */ /* 0x00002400000c000b */
[----:B01234-:R-:W-:Y:S01]  /*efe0*/  ENDCOLLECTIVE ;  /* 0x000000000000791b */ /* 0x01ffe20003800000 */
.L_x_269:
[----:B------:R-:W-:Y:S05]  /*eff0*/  BSYNC B0 ;  /* 0x0000000000007941 */ /* 0x000fea0003800000 */
.L_x_268:
[C---:B------:R-:W-:Y:S01]  /*f000*/  ISETP.NE.AND P0, PT, R27.reuse, RZ, PT ;  /* 0x000000ff1b00720c */ /* 0x040fe20003f05270 */
[----:B------:R-:W-:Y:S01]  /*f010*/  IMAD.MOV.U32 R12, RZ, RZ, 0x2 ;  /* 0x00000002ff0c7424 */ /* 0x000fe200078e00ff */
[----:B------:R-:W-:Y:S01]  /*f020*/  MOV R11, RZ ;  /* 0x000000ff000b7202 */ /* 0x000fe20000000f00 */
[----:B------:R-:W-:Y:S01]  /*f030*/  IMAD.MOV.U32 R15, RZ, RZ, -0x1 ;  /* 0xffffffffff0f7424 */ /* 0x000fe200078e00ff */
[----:B------:R-:W-:Y:S02]  /*f040*/  SEL R13, R14, RZ, P0 ;  /* 0x000000ff0e0d7207 */ /* 0x000fe40000000000 */
[----:B------:R-:W-:-:S03]  /*f050*/  ISETP.GE.U32.AND P0, PT, R27, 0x2, PT ;  /* 0x000000021b00780c */ /* 0x000fc60003f06070 */
[----:B------:R-:W-:-:S10]  /*f060*/  IMAD.IADD R13, R2, 0x1, R13 ;  /* 0x00000001020d7824 */ /* 0x000fd400078e020d */
[----:B------:R-:W-:Y:S05]  /*f070*/  WARPSYNC.COLLECTIVE R15, `(.L_x_270) ;  /* 0x000000000f087348 */ /* 0x000fea0003c00000 */
[----:B------:R0:W1:Y:S02]  /*f080*/  SHFL.UP P6, R14, R13, R12, R11 ;  /* 0x0400000c0d0e7389 */ /* 0x00006400000c000b */
[----:B01----:R-:W-:Y:S01]  /*f090*/  ENDCOLLECTIVE ;  /* 0x000000000000791b */ /* 0x003fe20003800000 */
.L_x_270:
[----:B------:R-:W-:Y:S02]  /*f0a0*/  MOV R12, 0x4 ;  /* 0x00000004000c7802 */ /* 0x000fe40000000f00 */
[----:B------:R-:W-:Y:S02]  /*f0b0*/  SEL R14, R14, RZ, P0 ;  /* 0x000000ff0e0e7207 */ /* 0x000fe40000000000 */
[----:B------:R-:W-:-:S03]  /*f0c0*/  ISETP.GE.U32.AND P0, PT, R27, 0x4, PT ;  /* 0x000000041b00780c */ /* 0x000fc60003f06070 */
[----:B------:R-:W-:-:S04]  /*f0d0*/  IMAD.IADD R3, R13, 0x1, R14 ;  /* 0x000000010d037824 */ /* 0x000fc800078e020e */
[----:B------:R-:W-:-:S07]  /*f0e0*/  IMAD.MOV.U32 R13, RZ, RZ, R3 ;  /* 0x000000ffff0d7224 */ /* 0x000fce00078e0003 */
[----:B------:R-:W-:Y:S05]  /*f0f0*/  WARPSYNC.COLLECTIVE R15, `(.L_x_271) ;  /* 0x000000000f087348 */ /* 0x000fea0003c00000 */
[----:B------:R0:W1:Y:S02]  /*f100*/  SHFL.UP P6, R14, R13, R12, R11 ;  /* 0x0400000c0d0e7389 */ /* 0x00006400000c000b */
[----:B01----:R-:W-:Y:S01]  /*f110*/  ENDCOLLECTIVE ;  /* 0x000000000000791b */ /* 0x003fe20003800000 */
.L_x_271:
[----:B------:R-:W-:Y:S01]  /*f120*/  IMAD.MOV.U32 R12, RZ, RZ, 0x8 ;  /* 0x00000008ff0c7424 */ /* 0x000fe200078e00ff */
[----:B------:R-:W-:Y:S02]  /*f130*/  SEL R6, R14, RZ, P0 ;  /* 0x000000ff0e067207 */ /* 0x000fe40000000000 */
[----:B------:R-:W-:-:S03]  /*f140*/  ISETP.GE.U32.AND P0, PT, R27, 0x8, PT ;  /* 0x000000081b00780c */ /* 0x000fc60003f06070 */
[----:B------:R-:W-:-:S04]  /*f150*/  IMAD.IADD R6, R3, 0x1, R6 ;  /* 0x0000000103067824 */ /* 0x000fc800078e0206 */
[----:B------:R-:W-:-:S07]  /*f160*/  IMAD.MOV.U32 R13, RZ, RZ, R6 ;  /* 0x000000ffff0d7224 */ /* 0x000fce00078e0006 */
[----:B------:R-:W-:Y:S05]  /*f170*/  WARPSYNC.COLLECTIVE R15, `(.L_x_272) ;  /* 0x000000000f087348 */ /* 0x000fea0003c00000 */
[----:B------:R0:W1:Y:S02]  /*f180*/  SHFL.UP P6, R14, R13, R12, R11 ;  /* 0x0400000c0d0e7389 */ /* 0x00006400000c000b */
[----:B01----:R-:W-:Y:S01]  /*f190*/  ENDCOLLECTIVE ;  /* 0x000000000000791b */ /* 0x003fe20003800000 */
.L_x_272:
[----:B------:R-:W-:Y:S01]  /*f1a0*/  IMAD.MOV.U32 R12, RZ, RZ, 0x10 ;  /* 0x00000010ff0c7424 */ /* 0x000fe200078e00ff */
[----:B------:R-:W-:Y:S02]  /*f1b0*/  SEL R7, R14, RZ, P0 ;  /* 0x000000ff0e077207 */ /* 0x000fe40000000000 */
[----:B------:R-:W-:Y:S02]  /*f1c0*/  ISETP.GE.U32.AND P0, PT, R27, 0x10, PT ;  /* 0x000000101b00780c */ /* 0x000fe40003f06070 */
[----:B------:R-:W-:-:S05]  /*f1d0*/  IADD3 R7, R6, R7, RZ ;  /* 0x0000000706077210 */ /* 0x000fca0007ffe0ff */
[----:B------:R-:W-:-:S07]  /*f1e0*/  IMAD.MOV.U32 R13, RZ, RZ, R7 ;  /* 0x000000ffff0d7224 */ /* 0x000fce00078e0007 */
[----:B------:R-:W-:Y:S05]  /*f1f0*/  WARPSYNC.COLLECTIVE R15, `(.L_x_273) ;  /* 0x000000000f087348 */ /* 0x000fea0003c00000 */
[----:B------:R0:W1:Y:S02]  /*f200*/  SHFL.UP P6, R14, R13, R12, R11 ;  /* 0x0400000c0d0e7389 */ /* 0x00006400000c000b */
[----:B01----:R-:W-:Y:S01]  /*f210*/  ENDCOLLECTIVE ;  /* 0x000000000000791b */ /* 0x003fe20003800000 */
.L_x_273:
[----:B------:R-:W-:Y:S02]  /*f220*/  IMAD.MOV.U32 R12, RZ, RZ, 0x1f ;  /* 0x0000001fff0c7424 */ /* 0x000fe400078e00ff */
[----:B------:R-:W-:Y:S01]  /*f230*/  IMAD.MOV.U32 R11, RZ, RZ, 0x1f ;  /* 0x0000001fff0b7424 */ /* 0x000fe200078e00ff */
[----:B------:R-:W-:-:S05]  /*f240*/  SEL R8, R14, RZ, P0 ;  /* 0x000000ff0e087207 */ /* 0x000fca0000000000 */
[----:B------:R-:W-:-:S05]  /*f250*/  IMAD.IADD R8, R7, 0x1, R8 ;  /* 0x0000000107087824 */ /* 0x000fca00078e0208 */
[----:B------:R-:W-:-:S07]  /*f260*/  MOV R13, R8 ;  /* 0x00000008000d7202 */ /* 0x000fce0000000f00 */
[----:B------:R-:W-:Y:S05]  /*f270*/  WARPSYNC.COLLECTIVE R15, `(.L_x_274) ;  /* 0x000000000f087348 */ /* 0x000fea0003c00000 */
[----:B------:R0:W1:Y:S02]  /*f280*/  SHFL.IDX P6, R14, R13, R12, R11 ;  /* 0x0000000c0d0e7389 */ /* 0x00006400000c000b */
[----:B01----:R-:W-:Y:S01]  /*f290*/  ENDCOLLECTIVE ;  /* 0x000000000000791b */ /* 0x003fe20003800000 */
.L_x_274:
[----:B------:R-:W-:Y:S05]  /*f2a0*/  BRA `(.L_x_275) ;  /* 0xffffffe800c07947 */ /* 0x000fea000383ffff */
.L_x_229:
[----:B------:R-:W-:Y:S01]  /*f2b0*/  BSSY B0, `(.L_x_276) ;  /* 0x0000008000007945 */ /* 0x000fe20003800000 */
[----:B-----5:R-:W-:Y:S01]  /*f2c0*/  IMAD.MOV.U32 R13, RZ, RZ, R2 ;  /* 0x000000ffff0d7224 */ /* 0x020fe200078e0002 */
[----:B------:R-:W-:Y:S01]  /*f2d0*/  MOV R12, 0x1 ;  /* 0x00000001000c7802 */ /* 0x000fe20000000f00 */
[----:B------:R-:W-:Y:S02]  /*f2e0*/  IMAD.MOV.U32 R11, RZ, RZ, RZ ;  /* 0x000000ffff0b7224 */ /* 0x000fe400078e00ff */
[----:B------:R-:W-:-:S07]  /*f2f0*/  IMAD.MOV.U32 R15, RZ, RZ, -0x1 ;  /* 0xffffffffff0f7424 */ /* 0x000fce00078e00ff */
[----:B012---:R-:W-:Y:S05]  /*f300*/  WARPSYNC.COLLECTIVE R15, `(.L_x_277) ;  /* 0x000000000f087348 */ /* 0x007fea0003c00000 */
[----:B------:R3:W4:Y:S02]  /*f310*/  SHFL.UP P6, R14, R13, R12, R11 ;  /* 0x0400000c0d0e7389 */ /* 0x00072400000c000b */
[----:B01234-:R-:W-:Y:S01]  /*f320*/  ENDCOLLECTIVE ;  /* 0x000000000000791b */ /* 0x01ffe20003800000 */
.L_x_277:
[----:B------:R-:W-:Y:S05]  /*f330*/  BSYNC B0 ;  /* 0x0000000000007941 */ /* 0x000fea0003800000 */
.L_x_276:
[C---:B------:R-:W-:Y:S01]  /*f340*/  ISETP.NE.AND P0, PT, R27.reuse, RZ, PT ;  /* 0x000000ff1b00720c */ /* 0x040fe20003f05270 */
[----:B------:R-:W-:Y:S01]  /*f350*/  IMAD.MOV.U32 R11, RZ, RZ, RZ ;  /* 0x000000ffff0b7224 */ /* 0x000fe200078e00ff */
[----:B------:R-:W-:Y:S01]  /*f360*/  MOV R12, 0x2 ;  /* 0x00000002000c7802 */ /* 0x000fe20000000f00 */
[----:B------:R-:W-:Y:S01]  /*f370*/  IMAD.MOV.U32 R15, RZ, RZ, -0x1 ;  /* 0xffffffffff0f7424 */ /* 0x000fe200078e00ff */
[----:B------:R-:W-:Y:S02]  /*f380*/  SEL R13, R14, RZ, P0 ;  /* 0x000000ff0e0d7207 */ /* 0x000fe40000000000 */
[----:B------:R-:W-:-:S03]  /*f390*/  ISETP.GE.U32.AND P0, PT, R27, 0x2, PT ;  /* 0x000000021b00780c */ /* 0x000fc60003f06070 */
[----:B------:R-:W-:-:S10]  /*f3a0*/  IMAD.IADD R13, R2, 0x1, R13 ;  /* 0x00000001020d7824 */ /* 0x000fd400078e020d */
[----:B------:R-:W-:Y:S05]  /*f3b0*/  WARPSYNC.COLLECTIVE R15, `(.L_x_278) ;  /* 0x000000000f087348 */ /* 0x000fea0003c00000 */
[----:B------:R0:W1:Y:S02]  /*f3c0*/  SHFL.UP P6, R14, R13, R12, R11 ;  /* 0x0400000c0d0e7389 */ /* 0x00006400000c000b */
[----:B01----:R-:W-:Y:S01]  /*f3d0*/  ENDCOLLECTIVE ;  /* 0x000000000000791b */ /* 0x003fe20003800000 */
.L_x_278:
[----:B------:R-:W-:Y:S01]  /*f3e0*/  IMAD.MOV.U32 R12, RZ, RZ, 0x4 ;  /* 0x00000004ff0c7424 */ /* 0x000fe200078e00ff */
[----:B------:R-:W-:Y:S02]  /*f3f0*/  SEL R0, R14, RZ, P0 ;  /* 0x000000ff0e007207 */ /* 0x000fe40000000000 */
[----:B------:R-:W-:-:S03]  /*f400*/  ISETP.GE.U32.AND P0, PT, R27, 0x4, PT ;  /* 0x000000041b00780c */ /* 0x000fc60003f06070 */
[----:B------:R-:W-:-:S05]  /*f410*/  IMAD.IADD R0, R13, 0x1, R0 ;  /* 0x000000010d007824 */ /* 0x000fca00078e0200 */
[----:B------:R-:W-:-:S07]  /*f420*/  MOV R13, R0 ;  /* 0x00000000000d7202 */ /* 0x000fce0000000f00 */
[----:B------:R-:W-:Y:S05]  /*f430*/  WARPSYNC.COLLECTIVE R15, `(.L_x_279) ;  /* 0x000000000f087348 */ /* 0x000fea0003c00000 */
[----:B------:R0:W1:Y:S02]  /*f440*/  SHFL.UP P6, R14, R13, R12, R11 ;  /* 0x0400000c0d0e7389 */ /* 0x00006400000c000b */
[----:B01----:R-:W-:Y:S01]  /*f450*/  ENDCOLLECTIVE ;  /* 0x000000000000791b */ /* 0x003fe20003800000 */
.L_x_279:
        /* <DEDUP_REMOVED lines=8> */
.L_x_280:
        /* <DEDUP_REMOVED lines=8> */
.L_x_281:
[----:B------:R-:W-:Y:S02]  /*f560*/  IMAD.MOV.U32 R12, RZ, RZ, 0x1f ;  /* 0x0000001fff0c7424 */ /* 0x000fe400078e00ff */
[----:B------:R-:W-:Y:S01]  /*f570*/  IMAD.MOV.U32 R11, RZ, RZ, 0x1f ;  /* 0x0000001fff0b7424 */ /* 0x000fe200078e00ff */
[----:B------:R-:W-:-:S04]  /*f580*/  SEL R8, R14, RZ, P0 ;  /* 0x000000ff0e087207 */ /* 0x000fc80000000000 */
[----:B------:R-:W-:-:S05]  /*f590*/  IADD3 R8, R7, R8, RZ ;  /* 0x0000000807087210 */ /* 0x000fca0007ffe0ff */
[----:B------:R-:W-:-:S07]  /*f5a0*/  IMAD.MOV.U32 R13, RZ, RZ, R8 ;  /* 0x000000ffff0d7224 */ /* 0x000fce00078e0008 */
[----:B------:R-:W-:Y:S05]  /*f5b0*/  WARPSYNC.COLLECTIVE R15, `(.L_x_282) ;  /* 0x000000000f087348 */ /* 0x000fea0003c00000 */
[----:B------:R0:W1:Y:S02]  /*f5c0*/  SHFL.IDX P6, R14, R13, R12, R11 ;  /* 0x0000000c0d0e7389 */ /* 0x00006400000c000b */
[----:B01----:R-:W-:Y:S01]  /*f5d0*/  ENDCOLLECTIVE ;  /* 0x000000000000791b */ /* 0x003fe20003800000 */
.L_x_282:
[----:B------:R-:W-:Y:S05]  /*f5e0*/  BRA `(.L_x_283) ;  /* 0xffffffe8009c7947 */ /* 0x000fea000383ffff */
.L_x_231:
[----:B------:R-:W-:Y:S01]  /*f5f0*/  BSSY B0, `(.L_x_284) ;  /* 0x0000006000007945 */ /* 0x000fe20003800000 */
[----:B------:R-:W-:Y:S02]  /*f600*/  PLOP3.LUT P6, PT, P6, PT, PT, 0x8, 0x0 ;  /* 0x000000000000781c */ /* 0x000fe400037ce170 */
[----:B------:R-:W-:-:S11]  /*f610*/  MOV R15, 0xffffffff ;  /* 0xffffffff000f7802 */ /* 0x000fd60000000f00 */
[----:B012---:R-:W-:Y:S05]  /*f620*/  WARPSYNC.COLLECTIVE R15, `(.L_x_285) ;  /* 0x000000000f087348 */ /* 0x007fea0003c00000 */
[----:B------:R-:W-:Y:S01]  /*f630*/  VOTE.ANY R14, PT, P6 ;  /* 0x00000000000e7806 */ /* 0x000fe200030e0100 */
[----:B012---:R-:W-:Y:S06]  /*f640*/  ENDCOLLECTIVE ;  /* 0x000000000000791b */ /* 0x007fec0003800000 */
.L_x_285:
[----:B------:R-:W-:Y:S05]  /*f650*/  BSYNC B0 ;  /* 0x0000000000007941 */ /* 0x000fea0003800000 */
.L_x_284:
[----:B------:R-:W-:Y:S01]  /*f660*/  IMAD.MOV.U32 R3, RZ, RZ, R14 ;  /* 0x000000ffff037224 */ /* 0x000fe200078e000e */
[----:B------:R-:W-:Y:S01]  /*f670*/  MOV R11, 0x1f ;  /* 0x0000001f000b7802 */ /* 0x000fe20000000f00 */
[----:B------:R-:W-:Y:S02]  /*f680*/  IMAD.MOV.U32 R13, RZ, RZ, R2 ;  /* 0x000000ffff0d7224 */ /* 0x000fe400078e0002 */
[----:B------:R-:W0:Y:S01]  /*f690*/  POPC R0, R3 ;  /* 0x0000000300007309 */ /* 0x000e220000000000 */
[----:B------:R-:W-:Y:S02]  /*f6a0*/  IMAD.MOV.U32 R15, RZ, RZ, -0x1 ;  /* 0xffffffffff0f7424 */ /* 0x000fe400078e00ff */
[----:B0-----:R-:W-:-:S07]  /*f6b0*/  IMAD.MOV.U32 R12, RZ, RZ, R0 ;  /* 0x000000ffff0c7224 */ /* 0x001fce00078e0000 */
[----:B------:R-:W-:Y:S05]  /*f6c0*/  WARPSYNC.COLLECTIVE R15, `(.L_x_286) ;  /* 0x000000000f087348 */ /* 0x000fea0003c00000 */
[----:B------:R0:W1:Y:S02]  /*f6d0*/  SHFL.IDX P6, R14, R13, R12, R11 ;  /* 0x0000000c0d0e7389 */ /* 0x00006400000c000b */
[----:B01----:R-:W-:Y:S01]  /*f6e0*/  ENDCOLLECTIVE ;  /* 0x000000000000791b */ /* 0x003fe20003800000 */
.L_x_286:
[----:B------:R-:W-:Y:S01]  /*f6f0*/  IMAD.MOV.U32 R17, RZ, RZ, R14 ;  /* 0x000000ffff117224 */ /* 0x000fe200078e000e */
[----:B------:R-:W-:Y:S06]  /*f700*/  BRA `(.L_x_287) ;  /* 0xffffffe8008c7947 */ /* 0x000fec000383ffff */
.L_x_233:
[----:B------:R-:W-:Y:S01]  /*f710*/  BSSY B0, `(.L_x_288) ;  /* 0x0000007000007945 */ /* 0x000fe20003800000 */
[----:B------:R-:W-:Y:S01]  /*f720*/  IMAD.MOV.U32 R13, RZ, RZ, R8 ;  /* 0x000000ffff0d7224 */ /* 0x000fe200078e0008 */
[----:B------:R-:W-:Y:S01]  /*f730*/  MOV R11, 0x1f ;  /* 0x0000001f000b7802 */ /* 0x000fe20000000f00 */
[----:B------:R-:W-:-:S07]  /*f740*/  IMAD.MOV.U32 R15, RZ, RZ, -0x1 ;  /* 0xffffffffff0f7424 */ /* 0x000fce00078e00ff */
[----:B01234-:R-:W-:Y:S05]  /*f750*/  WARPSYNC.COLLECTIVE R15, `(.L_x_289) ;  /* 0x000000000f087348 */ /* 0x01ffea0003c00000 */
[----:B------:R0:W0:Y:S02]  /*f760*/  SHFL.IDX P6, R14, R13, R12, R11 ;  /* 0x0000000c0d0e7389 */ /* 0x00002400000c000b */
[----:B01234-:R-:W-:Y:S01]  /*f770*/  ENDCOLLECTIVE ;  /* 0x000000000000791b */ /* 0x01ffe20003800000 */
.L_x_289:
[----:B------:R-:W-:Y:S05]  /*f780*/  BSYNC B0 ;  /* 0x0000000000007941 */ /* 0x000fea0003800000 */
.L_x_288:
[----:B------:R-:W-:Y:S05]  /*f790*/  BRA `(.L_x_232) ;  /* 0xffffffe800847947 */ /* 0x000fea000383ffff */
.L_x_237:
[----:B0-----:R0:W2:Y:S02]  /*f7a0*/  SYNCS.PHASECHK.TRANS64.TRYWAIT P0, [R9+URZ+0x30820], R0 ;  /* 0x03082000090075a7 */ /* 0x0010a4000800017f */
[----:B--2---:R-:W-:Y:S05]  /*f7b0*/  @!P0 NANOSLEEP.SYNCS 0x989680 ;  /* 0x009896800000895d */ /* 0x004fea0003900000 */
[----:B------:R-:W2:Y:S02]  /*f7c0*/  @!P0 SYNCS.PHASECHK.TRANS64 P0, [R9+URZ+0x30820], R0 ;  /* 0x03082000090085a7 */ /* 0x000ea4000800007f */
[----:B--2---:R-:W-:Y:S05]  /*f7d0*/  @!P0 BRA `(.L_x_237) ;  /* 0xfffffffc00f08947 */ /* 0x004fea000383ffff */
[----:B------:R-:W-:Y:S05]  /*f7e0*/  BRA `(.L_x_290) ;  /* 0xffffffec00607947 */ /* 0x000fea000383ffff */
.L_x_238:
[----:B------:R-:W2:Y:S01]  /*f7f0*/  S2R R2, SR_TID.X ;  /* 0x0000000000027919 */ /* 0x000ea20000002100 */
[----:B------:R-:W-:Y:S01]  /*f800*/  BSSY B0, `(.L_x_291) ;  /* 0x000000a000007945 */ /* 0x000fe20003800000 */
[----:B------:R-:W-:Y:S01]  /*f810*/  IMAD.MOV.U32 R12, RZ, RZ, RZ ;  /* 0x000000ffff0c7224 */ /* 0x000fe200078e00ff */
[----:B------:R-:W-:Y:S01]  /*f820*/  MOV R11, 0x1f ;  /* 0x0000001f000b7802 */ /* 0x000fe20000000f00 */
[----:B------:R-:W-:Y:S01]  /*f830*/  IMAD.MOV.U32 R15, RZ, RZ, -0x1 ;  /* 0xffffffffff0f7424 */ /* 0x000fe200078e00ff */
[----:B--2---:R-:W-:-:S04]  /*f840*/  SHF.R.U32.HI R2, RZ, 0x5, R2 ;  /* 0x00000005ff027819 */ /* 0x004fc80000011602 */
[----:B------:R-:W-:-:S05]  /*f850*/  LOP3.LUT R2, R2, 0x3, RZ, 0xc0, !PT ;  /* 0x0000000302027812 */ /* 0x000fca00078ec0ff */
[----:B------:R-:W-:-:S07]  /*f860*/  IMAD.MOV.U32 R13, RZ, RZ, R2 ;  /* 0x000000ffff0d7224 */ /* 0x000fce00078e0002 */
[----:B01----:R-:W-:Y:S05]  /*f870*/  WARPSYNC.COLLECTIVE R15, `(.L_x_292) ;  /* 0x000000000f087348 */ /* 0x003fea0003c00000 */
[----:B------:R2:W3:Y:S02]  /*f880*/  SHFL.IDX P6, R14, R13, R12, R11 ;  /* 0x0000000c0d0e7389 */ /* 0x0004e400000c000b */
[----:B0123--:R-:W-:Y:S01]  /*f890*/  ENDCOLLECTIVE ;  /* 0x000000000000791b */ /* 0x00ffe20003800000 */
.L_x_292:
[----:B------:R-:W-:Y:S05]  /*f8a0*/  BSYNC B0 ;  /* 0x0000000000007941 */ /* 0x000fea0003800000 */
.L_x_291:
[----:B------:R-:W-:Y:S05]  /*f8b0*/  BRA `(.L_x_293) ;  /* 0xffffffec00487947 */ /* 0x000fea000383ffff */
.L_x_241:
[----:B------:R-:W-:Y:S01]  /*f8c0*/  BSSY B1, `(.L_x_294) ;  /* 0x0000006000017945 */ /* 0x000fe20003800000 */
[----:B------:R-:W-:-:S07]  /*f8d0*/  IMAD.MOV.U32 R15, RZ, RZ, -0x1 ;  /* 0xffffffffff0f7424 */ /* 0x000fce00078e00ff */
[----:B01----:R-:W-:Y:S05]  /*f8e0*/  WARPSYNC.COLLECTIVE R15, `(.L_x_295) ;  /* 0x000000000f0c7348 */ /* 0x003fea0003c00000 */
[----:B------:R-:W-:Y:S02]  /*f8f0*/  ELECT P6, UR62, PT ;  /* 0x00000000003e782f */ /* 0x000fe400038c0000 */
[----:B------:R-:W-:Y:S01]  /*f900*/  MOV R14, UR62 ;  /* 0x0000003e000e7c02 */ /* 0x000fe20008000f00 */
[----:B01----:R-:W-:Y:S10]  /*f910*/  ENDCOLLECTIVE ;  /* 0x000000000000791b */ /* 0x003ff40003800000 */
.L_x_295:
[----:B------:R-:W-:Y:S05]  /*f920*/  BSYNC B1 ;  /* 0x0000000000017941 */ /* 0x000fea0003800000 */
.L_x_294:
[----:B------:R-:W-:Y:S05]  /*f930*/  BRA `(.L_x_296) ;  /* 0xffffffec00407947 */ /* 0x000fea000383ffff */
.L_x_243:
[----:B0-----:R0:W2:Y:S02]  /*f940*/  SYNCS.PHASECHK.TRANS64.TRYWAIT P0, [R7+URZ], R2 ;  /* 0x00000002070075a7 */ /* 0x0010a4000800017f */
[----:B--2---:R-:W-:Y:S05]  /*f950*/  @!P0 NANOSLEEP.SYNCS 0x989680 ;  /* 0x009896800000895d */ /* 0x004fea0003900000 */
[----:B------:R-:W2:Y:S02]  /*f960*/  @!P0 SYNCS.PHASECHK.TRANS64 P0, [R7+URZ], R2 ;  /* 0x00000002070085a7 */ /* 0x000ea4000800007f */
[----:B--2---:R-:W-:Y:S05]  /*f970*/  @!P0 BRA `(.L_x_243) ;  /* 0xfffffffc00f08947 */ /* 0x004fea000383ffff */
[----:B------:R-:W-:Y:S05]  /*f980*/  BRA `(.L_x_297) ;  /* 0xffffffec00747947 */ /* 0x000fea000383ffff */
.L_x_244:
[----:B--2---:R2:W3:Y:S02]  /*f990*/  SYNCS.PHASECHK.TRANS64.TRYWAIT P0, [R3+URZ], R0 ;  /* 0x00000000030075a7 */ /* 0x0044e4000800017f */
[----:B---3--:R-:W-:Y:S05]  /*f9a0*/  @!P0 NANOSLEEP.SYNCS 0x989680 ;  /* 0x009896800000895d */ /* 0x008fea0003900000 */
[----:B------:R-:W3:Y:S02]  /*f9b0*/  @!P0 SYNCS.PHASECHK.TRANS64 P0, [R3+URZ], R0 ;  /* 0x00000000030085a7 */ /* 0x000ee4000800007f */
[----:B---3--:R-:W-:Y:S05]  /*f9c0*/  @!P0 BRA `(.L_x_244) ;  /* 0xfffffffc00f08947 */ /* 0x008fea000383ffff */
[----:B------:R-:W-:Y:S05]  /*f9d0*/  BRA `(.L_x_298) ;  /* 0xffffffec00687947 */ /* 0x000fea000383ffff */
.L_x_246:
[----:B--2---:R2:W3:Y:S02]  /*f9e0*/  SYNCS.PHASECHK.TRANS64.TRYWAIT P0, [R5+URZ], R2 ;  /* 0x00000002050075a7 */ /* 0x0044e4000800017f */
[----:B---3--:R-:W-:Y:S05]  /*f9f0*/  @!P0 NANOSLEEP.SYNCS 0x989680 ;  /* 0x009896800000895d */ /* 0x008fea0003900000 */
[----:B------:R-:W3:Y:S02]  /*fa00*/  @!P0 SYNCS.PHASECHK.TRANS64 P0, [R5+URZ], R2 ;  /* 0x00000002050085a7 */ /* 0x000ee4000800007f */
[----:B---3--:R-:W-:Y:S05]  /*fa10*/  @!P0 BRA `(.L_x_246) ;  /* 0xfffffffc00f08947 */ /* 0x008fea000383ffff */
[----:B------:R-:W-:Y:S05]  /*fa20*/  BRA `(.L_x_299) ;  /* 0xffffffec006c7947 */ /* 0x000fea000383ffff */
.L_x_300:
        /* <DEDUP_REMOVED lines=13> */
.L_x_2276:


//--------------------- .text._ZN7cutlass13device_kernelIN5flash11enable_sm90INS1_16FlashAttnFwdSm90INS1_25CollectiveMainloopFwdSm90ILi2EN4cute5tupleIJNS5_1CILi1EEES8_S8_EEENS6_IJNS7_ILi192EEESA_NS7_ILi64EEEEEELi64ENS_6half_tEfNS_4arch4Sm90ELb0ELb0ELb1ELb1ELb0ELb1ELb0ELb0ELb1ELb0ELb0ELb0EEENS1_21CollectiveEpilogueFwdINS6_IJSA_SB_SA_EEES9_SD_SF_Li384ELb1ELb0ELb0ELb0EEENS1_36VarlenDynamicPersistentTileSchedulerILi192ELi192ELi384ELi32ELb0ELb0ELb1ELb0ELb1ELb1EEEEEEEEEvNT_6ParamsE --------------------------
	.section	.text._ZN7cutlass13device_kernelIN5flash11enable_sm90INS1_16FlashAttnFwdSm90INS1_25CollectiveMainloopFwdSm90ILi2EN4cute5tupleIJNS5_1CILi1EEES8_S8_EEENS6_IJNS7_ILi192EEESA_NS7_ILi64EEEEEELi64ENS_6half_tEfNS_4arch4Sm90ELb0ELb0ELb1ELb1ELb0ELb1ELb0ELb0ELb1ELb0ELb0ELb0EEENS1_21CollectiveEpilogueFwdINS6_IJSA_SB_SA_EEES9_SD_SF_Li384ELb1ELb0ELb0ELb0EEENS1_36VarlenDynamicPersistentTileSchedulerILi192ELi192ELi384ELi32ELb0ELb0ELb1ELb0ELb1ELb1EEEEEEEEEvNT_6ParamsE,"ax",@progbits
	.align	128
.text._ZN7cutlass13device_kernelIN5flash11enable_sm90INS1_16FlashAttnFwdSm90INS1_25CollectiveMainloopFwdSm90ILi2EN4cute5tupleIJNS5_1CILi1EEES8_S8_EEENS6_IJNS7_ILi192EEESA_NS7_ILi64EEEEEELi64ENS_6half_tEfNS_4arch4Sm90ELb0ELb0ELb1ELb1ELb0ELb1ELb0ELb0ELb1ELb0ELb0ELb0EEENS1_21CollectiveEpilogueFwdINS6_IJSA_SB_SA_EEES9_SD_SF_Li384ELb1ELb0ELb0ELb0EEENS1_36VarlenDynamicPersistentTileSchedulerILi192ELi192ELi384ELi32ELb0ELb0ELb1ELb0ELb1ELb1EEEEEEEEEvNT_6ParamsE:
        .type           _ZN7cutlass13device_kernelIN5flash11enable_sm90INS1_16FlashAttnFwdSm90INS1_25CollectiveMainloopFwdSm90ILi2EN4cute5tupleIJNS5_1CILi1EEES8_S8_EEENS6_IJNS7_ILi192EEESA_NS7_ILi64EEEEEELi64ENS_6half_tEfNS_4arch4Sm90ELb0ELb0ELb1ELb1ELb0ELb1ELb0ELb0ELb1ELb0ELb0ELb0EEENS1_21CollectiveEpilogueFwdINS6_IJSA_SB_SA_EEES9_SD_SF_Li384ELb1ELb0ELb0ELb0EEENS1_36VarlenDynamicPersistentTileSchedulerILi192ELi192ELi384ELi32ELb0ELb0ELb1ELb0ELb1ELb1EEEEEEEEEvNT_6ParamsE,@function
        .size           _ZN7cutlass13device_kernelIN5flash11enable_sm90INS1_16FlashAttnFwdSm90INS1_25CollectiveMainloopFwdSm90ILi2EN4cute5tupleIJNS5_1CILi1EEES8_S8_EEENS6_IJNS7_ILi192EEESA_NS7_ILi64EEEEEELi64ENS_6half_tEfNS_4arch4Sm90ELb0ELb0ELb1ELb1ELb0ELb1ELb0ELb0ELb1ELb0ELb0ELb0EEENS1_21CollectiveEpilogueFwdINS6_IJSA_SB_SA_EEES9_SD_SF_Li384ELb1ELb0ELb0ELb0EEENS1_36VarlenDynamicPersistentTileSchedulerILi192ELi192ELi384ELi32ELb0ELb0ELb1ELb0ELb1ELb1EEEEEEEEEvNT_6ParamsE,(.L_x_2277 - _ZN7cutlass13device_kernelIN5flash11enable_sm90INS1_16FlashAttnFwdSm90INS1_25CollectiveMainloopFwdSm90ILi2EN4cute5tupleIJNS5_1CILi1EEES8_S8_EEENS6_IJNS7_ILi192EEESA_NS7_ILi64EEEEEELi64ENS_6half_tEfNS_4arch4Sm90ELb0ELb0ELb1ELb1ELb0ELb1ELb0ELb0ELb1ELb0ELb0ELb0EEENS1_21CollectiveEpilogueFwdINS6_IJSA_SB_SA_EEES9_SD_SF_Li384ELb1ELb0ELb0ELb0EEENS1_36VarlenDynamicPersistentTileSchedulerILi192ELi192ELi384ELi32ELb0ELb0ELb1ELb0ELb1ELb1EEEEEEEEEvNT_6ParamsE)
        .other          _ZN7cutlass13device_kernelIN5flash11enable_sm90INS1_16FlashAttnFwdSm90INS1_25CollectiveMainloopFwdSm90ILi2EN4cute5tupleIJNS5_1CILi1EEES8_S8_EEENS6_IJNS7_ILi192EEESA_NS7_ILi64EEEEEELi64ENS_6half_tEfNS_4arch4Sm90ELb0ELb0ELb1ELb1ELb0ELb1ELb0ELb0ELb1ELb0ELb0ELb0EEENS1_21CollectiveEpilogueFwdINS6_IJSA_SB_SA_EEES9_SD_SF_Li384ELb1ELb0ELb0ELb0EEENS1_36VarlenDynamicPersistentTileSchedulerILi192ELi192ELi384ELi32ELb0ELb0ELb1ELb0ELb1ELb1EEEEEEEEEvNT_6ParamsE,@"STO_CUDA_ENTRY STV_DEFAULT"
_ZN7cutlass13device_kernelIN5flash11enable_sm90INS1_16FlashAttnFwdSm90INS1_25CollectiveMainloopFwdSm90ILi2EN4cute5tupleIJNS5_1CILi1EEES8_S8_EEENS6_IJNS7_ILi192EEESA_NS7_ILi64EEEEEELi64ENS_6half_tEfNS_4arch4Sm90ELb0ELb0ELb1ELb1ELb0ELb1ELb0ELb0ELb1ELb0ELb0ELb0EEENS1_21CollectiveEpilogueFwdINS6_IJSA_SB_SA_EEES9_SD_SF_Li384ELb1ELb0ELb0ELb0EEENS1_36VarlenDynamicPersistentTileSchedulerILi192ELi192ELi384ELi32ELb0ELb0ELb1ELb0ELb1ELb1EEEEEEEEEvNT_6ParamsE:
[----:B------:R-:W0:Y:S02]  /*0000*/  LDC R1, c[0x0][0x28] ;  /* 0x00000a00ff017b82 */ /* 0x000e240000000800 */
[----:B0-----:R-:W-:Y:S01]  /*0010*/  VIADD R1, R1, 0xffffff70 ;  /* 0xffffff7001017836 */ /* 0x001fe20000000000 */
[----:B------:R-:W0:Y:S01]  /*0020*/  S2R R3, SR_TID.X ;  /* 0x0000000000037919 */ /* 0x000e220000002100 */
[----:B------:R-:W-:Y:S01]  /*0030*/  ELECT P0, URZ, PT ;  /* 0x00000000003f782f */ /* 0x000fe20003800000 */
[----:B------:R-:W-:Y:S01]  /*0040*/  BSSY B0, `(.L_x_301) ;  /* 0x0000016000007945 */ /* 0x000fe20003800000 */
[----:B0-----:R-:W-:-:S05]  /*0050*/  SHF.R.U32.HI R0, RZ, 0x5, R3 ;  /* 0x00000005ff007819 */ /* 0x001fca0000011603 */
[----:B------:R-:W0:Y:S02]  /*0060*/  SHFL.IDX PT, R2, R0, RZ, 0x1f ;  /* 0x00001fff00027589 */ /* 0x000e2400000e0000 */
[----:B0-----:R-:W-:-:S13]  /*0070*/  ISETP.EQ.AND P0, PT, R2, RZ, P0 ;  /* 0x000000ff0200720c */ /* 0x001fda0000702270 */
[----:B------:R-:W-:Y:S05]  /*0080*/  @!P0 BRA `(.L_x_302) ;  /* 0x0000000000448947 */ /* 0x000fea0003800000 */
[----:B------:R-:W-:Y:S02]  /*0090*/  ULDC.64 UR4, c[0x0][0x198] ;  /* 0x0000660000047ab9 */ /* 0x000fe40000000a00 */
[----:B------:R-:W-:Y:S02]  /*00a0*/  UIADD3 UR6, UP0, UR4, 0x270, URZ ;  /* 0x0000027004067890 */ /* 0x000fe4000ff1e03f */
[----:B------:R-:W-:Y:S02]  /*00b0*/  UIADD3 UR8, UP1, UR4, 0x370, URZ ;  /* 0x0000037004087890 */ /* 0x000fe4000ff3e03f */
[----:B------:R-:W-:Y:S02]  /*00c0*/  UIADD3 UR10, UP2, UR4, 0x470, URZ ;  /* 0x00000470040a7890 */ /* 0x000fe4000ff5e03f */
[----:B------:R-:W-:Y:S02]  /*00d0*/  UIADD3 UR12, UP3, UR4, 0x570, URZ ;  /* 0x00000570040c7890 */ /* 0x000fe4000ff7e03f */
[----:B------:R-:W-:-:S02]  /*00e0*/  UIADD3 UR4, UP4, UR4, 0x670, URZ ;  /* 0x0000067004047890 */ /* 0x000fc4000ff9e03f */
[----:B------:R-:W-:Y:S02]  /*00f0*/  UIADD3.X UR7, URZ, UR5, URZ, UP0, !UPT ;  /* 0x000000053f077290 */ /* 0x000fe400087fe43f */
[----:B------:R-:W-:Y:S02]  /*0100*/  UIADD3.X UR9, URZ, UR5, URZ, UP1, !UPT ;  /* 0x000000053f097290 */ /* 0x000fe40008ffe43f */
[----:B------:R-:W-:Y:S02]  /*0110*/  UIADD3.X UR11, URZ, UR5, URZ, UP2, !UPT ;  /* 0x000000053f0b7290 */ /* 0x000fe400097fe43f */
[----:B------:R-:W-:Y:S02]  /*0120*/  UIADD3.X UR13, URZ, UR5, URZ, UP3, !UPT ;  /* 0x000000053f0d7290 */ /* 0x000fe40009ffe43f */
[----:B------:R-:W-:Y:S01]  /*0130*/  UIADD3.X UR5, URZ, UR5, URZ, UP4, !UPT ;  /* 0x000000053f057290 */ /* 0x000fe2000a7fe43f */
[----:B------:R0:W-:Y:S02]  /*0140*/  UTMACCTL.PF [UR6] ;  /* 0x00000000060079b9 */ /* 0x0001e40008040000 */
[----:B------:R0:W-:Y:S02]  /*0150*/  UTMACCTL.PF [UR8] ;  /* 0x00000000080079b9 */ /* 0x0001e40008040000 */
[----:B------:R0:W-:Y:S02]  /*0160*/  UTMACCTL.PF [UR10] ;  /* 0x000000000a0079b9 */ /* 0x0001e40008040000 */
[----:B------:R0:W-:Y:S02]  /*0170*/  UTMACCTL.PF [UR12] ;  /* 0x000000000c0079b9 */ /* 0x0001e40008040000 */
[----:B------:R0:W-:Y:S02]  /*0180*/  UTMACCTL.PF [UR4] ;  /* 0x00000000040079b9 */ /* 0x0001e40008040000 */
[----:B0-----:R-:W-:Y:S01]  /*0190*/  NOP ;  /* 0x0000000000007918 */ /* 0x001fe20000000000 */
.L_x_302:
[----:B------:R-:W-:Y:S05]  /*01a0*/  BSYNC B0 ;  /* 0x0000000000007941 */ /* 0x000fea0003800000 */
.L_x_301:
[----:B------:R-:W-:Y:S01]  /*01b0*/  VOTEU.ANY UP0, P0 ;  /* 0x00000000003f7886 */ /* 0x000fe20000000100 */
[----:B------:R-:W0:Y:S01]  /*01c0*/  SHFL.IDX PT, R2, R0, RZ, 0x1f ;  /* 0x00001fff00027589 */ /* 0x000e2200000e0000 */
[----:B------:R-:W-:Y:S01]  /*01d0*/  UMOV UR4, 0x1 ;  /* 0x0000000100047882 */ /* 0x000fe20000000000 */
[----:B------:R-:W-:Y:S01]  /*01e0*/  UMOV UR7, 0x180 ;  /* 0x0000018000077882 */ /* 0x000fe20000000000 */
[----:B------:R-:W-:Y:S01]  /*01f0*/  SHF.R.U32.HI R3, RZ, 0x7, R3 ;  /* 0x00000007ff037819 */ /* 0x000fe20000011603 */
[----:B------:R-:W1:Y:S01]  /*0200*/  @UP0 S2UR UR8, SR_CgaCtaId ;  /* 0x00000000000809c3 */ /* 0x000e620000008800 */
[----:B------:R-:W-:Y:S01]  /*0210*/  @UP0 UMOV UR6, 0x400 ;  /* 0x0000040000060882 */ /* 0x000fe20000000000 */
[----:B------:R-:W-:-:S04]  /*0220*/  @UP0 UIADD3 UR4, -UR4, 0x100000, URZ ;  /* 0x0010000004040890 */ /* 0x000fc8000fffe13f */
[----:B------:R-:W-:Y:S02]  /*0230*/  @UP0 USHF.L.U32 UR5, UR4, 0xb, URZ ;  /* 0x0000000b04050899 */ /* 0x000fe4000800063f */
[----:B------:R-:W-:Y:S01]  /*0240*/  @UP0 USHF.L.U32 UR4, UR4, 0x1, URZ ;  /* 0x0000000104040899 */ /* 0x000fe2000800063f */
[----:B------:R-:W-:Y:S01]  /*0250*/  VOTEU.ANY UP1, P0 ;  /* 0x00000000003f7886 */ /* 0x000fe20000020100 */
[----:B0-----:R-:W-:Y:S02]  /*0260*/  ISETP.NE.AND P1, PT, R2, RZ, PT ;  /* 0x000000ff0200720c */ /* 0x001fe40003f25270 */
[----:B------:R0:W2:Y:S01]  /*0270*/  SHFL.IDX PT, R2, R3, RZ, 0x1f ;  /* 0x00001fff03027589 */ /* 0x0000a200000e0000 */
[----:B-1----:R-:W-:Y:S02]  /*0280*/  @UP0 ULEA UR8, UR8, UR6, 0x18 ;  /* 0x0000000608080291 */ /* 0x002fe4000f8ec03f */
[----:B------:R-:W-:-:S04]  /*0290*/  @UP0 UIADD3 UR6, -UR7, 0x100000, URZ ;  /* 0x0010000007060890 */ /* 0x000fc8000fffe13f */
[----:B------:R-:W-:Y:S02]  /*02a0*/  @UP0 USHF.L.U32 UR7, UR6, 0xb, URZ ;  /* 0x0000000b06070899 */ /* 0x000fe4000800063f */
[----:B------:R-:W-:Y:S01]  /*02b0*/  @UP0 USHF.L.U32 UR6, UR6, 0x1, URZ ;  /* 0x0000000106060899 */ /* 0x000fe2000800063f */
[----:B------:R-:W-:Y:S01]  /*02c0*/  VOTEU.ANY UP0, P0 ;  /* 0x00000000003f7886 */ /* 0x000fe20000000100 */
[----:B------:R-:W1:Y:S04]  /*02d0*/  FENCE.VIEW.ASYNC.S ;  /* 0x00000000000073c6 */ /* 0x000e680000000000 */
[----:B-1----:R0:W1:Y:S06]  /*02e0*/  @UP0 SYNCS.EXCH.64 URZ, [UR8+0x30800], UR4 ;  /* 0x03080004083f05b2 */ /* 0x00206c0008000100 */
[----:B------:R0:W3:Y:S02]  /*02f0*/  @UP1 SYNCS.EXCH.64 URZ, [UR8+0x30820], UR6 ;  /* 0x03082006083f15b2 */ /* 0x0000e40008000100 */
[----:B0-----:R-:W-:Y:S05]  /*0300*/  @P1 BRA `(.L_x_303) ;  /* 0x0000000000481947 */ /* 0x001fea0003800000 */
[----:B------:R-:W0:Y:S01]  /*0310*/  S2UR UR5, SR_CgaCtaId ;  /* 0x00000000000579c3 */ /* 0x000e220000008800 */
        /* <DEDUP_REMOVED lines=15> */
[----:B------:R0:W0:Y:S01]  /*0410*/  SYNCS.EXCH.64 URZ, [UR8+0x30848], UR4 ;  /* 0x03084804083f75b2 */ /* 0x0000220008000100 */
[----:B------:R-:W-:Y:S01]  /*0420*/  NOP ;  /* 0x0000000000007918 */ /* 0x000fe20000000000 */
.L_x_303:
[----:B------:R-:W5:Y:S01]  /*0430*/  SHFL.IDX PT, R3, R0, RZ, 0x1f ;  /* 0x00001fff00037589 */ /* 0x000f6200000e0000 */
[----:B------:R-:W-:Y:S01]  /*0440*/  NOP ;  /* 0x0000000000007918 */ /* 0x000fe20000000000 */
[----:B-----5:R-:W-:-:S13]  /*0450*/  ISETP.NE.AND P0, PT, R3, RZ, PT ;  /* 0x000000ff0300720c */ /* 0x020fda0003f05270 */
        /* <DEDUP_REMOVED lines=17> */
[----:B------:R0:W0:Y:S01]  /*0570*/  SYNCS.EXCH.64 URZ, [UR8+0x30868], UR6 ;  /* 0x03086806083f75b2 */ /* 0x0000220008000100 */
[----:B------:R-:W-:Y:S01]  /*0580*/  NOP ;  /* 0x0000000000007918 */ /* 0x000fe20000000000 */
.L_x_304:
[----:B------:R-:W5:Y:S01]  /*0590*/  SHFL.IDX PT, R3, R0, RZ, 0x1f ;  /* 0x00001fff00037589 */ /* 0x000f6200000e0000 */
[----:B------:R-:W-:Y:S01]  /*05a0*/  NOP ;  /* 0x0000000000007918 */ /* 0x000fe20000000000 */
[----:B-----5:R-:W-:-:S13]  /*05b0*/  ISETP.NE.AND P0, PT, R3, RZ, PT ;  /* 0x000000ff0300720c */ /* 0x020fda0003f05270 */
        /* <DEDUP_REMOVED lines=13> */
[----:B------:R0:W0:Y:S01]  /*0690*/  SYNCS.EXCH.64 URZ, [UR6+0x30888], UR4 ;  /* 0x03088804063f75b2 */ /* 0x0000220008000100 */
[----:B------:R-:W-:Y:S01]  /*06a0*/  NOP ;  /* 0x0000000000007918 */ /* 0x000fe20000000000 */
.L_x_305:
        /* <DEDUP_REMOVED lines=22> */
.L_x_306:
        /* <DEDUP_REMOVED lines=22> */
.L_x_307:
[----:B--2---:R-:W-:Y:S01]  /*0970*/  ISETP.NE.AND P0, PT, R2, RZ, PT ;  /* 0x000000ff0200720c */ /* 0x004fe20003f05270 */
[----:B------:R-:W-:Y:S01]  /*0980*/  IMAD.MOV.U32 R2, RZ, RZ, 0x1 ;  /* 0x00000001ff027424 */ /* 0x000fe200078e00ff */
[----:B------:R-:W-:Y:S01]  /*0990*/  NOP ;  /* 0x0000000000007918 */ /* 0x000fe20000000000 */
[----:B------:R-:W-:Y:S01]  /*09a0*/  ULDC.64 UR56, c[0x0][0x208] ;  /* 0x0000820000387ab9 */ /* 0x000fe20000000a00 */
[----:B------:R-:W-:Y:S02]  /*09b0*/  BSSY B7, `(.L_x_308) ;  /* 0x0001601000077945 */ /* 0x000fe40003800000 */
[----:B------:R-:W-:-:S05]  /*09c0*/  SEL R2, R2, 0x2, !P0 ;  /* 0x0000000202027807 */ /* 0x000fca0004000000 */
[----:B------:R2:W-:Y:S01]  /*09d0*/  STL [R1+0x1c], R2 ;  /* 0x00001c0201007387 */ /* 0x0005e20000100800 */
[----:B01-34-:R-:W-:Y:S06]  /*09e0*/  BAR.SYNC.DEFER_BLOCKING 0x0 ;  /* 0x0000000000007b1d */ /* 0x01bfec0000010000 */
[----:B------:R-:W-:Y:S05]  /*09f0*/  @!P0 BRA `(.L_x_309) ;  /* 0x0000011400888947 */ /* 0x000fea0003800000 */
.L_x_310:
[----:B------:R-:W-:-:S08]  /*0a00*/  NOP ;  /* 0x0000000000007918 */ /* 0x000fd00000000000 */
[----:B------:R-:W0:Y:S02]  /*0a10*/  USETMAXREG.TRY_ALLOC.CTAPOOL UP0, 0xa0 ;  /* 0x000000a0000079c8 */ /* 0x000e240008000600 */
[----:B0-----:R-:W-:-:S13]  /*0a20*/  PLOP3.LUT P0, PT, PT, PT, UP0, 0x80, 0x0 ;  /* 0x000000000000781c */ /* 0x001fda0003f0f008 */
[----:B------:R-:W-:Y:S05]  /*0a30*/  @!P0 BRA `(.L_x_310) ;  /* 0xfffffffc00f08947 */ /* 0x000fea000383ffff */
[----:B------:R-:W3:Y:S01]  /*0a40*/  LDL.LU R0, [R1] ;  /* 0x0000000001007983 */ /* 0x000ee20000300800 */
[----:B--2---:R-:W0:Y:S01]  /*0a50*/  S2R R2, SR_TID.X ;  /* 0x0000000000027919 */ /* 0x004e220000002100 */
[----:B------:R-:W1:Y:S01]  /*0a60*/  S2UR UR5, SR_CgaCtaId ;  /* 0x00000000000579c3 */ /* 0x000e620000008800 */
[----:B------:R-:W-:Y:S01]  /*0a70*/  UMOV UR4, 0x400 ;  /* 0x0000040000047882 */ /* 0x000fe20000000000 */
[----:B0-----:R-:W-:-:S06]  /*0a80*/  SHF.R.U32.HI R2, RZ, 0x7, R2 ;  /* 0x00000007ff027819 */ /* 0x001fcc0000011602 */
[----:B------:R-:W-:Y:S06]  /*0a90*/  BAR.ARV 0x8, 0x1a0 ;  /* 0x0206800000007b1d */ /* 0x000fec0000002000 */
[----:B------:R-:W-:-:S13]  /*0aa0*/  ISETP.NE.AND P0, PT, R2, 0x1, PT ;  /* 0x000000010200780c */ /* 0x000fda0003f05270 */
[----:B------:R-:W-:Y:S08]  /*0ab0*/  @!P0 BAR.ARV 0x9, 0x100 ;  /* 0x0244000000008b1d */ /* 0x000ff00000002000 */
[----:B------:R-:W-:Y:S01]  /*0ac0*/  BAR.SYNC.DEFER_BLOCKING 0x5, 0x1a0 ;  /* 0x0146800000007b1d */ /* 0x000fe20000010000 */
[----:B-1----:R-:W-:-:S06]  /*0ad0*/  ULEA UR4, UR5, UR4, 0x18 ;  /* 0x0000000405047291 */ /* 0x002fcc000f8ec03f */
[----:B------:R-:W-:Y:S01]  /*0ae0*/  IMAD.U32 R2, RZ, RZ, UR4 ;  /* 0x00000004ff027e24 */ /* 0x000fe2000f8e00ff */
[----:B------:R-:W-:-:S04]  /*0af0*/  ULDC UR4, c[0x0][0xc14] ;  /* 0x0003050000047ab9 */ /* 0x000fc80000000800 */
[----:B------:R-:W0:Y:S01]  /*0b00*/  LDS.128 R32, [R2+0x308d0] ;  /* 0x0308d00002207984 */ /* 0x000e220000000c00 */
[----:B------:R-:W-:Y:S06]  /*0b10*/  BAR.ARV 0x4, 0x1a0 ;  /* 0x0106800000007b1d */ /* 0x000fec0000002000 */
[----:B---3--:R-:W-:-:S04]  /*0b20*/  LOP3.LUT R0, R0, 0xfffffff7, RZ, 0xc0, !PT ;  /* 0xfffffff700007812 */ /* 0x008fc800078ec0ff */
[----:B------:R-:W-:-:S05]  /*0b30*/  @P0 LOP3.LUT R0, R0, 0x8, RZ, 0xfc, !PT ;  /* 0x0000000800000812 */ /* 0x000fca00078efcff */
[----:B------:R4:W-:Y:S01]  /*0b40*/  STL [R1], R0 ;  /* 0x0000000001007387 */ /* 0x0009e20000100800 */
[----:B0-----:R-:W-:-:S13]  /*0b50*/  ISETP.GE.AND P0, PT, R35, UR4, PT ;  /* 0x0000000423007c0c */ /* 0x001fda000bf06270 */
[----:B----4-:R-:W-:Y:S05]  /*0b60*/  @P0 BRA `(.L_x_311) ;  /* 0x0000015c00940947 */ /* 0x010fea0003800000 */
[----:B------:R-:W2:Y:S01]  /*0b70*/  LDL.LU R13, [R1+0x1c] ;  /* 0x00001c00010d7983 */ /* 0x000ea20000300800 */
[----:B------:R-:W0:Y:S02]  /*0b80*/  S2R R0, SR_TID.X ;  /* 0x0000000000007919 */ /* 0x000e240000002100 */
[----:B0-----:R-:W-:-:S04]  /*0b90*/  IADD3 R12, R0, -0x80, RZ ;  /* 0xffffff80000c7810 */ /* 0x001fc80007ffe0ff */
[----:B------:R-:W-:-:S04]  /*0ba0*/  SHF.R.S32.HI R0, RZ, 0x1f, R12 ;  /* 0x0000001fff007819 */ /* 0x000fc8000001140c */
[CC--:B------:R-:W-:Y:S02]  /*0bb0*/  LEA.HI R3, R0.reuse, R12.reuse, RZ, 0x7 ;  /* 0x0000000c00037211 */ /* 0x0c0fe400078f38ff */
[----:B------:R-:W-:Y:S02]  /*0bc0*/  LEA.HI R4, R0, R12, RZ, 0x4 ;  /* 0x0000000c00047211 */ /* 0x000fe400078f20ff */
[----:B------:R-:W-:Y:S02]  /*0bd0*/  LOP3.LUT R6, R3, 0xffffff80, RZ, 0xc0, !PT ;  /* 0xffffff8003067812 */ /* 0x000fe400078ec0ff */
[----:B------:R-:W-:-:S03]  /*0be0*/  LOP3.LUT R5, R4, 0xfffffff0, RZ, 0xc0, !PT ;  /* 0xfffffff004057812 */ /* 0x000fc600078ec0ff */
[C---:B------:R-:W-:Y:S02]  /*0bf0*/  IMAD.IADD R15, R12.reuse, 0x1, -R6 ;  /* 0x000000010c0f7824 */ /* 0x040fe400078e0a06 */
[----:B------:R-:W-:-:S03]  /*0c00*/  IMAD.IADD R5, R12, 0x1, -R5 ;  /* 0x000000010c057824 */ /* 0x000fc600078e0a05 */
[----:B------:R-:W-:Y:S02]  /*0c10*/  SHF.R.S32.HI R9, RZ, 0x1f, R15 ;  /* 0x0000001fff097819 */ /* 0x000fe4000001140f */
[----:B------:R-:W-:Y:S02]  /*0c20*/  SHF.R.S32.HI R7, RZ, 0x4, R4 ;  /* 0x00000004ff077819 */ /* 0x000fe40000011404 */
[----:B------:R-:W-:Y:S02]  /*0c30*/  LEA.HI R8, R9, R15, RZ, 0x2 ;  /* 0x0000000f09087211 */ /* 0x000fe400078f10ff */
[----:B------:R-:W-:Y:S02]  /*0c40*/  SHF.R.S32.HI R6, RZ, 0x1f, R5 ;  /* 0x0000001fff067819 */ /* 0x000fe40000011405 */
[--C-:B------:R-:W-:Y:S02]  /*0c50*/  SHF.R.S32.HI R10, RZ, 0x2, R8.reuse ;  /* 0x00000002ff0a7819 */ /* 0x100fe40000011408 */
[----:B------:R-:W-:-:S02]  /*0c60*/  SHF.R.S32.HI R11, RZ, 0x1f, R8 ;  /* 0x0000001fff0b7819 */ /* 0x000fc40000011408 */
[----:B------:R-:W-:Y:S02]  /*0c70*/  LEA.HI R8, R4, R7, RZ, 0x1 ;  /* 0x0000000704087211 */ /* 0x000fe400078f08ff */
[----:B------:R-:W-:Y:S02]  /*0c80*/  LEA.HI R6, R6, R5, RZ, 0x3 ;  /* 0x0000000506067211 */ /* 0x000fe400078f18ff */
[----:B------:R-:W-:Y:S02]  /*0c90*/  LEA.HI R11, R11, R10, RZ, 0x3 ;  /* 0x0000000a0b0b7211 */ /* 0x000fe400078f18ff */
[----:B------:R-:W-:Y:S02]  /*0ca0*/  LOP3.LUT R8, R8, 0x1ffffffe, RZ, 0xc0, !PT ;  /* 0x1ffffffe08087812 */ /* 0x000fe400078ec0ff */
[----:B------:R-:W-:Y:S02]  /*0cb0*/  SHF.R.S32.HI R14, RZ, 0x7, R3 ;  /* 0x00000007ff0e7819 */ /* 0x000fe40000011403 */
[----:B------:R-:W-:-:S02]  /*0cc0*/  LOP3.LUT R4, R6, 0xfffffff8, RZ, 0xc0, !PT ;  /* 0xfffffff806047812 */ /* 0x000fc400078ec0ff */
[----:B------:R-:W-:Y:S02]  /*0cd0*/  LOP3.LUT R11, R11, 0xfffffff8, RZ, 0xc0, !PT ;  /* 0xfffffff80b0b7812 */ /* 0x000fe400078ec0ff */
[----:B------:R-:W-:Y:S01]  /*0ce0*/  IADD3 R8, R7, -R8, RZ ;  /* 0x8000000807087210 */ /* 0x000fe20007ffe0ff */
[----:B------:R-:W-:Y:S01]  /*0cf0*/  IMAD.HI R7, R14, 0x55555556, RZ ;  /* 0x555555560e077827 */ /* 0x000fe200078e02ff */
[----:B------:R-:W-:-:S03]  /*0d00*/  LEA.HI R9, R9, R15, RZ, 0x5 ;  /* 0x0000000f09097211 */ /* 0x000fc600078f28ff */
[----:B------:R-:W-:Y:S01]  /*0d10*/  IMAD.IADD R4, R5, 0x1, -R4 ;  /* 0x0000000105047824 */ /* 0x000fe200078e0a04 */
[----:B------:R-:W-:Y:S01]  /*0d20*/  SHF.R.S32.HI R9, RZ, 0x5, R9 ;  /* 0x00000005ff097819 */ /* 0x000fe20000011409 */
[----:B------:R-:W-:Y:S01]  /*0d30*/  IMAD.IADD R10, R10, 0x1, -R11 ;  /* 0x000000010a0a7824 */ /* 0x000fe200078e0a0b */
[----:B------:R-:W-:Y:S01]  /*0d40*/  LEA.HI R7, R7, R7, RZ, 0x1 ;  /* 0x0000000707077211 */ /* 0x000fe200078f08ff */
[----:B------:R-:W-:Y:S02]  /*0d50*/  IMAD.SHL.U32 R3, R4, 0x40, RZ ;  /* 0x0000004004037824 */ /* 0x000fe400078e00ff */
[----:B------:R-:W-:Y:S01]  /*0d60*/  IMAD.SHL.U32 R8, R8, 0x8, RZ ;  /* 0x0000000808087824 */ /* 0x000fe200078e00ff */
[----:B------:R-:W-:Y:S01]  /*0d70*/  LEA R10, R9, R10, 0x4 ;  /* 0x0000000a090a7211 */ /* 0x000fe200078e20ff */
[----:B------:R-:W-:Y:S01]  /*0d80*/  IMAD R7, R7, -0x3, R14 ;  /* 0xfffffffd07077824 */ /* 0x000fe200078e020e */
[----:B------:R-:W-:Y:S02]  /*0d90*/  LOP3.LUT R3, R3, 0x1c0, RZ, 0xc0, !PT ;  /* 0x000001c003037812 */ /* 0x000fe400078ec0ff */
[----:B------:R-:W-:-:S02]  /*0da0*/  LEA.HI R5, R0, R12, RZ, 0x5 ;  /* 0x0000000c00057211 */ /* 0x000fc400078f28ff */
[----:B------:R-:W-:Y:S02]  /*0db0*/  LEA.HI R0, R0, R12, RZ, 0x2 ;  /* 0x0000000c00007211 */ /* 0x000fe400078f10ff */
[----:B------:R-:W-:Y:S01]  /*0dc0*/  R2P PR, R4, 0x6 ;  /* 0x0000000604007804 */ /* 0x000fe20000000000 */
[----:B------:R-:W-:Y:S01]  /*0dd0*/  IMAD R4, R7, 0x40, R10 ;  /* 0x0000004007047824 */ /* 0x000fe200078e020a */
[----:B------:R-:W-:Y:S01]  /*0de0*/  LOP3.LUT R8, R3, 0x8, R8, 0xf8, !PT ;  /* 0x0000000803087812 */ /* 0x000fe200078ef808 */
[----:B------:R-:W-:Y:S01]  /*0df0*/  IMAD.SHL.U32 R6, R6, 0x40, RZ ;  /* 0x0000004006067824 */ /* 0x000fe200078e00ff */
[----:B------:R-:W-:Y:S02]  /*0e00*/  SHF.R.U32.HI R3, RZ, 0x3, R3 ;  /* 0x00000003ff037819 */ /* 0x000fe40000011603 */
[----:B------:R-:W-:Y:S02]  /*0e10*/  SHF.R.S32.HI R11, RZ, 0x5, R5 ;  /* 0x00000005ff0b7819 */ /* 0x000fe40000011405 */
[----:B------:R-:W-:Y:S01]  /*0e20*/  SHF.R.S32.HI R18, RZ, 0x2, R0 ;  /* 0x00000002ff127819 */ /* 0x000fe20000011400 */
[----:B------:R2:W-:Y:S01]  /*0e30*/  STL [R1+0x8c], R4 ;  /* 0x00008c0401007387 */ /* 0x0005e20000100800 */
[----:B------:R-:W-:Y:S01]  /*0e40*/  LOP3.LUT R8, R8, R3, RZ, 0x3c, !PT ;  /* 0x0000000308087212 */ /* 0x000fe200078e3cff */
[----:B------:R-:W-:Y:S01]  /*0e50*/  IMAD.SHL.U32 R3, R11, 0x400, RZ ;  /* 0x000004000b037824 */ /* 0x000fe200078e00ff */
[----:B------:R-:W-:Y:S01]  /*0e60*/  LOP3.LUT R6, R6, 0x7ffffe00, RZ, 0xc0, !PT ;  /* 0x7ffffe0006067812 */ /* 0x000fe200078ec0ff */
[----:B------:R-:W-:-:S03]  /*0e70*/  VIADD R7, R18, 0x60 ;  /* 0x0000006012077836 */ /* 0x000fc60000000000 */
[----:B------:R-:W-:Y:S02]  /*0e80*/  IADD3 R3, R8, R6, R3 ;  /* 0x0000000608037210 */ /* 0x000fe40007ffe003 */
[----:B------:R-:W-:Y:S02]  /*0e90*/  SHF.R.S32.HI R6, RZ, 0x1f, R7 ;  /* 0x0000001fff067819 */ /* 0x000fe40000011407 */
[----:B------:R-:W-:Y:S02]  /*0ea0*/  SHF.R.S32.HI R5, RZ, 0x1f, R0 ;  /* 0x0000001fff057819 */ /* 0x000fe40000011400 */
[----:B------:R-:W-:Y:S01]  /*0eb0*/  LEA.HI R6, R6, R7, RZ, 0x3 ;  /* 0x0000000706067211 */ /* 0x000fe200078f18ff */
[----:B------:R-:W-:Y:S01]  /*0ec0*/  IMAD R9, R3, 0x2, R2 ;  /* 0x0000000203097824 */ /* 0x000fe200078e0202 */
[----:B------:R-:W-:-:S03]  /*0ed0*/  LEA.HI R5, R5, R18, RZ, 0x3 ;  /* 0x0000001205057211 */ /* 0x000fc600078f18ff */
[----:B------:R-:W-:Y:S01]  /*0ee0*/  IMAD.SHL.U32 R6, R6, 0x40, RZ ;  /* 0x0000004006067824 */ /* 0x000fe200078e00ff */
[----:B------:R-:W-:Y:S02]  /*0ef0*/  MOV R8, 0x40 ;  /* 0x0000004000087802 */ /* 0x000fe40000000f00 */
[----:B------:R-:W-:Y:S02]  /*0f00*/  LOP3.LUT R5, R5, 0xfffffff8, RZ, 0xc0, !PT ;  /* 0xfffffff805057812 */ /* 0x000fe400078ec0ff */
[----:B------:R-:W-:Y:S02]  /*0f10*/  LOP3.LUT R6, R6, 0xfffffe00, RZ, 0xc0, !PT ;  /* 0xfffffe0006067812 */ /* 0x000fe400078ec0ff */
[----:B------:R-:W-:Y:S01]  /*0f20*/  CS2R R22, SRZ ;  /* 0x0000000000167805 */ /* 0x000fe2000001ff00 */
[----:B------:R-:W-:Y:S01]  /*0f30*/  IMAD.MOV.U32 R19, RZ, RZ, RZ ;  /* 0x000000ffff137224 */ /* 0x000fe200078e00ff */
[----:B--2---:R-:W-:-:S05]  /*0f40*/  LOP3.LUT R4, R13, 0x1, RZ, 0xfc, !PT ;  /* 0x000000010d047812 */ /* 0x004fca00078efcff */
[----:B------:R0:W-:Y:S02]  /*0f50*/  STL [R1+0x14], R4 ;  /* 0x0000140401007387 */ /* 0x0001e40000100800 */
[----:B0-----:R-:W-:Y:S02]  /*0f60*/  LOP3.LUT R4, R0, 0xfffffffc, RZ, 0xc0, !PT ;  /* 0xfffffffc00047812 */ /* 0x001fe400078ec0ff */
[----:B------:R-:W-:-:S03]  /*0f70*/  SHF.L.U32 R0, R7, 0x6, RZ ;  /* 0x0000000607007819 */ /* 0x000fc600000006ff */
[----:B------:R-:W-:Y:S01]  /*0f80*/  IMAD.IADD R4, R12, 0x1, -R4 ;  /* 0x000000010c047824 */ /* 0x000fe200078e0a04 */
[----:B------:R-:W-:-:S03]  /*0f90*/  LOP3.LUT R0, R0, 0x1c0, RZ, 0xc0, !PT ;  /* 0x000001c000007812 */ /* 0x000fc600078ec0ff */
[----:B------:R-:W-:Y:S01]  /*0fa0*/  IMAD.SHL.U32 R16, R4, 0x8, RZ ;  /* 0x0000000804107824 */ /* 0x000fe200078e00ff */
[----:B------:R-:W-:Y:S02]  /*0fb0*/  SHF.R.S32.HI R7, RZ, 0x1f, R18 ;  /* 0x0000001fff077819 */ /* 0x000fe40000011412 */
[----:B------:R-:W-:Y:S02]  /*0fc0*/  SHF.R.U32.HI R7, RZ, 0x3, R0 ;  /* 0x00000003ff077819 */ /* 0x000fe40000011600 */
[----:B------:R-:W-:Y:S01]  /*0fd0*/  LOP3.LUT R3, R0, 0x38, R16, 0xf8, !PT ;  /* 0x0000003800037812 */ /* 0x000fe200078ef810 */
[----:B------:R-:W-:Y:S01]  /*0fe0*/  STL [R1+0x80], RZ ;  /* 0x000080ff01007387 */ /* 0x000fe20000100800 */
[C---:B------:R-:W-:Y:S02]  /*0ff0*/  IADD3 R0, R9.reuse, 0x1e800, RZ ;  /* 0x0001e80009007810 */ /* 0x040fe40007ffe0ff */
[----:B------:R-:W-:Y:S01]  /*1000*/  LOP3.LUT R7, R6, R3, R7, 0xf6, !PT ;  /* 0x0000000306077212 */ /* 0x000fe200078ef607 */
[----:B------:R-:W-:Y:S01]  /*1010*/  STL [R1+0x28], RZ ;  /* 0x000028ff01007387 */ /* 0x000fe20000100800 */
[----:B------:R-:W-:Y:S01]  /*1020*/  SEL R3, R8, 0xffffffc0, !P2 ;  /* 0xffffffc008037807 */ /* 0x000fe20005000000 */
[----:B------:R-:W-:-:S02]  /*1030*/  VIADD R4, R9, 0x1e820 ;  /* 0x0001e82009047836 */ /* 0x000fc40000000000 */
[----:B------:R-:W-:Y:S01]  /*1040*/  STL [R1+0x2c], R9 ;  /* 0x00002c0901007387 */ /* 0x000fe20000100800 */
[----:B------:R-:W-:-:S03]  /*1050*/  @P1 VIADD R4, R0, 0xffffffe0 ;  /* 0xffffffe000041836 */ /* 0x000fc60000000000 */
[----:B------:R0:W-:Y:S01]  /*1060*/  STL [R1+0x68], R6 ;  /* 0x0000680601007387 */ /* 0x0001e20000100800 */
[----:B------:R-:W-:Y:S02]  /*1070*/  IMAD.IADD R0, R0, 0x1, R3 ;  /* 0x0000000100007824 */ /* 0x000fe400078e0203 */
[----:B0-----:R-:W-:Y:S01]  /*1080*/  IMAD.IADD R6, R18, 0x1, -R5 ;  /* 0x0000000112067824 */ /* 0x001fe200078e0a05 */
[----:B------:R-:W-:-:S04]  /*1090*/  LEA R5, R7, R2, 0x1 ;  /* 0x0000000207057211 */ /* 0x000fc800078e08ff */
[----:B------:R-:W-:Y:S04]  /*10a0*/  STL [R1+0x58], R6 ;  /* 0x0000580601007387 */ /* 0x000fe80000100800 */
[----:B------:R-:W-:Y:S04]  /*10b0*/  STL [R1+0x6c], R4 ;  /* 0x00006c0401007387 */ /* 0x000fe80000100800 */
[----:B------:R0:W-:Y:S04]  /*10c0*/  STL [R1+0x88], R5 ;  /* 0x0000880501007387 */ /* 0x0001e80000100800 */
[----:B------:R1:W-:Y:S01]  /*10d0*/  STL [R1+0x34], R0 ;  /* 0x0000340001007387 */ /* 0x0003e20000100800 */
[----:B0-----:R-:W-:-:S02]  /*10e0*/  IMAD.IADD R5, R3, 0x1, R4 ;  /* 0x0000000103057824 */ /* 0x001fc400078e0204 */
[C---:B------:R-:W-:Y:S01]  /*10f0*/  VIADD R3, R4.reuse, 0x6000 ;  /* 0x0000600004037836 */ /* 0x040fe20000000000 */
[----:B-1----:R-:W-:Y:S02]  /*1100*/  IADD3 R0, R4, 0xc000, RZ ;  /* 0x0000c00004007810 */ /* 0x002fe40007ffe0ff */
[----:B------:R0:W-:Y:S04]  /*1110*/  STL [R1+0x30], R5 ;  /* 0x0000300501007387 */ /* 0x0001e80000100800 */
[----:B------:R0:W-:Y:S04]  /*1120*/  STL [R1+0x70], R0 ;  /* 0x0000700001007387 */ /* 0x0001e80000100800 */
[----:B------:R0:W-:Y:S02]  /*1130*/  STL [R1+0x74], R3 ;  /* 0x0000740301007387 */ /* 0x0001e40000100800 */
.L_x_445:
[----:B01---5:R-:W0:Y:S02]  /*1140*/  LDC.64 R4, c[0x0][0xc60] ;  /* 0x00031800ff047b82 */ /* 0x023e240000000a00 */
[----:B0-----:R-:W-:-:S05]  /*1150*/  IMAD.WIDE R4, R35, 0x4, R4 ;  /* 0x0000000423047825 */ /* 0x001fca00078e0204 */
[----:B--2---:R-:W2:Y:S01]  /*1160*/  LDG.E R10, desc[UR56][R4.64] ;  /* 0x00000038040a7981 */ /* 0x004ea2000c1e1900 */
[----:B------:R-:W-:Y:S05]  /*1170*/  YIELD ;  /* 0x0000000000007946 */ /* 0x000fea0003800000 */
[----:B------:R-:W-:Y:S01]  /*1180*/  ULDC.64 UR4, c[0x0][0xa28] ;  /* 0x00028a0000047ab9 */ /* 0x000fe20000000a00 */
[----:B------:R-:W-:Y:S01]  /*1190*/  ULDC.64 UR8, c[0x0][0xa18] ;  /* 0x0002860000087ab9 */ /* 0x000fe20000000a00 */
[----:B------:R-:W-:Y:S01]  /*11a0*/  ISETP.NE.U32.AND P1, PT, RZ, UR4, PT ;  /* 0x00000004ff007c0c */ /* 0x000fe2000bf25070 */
[----:B------:R-:W-:Y:S01]  /*11b0*/  ULDC.64 UR6, c[0x0][0xa08] ;  /* 0x0002820000067ab9 */ /* 0x000fe20000000a00 */
[----:B------:R-:W-:Y:S01]  /*11c0*/  IMAD.MOV.U32 R3, RZ, RZ, RZ ;  /* 0x000000ffff037224 */ /* 0x000fe200078e00ff */
[----:B------:R-:W-:Y:S01]  /*11d0*/  ISETP.NE.U32.AND P0, PT, RZ, UR6, PT ;  /* 0x00000006ff007c0c */ /* 0x000fe2000bf05070 */
[----:B------:R-:W-:Y:S01]  /*11e0*/  IMAD.MOV.U32 R37, RZ, RZ, RZ ;  /* 0x000000ffff257224 */ /* 0x000fe200078e00ff */
[----:B------:R-:W-:-:S02]  /*11f0*/  ISETP.NE.AND.EX P1, PT, RZ, UR5, PT, P1 ;  /* 0x00000005ff007c0c */ /* 0x000fc4000bf25310 */
[----:B------:R-:W-:Y:S02]  /*1200*/  ISETP.NE.AND.EX P0, PT, RZ, UR7, PT, P0 ;  /* 0x00000007ff007c0c */ /* 0x000fe4000bf05300 */
[----:B--2---:R-:W-:Y:S01]  /*1210*/  SHF.R.S32.HI R0, RZ, 0x1f, R10 ;  /* 0x0000001fff007819 */ /* 0x004fe2000001140a */
[----:B------:R-:W-:-:S08]  /*1220*/  IMAD.SHL.U32 R30, R10, 0x4, RZ ;  /* 0x000000040a1e7824 */ /* 0x000fd000078e00ff */
[C---:B---34-:R-:W-:Y:S01]  /*1230*/  @P1 LEA R6, P2, R10.reuse, UR4, 0x2 ;  /* 0x000000040a061c11 */ /* 0x058fe2000f8410ff */
[----:B------:R0:W-:Y:S01]  /*1240*/  STL [R1+0x78], R10 ;  /* 0x0000780a01007387 */ /* 0x0001e20000100800 */
[C-C-:B------:R-:W-:Y:S02]  /*1250*/  SHF.L.U64.HI R31, R10.reuse, 0x2, R0.reuse ;  /* 0x000000020a1f7819 */ /* 0x140fe40000010200 */
[----:B------:R-:W-:Y:S02]  /*1260*/  @P1 LEA.HI.X R7, R10, UR5, R0, 0x2, P2 ;  /* 0x000000050a071c11 */ /* 0x000fe400090f1400 */
[----:B------:R-:W-:Y:S01]  /*1270*/  ISETP.NE.U32.AND P2, PT, RZ, UR8, PT ;  /* 0x00000008ff007c0c */ /* 0x000fe2000bf45070 */
[----:B------:R-:W-:Y:S01]  /*1280*/  ULDC UR4, c[0x0][0x288] ;  /* 0x0000a20000047ab9 */ /* 0x000fe20000000800 */
[----:B------:R-:W-:Y:S01]  /*1290*/  IADD3 R8, P3, R30, UR6, RZ ;  /* 0x000000061e087c10 */ /* 0x000fe2000ff7e0ff */
[----:B------:R0:W5:Y:S01]  /*12a0*/  @P1 LDG.E R3, desc[UR56][R6.64] ;  /* 0x0000003806031981 */ /* 0x000162000c1e1900 */
[----:B------:R-:W-:-:S02]  /*12b0*/  ISETP.NE.AND.EX P2, PT, RZ, UR9, PT, P2 ;  /* 0x00000009ff007c0c */ /* 0x000fc4000bf45320 */
[----:B------:R-:W-:Y:S01]  /*12c0*/  MOV R25, UR4 ;  /* 0x0000000400197c02 */ /* 0x000fe20008000f00 */
[----:B------:R-:W-:Y:S01]  /*12d0*/  ULDC.64 UR4, c[0x0][0x3f8] ;  /* 0x0000fe0000047ab9 */ /* 0x000fe20000000a00 */
[----:B------:R-:W-:-:S05]  /*12e0*/  IADD3.X R9, R31, UR7, RZ, P3, !PT ;  /* 0x000000071f097c10 */ /* 0x000fca0009ffe4ff */
[----:B------:R0:W5:Y:S04]  /*12f0*/  @P0 LDG.E R37, desc[UR56][R8.64] ;  /* 0x0000003808250981 */ /* 0x000168000c1e1900 */
[----:B------:R-:W-:-:S04]  /*1300*/  @P2 IADD3 R4, P1, R30, UR8, RZ ;  /* 0x000000081e042c10 */ /* 0x000fc8000ff3e0ff */
[----:B------:R-:W-:-:S05]  /*1310*/  @P2 IADD3.X R5, R31, UR9, RZ, P1, !PT ;  /* 0x000000091f052c10 */ /* 0x000fca0008ffe4ff */
[----:B------:R0:W5:Y:S01]  /*1320*/  @P2 LDG.E R25, desc[UR56][R4.64] ;  /* 0x0000003804192981 */ /* 0x000162000c1e1900 */
[----:B------:R-:W-:-:S03]  /*1330*/  UISETP.NE.U32.AND UP0, UPT, UR4, URZ, UPT ;  /* 0x0000003f0400728c */ /* 0x000fc6000bf05070 */
[----:B------:R-:W-:Y:S01]  /*1340*/  ULDC UR4, c[0x0][0x404] ;  /* 0x0001010000047ab9 */ /* 0x000fe20000000800 */
[----:B------:R-:W-:-:S03]  /*1350*/  UISETP.NE.AND.EX UP0, UPT, UR5, URZ, UPT, UP0 ;  /* 0x0000003f0500728c */ /* 0x000fc6000bf05300 */
[----:B------:R-:W-:Y:S01]  /*1360*/  ULDC UR5, c[0x0][0x2e0] ;  /* 0x0000b80000057ab9 */ /* 0x000fe20000000800 */
[----:B------:R-:W-:-:S04]  /*1370*/  USEL UR4, UR4, 0x1, UP0 ;  /* 0x0000000104047887 */ /* 0x000fc80008000000 */
[----:B------:R-:W-:-:S03]  /*1380*/  UIMAD UR4, UR4, UR5, URZ ;  /* 0x00000005040472a4 */ /* 0x000fc6000f8e023f */
[----:B------:R-:W-:Y:S02]  /*1390*/  ULDC UR5, c[0x0][0x338] ;  /* 0x0000ce0000057ab9 */ /* 0x000fe40000000800 */
[----:B------:R-:W-:Y:S02]  /*13a0*/  IMAD.U32 R29, RZ, RZ, UR5 ;  /* 0x00000005ff1d7e24 */ /* 0x000fe4000f8e00ff */
[----:B------:R-:W-:Y:S02]  /*13b0*/  IMAD.U32 R32, RZ, RZ, UR4 ;  /* 0x00000004ff207e24 */ /* 0x000fe4000f8e00ff */
[----:B------:R-:W-:Y:S01]  /*13c0*/  IMAD.MOV.U32 R35, RZ, RZ, R10 ;  /* 0x000000ffff237224 */ /* 0x000fe200078e000a */
[----:B0-----:R-:W-:Y:S06]  /*13d0*/  @P2 BRA `(.L_x_312) ;  /* 0x0000000000242947 */ /* 0x001fec0003800000 */
[----:B------:R-:W-:Y:S02]  /*13e0*/  ULDC.64 UR4, c[0x0][0xa00] ;  /* 0x0002800000047ab9 */ /* 0x000fe40000000a00 */
[----:B------:R-:W-:-:S04]  /*13f0*/  ISETP.NE.U32.AND P1, PT, RZ, UR4, PT ;  /* 0x00000004ff007c0c */ /* 0x000fc8000bf25070 */
[----:B------:R-:W-:-:S13]  /*1400*/  ISETP.NE.AND.EX P1, PT, RZ, UR5, PT, P1 ;  /* 0x00000005ff007c0c */ /* 0x000fda000bf25310 */
[----:B------:R-:W-:Y:S05]  /*1410*/  @!P1 BRA `(.L_x_312) ;  /* 0x0000000000149947 */ /* 0x000fea0003800000 */
[----:B------:R-:W0:Y:S02]  /*1420*/  LDC.64 R4, c[0x0][0xa00] ;  /* 0x00028000ff047b82 */ /* 0x000e240000000a00 */
[----:B0-----:R-:W-:-:S05]  /*1430*/  IMAD.WIDE R4, R35, 0x4, R4 ;  /* 0x0000000423047825 */ /* 0x001fca00078e0204 */
[----:B-----5:R-:W2:Y:S04]  /*1440*/  LDG.E R25, desc[UR56][R4.64] ;  /* 0x0000003804197981 */ /* 0x020ea8000c1e1900 */
[----:B------:R-:W2:Y:S02]  /*1450*/  LDG.E R0, desc[UR56][R4.64+0x4] ;  /* 0x0000043804007981 */ /* 0x000ea4000c1e1900 */
[----:B--2---:R-:W-:-:S07]  /*1460*/  IADD3 R25, -R25, R0, RZ ;  /* 0x0000000019197210 */ /* 0x004fce0007ffe1ff */
.L_x_312:
[----:B------:R-:W-:Y:S01]  /*1470*/  ULDC.64 UR4, c[0x0][0xa20] ;  /* 0x0002880000047ab9 */ /* 0x000fe20000000a00 */
[----:B------:R0:W-:Y:S01]  /*1480*/  STL [R1+0x84], R33 ;  /* 0x0000842101007387 */ /* 0x0001e20000100800 */
[----:B------:R-:W-:-:S03]  /*1490*/  ISETP.NE.U32.AND P1, PT, RZ, UR4, PT ;  /* 0x00000004ff007c0c */ /* 0x000fc6000bf25070 */
[----:B------:R0:W-:Y:S01]  /*14a0*/  STL [R1+0x7c], R34 ;  /* 0x00007c2201007387 */ /* 0x0001e20000100800 */
[----:B------:R-:W-:-:S13]  /*14b0*/  ISETP.NE.AND.EX P1, PT, RZ, UR5, PT, P1 ;  /* 0x00000005ff007c0c */ /* 0x000fda000bf25310 */
[----:B0-----:R-:W-:Y:S05]  /*14c0*/  @!P1 BRA `(.L_x_313) ;  /* 0x0000000000109947 */ /* 0x001fea0003800000 */
[----:B------:R-:W-:-:S04]  /*14d0*/  IADD3 R4, P0, R30, UR4, RZ ;  /* 0x000000041e047c10 */ /* 0x000fc8000ff1e0ff */
[----:B------:R-:W-:-:S05]  /*14e0*/  IADD3.X R5, R31, UR5, RZ, P0, !PT ;  /* 0x000000051f057c10 */ /* 0x000fca00087fe4ff */
[----:B------:R0:W5:Y:S01]  /*14f0*/  LDG.E R32, desc[UR56][R4.64] ;  /* 0x0000003804207981 */ /* 0x000162000c1e1900 */
[----:B------:R-:W-:Y:S05]  /*1500*/  BRA `(.L_x_314) ;  /* 0x0000000000107947 */ /* 0x000fea0003800000 */
.L_x_313:
[----:B------:R-:W-:Y:S05]  /*1510*/  @!P0 BRA `(.L_x_314) ;  /* 0x00000000000c8947 */ /* 0x000fea0003800000 */
[----:B------:R-:W2:Y:S04]  /*1520*/  LDG.E R5, desc[UR56][R8.64] ;  /* 0x0000003808057981 */ /* 0x000ea8000c1e1900 */
[----:B------:R-:W2:Y:S02]  /*1530*/  LDG.E R32, desc[UR56][R8.64+0x4] ;  /* 0x0000043808207981 */ /* 0x000ea4000c1e1900 */
[----:B--2---:R-:W-:-:S07]  /*1540*/  IMAD.IADD R32, R32, 0x1, -R5 ;  /* 0x0000000120207824 */ /* 0x004fce00078e0a05 */
.L_x_314:
[----:B------:R-:W-:Y:S02]  /*1550*/  ULDC.64 UR4, c[0x0][0xa10] ;  /* 0x0002840000047ab9 */ /* 0x000fe40000000a00 */
[----:B------:R-:W-:-:S04]  /*1560*/  ISETP.NE.U32.AND P0, PT, RZ, UR4, PT ;  /* 0x00000004ff007c0c */ /* 0x000fc8000bf05070 */
[----:B------:R-:W-:Y:S01]  /*1570*/  ISETP.NE.AND.EX P0, PT, RZ, UR5, PT, P0 ;  /* 0x00000005ff007c0c */ /* 0x000fe2000bf05300 */
[----:B-----5:R-:W-:Y:S01]  /*1580*/  IMAD.IADD R8, R32, 0x1, -R3 ;  /* 0x0000000120087824 */ /* 0x020fe200078e0a03 */
[----:B------:R-:W-:-:S11]  /*1590*/  ULDC.64 UR4, c[0x0][0xa30] ;  /* 0x00028c0000047ab9 */ /* 0x000fd60000000a00 */
[----:B0-----:R-:W0:Y:S02]  /*15a0*/  @P0 LDC.64 R4, c[0x0][0xa10] ;  /* 0x00028400ff040b82 */ /* 0x001e240000000a00 */
[----:B0-----:R-:W-:-:S05]  /*15b0*/  @P0 IMAD.WIDE R4, R35, 0x4, R4 ;  /* 0x0000000423040825 */ /* 0x001fca00078e0204 */
[----:B------:R-:W2:Y:S04]  /*15c0*/  @P0 LDG.E R0, desc[UR56][R4.64] ;  /* 0x0000003804000981 */ /* 0x000ea8000c1e1900 */
[----:B------:R0:W2:Y:S01]  /*15d0*/  @P0 LDG.E R9, desc[UR56][R4.64+0x4] ;  /* 0x0000043804090981 */ /* 0x0000a2000c1e1900 */
[----:B------:R-:W-:Y:S01]  /*15e0*/  ISETP.NE.U32.AND P1, PT, RZ, UR4, PT ;  /* 0x00000004ff007c0c */ /* 0x000fe2000bf25070 */
[----:B------:R-:W-:-:S03]  /*15f0*/  IMAD.MOV.U32 R24, RZ, RZ, R32 ;  /* 0x000000ffff187224 */ /* 0x000fc600078e0020 */
[----:B------:R-:W-:Y:S01]  /*1600*/  ISETP.NE.AND.EX P1, PT, RZ, UR5, PT, P1 ;  /* 0x00000005ff007c0c */ /* 0x000fe2000bf25310 */
[----:B0-----:R-:W-:-:S05]  /*1610*/  IMAD.MOV R4, RZ, RZ, -R8 ;  /* 0x000000ffff047224 */ /* 0x001fca00078e0a08 */
[----:B------:R-:W-:-:S07]  /*1620*/  VIMNMX R4, RZ, R4, !PT ;  /* 0x00000004ff047248 */ /* 0x000fce0007fe0100 */
[----:B------:R-:W-:-:S04]  /*1630*/  @P1 IADD3 R6, P2, R30, UR4, RZ ;  /* 0x000000041e061c10 */ /* 0x000fc8000ff5e0ff */
[----:B------:R-:W-:-:S05]  /*1640*/  @P1 IADD3.X R7, R31, UR5, RZ, P2, !PT ;  /* 0x000000051f071c10 */ /* 0x000fca00097fe4ff */
[----:B------:R0:W5:Y:S01]  /*1650*/  @P1 LDG.E R24, desc[UR56][R6.64] ;  /* 0x0000003806181981 */ /* 0x000162000c1e1900 */
[----:B--2---:R-:W-:-:S05]  /*1660*/  @P0 IADD3 R29, -R0, R9, RZ ;  /* 0x00000009001d0210 */ /* 0x004fca0007ffe1ff */
[----:B------:R-:W-:-:S04]  /*1670*/  IMAD.IADD R120, R8, 0x1, R29 ;  /* 0x0000000108787824 */ /* 0x000fc800078e021d */
[----:B------:R-:W-:-:S04]  /*1680*/  VIADD R0, R120, 0xbf ;  /* 0x000000bf78007836 */ /* 0x000fc80000000000 */
[----:B------:R-:W-:-:S05]  /*1690*/  IMAD.HI R0, R0, 0x2aaaaaab, RZ ;  /* 0x2aaaaaab00007827 */ /* 0x000fca00078e02ff */
[----:B------:R-:W-:-:S04]  /*16a0*/  SHF.R.U32.HI R3, RZ, 0x1f, R0 ;  /* 0x0000001fff037819 */ /* 0x000fc80000011600 */
[----:B------:R-:W-:-:S05]  /*16b0*/  LEA.HI.SX32 R152, R0, R3, 0x1b ;  /* 0x0000000300987211 */ /* 0x000fca00078fdaff */
[----:B------:R-:W-:-:S05]  /*16c0*/  IMAD R0, R152, 0xc0, -R8 ;  /* 0x000000c098007824 */ /* 0x000fca00078e0a08 */
[----:B------:R-:W-:-:S04]  /*16d0*/  VIMNMX R3, R0, R29, PT ;  /* 0x0000001d00037248 */ /* 0x000fc80003fe0100 */
[----:B------:R-:W-:Y:S01]  /*16e0*/  ISETP.GT.AND P0, PT, R3, R4, PT ;  /* 0x000000040300720c */ /* 0x000fe20003f04270 */
[----:B------:R-:W-:-:S05]  /*16f0*/  IMAD.WIDE.U32 R4, R4, -0x55555555, RZ ;  /* 0xaaaaaaab04047825 */ /* 0x000fca00078e00ff */
[----:B------:R-:W-:-:S05]  /*1700*/  SHF.R.U32.HI R28, RZ, 0x7, R5 ;  /* 0x00000007ff1c7819 */ /* 0x000fca0000011605 */
[----:B------:R-:W-:Y:S02]  /*1710*/  IMAD.MOV.U32 R27, RZ, RZ, R28 ;  /* 0x000000ffff1b7224 */ /* 0x000fe400078e001c */
[----:B------:R-:W-:-:S05]  /*1720*/  @P0 IADD3 R0, R3, 0xbf, RZ ;  /* 0x000000bf03000810 */ /* 0x000fca0007ffe0ff */
[----:B------:R-:W-:-:S05]  /*1730*/  @P0 IMAD.HI R0, R0, 0x2aaaaaab, RZ ;  /* 0x2aaaaaab00000827 */ /* 0x000fca00078e02ff */
[----:B------:R-:W-:-:S04]  /*1740*/  @P0 SHF.R.U32.HI R3, RZ, 0x1f, R0 ;  /* 0x0000001fff030819 */ /* 0x000fc80000011600 */
[----:B------:R-:W-:Y:S02]  /*1750*/  @P0 LEA.HI.SX32 R27, R0, R3, 0x1b ;  /* 0x00000003001b0211 */ /* 0x000fe400078fdaff */
[----:B------:R-:W-:Y:S02]  /*1760*/  PLOP3.LUT P0, PT, PT, PT, PT, 0x80, 0x0 ;  /* 0x000000000000781c */ /* 0x000fe40003f0f070 */
[----:B------:R-:W-:-:S13]  /*1770*/  ISETP.GT.AND P1, PT, R27, R28, PT ;  /* 0x0000001c1b00720c */ /* 0x000fda0003f24270 */
[----:B0-----:R-:W-:Y:S05]  /*1780*/  @!P1 BRA `(.L_x_315) ;  /* 0x0000003c00d89947 */ /* 0x001fea0003800000 */
[----:B------:R-:W-:Y:S01]  /*1790*/  VIADD R0, R2, 0x12400 ;  /* 0x0001240002007836 */ /* 0x000fe20000000000 */
[----:B------:R-:W-:Y:S04]  /*17a0*/  BSSY B6, `(.L_x_316) ;  /* 0x0000013000067945 */ /* 0x000fe80003800000 */
[----:B------:R-:W-:-:S13]  /*17b0*/  LOP3.LUT P0, RZ, R0, 0x3ff, RZ, 0xc0, !PT ;  /* 0x000003ff00ff7812 */ /* 0x000fda000780c0ff */
[----:B------:R-:W-:Y:S05]  /*17c0*/  @!P0 BRA `(.L_x_317) ;  /* 0x0000000000408947 */ /* 0x000fea0003800000 */
[----:B------:R-:W-:Y:S01]  /*17d0*/  MOV R0, 0x0 ;  /* 0x0000000000007802 */ /* 0x000fe20000000f00 */
[----:B------:R-:W-:Y:S01]  /*17e0*/  ULDC.64 UR4, c[0x4][0xa8] ;  /* 0x01002a0000047ab9 */ /* 0x000fe20000000a00 */
[----:B------:R-:W-:Y:S01]  /*17f0*/  ULDC.64 UR6, c[0x4][0x40] ;  /* 0x0100100000067ab9 */ /* 0x000fe20000000a00 */
[----:B------:R-:W-:Y:S01]  /*1800*/  IMAD.U32 R4, RZ, RZ, UR4 ;  /* 0x00000004ff047e24 */ /* 0x000fe2000f8e00ff */
[----:B------:R0:W1:Y:S01]  /*1810*/  LDC.64 R14, c[0x4][R0] ;  /* 0x01000000000e7b82 */ /* 0x0000620000000a00 */
[----:B------:R-:W-:Y:S01]  /*1820*/  MOV R5, UR5 ;  /* 0x0000000500057c02 */ /* 0x000fe20008000f00 */
[----:B------:R-:W-:Y:S01]  /*1830*/  ULDC.64 UR4, c[0x4][0xb0] ;  /* 0x01002c0000047ab9 */ /* 0x000fe20000000a00 */
        /* <DEDUP_REMOVED lines=8> */
[----:B-1---5:R-:W-:Y:S05]  /*18c0*/  CALL.ABS.NOINC R14 ;  /* 0x000000000e007343 */ /* 0x022fea0003c00000 */
.L_x_317:
[----:B------:R-:W-:Y:S05]  /*18d0*/  BSYNC B6 ;  /* 0x0000000000067941 */ /* 0x000fea0003800000 */
.L_x_316:
[----:B------:R-:W-:Y:S01]  /*18e0*/  IADD3 R26, R2, 0x400, RZ ;  /* 0x00000400021a7810 */ /* 0x000fe20007ffe0ff */
[----:B------:R-:W-:Y:S03]  /*18f0*/  BSSY B6, `(.L_x_318) ;  /* 0x0000013000067945 */ /* 0x000fe60003800000 */
[----:B------:R-:W-:-:S13]  /*1900*/  LOP3.LUT P0, RZ, R26, 0x3ff, RZ, 0xc0, !PT ;  /* 0x000003ff1aff7812 */ /* 0x000fda000780c0ff */
[----:B------:R-:W-:Y:S05]  /*1910*/  @!P0 BRA `(.L_x_319) ;  /* 0x0000000000408947 */ /* 0x000fea0003800000 */
        /* <DEDUP_REMOVED lines=15> */
[----:B-1---5:R-:W-:Y:S05]  /*1a10*/  CALL.ABS.NOINC R14 ;  /* 0x000000000e007343 */ /* 0x022fea0003c00000 */
.L_x_319:
[----:B------:R-:W-:Y:S05]  /*1a20*/  BSYNC B6 ;  /* 0x0000000000067941 */ /* 0x000fea0003800000 */
.L_x_318:
[----:B------:R-:W-:Y:S01]  /*1a30*/  IMAD.IADD R49, R37, 0x1, R32 ;  /* 0x0000000125317824 */ /* 0x000fe200078e0220 */
[----:B------:R-:W-:Y:S01]  /*1a40*/  ULDC.64 UR4, c[0x0][0x9f8] ;  /* 0x00027e0000047ab9 */ /* 0x000fe20000000a00 */
[----:B------:R-:W2:Y:S01]  /*1a50*/  LDL R32, [R1+0x58] ;  /* 0x0000580001207983 */ /* 0x000ea20000100800 */
[----:B------:R-:W-:Y:S01]  /*1a60*/  ISETP.NE.U32.AND P0, PT, RZ, UR4, PT ;  /* 0x00000004ff007c0c */ /* 0x000fe2000bf05070 */
[----:B------:R-:W0:Y:S01]  /*1a70*/  LDC R0, c[0x0][0x428] ;  /* 0x00010a00ff007b82 */ /* 0x000e220000000800 */
[----:B------:R-:W-:Y:S01]  /*1a80*/  ULDC.64 UR6, c[0x0][0xa08] ;  /* 0x0002820000067ab9 */ /* 0x000fe20000000a00 */
[----:B------:R-:W3:Y:S01]  /*1a90*/  LDL.LU R44, [R1] ;  /* 0x00000000012c7983 */ /* 0x000ee20000300800 */
[----:B------:R-:W-:Y:S01]  /*1aa0*/  ISETP.NE.AND.EX P0, PT, RZ, UR5, PT, P0 ;  /* 0x00000005ff007c0c */ /* 0x000fe2000bf05300 */
[----:B------:R-:W1:Y:S04]  /*1ab0*/  S2R R21, SR_TID.X ;  /* 0x0000000000157919 */ /* 0x000e680000002100 */
[----:B------:R-:W4:Y:S08]  /*1ac0*/  LDC.64 R12, c[0x0][0x3d8] ;  /* 0x0000f600ff0c7b82 */ /* 0x000f300000000a00 */
[----:B------:R-:W-:Y:S01]  /*1ad0*/  @P0 IADD3 R4, P1, R30, UR4, RZ ;  /* 0x000000041e040c10 */ /* 0x000fe2000ff3e0ff */
[----:B------:R-:W4:Y:S03]  /*1ae0*/  LDC R75, c[0x0][0x3d4] ;  /* 0x0000f500ff4b7b82 */ /* 0x000f260000000800 */
[----:B------:R-:W-:Y:S01]  /*1af0*/  @P0 IADD3.X R5, R31, UR5, RZ, P1, !PT ;  /* 0x000000051f050c10 */ /* 0x000fe20008ffe4ff */
[----:B------:R-:W-:-:S04]  /*1b00*/  ULDC.64 UR4, c[0x0][0x2f8] ;  /* 0x0000be0000047ab9 */ /* 0x000fc80000000a00 */
[----:B------:R4:W3:Y:S01]  /*1b10*/  @P0 LDG.E R35, desc[UR56][R4.64] ;  /* 0x0000003804230981 */ /* 0x0008e2000c1e1900 */
[----:B0-----:R-:W-:Y:S01]  /*1b20*/  ISETP.NE.AND P0, PT, R0, 0x1, PT ;  /* 0x000000010000780c */ /* 0x001fe20003f05270 */
[----:B------:R-:W0:Y:S01]  /*1b30*/  LDC.64 R30, c[0x0][0x2f0] ;  /* 0x0000bc00ff1e7b82 */ /* 0x000e220000000a00 */
[----:B------:R-:W-:Y:S02]  /*1b40*/  SHF.R.S32.HI R3, RZ, 0x1f, R49 ;  /* 0x0000001fff037819 */ /* 0x000fe40000011431 */
[----:B------:R-:W-:Y:S02]  /*1b50*/  SHF.R.S32.HI R17, RZ, 0x1f, R16 ;  /* 0x0000001fff117819 */ /* 0x000fe40000011410 */
[----:B-1----:R-:W-:-:S07]  /*1b60*/  SHF.R.U32.HI R40, RZ, 0x7, R21 ;  /* 0x00000007ff287819 */ /* 0x002fce0000011615 */
[----:B------:R-:W1:Y:S01]  /*1b70*/  @P0 LDC R7, c[0x0][0x42c] ;  /* 0x00010b00ff070b82 */ /* 0x000e620000000800 */
[----:B------:R-:W-:-:S07]  /*1b80*/  VIADD R38, R21, 0xffffff80 ;  /* 0xffffff8015267836 */ /* 0x000fce0000000000 */
[----:B------:R-:W1:Y:S01]  /*1b90*/  @P0 LDC R9, c[0x0][0x430] ;  /* 0x00010c00ff090b82 */ /* 0x000e620000000800 */
[-C--:B0-----:R-:W-:Y:S02]  /*1ba0*/  IMAD R6, R3, R30.reuse, RZ ;  /* 0x0000001e03067224 */ /* 0x081fe400078e02ff */
[----:B----4-:R-:W-:-:S04]  /*1bb0*/  IMAD.WIDE.U32 R4, R49, R30, RZ ;  /* 0x0000001e31047225 */ /* 0x010fc800078e00ff */
[----:B-1----:R-:W-:-:S04]  /*1bc0*/  @P0 IMAD.HI.U32 R0, R34, R7, RZ ;  /* 0x0000000722000227 */ /* 0x002fc800078e00ff */
[----:B------:R-:W-:Y:S01]  /*1bd0*/  IMAD R7, R49, R31, R6 ;  /* 0x0000001f31077224 */ /* 0x000fe200078e0206 */
[----:B------:R-:W-:-:S03]  /*1be0*/  @P0 SHF.R.U32.HI R34, RZ, R9, R0 ;  /* 0x00000009ff220219 */ /* 0x000fc60000011600 */
[----:B------:R-:W-:Y:S01]  /*1bf0*/  IMAD.IADD R5, R5, 0x1, R7 ;  /* 0x0000000105057824 */ /* 0x000fe200078e0207 */
[----:B------:R-:W-:Y:S02]  /*1c00*/  ISETP.NE.U32.AND P0, PT, RZ, UR6, PT ;  /* 0x00000006ff007c0c */ /* 0x000fe4000bf05070 */
[----:B------:R-:W-:Y:S01]  /*1c10*/  SHF.R.S32.HI R9, RZ, 0x1f, R34 ;  /* 0x0000001fff097819 */ /* 0x000fe20000011422 */
[----:B------:R-:W-:Y:S01]  /*1c20*/  IMAD.WIDE.U32 R4, R34, UR4, R4 ;  /* 0x0000000422047c25 */ /* 0x000fe2000f8e0004 */
[----:B------:R-:W-:-:S03]  /*1c30*/  ISETP.NE.AND.EX P0, PT, RZ, UR7, PT, P0 ;  /* 0x00000007ff007c0c */ /* 0x000fc6000bf05300 */
[----:B------:R-:W-:-:S04]  /*1c40*/  IMAD R7, R9, UR4, RZ ;  /* 0x0000000409077c24 */ /* 0x000fc8000f8e02ff */
[----:B------:R-:W-:Y:S01]  /*1c50*/  IMAD R7, R34, UR5, R7 ;  /* 0x0000000522077c24 */ /* 0x000fe2000f8e0207 */
[----:B------:R-:W-:Y:S01]  /*1c60*/  ISETP.NE.AND P6, PT, R40, 0x1, PT ;  /* 0x000000012800780c */ /* 0x000fe20003fc5270 */
[----:B------:R-:W-:-:S03]  /*1c70*/  ULDC.64 UR4, c[0x0][0x300] ;  /* 0x0000c00000047ab9 */ /* 0x000fc60000000a00 */
[----:B------:R-:W-:Y:S02]  /*1c80*/  IADD3 R5, R5, R7, RZ ;  /* 0x0000000705057210 */ /* 0x000fe40007ffe0ff */
[----:B------:R-:W0:Y:S01]  /*1c90*/  LDC.64 R6, c[0x0][0x3e8] ;  /* 0x0000fa00ff067b82 */ /* 0x000e220000000a00 */
[C---:B--2---:R-:W-:Y:S01]  /*1ca0*/  IMAD.SHL.U32 R80, R32.reuse, 0x40, RZ ;  /* 0x0000004020507824 */ /* 0x044fe200078e00ff */
[----:B------:R-:W-:Y:S02]  /*1cb0*/  LOP3.LUT P1, RZ, R32, 0x4, RZ, 0xc0, !PT ;  /* 0x0000000420ff7812 */ /* 0x000fe4000782c0ff */
[----:B------:R-:W2:Y:S01]  /*1cc0*/  LDL R32, [R1+0x68] ;  /* 0x0000680001207983 */ /* 0x000ea20000100800 */
[----:B------:R-:W-:Y:S02]  /*1cd0*/  SHF.R.S32.HI R36, RZ, 0x1f, R18 ;  /* 0x0000001fff247819 */ /* 0x000fe40000011412 */
[----:B------:R-:W-:-:S04]  /*1ce0*/  SHF.R.S32.HI R14, RZ, 0x1f, R38 ;  /* 0x0000001fff0e7819 */ /* 0x000fc80000011426 */
[----:B------:R-:W-:Y:S02]  /*1cf0*/  LEA.HI R14, R14, R38, RZ, 0x2 ;  /* 0x000000260e0e7211 */ /* 0x000fe400078f10ff */
[----:B---3--:R-:W-:Y:S02]  /*1d00*/  SHF.R.S32.HI R0, RZ, 0x1f, R35 ;  /* 0x0000001fff007819 */ /* 0x008fe40000011423 */
[----:B------:R-:W-:Y:S02]  /*1d10*/  SEL R35, R35, RZ, !P0 ;  /* 0x000000ff23237207 */ /* 0x000fe40004000000 */
[----:B------:R-:W-:-:S05]  /*1d20*/  SEL R10, R0, RZ, !P0 ;  /* 0x000000ff000a7207 */ /* 0x000fca0004000000 */
[----:B------:R-:W-:Y:S02]  /*1d30*/  IMAD R0, R10, UR4, RZ ;  /* 0x000000040a007c24 */ /* 0x000fe4000f8e02ff */
[----:B------:R-:W-:-:S04]  /*1d40*/  IMAD.WIDE.U32 R62, R35, UR4, R4 ;  /* 0x00000004233e7c25 */ /* 0x000fc8000f8e0004 */
[----:B------:R-:W-:Y:S02]  /*1d50*/  IMAD R83, R35, UR5, R0 ;  /* 0x0000000523537c24 */ /* 0x000fe4000f8e0200 */
[-C--:B------:R-:W-:Y:S02]  /*1d60*/  IMAD R0, R36, R30.reuse, RZ ;  /* 0x0000001e24007224 */ /* 0x080fe400078e02ff */
[C---:B------:R-:W-:Y:S01]  /*1d70*/  IMAD.WIDE.U32 R4, R18.reuse, R30, R16 ;  /* 0x0000001e12047225 */ /* 0x040fe200078e0010 */
[----:B------:R-:W-:Y:S05]  /*1d80*/  @!P6 WARPSYNC.ALL ;  /* 0x000000000000e948 */ /* 0x000fea0003800000 */
[----:B------:R-:W-:Y:S01]  /*1d90*/  IMAD R0, R18, R31, R0 ;  /* 0x0000001f12007224 */ /* 0x000fe200078e0200 */
[----:B------:R-:W-:Y:S01]  /*1da0*/  IADD3 R82, P0, R62, R4, RZ ;  /* 0x000000043e527210 */ /* 0x000fe20007f1e0ff */
[----:B------:R-:W-:Y:S01]  /*1db0*/  IMAD.IADD R83, R63, 0x1, R83 ;  /* 0x000000013f537824 */ /* 0x000fe200078e0253 */
[----:B------:R-:W-:Y:S01]  /*1dc0*/  LOP3.LUT R14, R14, 0xfffffffc, RZ, 0xc0, !PT ;  /* 0xfffffffc0e0e7812 */ /* 0x000fe200078ec0ff */
[----:B------:R-:W-:-:S02]  /*1dd0*/  ULDC.64 UR4, c[0x0][0x320] ;  /* 0x0000c80000047ab9 */ /* 0x000fc40000000a00 */
[----:B------:R-:W-:Y:S01]  /*1de0*/  IMAD R9, R9, UR4, RZ ;  /* 0x0000000409097c24 */ /* 0x000fe2000f8e02ff */
[----:B------:R-:W-:Y:S01]  /*1df0*/  IADD3.X R81, R83, R5, R0, P0, !PT ;  /* 0x0000000553517210 */ /* 0x000fe200007fe400 */
[----:B------:R-:W-:Y:S01]  /*1e00*/  IMAD R0, R36, R12, RZ ;  /* 0x0000000c24007224 */ /* 0x000fe200078e02ff */
[----:B------:R-:W-:Y:S01]  /*1e10*/  IADD3 R14, R38, -R14, RZ ;  /* 0x8000000e260e7210 */ /* 0x000fe20007ffe0ff */
[----:B------:R-:W-:Y:S01]  /*1e20*/  IMAD R11, R34, UR5, R9 ;  /* 0x00000005220b7c24 */ /* 0x000fe2000f8e0209 */
[----:B------:R-:W-:Y:S01]  /*1e30*/  ISETP.GE.AND P0, PT, R16, R75, PT ;  /* 0x0000004b1000720c */ /* 0x000fe20003f06270 */
[----:B------:R-:W-:Y:S01]  /*1e40*/  IMAD.WIDE.U32 R8, R34, UR4, R16 ;  /* 0x0000000422087c25 */ /* 0x000fe2000f8e0010 */
[----:B------:R-:W-:-:S03]  /*1e50*/  ULDC.64 UR4, c[0x0][0x328] ;  /* 0x0000ca0000047ab9 */ /* 0x000fc60000000a00 */
[----:B------:R-:W-:Y:S02]  /*1e60*/  IMAD.SHL.U32 R60, R14, 0x4, RZ ;  /* 0x000000040e3c7824 */ /* 0x000fe400078e00ff */
[----:B------:R-:W-:Y:S02]  /*1e70*/  IMAD R39, R18, R13, R0 ;  /* 0x0000000d12277224 */ /* 0x000fe400078e0200 */
[----:B0-----:R-:W-:Y:S01]  /*1e80*/  IMAD R0, R36, R6, RZ ;  /* 0x0000000624007224 */ /* 0x001fe200078e02ff */
[----:B------:R-:W-:Y:S01]  /*1e90*/  SEL R37, R75, RZ, P0 ;  /* 0x000000ff4b257207 */ /* 0x000fe20000000000 */
[----:B------:R-:W-:Y:S02]  /*1ea0*/  IMAD.IADD R9, R9, 0x1, R11 ;  /* 0x0000000109097824 */ /* 0x000fe400078e020b */
[----:B------:R-:W-:Y:S01]  /*1eb0*/  IMAD R4, R10, UR4, RZ ;  /* 0x000000040a047c24 */ /* 0x000fe2000f8e02ff */
[----:B------:R-:W-:Y:S01]  /*1ec0*/  SHF.R.S32.HI R61, RZ, 0x1f, R60 ;  /* 0x0000001fff3d7819 */ /* 0x000fe2000001143c */
[----:B------:R-:W-:-:S04]  /*1ed0*/  IMAD.WIDE.U32 R10, R18, R12, R16 ;  /* 0x0000000c120a7225 */ /* 0x000fc800078e0010 */
[----:B------:R-:W-:-:S04]  /*1ee0*/  IMAD.WIDE.U32 R14, R18, R6, R16 ;  /* 0x00000006120e7225 */ /* 0x000fc800078e0010 */
[----:B------:R-:W-:Y:S02]  /*1ef0*/  IMAD R41, R18, R7, R0 ;  /* 0x0000000712297224 */ /* 0x000fe400078e0200 */
[----:B------:R-:W-:Y:S02]  /*1f00*/  IMAD.IADD R21, R39, 0x1, R11 ;  /* 0x0000000127157824 */ /* 0x000fe400078e020b */
[----:B------:R-:W-:Y:S02]  /*1f10*/  IMAD R45, R35, UR5, R4 ;  /* 0x00000005232d7c24 */ /* 0x000fe4000f8e0204 */
[----:B------:R-:W-:Y:S01]  /*1f20*/  IMAD.IADD R11, R41, 0x1, R15 ;  /* 0x00000001290b7824 */ /* 0x000fe200078e020f */
[----:B-----5:R-:W-:Y:S01]  /*1f30*/  SHF.R.S32.HI R15, RZ, 0x1f, R24 ;  /* 0x0000001fff0f7819 */ /* 0x020fe20000011418 */
[----:B------:R-:W-:Y:S02]  /*1f40*/  IMAD.IADD R37, R16, 0x1, R37 ;  /* 0x0000000110257824 */ /* 0x000fe400078e0225 */
[----:B------:R-:W-:Y:S01]  /*1f50*/  IMAD.WIDE.U32 R4, R18, R12, R60 ;  /* 0x0000000c12047225 */ /* 0x000fe200078e003c */
[----:B------:R-:W-:-:S02]  /*1f60*/  LOP3.LUT R44, R44, 0xfffffffb, RZ, 0xc0, !PT ;  /* 0xfffffffb2c2c7812 */ /* 0x000fc400078ec0ff */
[----:B------:R-:W-:Y:S01]  /*1f70*/  SHF.R.S32.HI R0, RZ, 0x1f, R37 ;  /* 0x0000001fff007819 */ /* 0x000fe20000011425 */
[----:B------:R-:W-:Y:S01]  /*1f80*/  IMAD.WIDE.U32 R34, R35, UR4, R8 ;  /* 0x0000000423227c25 */ /* 0x000fe2000f8e0008 */
[----:B------:R-:W-:Y:S01]  /*1f90*/  IADD3 R5, R5, R39, RZ ;  /* 0x0000002705057210 */ /* 0x000fe20007ffe0ff */
[----:B------:R-:W-:Y:S02]  /*1fa0*/  ULDC UR4, c[0x0][0x2e4] ;  /* 0x0000b90000047ab9 */ /* 0x000fe40000000800 */
[----:B------:R-:W-:Y:S01]  /*1fb0*/  IMAD.MOV.U32 R20, RZ, RZ, R10 ;  /* 0x000000ffff147224 */ /* 0x000fe200078e000a */
[----:B------:R-:W-:Y:S01]  /*1fc0*/  MOV R10, R14 ;  /* 0x0000000e000a7202 */ /* 0x000fe20000000f00 */
[----:B------:R-:W-:Y:S01]  /*1fd0*/  IMAD.WIDE.U32 R8, R18, R6, R60 ;  /* 0x0000000612087225 */ /* 0x000fe200078e003c */
[----:B------:R-:W-:-:S03]  /*1fe0*/  LEA.HI R37, R0, R37, RZ, 0x3 ;  /* 0x0000002500257211 */ /* 0x000fc600078f18ff */
[----:B------:R-:W-:Y:S02]  /*1ff0*/  IMAD R14, R15, R12, RZ ;  /* 0x0000000c0f0e7224 */ /* 0x000fe400078e02ff */
[----:B------:R-:W-:Y:S01]  /*2000*/  IMAD.IADD R9, R9, 0x1, R41 ;  /* 0x0000000109097824 */ /* 0x000fe200078e0229 */
[----:B------:R-:W-:Y:S01]  /*2010*/  @P1 LOP3.LUT R44, R44, 0x4, RZ, 0xfc, !PT ;  /* 0x000000042c2c1812 */ /* 0x000fe200078efcff */
[C---:B------:R-:W-:Y:S02]  /*2020*/  IMAD R41, R24.reuse, R13, R14 ;  /* 0x0000000d18297224 */ /* 0x040fe400078e020e */
[----:B------:R-:W-:Y:S02]  /*2030*/  IMAD R0, R15, R6, RZ ;  /* 0x000000060f007224 */ /* 0x000fe400078e02ff */
[----:B------:R-:W-:Y:S01]  /*2040*/  IMAD.WIDE.U32 R14, R24, R12, R4 ;  /* 0x0000000c180e7225 */ /* 0x000fe200078e0004 */
[----:B------:R-:W-:-:S05]  /*2050*/  IADD3 R4, P1, R18, R49, RZ ;  /* 0x0000003112047210 */ /* 0x000fca0007f3e0ff */
[----:B------:R-:W-:Y:S01]  /*2060*/  IMAD.X R5, R36, 0x1, R3, P1 ;  /* 0x0000000124057824 */ /* 0x000fe200008e0603 */
[----:B------:R-:W-:-:S04]  /*2070*/  SHF.R.S32.HI R36, RZ, 0x1f, R38 ;  /* 0x0000001fff247819 */ /* 0x000fc80000011426 */
[----:B------:R-:W-:Y:S02]  /*2080*/  LEA.HI R36, R36, R38, RZ, 0x5 ;  /* 0x0000002624247211 */ /* 0x000fe400078f28ff */
[----:B------:R-:W-:-:S05]  /*2090*/  IADD3 R38, R18, 0x60, RZ ;  /* 0x0000006012267810 */ /* 0x000fca0007ffe0ff */
[----:B------:R-:W-:Y:S01]  /*20a0*/  IMAD.SHL.U32 R38, R38, 0x40, RZ ;  /* 0x0000004026267824 */ /* 0x000fe200078e00ff */
[----:B------:R-:W-:-:S04]  /*20b0*/  LOP3.LUT R80, R80, 0x1c0, RZ, 0xc0, !PT ;  /* 0x000001c050507812 */ /* 0x000fc800078ec0ff */
[----:B------:R-:W-:Y:S01]  /*20c0*/  LOP3.LUT R38, R38, 0x1c0, RZ, 0xc0, !PT ;  /* 0x000001c026267812 */ /* 0x000fe200078ec0ff */
[----:B------:R-:W-:-:S03]  /*20d0*/  IMAD R43, R24, R7, R0 ;  /* 0x00000007182b7224 */ /* 0x000fc600078e0200 */
[----:B------:R-:W-:Y:S01]  /*20e0*/  LOP3.LUT R3, R38, 0x38, R37, 0xf8, !PT ;  /* 0x0000003826037812 */ /* 0x000fe200078ef825 */
[----:B------:R-:W-:Y:S01]  /*20f0*/  VIADD R38, R18, 0x60 ;  /* 0x0000006012267836 */ /* 0x000fe20000000000 */
[----:B------:R-:W-:Y:S01]  /*2100*/  SHF.R.U32.HI R77, RZ, 0x3, R80 ;  /* 0x00000003ff4d7819 */ /* 0x000fe20000011650 */
[----:B------:R0:W-:Y:S01]  /*2110*/  STL [R1], R44 ;  /* 0x0000002c01007387 */ /* 0x0001e20000100800 */
[----:B------:R-:W-:Y:S02]  /*2120*/  LOP3.LUT R0, R80, 0x18, R16, 0xf8, !PT ;  /* 0x0000001850007812 */ /* 0x000fe400078ef810 */
[----:B------:R-:W-:Y:S02]  /*2130*/  SHF.L.U32 R38, R38, 0x6, RZ ;  /* 0x0000000626267819 */ /* 0x000fe400000006ff */
[----:B------:R-:W-:Y:S02]  /*2140*/  LOP3.LUT R0, R0, R77, RZ, 0x3c, !PT ;  /* 0x0000004d00007212 */ /* 0x000fe400078e3cff */
[----:B------:R-:W-:-:S02]  /*2150*/  SHF.R.S32.HI R36, RZ, 0x5, R36 ;  /* 0x00000005ff247819 */ /* 0x000fc40000011424 */
[----:B------:R-:W-:-:S03]  /*2160*/  LOP3.LUT R38, R38, 0x1c0, RZ, 0xc0, !PT ;  /* 0x000001c026267812 */ /* 0x000fc600078ec0ff */
[----:B------:R-:W-:Y:S01]  /*2170*/  IMAD R71, R36, 0x200, R0 ;  /* 0x0000020024477824 */ /* 0x000fe200078e0200 */
[----:B------:R-:W-:Y:S02]  /*2180*/  LOP3.LUT R0, R80, 0x38, R37, 0xf8, !PT ;  /* 0x0000003850007812 */ /* 0x000fe400078ef825 */
[----:B------:R-:W-:Y:S01]  /*2190*/  SHF.R.U32.HI R38, RZ, 0x3, R38 ;  /* 0x00000003ff267819 */ /* 0x000fe20000011626 */
[----:B------:R-:W-:Y:S01]  /*21a0*/  IMAD R73, R13, 0xc0, RZ ;  /* 0x000000c00d497824 */ /* 0x000fe200078e02ff */
[----:B------:R-:W-:Y:S01]  /*21b0*/  LOP3.LUT R0, R0, R77, RZ, 0x3c, !PT ;  /* 0x0000004d00007212 */ /* 0x000fe200078e3cff */
[----:B------:R-:W-:Y:S01]  /*21c0*/  IMAD.WIDE.U32 R20, R24, R12, R20 ;  /* 0x0000000c18147225 */ /* 0x000fe200078e0014 */
[----:B------:R-:W-:Y:S02]  /*21d0*/  LOP3.LUT R3, R3, R38, RZ, 0x3c, !PT ;  /* 0x0000002603037212 */ /* 0x000fe400078e3cff */
[----:B------:R-:W-:Y:S01]  /*21e0*/  LOP3.LUT R67, R37, 0xfffffff8, RZ, 0xc0, !PT ;  /* 0xfffffff825437812 */ /* 0x000fe200078ec0ff */
[----:B------:R-:W-:-:S02]  /*21f0*/  IMAD R39, R31, 0xc0, RZ ;  /* 0x000000c01f277824 */ /* 0x000fc400078e02ff */
[----:B------:R-:W-:-:S04]  /*2200*/  IMAD.WIDE.U32 R12, R12, 0xc0, RZ ;  /* 0x000000c00c0c7825 */ /* 0x000fc800078e00ff */
[----:B------:R-:W-:Y:S02]  /*2210*/  IMAD R47, R7, 0xc0, RZ ;  /* 0x000000c0072f7824 */ /* 0x000fe400078e02ff */
[----:B------:R-:W-:-:S04]  /*2220*/  IMAD.WIDE.U32 R10, R24, R6, R10 ;  /* 0x00000006180a7225 */ /* 0x000fc800078e000a */
[----:B------:R-:W-:-:S04]  /*2230*/  IMAD.WIDE.U32 R8, R24, R6, R8 ;  /* 0x0000000618087225 */ /* 0x000fc800078e0008 */
[----:B------:R-:W-:Y:S02]  /*2240*/  VIADD R42, R18, 0x60 ;  /* 0x00000060122a7836 */ /* 0x000fe40000000000 */
[----:B------:R-:W-:Y:S02]  /*2250*/  VIADD R79, R16, 0x20 ;  /* 0x00000020104f7836 */ /* 0x000fe40000000000 */
[----:B------:R-:W-:-:S04]  /*2260*/  IMAD.WIDE.U32 R30, R30, 0xc0, RZ ;  /* 0x000000c01e1e7825 */ /* 0x000fc800078e00ff */
[----:B------:R-:W-:Y:S01]  /*2270*/  IMAD.WIDE.U32 R6, R6, 0xc0, RZ ;  /* 0x000000c006067825 */ /* 0x000fe200078e00ff */
[----:B------:R-:W-:Y:S02]  /*2280*/  SHF.R.S32.HI R78, RZ, 0x1f, R42 ;  /* 0x0000001fff4e7819 */ /* 0x000fe4000001142a */
[----:B------:R-:W-:Y:S01]  /*2290*/  IADD3 R76, R40, 0x8, RZ ;  /* 0x00000008284c7810 */ /* 0x000fe20007ffe0ff */
[----:B------:R-:W-:Y:S01]  /*22a0*/  IMAD R65, R36, 0x200, R0 ;  /* 0x0000020024417824 */ /* 0x000fe200078e0200 */
[----:B------:R-:W-:Y:S01]  /*22b0*/  IADD3 R73, R13, R73, RZ ;  /* 0x000000490d497210 */ /* 0x000fe20007ffe0ff */
[----:B------:R-:W-:Y:S01]  /*22c0*/  IMAD.SHL.U32 R75, R75, 0x2, RZ ;  /* 0x000000024b4b7824 */ /* 0x000fe200078e00ff */
[----:B------:R-:W-:Y:S01]  /*22d0*/  SHF.R.S32.HI R68, RZ, 0x3, R37 ;  /* 0x00000003ff447819 */ /* 0x000fe20000011425 */
[----:B------:R-:W-:Y:S01]  /*22e0*/  IMAD.IADD R74, R31, 0x1, R39 ;  /* 0x000000011f4a7824 */ /* 0x000fe200078e0227 */
[----:B------:R-:W-:Y:S01]  /*22f0*/  ISETP.GE.AND P1, PT, R16, UR4, PT ;  /* 0x0000000410007c0c */ /* 0x000fe2000bf26270 */
[----:B------:R-:W-:Y:S01]  /*2300*/  IMAD.IADD R72, R7, 0x1, R47 ;  /* 0x0000000107487824 */ /* 0x000fe200078e022f */
[----:B------:R-:W-:Y:S01]  /*2310*/  @!P6 BAR.SYNC.DEFER_BLOCKING 0x9, 0x100 ;  /* 0x024400000000eb1d */ /* 0x000fe20000010000 */
[----:B------:R-:W-:Y:S01]  /*2320*/  IMAD.IADD R70, R41, 0x1, R21 ;  /* 0x0000000129467824 */ /* 0x000fe200078e0215 */
[----:B------:R-:W-:Y:S01]  /*2330*/  ISETP.GE.AND P2, PT, R79, UR4, PT ;  /* 0x000000044f007c0c */ /* 0x000fe2000bf46270 */
[----:B------:R-:W-:Y:S01]  /*2340*/  IMAD.IADD R69, R43, 0x1, R11 ;  /* 0x000000012b457824 */ /* 0x000fe200078e020b */
[----:B------:R-:W-:Y:S01]  /*2350*/  SHF.R.S32.HI R66, RZ, 0x1f, R67 ;  /* 0x0000001fff427819 */ /* 0x000fe20000011443 */
[----:B------:R-:W-:-:S02]  /*2360*/  IMAD.IADD R0, R35, 0x1, R45 ;  /* 0x0000000123007824 */ /* 0x000fc400078e022d */
[----:B--2---:R-:W-:Y:S01]  /*2370*/  IMAD.IADD R64, R32, 0x1, R3 ;  /* 0x0000000120407824 */ /* 0x004fe200078e0203 */
[----:B------:R-:W-:Y:S01]  /*2380*/  IADD3 R3, R9, R43, RZ ;  /* 0x0000002b09037210 */ /* 0x000fe20007ffe0ff */
[----:B0-----:R-:W-:-:S07]  /*2390*/  IMAD.IADD R32, R15, 0x1, R41 ;  /* 0x000000010f207824 */ /* 0x001fce00078e0229 */
.L_x_369:
[----:B------:R-:W2:Y:S01]  /*23a0*/  LDL R48, [R1+0x58] ;  /* 0x0000580001307983 */ /* 0x000ea20000100800 */
[----:B------:R-:W0:Y:S03]  /*23b0*/  LDC.64 R86, c[0x0][0x2d8] ;  /* 0x0000b600ff567b82 */ /* 0x000e260000000a00 */
[----:B------:R-:W3:Y:S01]  /*23c0*/  LDL.LU R43, [R1] ;  /* 0x00000000012b7983 */ /* 0x000ee20000300800 */
[----:B------:R-:W-:Y:S01]  /*23d0*/  VIADD R41, R27, 0xffffffff ;  /* 0xffffffff1b297836 */ /* 0x000fe20000000000 */
[----:B------:R-:W-:Y:S05]  /*23e0*/  YIELD ;  /* 0x0000000000007946 */ /* 0x000fea0003800000 */
[----:B------:R-:W-:Y:S01]  /*23f0*/  SHF.R.S32.HI R42, RZ, 0x1f, R41 ;  /* 0x0000001fff2a7819 */ /* 0x000fe20000011429 */
[-C--:B------:R-:W-:Y:S01]  /*2400*/  IMAD R27, R74, R41.reuse, RZ ;  /* 0x000000294a1b7224 */ /* 0x080fe200078e02ff */
[----:B------:R-:W1:Y:S01]  /*2410*/  LDC.64 R92, c[0x0][0x2f0] ;  /* 0x0000bc00ff5c7b82 */ /* 0x000e620000000a00 */
[----:B------:R-:W-:Y:S01]  /*2420*/  IMAD.WIDE.U32 R38, R30, R41, RZ ;  /* 0x000000291e267225 */ /* 0x000fe200078e00ff */
[----:B------:R-:W-:Y:S03]  /*2430*/  BSSY B0, `(.L_x_320) ;  /* 0x00002d3000007945 */ /* 0x000fe60003800000 */
[----:B------:R-:W-:Y:S01]  /*2440*/  IMAD R27, R42, R30, R27 ;  /* 0x0000001e2a1b7224 */ /* 0x000fe200078e021b */
[-C--:B------:R-:W-:Y:S01]  /*2450*/  MOV R90, R38.reuse ;  /* 0x00000026005a7202 */ /* 0x080fe20000000f00 */
[----:B------:R-:W-:Y:S01]  /*2460*/  IMAD R89, R19, 0x3000, R71 ;  /* 0x0000300013597824 */ /* 0x000fe200078e0247 */
[----:B------:R-:W-:Y:S01]  /*2470*/  IADD3 R38, P4, R82, R38, RZ ;  /* 0x0000002652267210 */ /* 0x000fe20007f9e0ff */
[----:B------:R-:W-:Y:S01]  /*2480*/  IMAD.IADD R91, R39, 0x1, R27 ;  /* 0x00000001275b7824 */ /* 0x000fe200078e021b */
[----:B------:R-:W4:Y:S01]  /*2490*/  LDC R94, c[0x0][0x3d4] ;  /* 0x0000f500ff5e7b82 */ /* 0x000f220000000800 */
[----:B------:R-:W-:-:S02]  /*24a0*/  VIADD R85, R89, 0x20 ;  /* 0x0000002059557836 */ /* 0x000fc40000000000 */
[----:B------:R-:W-:Y:S01]  /*24b0*/  IMAD.X R39, R91, 0x1, R81, P4 ;  /* 0x000000015b277824 */ /* 0x000fe200020e0651 */
[----:B0-----:R-:W-:-:S04]  /*24c0*/  LEA R46, P4, R38, R86, 0x1 ;  /* 0x00000056262e7211 */ /* 0x001fc800078808ff */
[----:B------:R-:W-:Y:S02]  /*24d0*/  LEA.HI.X R47, R38, R87, R39, 0x1, P4 ;  /* 0x00000057262f7211 */ /* 0x000fe400020f0c27 */
[----:B------:R-:W-:Y:S01]  /*24e0*/  ISETP.GT.AND P4, PT, R41, R28, PT ;  /* 0x0000001c2900720c */ /* 0x000fe20003f84270 */
[----:B-1----:R-:W-:-:S04]  /*24f0*/  IMAD.WIDE.U32 R36, R92, 0x60, R90 ;  /* 0x000000605c247825 */ /* 0x002fc800078e005a */
[----:B------:R-:W-:Y:S01]  /*2500*/  IMAD R40, R93, 0x60, RZ ;  /* 0x000000605d287824 */ /* 0x000fe200078e02ff */
[----:B------:R-:W-:-:S04]  /*2510*/  IADD3 R27, P3, R82, R36, RZ ;  /* 0x00000024521b7210 */ /* 0x000fc80007f7e0ff */
[----:B------:R-:W-:Y:S02]  /*2520*/  IADD3.X R36, R81, R37, R40, P3, !PT ;  /* 0x0000002551247210 */ /* 0x000fe40001ffe428 */
[----:B------:R-:W-:-:S04]  /*2530*/  LEA R44, P3, R27, R86, 0x1 ;  /* 0x000000561b2c7211 */ /* 0x000fc800078608ff */
[----:B------:R-:W-:Y:S01]  /*2540*/  LEA.HI.X R45, R27, R87, R36, 0x1, P3 ;  /* 0x000000571b2d7211 */ /* 0x000fe200018f0c24 */
[----:B------:R-:W-:Y:S01]  /*2550*/  IMAD.MOV.U32 R27, RZ, RZ, R41 ;  /* 0x000000ffff1b7224 */ /* 0x000fe200078e0029 */
[----:B----4-:R-:W-:Y:S02]  /*2560*/  ISETP.GE.AND P3, PT, R94, 0x1, PT ;  /* 0x000000015e00780c */ /* 0x010fe40003f66270 */
[----:B--2---:R-:W-:Y:S02]  /*2570*/  LOP3.LUT P5, RZ, R48, 0x4, RZ, 0xc0, !PT ;  /* 0x0000000430ff7812 */ /* 0x004fe400078ac0ff */
[----:B---3--:R-:W-:-:S04]  /*2580*/  LOP3.LUT R43, R43, 0xfffffffd, RZ, 0xc0, !PT ;  /* 0xfffffffd2b2b7812 */ /* 0x008fc800078ec0ff */
[----:B------:R-:W-:-:S05]  /*2590*/  @P4 LOP3.LUT R43, R43, 0x2, RZ, 0xfc, !PT ;  /* 0x000000022b2b4812 */ /* 0x000fca00078efcff */
[----:B------:R0:W-:Y:S02]  /*25a0*/  STL [R1], R43 ;  /* 0x0000002b01007387 */ /* 0x0001e40000100800 */
[C---:B------:R-:W-:Y:S01]  /*25b0*/  @P5 VIADD R85, R89.reuse, 0xffffffe0 ;  /* 0xffffffe059555836 */ /* 0x040fe20000000000 */
[----:B------:R-:W-:-:S03]  /*25c0*/  LEA R89, R89, R26, 0x1 ;  /* 0x0000001a59597211 */ /* 0x000fc600078e08ff */
[----:B------:R-:W-:Y:S01]  /*25d0*/  IMAD R85, R85, 0x2, R26 ;  /* 0x0000000255557824 */ /* 0x000fe200078e021a */
[----:B------:R-:W-:Y:S06]  /*25e0*/  @!P3 BRA `(.L_x_321) ;  /* 0x000000280070b947 */ /* 0x000fec0003800000 */
[----:B------:R-:W-:Y:S01]  /*25f0*/  ULDC.U8 UR4, c[0x0][0x3f0] ;  /* 0x0000fc0000047ab9 */ /* 0x000fe20000000000 */
[-C--:B------:R-:W-:Y:S01]  /*2600*/  IMAD R39, R72, R41.reuse, RZ ;  /* 0x0000002948277224 */ /* 0x080fe200078e02ff */
[----:B------:R-:W-:Y:S01]  /*2610*/  ISETP.NE.AND P3, PT, RZ, UR4, PT ;  /* 0x00000004ff007c0c */ /* 0x000fe2000bf65270 */
[-C--:B------:R-:W-:Y:S02]  /*2620*/  IMAD R37, R73, R41.reuse, RZ ;  /* 0x0000002949257224 */ /* 0x080fe400078e02ff */
[----:B------:R-:W-:Y:S02]  /*2630*/  IMAD R39, R42, R6, R39 ;  /* 0x000000062a277224 */ /* 0x000fe400078e0227 */
[----:B------:R-:W-:Y:S02]  /*2640*/  IMAD R88, R27, -0xc0, R29 ;  /* 0xffffff401b587824 */ /* 0x000fe400078e021d */
[----:B------:R-:W-:-:S03]  /*2650*/  IMAD.WIDE.U32 R52, R6, R41, RZ ;  /* 0x0000002906347225 */ /* 0x000fc600078e00ff */
[----:B------:R-:W-:Y:S01]  /*2660*/  VIMNMX R88, R88, 0xc0, PT ;  /* 0x000000c058587848 */ /* 0x000fe20003fe0100 */
[----:B------:R-:W-:Y:S01]  /*2670*/  IMAD R37, R42, R12, R37 ;  /* 0x0000000c2a257224 */ /* 0x000fe200078e0225 */
[----:B------:R-:W-:Y:S01]  /*2680*/  IADD3 R84, R53, R39, RZ ;  /* 0x0000002735547210 */ /* 0x000fe20007ffe0ff */
[----:B------:R-:W-:-:S04]  /*2690*/  IMAD.WIDE.U32 R54, R12, R41, RZ ;  /* 0x000000290c367225 */ /* 0x000fc800078e00ff */
[----:B------:R-:W-:Y:S01]  /*26a0*/  IMAD.IADD R95, R55, 0x1, R37 ;  /* 0x00000001375f7824 */ /* 0x000fe200078e0225 */
[----:B------:R-:W-:Y:S06]  /*26b0*/  @!P3 BRA `(.L_x_322) ;  /* 0x0000001000c8b947 */ /* 0x000fec0003800000 */
[----:B------:R-:W-:Y:S01]  /*26c0*/  ISETP.GE.AND P4, PT, R18, R88, PT ;  /* 0x000000581200720c */ /* 0x000fe20003f86270 */
[----:B------:R-:W-:Y:S01]  /*26d0*/  BSSY B1, `(.L_x_323) ;  /* 0x000001f000017945 */ /* 0x000fe20003800000 */
[----:B------:R-:W-:Y:S02]  /*26e0*/  CS2R R40, SRZ ;  /* 0x0000000000287805 */ /* 0x000fe4000001ff00 */
[----:B------:R-:W-:Y:S02]  /*26f0*/  CS2R R56, SRZ ;  /* 0x0000000000387805 */ /* 0x000fe4000001ff00 */
[----:B------:R-:W-:Y:S02]  /*2700*/  CS2R R86, SRZ ;  /* 0x0000000000567805 */ /* 0x000fe4000001ff00 */
[----:B------:R-:W-:Y:S02]  /*2710*/  CS2R R58, SRZ ;  /* 0x00000000003a7805 */ /* 0x000fe4000001ff00 */
[----:B------:R-:W-:-:S02]  /*2720*/  CS2R R48, SRZ ;  /* 0x0000000000307805 */ /* 0x000fc4000001ff00 */
[----:B0-----:R-:W-:Y:S02]  /*2730*/  CS2R R42, SRZ ;  /* 0x00000000002a7805 */ /* 0x001fe4000001ff00 */
[----:B------:R-:W-:Y:S02]  /*2740*/  CS2R R50, SRZ ;  /* 0x0000000000327805 */ /* 0x000fe4000001ff00 */
[----:B------:R-:W-:Y:S01]  /*2750*/  CS2R R90, SRZ ;  /* 0x00000000005a7805 */ /* 0x000fe2000001ff00 */
[----:B------:R-:W-:Y:S06]  /*2760*/  @P4 BRA `(.L_x_324) ;  /* 0x0000000000544947 */ /* 0x000fec0003800000 */
[----:B------:R-:W-:Y:S01]  /*2770*/  IADD3 R37, P3, R14, R54, RZ ;  /* 0x000000360e257210 */ /* 0x000fe20007f7e0ff */
[----:B------:R-:W-:Y:S01]  /*2780*/  ULDC.64 UR4, c[0x0][0x3c8] ;  /* 0x0000f20000047ab9 */ /* 0x000fe20000000a00 */
[----:B------:R-:W-:Y:S02]  /*2790*/  CS2R R86, SRZ ;  /* 0x0000000000567805 */ /* 0x000fe4000001ff00 */
[----:B------:R-:W-:Y:S01]  /*27a0*/  CS2R R90, SRZ ;  /* 0x00000000005a7805 */ /* 0x000fe2000001ff00 */
[----:B------:R-:W-:Y:S01]  /*27b0*/  IMAD.X R38, R95, 0x1, R32, P3 ;  /* 0x000000015f267824 */ /* 0x000fe200018e0620 */
[----:B------:R-:W-:-:S05]  /*27c0*/  IADD3 R39, P3, R8, R52, RZ ;  /* 0x0000003408277210 */ /* 0x000fca0007f7e0ff */
[----:B------:R-:W-:Y:S01]  /*27d0*/  IMAD.X R56, R84, 0x1, R3, P3 ;  /* 0x0000000154387824 */ /* 0x000fe200018e0603 */
[----:B------:R-:W-:-:S04]  /*27e0*/  LEA R36, P3, R37, UR4, 0x1 ;  /* 0x0000000425247c11 */ /* 0x000fc8000f8608ff */
[----:B------:R-:W-:Y:S01]  /*27f0*/  LEA.HI.X R37, R37, UR5, R38, 0x1, P3 ;  /* 0x0000000525257c11 */ /* 0x000fe200098f0c26 */
[----:B------:R-:W-:Y:S02]  /*2800*/  ULDC.64 UR4, c[0x0][0x3e0] ;  /* 0x0000f80000047ab9 */ /* 0x000fe40000000a00 */
[----:B------:R-:W-:-:S04]  /*2810*/  LEA R38, P3, R39, UR4, 0x1 ;  /* 0x0000000427267c11 */ /* 0x000fc8000f8608ff */
[----:B------:R-:W-:Y:S02]  /*2820*/  LEA.HI.X R39, R39, UR5, R56, 0x1, P3 ;  /* 0x0000000527277c11 */ /* 0x000fe400098f0c38 */
[C---:B------:R-:W-:Y:S01]  /*2830*/  ISETP.GE.AND P3, PT, R60.reuse, R94, PT ;  /* 0x0000005e3c00720c */ /* 0x040fe20003f66270 */
[----:B------:R-:W-:Y:S01]  /*2840*/  VIADD R93, R60, 0x10 ;  /* 0x000000103c5d7836 */ /* 0x000fe20000000000 */
[----:B------:R-:W-:Y:S02]  /*2850*/  CS2R R56, SRZ ;  /* 0x0000000000387805 */ /* 0x000fe4000001ff00 */
[----:B------:R-:W-:-:S09]  /*2860*/  CS2R R58, SRZ ;  /* 0x00000000003a7805 */ /* 0x000fd2000001ff00 */
[----:B------:R0:W5:Y:S04]  /*2870*/  @!P3 LDG.E.64 R86, desc[UR56][R36.64] ;  /* 0x000000382456b981 */ /* 0x000168000c1e1b00 */
[----:B------:R0:W5:Y:S01]  /*2880*/  @!P3 LDG.E.64 R90, desc[UR56][R38.64] ;  /* 0x00000038265ab981 */ /* 0x000162000c1e1b00 */
[----:B------:R-:W-:-:S13]  /*2890*/  ISETP.GE.AND P3, PT, R93, R94, PT ;  /* 0x0000005e5d00720c */ /* 0x000fda0003f66270 */
[----:B------:R0:W5:Y:S04]  /*28a0*/  @!P3 LDG.E.64 R56, desc[UR56][R36.64+0x20] ;  /* 0x000020382438b981 */ /* 0x000168000c1e1b00 */
[----:B------:R0:W5:Y:S02]  /*28b0*/  @!P3 LDG.E.64 R58, desc[UR56][R38.64+0x20] ;  /* 0x00002038263ab981 */ /* 0x000164000c1e1b00 */
.L_x_324:
[----:B------:R-:W-:Y:S05]  /*28c0*/  BSYNC B1 ;  /* 0x0000000000017941 */ /* 0x000fea0003800000 */
.L_x_323:
[----:B0-----:R-:W-:Y:S01]  /*28d0*/  IADD3 R36, R18, 0x60, RZ ;  /* 0x0000006012247810 */ /* 0x001fe20007ffe0ff */
[----:B------:R-:W-:Y:S01]  /*28e0*/  BSSY B1, `(.L_x_325) ;  /* 0x0000022000017945 */ /* 0x000fe20003800000 */
[----:B-----5:R-:W-:Y:S02]  /*28f0*/  IMAD.MOV.U32 R92, RZ, RZ, R56 ;  /* 0x000000ffff5c7224 */ /* 0x020fe400078e0038 */
[----:B------:R-:W-:Y:S01]  /*2900*/  ISETP.GE.AND P5, PT, R36, R88, PT ;  /* 0x000000582400720c */ /* 0x000fe20003fa6270 */
[----:B------:R-:W-:-:S12]  /*2910*/  IMAD.MOV.U32 R93, RZ, RZ, R57 ;  /* 0x000000ffff5d7224 */ /* 0x000fd800078e0039 */
[----:B------:R-:W-:Y:S05]  /*2920*/  @P5 BRA `(.L_x_326) ;  /* 0x0000000000745947 */ /* 0x000fea0003800000 */
[----:B------:R-:W0:Y:S01]  /*2930*/  LDC.64 R36, c[0x0][0x3d8] ;  /* 0x0000f600ff247b82 */ /* 0x000e220000000a00 */
[----:B------:R-:W-:Y:S01]  /*2940*/  IMAD.MOV.U32 R55, RZ, RZ, R95 ;  /* 0x000000ffff377224 */ /* 0x000fe200078e005f */
[----:B------:R-:W-:Y:S01]  /*2950*/  MOV R53, R84 ;  /* 0x0000005400357202 */ /* 0x000fe20000000f00 */
[----:B------:R-:W-:Y:S01]  /*2960*/  ULDC.64 UR4, c[0x0][0x3c8] ;  /* 0x0000f20000047ab9 */ /* 0x000fe20000000a00 */
[----:B------:R-:W-:Y:S02]  /*2970*/  CS2R R48, SRZ ;  /* 0x0000000000307805 */ /* 0x000fe4000001ff00 */
[----:B------:R-:W-:Y:S01]  /*2980*/  CS2R R50, SRZ ;  /* 0x0000000000327805 */ /* 0x000fe2000001ff00 */
[----:B0-----:R-:W-:-:S04]  /*2990*/  IMAD.WIDE.U32 R54, R36, 0x60, R54 ;  /* 0x0000006024367825 */ /* 0x001fc800078e0036 */
[----:B------:R-:W-:Y:S01]  /*29a0*/  IMAD R37, R37, 0x60, RZ ;  /* 0x0000006025257824 */ /* 0x000fe200078e02ff */
[----:B------:R-:W-:-:S04]  /*29b0*/  IADD3 R38, P3, R14, R54, RZ ;  /* 0x000000360e267210 */ /* 0x000fc80007f7e0ff */
[----:B------:R-:W-:Y:S02]  /*29c0*/  IADD3.X R55, R32, R55, R37, P3, !PT ;  /* 0x0000003720377210 */ /* 0x000fe40001ffe425 */
[----:B------:R-:W0:Y:S02]  /*29d0*/  LDC.64 R36, c[0x0][0x3e8] ;  /* 0x0000fa00ff247b82 */ /* 0x000e240000000a00 */
[----:B0-----:R-:W-:-:S04]  /*29e0*/  IMAD.WIDE.U32 R52, R36, 0x60, R52 ;  /* 0x0000006024347825 */ /* 0x001fc800078e0034 */
[----:B------:R-:W-:Y:S01]  /*29f0*/  IMAD R37, R37, 0x60, RZ ;  /* 0x0000006025257824 */ /* 0x000fe200078e02ff */
[----:B------:R-:W-:-:S04]  /*2a00*/  IADD3 R39, P3, R8, R52, RZ ;  /* 0x0000003408277210 */ /* 0x000fc80007f7e0ff */
[----:B------:R-:W-:Y:S02]  /*2a10*/  IADD3.X R52, R3, R53, R37, P3, !PT ;  /* 0x0000003503347210 */ /* 0x000fe40001ffe425 */
        /* <DEDUP_REMOVED lines=14> */
.L_x_326:
[----:B------:R-:W-:Y:S05]  /*2b00*/  BSYNC B1 ;  /* 0x0000000000017941 */ /* 0x000fea0003800000 */
.L_x_325:
[----:B------:R-:W2:Y:S01]  /*2b10*/  LDL R84, [R1+0x14] ;  /* 0x0000140001547983 */ /* 0x000ea20000100800 */
[----:B0-----:R-:W-:Y:S01]  /*2b20*/  IMAD.MOV.U32 R36, RZ, RZ, R86 ;  /* 0x000000ffff247224 */ /* 0x001fe200078e0056 */
[----:B------:R-:W-:Y:S01]  /*2b30*/  PRMT R93, R93, 0x5410, R92 ;  /* 0x000054105d5d7816 */ /* 0x000fe2000000005c */
[----:B------:R-:W-:Y:S02]  /*2b40*/  IMAD.MOV.U32 R37, RZ, RZ, R87 ;  /* 0x000000ffff257224 */ /* 0x000fe400078e0057 */
[----:B------:R-:W-:Y:S01]  /*2b50*/  IMAD.MOV.U32 R38, RZ, RZ, R90 ;  /* 0x000000ffff267224 */ /* 0x000fe200078e005a */
[----:B------:R-:W-:Y:S01]  /*2b60*/  PRMT R92, R93, 0x7610, R92 ;  /* 0x000076105d5c7816 */ /* 0x000fe2000000005c */
[----:B------:R-:W-:Y:S01]  /*2b70*/  IMAD.MOV.U32 R39, RZ, RZ, R91 ;  /* 0x000000ffff277224 */ /* 0x000fe200078e005b */
[----:B------:R-:W-:Y:S01]  /*2b80*/  PRMT R99, R36, 0x5410, R37 ;  /* 0x0000541024637816 */ /* 0x000fe20000000025 */
[----:B------:R-:W-:Y:S01]  /*2b90*/  IMAD.MOV.U32 R37, RZ, RZ, R59 ;  /* 0x000000ffff257224 */ /* 0x000fe200078e003b */
[----:B------:R-:W-:-:S02]  /*2ba0*/  MOV R36, R58 ;  /* 0x0000003a00247202 */ /* 0x000fc40000000f00 */
[----:B------:R-:W-:Y:S01]  /*2bb0*/  PRMT R103, R38, 0x5410, R39 ;  /* 0x0000541026677816 */ /* 0x000fe20000000027 */
[----:B-----5:R-:W-:Y:S01]  /*2bc0*/  IMAD.MOV.U32 R38, RZ, RZ, R48 ;  /* 0x000000ffff267224 */ /* 0x020fe200078e0030 */
[----:B------:R-:W-:Y:S01]  /*2bd0*/  PRMT R92, R92, 0x5410, R37 ;  /* 0x000054105c5c7816 */ /* 0x000fe20000000025 */
[----:B------:R-:W-:Y:S01]  /*2be0*/  IMAD.MOV.U32 R37, RZ, RZ, R41 ;  /* 0x000000ffff257224 */ /* 0x000fe200078e0029 */
[----:B------:R-:W-:Y:S01]  /*2bf0*/  PRMT R93, R36, 0x7610, R93 ;  /* 0x00007610245d7816 */ /* 0x000fe2000000005d */
[----:B------:R-:W-:Y:S01]  /*2c00*/  IMAD.MOV.U32 R39, RZ, RZ, R49 ;  /* 0x000000ffff277224 */ /* 0x000fe200078e0031 */
[----:B------:R-:W-:-:S04]  /*2c10*/  MOV R36, R40 ;  /* 0x0000002800247202 */ /* 0x000fc80000000f00 */
[----:B------:R-:W-:Y:S01]  /*2c20*/  PRMT R52, R36, 0x5410, R37 ;  /* 0x0000541024347816 */ /* 0x000fe20000000025 */
[----:B------:R-:W-:Y:S01]  /*2c30*/  IMAD.MOV.U32 R37, RZ, RZ, R43 ;  /* 0x000000ffff257224 */ /* 0x000fe200078e002b */
[----:B------:R-:W-:Y:S01]  /*2c40*/  PRMT R54, R38, 0x5410, R39 ;  /* 0x0000541026367816 */ /* 0x000fe20000000027 */
[----:B------:R-:W-:Y:S01]  /*2c50*/  IMAD.MOV.U32 R38, RZ, RZ, R50 ;  /* 0x000000ffff267224 */ /* 0x000fe200078e0032 */
[----:B------:R-:W-:Y:S01]  /*2c60*/  MOV R36, R42 ;  /* 0x0000002a00247202 */ /* 0x000fe20000000f00 */
[----:B------:R-:W-:-:S03]  /*2c70*/  IMAD.MOV.U32 R39, RZ, RZ, R51 ;  /* 0x000000ffff277224 */ /* 0x000fc600078e0033 */
[----:B------:R-:W-:Y:S02]  /*2c80*/  PRMT R53, R36, 0x5410, R37 ;  /* 0x0000541024357816 */ /* 0x000fe40000000025 */
[----:B------:R-:W-:Y:S02]  /*2c90*/  PRMT R55, R38, 0x5410, R39 ;  /* 0x0000541026377816 */ /* 0x000fe40000000027 */
[----:B--2---:R-:W-:-:S13]  /*2ca0*/  ISETP.NE.AND P3, PT, R84, 0x3, PT ;  /* 0x000000035400780c */ /* 0x004fda0003f65270 */
[----:B------:R-:W-:Y:S05]  /*2cb0*/  @!P3 BRA `(.L_x_327) ;  /* 0x000000000004b947 */ /* 0x000fea0003800000 */
[----:B------:R-:W-:Y:S01]  /*2cc0*/  BPT.TRAP 0x1 ;  /* 0x000000040000795c */ /* 0x000fe20000300000 */
.L_x_327:
[----:B------:R-:W-:Y:S01]  /*2cd0*/  LEA R84, R19, R2, 0x3 ;  /* 0x0000000213547211 */ /* 0x000fe200078e18ff */
[----:B------:R-:W-:Y:S01]  /*2ce0*/  BSSY B1, `(.L_x_328) ;  /* 0x0000004000017945 */ /* 0x000fe20003800000 */
[----:B------:R-:W-:-:S04]  /*2cf0*/  SHF.L.U32 R96, R23, 0x1f, RZ ;  /* 0x0000001f17607819 */ /* 0x000fc800000006ff */
[----:B------:R-:W0:Y:S02]  /*2d00*/  SYNCS.PHASECHK.TRANS64.TRYWAIT P6, [R84+URZ+0x30890], R96 ;  /* 0x03089060540075a7 */ /* 0x000e2400080c017f */
[----:B0-----:R-:W-:Y:S05]  /*2d10*/  @!P6 BRA `(.L_x_329) ;  /* 0x0000013c0030e947 */ /* 0x001fea0003800000 */
.L_x_546:
[----:B------:R-:W-:Y:S05]  /*2d20*/  BSYNC B1 ;  /* 0x0000000000017941 */ /* 0x000fea0003800000 */
.L_x_328:
[----:B------:R-:W-:Y:S04]  /*2d30*/  BSSY B1, `(.L_x_330) ;  /* 0x0000065000017945 */ /* 0x000fe80003800000 */
[----:B------:R-:W-:Y:S05]  /*2d40*/  @P4 BRA `(.L_x_331) ;  /* 0x00000004008c4947 */ /* 0x000fea0003800000 */
[----:B------:R-:W-:Y:S04]  /*2d50*/  BSSY B2, `(.L_x_332) ;  /* 0x0000031000027945 */ /* 0x000fe80003800000 */
[----:B------:R-:W-:Y:S05]  /*2d60*/  @P1 BRA `(.L_x_333) ;  /* 0x0000000000bc1947 */ /* 0x000fea0003800000 */
[----:B------:R1:W2:Y:S01]  /*2d70*/  LDS.128 R36, [R89+0x12000] ;  /* 0x0120000059247984 */ /* 0x0002a20000000c00 */
[----:B------:R-:W-:Y:S01]  /*2d80*/  ISETP.GE.AND P4, PT, R60, R94, PT ;  /* 0x0000005e3c00720c */ /* 0x000fe20003f86270 */
[----:B------:R-:W-:-:S12]  /*2d90*/  BSSY B3, `(.L_x_334) ;  /* 0x000002b000037945 */ /* 0x000fd80003800000 */
[----:B-1----:R-:W-:Y:S05]  /*2da0*/  @P4 BRA `(.L_x_335) ;  /* 0x0000000000a44947 */ /* 0x002fea0003800000 */
[--C-:B------:R-:W-:Y:S01]  /*2db0*/  SHF.R.U64 R95, R86, 0x10, R87.reuse ;  /* 0x00000010565f7819 */ /* 0x100fe20000001257 */
[----:B--2---:R-:W-:Y:S01]  /*2dc0*/  IMAD.MOV.U32 R86, RZ, RZ, R38 ;  /* 0x000000ffff567224 */ /* 0x004fe200078e0026 */
[----:B------:R-:W-:Y:S01]  /*2dd0*/  SHF.R.U32.HI R98, RZ, 0x10, R87 ;  /* 0x00000010ff627819 */ /* 0x000fe20000011657 */
[--C-:B------:R-:W-:Y:S01]  /*2de0*/  HADD2.F32 R38, -RZ, R37.reuse.H1_H1 ;  /* 0x30000025ff267230 */ /* 0x100fe20000004100 */
[--C-:B------:R-:W-:Y:S01]  /*2df0*/  SHF.R.U64 R87, R90, 0x10, R91.reuse ;  /* 0x000000105a577819 */ /* 0x100fe2000000125b */
[----:B------:R-:W-:Y:S01]  /*2e00*/  HADD2.F32 R37, -RZ, R37.H0_H0 ;  /* 0x20000025ff257230 */ /* 0x000fe20000004100 */
[----:B------:R-:W-:Y:S01]  /*2e10*/  SHF.R.U32.HI R100, RZ, 0x10, R91 ;  /* 0x00000010ff647819 */ /* 0x000fe2000001165b */
[----:B------:R-:W-:Y:S02]  /*2e20*/  HADD2.F32 R90, -RZ, R95.H0_H0 ;  /* 0x2000005fff5a7230 */ /* 0x000fe40000004100 */
[----:B------:R-:W-:Y:S02]  /*2e30*/  HADD2.F32 R91, -RZ, R87.H0_H0 ;  /* 0x20000057ff5b7230 */ /* 0x000fe40000004100 */
[----:B------:R-:W-:-:S02]  /*2e40*/  HADD2.F32 R100, -RZ, R100.H0_H0 ;  /* 0x20000064ff647230 */ /* 0x000fc40000004100 */
[--C-:B------:R-:W-:Y:S02]  /*2e50*/  HADD2.F32 R87, -RZ, R39.reuse.H1_H1 ;  /* 0x30000027ff577230 */ /* 0x100fe40000004100 */
[CC--:B------:R-:W-:Y:S01]  /*2e60*/  FMUL.FTZ R102, R38.reuse, R91.reuse ;  /* 0x0000005b26667220 */ /* 0x0c0fe20000410000 */
[----:B------:R-:W-:Y:S02]  /*2e70*/  HADD2.F32 R39, -RZ, R39.H0_H0 ;  /* 0x20000027ff277230 */ /* 0x000fe40000004100 */
[----:B------:R-:W-:Y:S01]  /*2e80*/  FMUL.FTZ R91, R37, R91 ;  /* 0x0000005b255b7220 */ /* 0x000fe20000410000 */
[----:B------:R-:W-:Y:S02]  /*2e90*/  HADD2.F32 R98, -RZ, R98.H0_H0 ;  /* 0x20000062ff627230 */ /* 0x000fe40000004100 */
[----:B------:R-:W-:Y:S01]  /*2ea0*/  FMUL.FTZ R104, R87, R100 ;  /* 0x0000006457687220 */ /* 0x000fe20000410000 */
[----:B------:R-:W-:Y:S01]  /*2eb0*/  FFMA.FTZ R102, R37, R90, -R102 ;  /* 0x0000005a25667223 */ /* 0x000fe20000010866 */
[----:B------:R-:W-:Y:S01]  /*2ec0*/  FMUL.FTZ R100, R39, R100 ;  /* 0x0000006427647220 */ /* 0x000fe20000410000 */
[----:B------:R-:W-:Y:S01]  /*2ed0*/  FFMA.FTZ R97, R38, R90, R91 ;  /* 0x0000005a26617223 */ /* 0x000fe2000001005b */
[----:B------:R-:W-:-:S02]  /*2ee0*/  HADD2.F32 R90, -RZ, R103.H0_H0 ;  /* 0x20000067ff5a7230 */ /* 0x000fc40000004100 */
[-C--:B------:R-:W-:Y:S01]  /*2ef0*/  FFMA.FTZ R104, R39, R98.reuse, -R104 ;  /* 0x0000006227687223 */ /* 0x080fe20000010868 */
[----:B------:R-:W-:Y:S02]  /*2f00*/  HADD2.F32 R91, -RZ, R103.H1_H1 ;  /* 0x30000067ff5b7230 */ /* 0x000fe40000004100 */
[----:B------:R-:W-:Y:S01]  /*2f10*/  FFMA.FTZ R101, R87, R98, R100 ;  /* 0x0000006257657223 */ /* 0x000fe20000010064 */
[----:B------:R-:W-:Y:S02]  /*2f20*/  HADD2.F32 R37, -RZ, R36.H1_H1 ;  /* 0x30000024ff257230 */ /* 0x000fe40000004100 */
[----:B------:R-:W-:Y:S02]  /*2f30*/  HADD2.F32 R38, -RZ, R86.H1_H1 ;  /* 0x30000056ff267230 */ /* 0x000fe40000004100 */
[----:B------:R-:W-:Y:S02]  /*2f40*/  HADD2.F32 R36, -RZ, R36.H0_H0 ;  /* 0x20000024ff247230 */ /* 0x000fe40000004100 */
[----:B------:R-:W-:Y:S01]  /*2f50*/  FMUL.FTZ R95, R37, R90 ;  /* 0x0000005a255f7220 */ /* 0x000fe20000410000 */
[----:B------:R-:W-:-:S02]  /*2f60*/  HADD2.F32 R86, -RZ, R86.H0_H0 ;  /* 0x20000056ff567230 */ /* 0x000fc40000004100 */
[--C-:B------:R-:W-:Y:S02]  /*2f70*/  HADD2.F32 R39, -RZ, R99.reuse.H0_H0 ;  /* 0x20000063ff277230 */ /* 0x100fe40000004100 */
[----:B------:R-:W-:Y:S01]  /*2f80*/  FMUL.FTZ R90, R36, R90 ;  /* 0x0000005a245a7220 */ /* 0x000fe20000410000 */
[----:B------:R-:W-:Y:S02]  /*2f90*/  HADD2.F32 R87, -RZ, R99.H1_H1 ;  /* 0x30000063ff577230 */ /* 0x000fe40000004100 */
[-C--:B------:R-:W-:Y:S01]  /*2fa0*/  FMUL.FTZ R99, R38, R91.reuse ;  /* 0x0000005b26637220 */ /* 0x080fe20000410000 */
[----:B------:R-:W-:Y:S01]  /*2fb0*/  FMUL.FTZ R91, R86, R91 ;  /* 0x0000005b565b7220 */ /* 0x000fe20000410000 */
[-C--:B------:R-:W-:Y:S01]  /*2fc0*/  FFMA.FTZ R95, R36, R39.reuse, -R95 ;  /* 0x00000027245f7223 */ /* 0x080fe2000001085f */
[----:B------:R-:W-:Y:S01]  /*2fd0*/  FFMA.FTZ R90, R37, R39, R90 ;  /* 0x00000027255a7223 */ /* 0x000fe2000001005a */
[-C--:B------:R-:W-:Y:S01]  /*2fe0*/  FFMA.FTZ R99, R86, R87.reuse, -R99 ;  /* 0x0000005756637223 */ /* 0x080fe20000010863 */
[----:B------:R-:W-:Y:S01]  /*2ff0*/  FFMA.FTZ R38, R38, R87, R91 ;  /* 0x0000005726267223 */ /* 0x000fe2000001005b */
[----:B------:R-:W-:-:S02]  /*3000*/  F2FP.F16.F32.PACK_AB R37, R97, R102 ;  /* 0x000000666125723e */ /* 0x000fc400000000ff */
[----:B------:R-:W-:Y:S02]  /*3010*/  F2FP.F16.F32.PACK_AB R39, R101, R104 ;  /* 0x000000686527723e */ /* 0x000fe400000000ff */
[----:B------:R-:W-:Y:S02]  /*3020*/  F2FP.F16.F32.PACK_AB R36, R90, R95 ;  /* 0x0000005f5a24723e */ /* 0x000fe400000000ff */
[----:B------:R-:W-:-:S07]  /*3030*/  F2FP.F16.F32.PACK_AB R38, R38, R99 ;  /* 0x000000632626723e */ /* 0x000fce00000000ff */
.L_x_335:
[----:B------:R-:W-:Y:S05]  /*3040*/  BSYNC B3 ;  /* 0x0000000000037941 */ /* 0x000fea0003800000 */
.L_x_334:
[----:B--2---:R1:W-:Y:S02]  /*3050*/  STG.E.128 desc[UR56][R46.64], R36 ;  /* 0x000000242e007986 */ /* 0x0043e4000c101d38 */
.L_x_333:
[----:B------:R-:W-:Y:S05]  /*3060*/  BSYNC B2 ;  /* 0x0000000000027941 */ /* 0x000fea0003800000 */
.L_x_332:
[----:B------:R-:W-:Y:S05]  /*3070*/  @P2 BRA `(.L_x_331) ;  /* 0x0000000000c02947 */ /* 0x000fea0003800000 */
[----:B-1----:R1:W2:Y:S01]  /*3080*/  LDS.128 R36, [R85+0x12000] ;  /* 0x0120000055247984 */ /* 0x0022a20000000c00 */
[----:B------:R-:W-:Y:S01]  /*3090*/  VIADD R87, R60, 0x10 ;  /* 0x000000103c577836 */ /* 0x000fe20000000000 */
[----:B------:R-:W-:Y:S04]  /*30a0*/  BSSY B2, `(.L_x_336) ;  /* 0x000002c000027945 */ /* 0x000fe80003800000 */
[----:B------:R-:W-:-:S13]  /*30b0*/  ISETP.GE.AND P4, PT, R87, R94, PT ;  /* 0x0000005e5700720c */ /* 0x000fda0003f86270 */
        /* <DEDUP_REMOVED lines=12> */
[-C--:B------:R-:W-:Y:S01]  /*3180*/  FMUL.FTZ R98, R38, R59.reuse ;  /* 0x0000003b26627220 */ /* 0x080fe20000410000 */
[----:B------:R-:W-:Y:S02]  /*3190*/  HADD2.F32 R39, -RZ, R39.H0_H0 ;  /* 0x20000027ff277230 */ /* 0x000fe40000004100 */
[----:B------:R-:W-:Y:S01]  /*31a0*/  FMUL.FTZ R59, R37, R59 ;  /* 0x0000003b253b7220 */ /* 0x000fe20000410000 */
[----:B------:R-:W-:Y:S02]  /*31b0*/  HADD2.F32 R86, -RZ, R86.H0_H0 ;  /* 0x20000056ff567230 */ /* 0x000fe40000004100 */
[----:B------:R-:W-:Y:S01]  /*31c0*/  FMUL.FTZ R100, R57, R90 ;  /* 0x0000005a39647220 */ /* 0x000fe20000410000 */
[----:B------:R-:W-:Y:S01]  /*31d0*/  FFMA.FTZ R98, R37, R58, -R98 ;  /* 0x0000003a25627223 */ /* 0x000fe20000010862 */
[----:B------:R-:W-:Y:S01]  /*31e0*/  FMUL.FTZ R90, R39, R90 ;  /* 0x0000005a275a7220 */ /* 0x000fe20000410000 */
[----:B------:R-:W-:-:S02]  /*31f0*/  HADD2.F32 R37, -RZ, R36.H1_H1 ;  /* 0x30000024ff257230 */ /* 0x000fc40000004100 */
[----:B------:R-:W-:Y:S01]  /*3200*/  FFMA.FTZ R100, R39, R86, -R100 ;  /* 0x0000005627647223 */ /* 0x000fe20000010864 */
[--C-:B------:R-:W-:Y:S02]  /*3210*/  HADD2.F32 R39, -RZ, R93.reuse.H1_H1 ;  /* 0x3000005dff277230 */ /* 0x100fe40000004100 */
[----:B------:R-:W-:Y:S01]  /*3220*/  FFMA.FTZ R91, R38, R58, R59 ;  /* 0x0000003a265b7223 */ /* 0x000fe2000001003b */
[----:B------:R-:W-:Y:S02]  /*3230*/  HADD2.F32 R93, -RZ, R93.H0_H0 ;  /* 0x2000005dff5d7230 */ /* 0x000fe40000004100 */
[----:B------:R-:W-:Y:S01]  /*3240*/  FFMA.FTZ R95, R57, R86, R90 ;  /* 0x00000056395f7223 */ /* 0x000fe2000001005a */
[----:B------:R-:W-:Y:S02]  /*3250*/  HADD2.F32 R36, -RZ, R36.H0_H0 ;  /* 0x20000024ff247230 */ /* 0x000fe40000004100 */
[----:B------:R-:W-:Y:S02]  /*3260*/  HADD2.F32 R59, -RZ, R92.H1_H1 ;  /* 0x3000005cff3b7230 */ /* 0x000fe40000004100 */
[----:B------:R-:W-:Y:S01]  /*3270*/  FMUL.FTZ R87, R37, R93 ;  /* 0x0000005d25577220 */ /* 0x000fe20000410000 */
[----:B------:R-:W-:-:S02]  /*3280*/  HADD2.F32 R38, -RZ, R56.H1_H1 ;  /* 0x30000038ff267230 */ /* 0x000fc40000004100 */
[C---:B------:R-:W-:Y:S01]  /*3290*/  FMUL.FTZ R58, R36.reuse, R93 ;  /* 0x0000005d243a7220 */ /* 0x040fe20000410000 */
[----:B------:R-:W-:Y:S02]  /*32a0*/  HADD2.F32 R56, -RZ, R56.H0_H0 ;  /* 0x20000038ff387230 */ /* 0x000fe40000004100 */
[----:B------:R-:W-:Y:S01]  /*32b0*/  FFMA.FTZ R87, R36, R39, -R87 ;  /* 0x0000002724577223 */ /* 0x000fe20000010857 */
[----:B------:R-:W-:Y:S02]  /*32c0*/  HADD2.F32 R57, -RZ, R92.H0_H0 ;  /* 0x2000005cff397230 */ /* 0x000fe40000004100 */
[----:B------:R-:W-:Y:S01]  /*32d0*/  FMUL.FTZ R93, R38, R59 ;  /* 0x0000003b265d7220 */ /* 0x000fe20000410000 */
[----:B------:R-:W-:Y:S01]  /*32e0*/  FFMA.FTZ R58, R37, R39, R58 ;  /* 0x00000027253a7223 */ /* 0x000fe2000001003a */
[C---:B------:R-:W-:Y:S01]  /*32f0*/  FMUL.FTZ R59, R56.reuse, R59 ;  /* 0x0000003b383b7220 */ /* 0x040fe20000410000 */
[----:B------:R-:W-:Y:S01]  /*3300*/  F2FP.F16.F32.PACK_AB R37, R91, R98 ;  /* 0x000000625b25723e */ /* 0x000fe200000000ff */
[-C--:B------:R-:W-:Y:S01]  /*3310*/  FFMA.FTZ R93, R56, R57.reuse, -R93 ;  /* 0x00000039385d7223 */ /* 0x080fe2000001085d */
[----:B------:R-:W-:Y:S01]  /*3320*/  F2FP.F16.F32.PACK_AB R39, R95, R100 ;  /* 0x000000645f27723e */ /* 0x000fe200000000ff */
[----:B------:R-:W-:Y:S01]  /*3330*/  FFMA.FTZ R38, R38, R57, R59 ;  /* 0x0000003926267223 */ /* 0x000fe2000001003b */
[----:B------:R-:W-:-:S04]  /*3340*/  F2FP.F16.F32.PACK_AB R36, R58, R87 ;  /* 0x000000573a24723e */ /* 0x000fc800000000ff */
[----:B------:R-:W-:-:S07]  /*3350*/  F2FP.F16.F32.PACK_AB R38, R38, R93 ;  /* 0x0000005d2626723e */ /* 0x000fce00000000ff */
.L_x_337:
[----:B------:R-:W-:Y:S05]  /*3360*/  BSYNC B2 ;  /* 0x0000000000027941 */ /* 0x000fea0003800000 */
.L_x_336:
[----:B--2---:R2:W-:Y:S02]  /*3370*/  STG.E.128 desc[UR56][R46.64+0x40], R36 ;  /* 0x000040242e007986 */ /* 0x0045e4000c101d38 */
.L_x_331:
[----:B------:R-:W-:Y:S05]  /*3380*/  BSYNC B1 ;  /* 0x0000000000017941 */ /* 0x000fea0003800000 */
.L_x_330:
[----:B------:R-:W-:Y:S05]  /*3390*/  @P5 BRA `(.L_x_338) ;  /* 0x0000001c00705947 */ /* 0x000fea0003800000 */
[----:B------:R-:W-:Y:S04]  /*33a0*/  BSSY B1, `(.L_x_339) ;  /* 0x0000031000017945 */ /* 0x000fe80003800000 */
[----:B------:R-:W-:Y:S05]  /*33b0*/  @P1 BRA `(.L_x_340) ;  /* 0x0000000000bc1947 */ /* 0x000fea0003800000 */
[----:B-12---:R1:W2:Y:S01]  /*33c0*/  LDS.128 R36, [R89+0x15000] ;  /* 0x0150000059247984 */ /* 0x0062a20000000c00 */
[----:B------:R-:W-:Y:S01]  /*33d0*/  ISETP.GE.AND P4, PT, R60, R94, PT ;  /* 0x0000005e3c00720c */ /* 0x000fe20003f86270 */
[----:B------:R-:W-:-:S12]  /*33e0*/  BSSY B2, `(.L_x_341) ;  /* 0x000002b000027945 */ /* 0x000fd80003800000 */
[----:B-1----:R-:W-:Y:S05]  /*33f0*/  @P4 BRA `(.L_x_342) ;  /* 0x0000000000a44947 */ /* 0x002fea0003800000 */
[--C-:B------:R-:W-:Y:S01]  /*3400*/  SHF.R.U64 R48, R48, 0x10, R49.reuse ;  /* 0x0000001030307819 */ /* 0x100fe20000001231 */
[--C-:B--2---:R-:W-:Y:S01]  /*3410*/  HADD2.F32 R47, -RZ, R39.reuse.H1_H1 ;  /* 0x30000027ff2f7230 */ /* 0x104fe20000004100 */
[----:B------:R-:W-:Y:S01]  /*3420*/  SHF.R.U32.HI R57, RZ, 0x10, R49 ;  /* 0x00000010ff397819 */ /* 0x000fe20000011631 */
[----:B------:R-:W-:Y:S01]  /*3430*/  HADD2.F32 R39, -RZ, R39.H0_H0 ;  /* 0x20000027ff277230 */ /* 0x000fe20000004100 */
[--C-:B------:R-:W-:Y:S01]  /*3440*/  SHF.R.U64 R49, R50, 0x10, R51.reuse ;  /* 0x0000001032317819 */ /* 0x100fe20000001233 */
[----:B------:R-:W-:Y:S01]  /*3450*/  HADD2.F32 R48, -RZ, R48.H0_H0 ;  /* 0x20000030ff307230 */ /* 0x000fe20000004100 */
[----:B------:R-:W-:Y:S01]  /*3460*/  MOV R46, R38 ;  /* 0x00000026002e7202 */ /* 0x000fe20000000f00 */
[----:B------:R-:W-:Y:S01]  /*3470*/  HADD2.F32 R38, -RZ, R37.H1_H1 ;  /* 0x30000025ff267230 */ /* 0x000fe20000004100 */
[----:B------:R-:W-:Y:S01]  /*3480*/  SHF.R.U32.HI R56, RZ, 0x10, R51 ;  /* 0x00000010ff387819 */ /* 0x000fe20000011633 */
[----:B------:R-:W-:Y:S02]  /*3490*/  HADD2.F32 R49, -RZ, R49.H0_H0 ;  /* 0x20000031ff317230 */ /* 0x000fe40000004100 */
[----:B------:R-:W-:-:S02]  /*34a0*/  HADD2.F32 R37, -RZ, R37.H0_H0 ;  /* 0x20000025ff257230 */ /* 0x000fc40000004100 */
[----:B------:R-:W-:Y:S02]  /*34b0*/  HADD2.F32 R56, -RZ, R56.H0_H0 ;  /* 0x20000038ff387230 */ /* 0x000fe40000004100 */
[CC--:B------:R-:W-:Y:S01]  /*34c0*/  FMUL.FTZ R58, R38.reuse, R49.reuse ;  /* 0x00000031263a7220 */ /* 0x0c0fe20000410000 */
[----:B------:R-:W-:Y:S02]  /*34d0*/  HADD2.F32 R50, -RZ, R57.H0_H0 ;  /* 0x20000039ff327230 */ /* 0x000fe40000004100 */
[C---:B------:R-:W-:Y:S01]  /*34e0*/  FMUL.FTZ R49, R37.reuse, R49 ;  /* 0x0000003125317220 */ /* 0x040fe20000410000 */
[----:B------:R-:W-:Y:S01]  /*34f0*/  FFMA.FTZ R58, R37, R48, -R58 ;  /* 0x00000030253a7223 */ /* 0x000fe2000001083a */
[----:B------:R-:W-:Y:S02]  /*3500*/  FMUL.FTZ R86, R47, R56 ;  /* 0x000000382f567220 */ /* 0x000fe40000410000 */
[----:B------:R-:W-:Y:S01]  /*3510*/  FFMA.FTZ R51, R38, R48, R49 ;  /* 0x0000003026337223 */ /* 0x000fe20000010031 */
[----:B------:R-:W-:-:S02]  /*3520*/  HADD2.F32 R48, -RZ, R55.H0_H0 ;  /* 0x20000037ff307230 */ /* 0x000fc40000004100 */
[C---:B------:R-:W-:Y:S01]  /*3530*/  FMUL.FTZ R56, R39.reuse, R56 ;  /* 0x0000003827387220 */ /* 0x040fe20000410000 */
[----:B------:R-:W-:Y:S02]  /*3540*/  HADD2.F32 R55, -RZ, R55.H1_H1 ;  /* 0x30000037ff377230 */ /* 0x000fe40000004100 */
[-C--:B------:R-:W-:Y:S01]  /*3550*/  FFMA.FTZ R86, R39, R50.reuse, -R86 ;  /* 0x0000003227567223 */ /* 0x080fe20000010856 */
[----:B------:R-:W-:Y:S02]  /*3560*/  HADD2.F32 R37, -RZ, R36.H1_H1 ;  /* 0x30000024ff257230 */ /* 0x000fe40000004100 */
[----:B------:R-:W-:Y:S01]  /*3570*/  FFMA.FTZ R59, R47, R50, R56 ;  /* 0x000000322f3b7223 */ /* 0x000fe20000010038 */
[----:B------:R-:W-:Y:S02]  /*3580*/  HADD2.F32 R38, -RZ, R46.H1_H1 ;  /* 0x3000002eff267230 */ /* 0x000fe40000004100 */
[----:B------:R-:W-:Y:S02]  /*3590*/  HADD2.F32 R36, -RZ, R36.H0_H0 ;  /* 0x20000024ff247230 */ /* 0x000fe40000004100 */
[----:B------:R-:W-:Y:S01]  /*35a0*/  FMUL.FTZ R49, R37, R48 ;  /* 0x0000003025317220 */ /* 0x000fe20000410000 */
[----:B------:R-:W-:-:S02]  /*35b0*/  HADD2.F32 R46, -RZ, R46.H0_H0 ;  /* 0x2000002eff2e7230 */ /* 0x000fc40000004100 */
[-C--:B------:R-:W-:Y:S01]  /*35c0*/  FMUL.FTZ R57, R38, R55.reuse ;  /* 0x0000003726397220 */ /* 0x080fe20000410000 */
[--C-:B------:R-:W-:Y:S02]  /*35d0*/  HADD2.F32 R39, -RZ, R54.reuse.H0_H0 ;  /* 0x20000036ff277230 */ /* 0x100fe40000004100 */
[----:B------:R-:W-:Y:S01]  /*35e0*/  FMUL.FTZ R48, R36, R48 ;  /* 0x0000003024307220 */ /* 0x000fe20000410000 */
[----:B------:R-:W-:Y:S02]  /*35f0*/  HADD2.F32 R47, -RZ, R54.H1_H1 ;  /* 0x30000036ff2f7230 */ /* 0x000fe40000004100 */
        /* <DEDUP_REMOVED lines=9> */
.L_x_342:
[----:B------:R-:W-:Y:S05]  /*3690*/  BSYNC B2 ;  /* 0x0000000000027941 */ /* 0x000fea0003800000 */
.L_x_341:
[----:B--2---:R3:W-:Y:S02]  /*36a0*/  STG.E.128 desc[UR56][R44.64], R36 ;  /* 0x000000242c007986 */ /* 0x0047e4000c101d38 */
.L_x_340:
[----:B------:R-:W-:Y:S05]  /*36b0*/  BSYNC B1 ;  /* 0x0000000000017941 */ /* 0x000fea0003800000 */
.L_x_339:
[----:B------:R-:W-:Y:S05]  /*36c0*/  @P2 BRA `(.L_x_338) ;  /* 0x0000001800a42947 */ /* 0x000fea0003800000 */
[----:B-123--:R1:W2:Y:S01]  /*36d0*/  LDS.128 R36, [R85+0x15000] ;  /* 0x0150000055247984 */ /* 0x00e2a20000000c00 */
        /* <DEDUP_REMOVED lines=16> */
[C---:B------:R-:W-:Y:S01]  /*37e0*/  FMUL.FTZ R43, R37.reuse, R43 ;  /* 0x0000002b252b7220 */ /* 0x040fe20000410000 */
[----:B------:R-:W-:Y:S02]  /*37f0*/  HADD2.F32 R39, -RZ, R39.H0_H0 ;  /* 0x20000027ff277230 */ /* 0x000fe40000004100 */
[-C--:B------:R-:W-:Y:S01]  /*3800*/  FFMA.FTZ R50, R37, R42.reuse, -R50 ;  /* 0x0000002a25327223 */ /* 0x080fe20000010832 */
[----:B------:R-:W-:Y:S01]  /*3810*/  FFMA.FTZ R47, R38, R42, R43 ;  /* 0x0000002a262f7223 */ /* 0x000fe2000001002b */
[----:B------:R-:W-:Y:S02]  /*3820*/  HADD2.F32 R46, -RZ, R46.H0_H0 ;  /* 0x2000002eff2e7230 */ /* 0x000fe40000004100 */
[----:B------:R-:W-:Y:S01]  /*3830*/  FMUL.FTZ R54, R41, R48 ;  /* 0x0000003029367220 */ /* 0x000fe20000410000 */
        /* <DEDUP_REMOVED lines=23> */
.L_x_344:
[----:B------:R-:W-:Y:S05]  /*39b0*/  BSYNC B1 ;  /* 0x0000000000017941 */ /* 0x000fea0003800000 */
.L_x_343:
[----:B--2---:R1:W-:Y:S01]  /*39c0*/  STG.E.128 desc[UR56][R44.64+0x40], R36 ;  /* 0x000040242c007986 */ /* 0x0043e2000c101d38 */
[----:B------:R-:W-:Y:S05]  /*39d0*/  BRA `(.L_x_338) ;  /* 0x0000001400e07947 */ /* 0x000fea0003800000 */
.L_x_322:
[C---:B------:R-:W-:Y:S02]  /*39e0*/  ISETP.GE.AND P3, PT, R18.reuse, R88, PT ;  /* 0x000000581200720c */ /* 0x040fe40003f66270 */
[----:B0-----:R-:W-:Y:S02]  /*39f0*/  CS2R R42, SRZ ;  /* 0x00000000002a7805 */ /* 0x001fe4000001ff00 */
[----:B------:R-:W-:Y:S01]  /*3a00*/  CS2R R40, SRZ ;  /* 0x0000000000287805 */ /* 0x000fe2000001ff00 */
[----:B------:R-:W-:Y:S01]  /*3a10*/  VIADD R48, R18, 0x60 ;  /* 0x0000006012307836 */ /* 0x000fe20000000000 */
[----:B------:R-:W-:-:S13]  /*3a20*/  ISETP.GE.OR P3, PT, R16, R94, P3 ;  /* 0x0000005e1000720c */ /* 0x000fda0001f66670 */
[----:B------:R-:W0:Y:S01]  /*3a30*/  @!P3 LDC.64 R44, c[0x0][0x3c8] ;  /* 0x0000f200ff2cbb82 */ /* 0x000e220000000a00 */
[----:B------:R-:W-:-:S05]  /*3a40*/  @!P3 IADD3 R38, P4, R20, R54, RZ ;  /* 0x000000361426b210 */ /* 0x000fca0007f9e0ff */
[----:B------:R-:W-:Y:S01]  /*3a50*/  @!P3 IMAD.X R39, R95, 0x1, R70, P4 ;  /* 0x000000015f27b824 */ /* 0x000fe200020e0646 */
[----:B------:R-:W-:Y:S01]  /*3a60*/  @!P3 IADD3 R36, P4, R10, R52, RZ ;  /* 0x000000340a24b210 */ /* 0x000fe20007f9e0ff */
[----:B------:R-:W1:Y:S03]  /*3a70*/  @!P3 LDC.64 R46, c[0x0][0x3e0] ;  /* 0x0000f800ff2ebb82 */ /* 0x000e660000000a00 */
[----:B------:R-:W-:Y:S02]  /*3a80*/  @!P3 IADD3.X R37, R84, R69, RZ, P4, !PT ;  /* 0x000000455425b210 */ /* 0x000fe400027fe4ff */
[----:B0-----:R-:W-:-:S04]  /*3a90*/  @!P3 LEA R44, P4, R38, R44, 0x1 ;  /* 0x0000002c262cb211 */ /* 0x001fc800078808ff */
[----:B------:R-:W-:Y:S02]  /*3aa0*/  @!P3 LEA.HI.X R45, R38, R45, R39, 0x1, P4 ;  /* 0x0000002d262db211 */ /* 0x000fe400020f0c27 */
[----:B------:R-:W-:Y:S02]  /*3ab0*/  CS2R R38, SRZ ;  /* 0x0000000000267805 */ /* 0x000fe4000001ff00 */
[----:B-1----:R-:W-:-:S04]  /*3ac0*/  @!P3 LEA R46, P4, R36, R46, 0x1 ;  /* 0x0000002e242eb211 */ /* 0x002fc800078808ff */
[----:B------:R-:W-:Y:S02]  /*3ad0*/  @!P3 LEA.HI.X R47, R36, R47, R37, 0x1, P4 ;  /* 0x0000002f242fb211 */ /* 0x000fe400020f0c25 */
[----:B------:R-:W-:-:S03]  /*3ae0*/  CS2R R36, SRZ ;  /* 0x0000000000247805 */ /* 0x000fc6000001ff00 */
[----:B------:R0:W5:Y:S04]  /*3af0*/  @!P3 LDG.E.128 R40, desc[UR56][R46.64] ;  /* 0x000000382e28b981 */ /* 0x000168000c1e1d00 */
[----:B------:R1:W5:Y:S01]  /*3b00*/  @!P3 LDG.E.128 R36, desc[UR56][R44.64] ;  /* 0x000000382c24b981 */ /* 0x000362000c1e1d00 */
[----:B------:R-:W-:-:S04]  /*3b10*/  ISETP.GE.AND P3, PT, R48, R88, PT ;  /* 0x000000583000720c */ /* 0x000fc80003f66270 */
[CC--:B------:R-:W-:Y:S01]  /*3b20*/  ISETP.GE.OR P3, PT, R16.reuse, R94.reuse, P3 ;  /* 0x0000005e1000720c */ /* 0x0c0fe20001f66670 */
[----:B------:R-:W-:Y:S01]  /*3b30*/  BSSY B1, `(.L_x_345) ;  /* 0x000001b000017945 */ /* 0x000fe20003800000 */
[----:B0-----:R-:W-:Y:S02]  /*3b40*/  CS2R R46, SRZ ;  /* 0x00000000002e7805 */ /* 0x001fe4000001ff00 */
[----:B------:R-:W-:Y:S02]  /*3b50*/  CS2R R50, SRZ ;  /* 0x0000000000327805 */ /* 0x000fe4000001ff00 */
[----:B------:R-:W-:Y:S02]  /*3b60*/  CS2R R48, SRZ ;  /* 0x0000000000307805 */ /* 0x000fe4000001ff00 */
[----:B-1----:R-:W-:Y:S02]  /*3b70*/  CS2R R44, SRZ ;  /* 0x00000000002c7805 */ /* 0x002fe4000001ff00 */
[----:B------:R-:W-:-:S03]  /*3b80*/  ISETP.GE.AND P4, PT, R16, R94, PT ;  /* 0x0000005e1000720c */ /* 0x000fc60003f86270 */
[----:B------:R-:W-:Y:S10]  /*3b90*/  @P3 BRA `(.L_x_346) ;  /* 0x0000000000503947 */ /* 0x000ff40003800000 */
[----:B------:R-:W0:Y:S01]  /*3ba0*/  LDC.64 R44, c[0x0][0x3d8] ;  /* 0x0000f600ff2c7b82 */ /* 0x000e220000000a00 */
[----:B------:R-:W-:Y:S01]  /*3bb0*/  IMAD.MOV.U32 R55, RZ, RZ, R95 ;  /* 0x000000ffff377224 */ /* 0x000fe200078e005f */
[----:B------:R-:W-:Y:S01]  /*3bc0*/  ULDC.64 UR4, c[0x0][0x3c8] ;  /* 0x0000f20000047ab9 */ /* 0x000fe20000000a00 */
[----:B------:R-:W-:Y:S02]  /*3bd0*/  IMAD.MOV.U32 R53, RZ, RZ, R84 ;  /* 0x000000ffff357224 */ /* 0x000fe400078e0054 */
        /* <DEDUP_REMOVED lines=14> */
[----:B------:R-:W5:Y:S04]  /*3cc0*/  LDG.E.128 R44, desc[UR56][R44.64] ;  /* 0x000000382c2c7981 */ /* 0x000f68000c1e1d00 */
[----:B------:R-:W5:Y:S03]  /*3cd0*/  LDG.E.128 R48, desc[UR56][R48.64] ;  /* 0x0000003830307981 */ /* 0x000f66000c1e1d00 */
.L_x_346:
[----:B------:R-:W-:Y:S05]  /*3ce0*/  BSYNC B1 ;  /* 0x0000000000017941 */ /* 0x000fea0003800000 */
.L_x_345:
[----:B------:R-:W2:Y:S01]  /*3cf0*/  LDL R56, [R1+0x14] ;  /* 0x0000140001387983 */ /* 0x000ea20000100800 */
[----:B-----5:R-:W-:Y:S01]  /*3d00*/  IMAD.MOV.U32 R53, RZ, RZ, R47 ;  /* 0x000000ffff357224 */ /* 0x020fe200078e002f */
[----:B------:R-:W-:Y:S01]  /*3d10*/  MOV R52, R46 ;  /* 0x0000002e00347202 */ /* 0x000fe20000000f00 */
[----:B------:R-:W-:Y:S02]  /*3d20*/  IMAD.MOV.U32 R54, RZ, RZ, R44 ;  /* 0x000000ffff367224 */ /* 0x000fe400078e002c */
[----:B------:R-:W-:Y:S01]  /*3d30*/  IMAD.MOV.U32 R55, RZ, RZ, R45 ;  /* 0x000000ffff377224 */ /* 0x000fe200078e002d */
[----:B------:R-:W-:Y:S01]  /*3d40*/  PRMT R103, R52, 0x5410, R53 ;  /* 0x0000541034677816 */ /* 0x000fe20000000035 */
[----:B------:R-:W-:Y:S01]  /*3d50*/  IMAD.MOV.U32 R53, RZ, RZ, R51 ;  /* 0x000000ffff357224 */ /* 0x000fe200078e0033 */
[----:B------:R-:W-:Y:S02]  /*3d60*/  MOV R52, R50 ;  /* 0x0000003200347202 */ /* 0x000fe40000000f00 */
[----:B------:R-:W-:Y:S01]  /*3d70*/  PRMT R105, R54, 0x5410, R55 ;  /* 0x0000541036697816 */ /* 0x000fe20000000037 */
[----:B------:R-:W-:Y:S01]  /*3d80*/  IMAD.MOV.U32 R54, RZ, RZ, R48 ;  /* 0x000000ffff367224 */ /* 0x000fe200078e0030 */
[----:B------:R-:W-:Y:S01]  /*3d90*/  PRMT R106, R52, 0x5410, R53 ;  /* 0x00005410346a7816 */ /* 0x000fe20000000035 */
[----:B------:R-:W-:Y:S01]  /*3da0*/  IMAD.MOV.U32 R55, RZ, RZ, R49 ;  /* 0x000000ffff377224 */ /* 0x000fe200078e0031 */
[----:B------:R-:W-:Y:S01]  /*3db0*/  MOV R52, R38 ;  /* 0x0000002600347202 */ /* 0x000fe20000000f00 */
[----:B------:R-:W-:-:S03]  /*3dc0*/  IMAD.MOV.U32 R53, RZ, RZ, R39 ;  /* 0x000000ffff357224 */ /* 0x000fc600078e0027 */
[----:B------:R-:W-:Y:S01]  /*3dd0*/  PRMT R107, R54, 0x5410, R55 ;  /* 0x00005410366b7816 */ /* 0x000fe20000000037 */
[----:B------:R-:W-:Y:S01]  /*3de0*/  IMAD.MOV.U32 R54, RZ, RZ, R36 ;  /* 0x000000ffff367224 */ /* 0x000fe200078e0024 */
        /* <DEDUP_REMOVED lines=8> */
[----:B------:R-:W-:-:S02]  /*3e70*/  MOV R52, R42 ;  /* 0x0000002a00347202 */ /* 0x000fc40000000f00 */
[----:B------:R-:W-:Y:S02]  /*3e80*/  PRMT R111, R53, 0x7610, R111 ;  /* 0x00007610356f7816 */ /* 0x000fe4000000006f */
[----:B------:R-:W-:Y:S02]  /*3e90*/  PRMT R108, R108, 0x5410, R52 ;  /* 0x000054106c6c7816 */ /* 0x000fe40000000034 */
[----:B------:R-:W-:Y:S02]  /*3ea0*/  PRMT R109, R109, 0x5410, R54 ;  /* 0x000054106d6d7816 */ /* 0x000fe40000000036 */
[----:B------:R-:W-:Y:S02]  /*3eb0*/  PRMT R114, R55, 0x7610, R114 ;  /* 0x0000761037727816 */ /* 0x000fe40000000072 */
[----:B--2---:R-:W-:-:S13]  /*3ec0*/  ISETP.NE.AND P3, PT, R56, 0x3, PT ;  /* 0x000000033800780c */ /* 0x004fda0003f65270 */
[----:B------:R-:W-:Y:S05]  /*3ed0*/  @!P3 BRA `(.L_x_347) ;  /* 0x000000000004b947 */ /* 0x000fea0003800000 */
[----:B------:R-:W-:Y:S01]  /*3ee0*/  BPT.TRAP 0x1 ;  /* 0x000000040000795c */ /* 0x000fe20000300000 */
.L_x_347:
[----:B------:R-:W-:Y:S01]  /*3ef0*/  LEA R84, R19, R2, 0x3 ;  /* 0x0000000213547211 */ /* 0x000fe200078e18ff */
[----:B------:R-:W0:Y:S01]  /*3f00*/  LDC R98, c[0x0][0x2e4] ;  /* 0x0000b900ff627b82 */ /* 0x000e220000000800 */
[----:B------:R-:W-:Y:S01]  /*3f10*/  SHF.L.U32 R96, R23, 0x1f, RZ ;  /* 0x0000001f17607819 */ /* 0x000fe200000006ff */
[----:B------:R-:W-:Y:S03]  /*3f20*/  BSSY B1, `(.L_x_348) ;  /* 0x0000004000017945 */ /* 0x000fe60003800000 */
[----:B------:R-:W1:Y:S01]  /*3f30*/  SYNCS.PHASECHK.TRANS64.TRYWAIT P5, [R84+URZ+0x30890], R96 ;  /* 0x03089060540075a7 */ /* 0x000e6200080a017f */
[----:B0-----:R-:W-:Y:S01]  /*3f40*/  IMAD.IADD R100, R98, 0x1, -R75 ;  /* 0x0000000162647824 */ /* 0x001fe200078e0a4b */
[----:B-1----:R-:W-:Y:S06]  /*3f50*/  @!P5 BRA `(.L_x_349) ;  /* 0x0000012800b4d947 */ /* 0x002fec0003800000 */
.L_x_547:
[----:B------:R-:W-:Y:S05]  /*3f60*/  BSYNC B1 ;  /* 0x0000000000017941 */ /* 0x000fea0003800000 */
.L_x_348:
[----:B------:R-:W-:Y:S01]  /*3f70*/  ISETP.GE.OR P5, PT, R18, R88, P1 ;  /* 0x000000581200720c */ /* 0x000fe20000fa6670 */
[----:B------:R-:W-:-:S12]  /*3f80*/  BSSY B1, `(.L_x_350) ;  /* 0x000007f000017945 */ /* 0x000fd80003800000 */
[----:B------:R-:W-:Y:S05]  /*3f90*/  @P5 BRA `(.L_x_351) ;  /* 0x0000000400f45947 */ /* 0x000fea0003800000 */
[----:B------:R-:W1:Y:S01]  /*3fa0*/  S2R R54, SR_TID.X ;  /* 0x0000000000367919 */ /* 0x000e620000002100 */
[----:B------:R-:W-:Y:S01]  /*3fb0*/  SHF.R.S32.HI R52, RZ, 0x1f, R18 ;  /* 0x0000001fff347819 */ /* 0x000fe20000011412 */
[-C--:B------:R-:W-:Y:S01]  /*3fc0*/  IMAD.WIDE.U32 R94, R18, R92.reuse, R90 ;  /* 0x0000005c125e7225 */ /* 0x080fe200078e005a */
[----:B------:R-:W-:Y:S03]  /*3fd0*/  BSSY B2, `(.L_x_352) ;  /* 0x000006d000027945 */ /* 0x000fe60003800000 */
[----:B------:R-:W-:Y:S01]  /*3fe0*/  IMAD R52, R52, R92, RZ ;  /* 0x0000005c34347224 */ /* 0x000fe200078e02ff */
[----:B------:R-:W-:-:S03]  /*3ff0*/  IADD3 R97, P5, P6, R62, R94, R67 ;  /* 0x0000005e3e617210 */ /* 0x000fc60007ebe043 */
[----:B------:R-:W-:Y:S01]  /*4000*/  IMAD R53, R18, R93, R52 ;  /* 0x0000005d12357224 */ /* 0x000fe200078e0234 */
[----:B------:R-:W-:-:S03]  /*4010*/  SEL R52, R75, R100, !P0 ;  /* 0x000000644b347207 */ /* 0x000fc60004000000 */
[----:B------:R-:W-:Y:S01]  /*4020*/  IMAD.IADD R104, R53, 0x1, R95 ;  /* 0x0000000135687824 */ /* 0x000fe200078e025f */
[----:B------:R-:W-:-:S04]  /*4030*/  SHF.R.S32.HI R53, RZ, 0x1f, R52 ;  /* 0x0000001fff357819 */ /* 0x000fc80000011434 */
[----:B------:R-:W-:Y:S02]  /*4040*/  LEA.HI R53, R53, R52, RZ, 0x4 ;  /* 0x0000003435357211 */ /* 0x000fe400078f20ff */
[----:B------:R-:W-:Y:S02]  /*4050*/  IADD3.X R102, R83, R104, R66, P5, P6 ;  /* 0x0000006853667210 */ /* 0x000fe40002fec442 */
[----:B------:R-:W-:-:S04]  /*4060*/  LEA.HI.SX32 R53, R53, R68, 0x1c ;  /* 0x0000004435357211 */ /* 0x000fc800078fe2ff */
[----:B------:R-:W-:Y:S01]  /*4070*/  SHF.L.U32 R99, R53, 0x3, RZ ;  /* 0x0000000335637819 */ /* 0x000fe200000006ff */
[----:B------:R-:W-:-:S03]  /*4080*/  IMAD R53, R19, 0x3000, R65 ;  /* 0x0000300013357824 */ /* 0x000fc600078e0241 */
[----:B------:R-:W-:Y:S01]  /*4090*/  LOP3.LUT R52, R80, 0x38, R99, 0xf8, !PT ;  /* 0x0000003850347812 */ /* 0x000fe200078ef863 */
[----:B-1----:R-:W-:Y:S02]  /*40a0*/  VIADD R55, R54, 0xffffff80 ;  /* 0xffffff8036377836 */ /* 0x002fe40000000000 */
[----:B------:R-:W-:Y:S01]  /*40b0*/  IMAD R53, R53, 0x2, R2 ;  /* 0x0000000235357824 */ /* 0x000fe200078e0202 */
[----:B------:R-:W-:Y:S02]  /*40c0*/  LOP3.LUT R52, R52, R77, RZ, 0x3c, !PT ;  /* 0x0000004d34347212 */ /* 0x000fe400078e3cff */
[----:B------:R-:W-:-:S04]  /*40d0*/  SHF.R.S32.HI R54, RZ, 0x1f, R55 ;  /* 0x0000001fff367819 */ /* 0x000fc80000011437 */
[----:B------:R-:W-:-:S04]  /*40e0*/  LEA.HI R54, R54, R55, RZ, 0x5 ;  /* 0x0000003736367211 */ /* 0x000fc800078f28ff */
[----:B------:R-:W-:-:S05]  /*40f0*/  SHF.R.S32.HI R54, RZ, 0x5, R54 ;  /* 0x00000005ff367819 */ /* 0x000fca0000011436 */
[----:B------:R-:W-:-:S04]  /*4100*/  IMAD R52, R54, 0x200, R52 ;  /* 0x0000020036347824 */ /* 0x000fc800078e0234 */
[----:B------:R-:W-:-:S04]  /*4110*/  IMAD R55, R19, 0x3000, R52 ;  /* 0x0000300013377824 */ /* 0x000fc800078e0234 */
[----:B------:R-:W-:Y:S02]  /*4120*/  IMAD R56, R55, 0x2, R2 ;  /* 0x0000000237387824 */ /* 0x000fe400078e0202 */
[----:B------:R-:W1:Y:S04]  /*4130*/  LDS.128 R52, [R53+0x12400] ;  /* 0x0124000035347984 */ /* 0x000e680000000c00 */
[----:B------:R-:W2:Y:S01]  /*4140*/  LDS.128 R56, [R56+0x12400] ;  /* 0x0124000038387984 */ /* 0x000ea20000000c00 */
[----:B------:R-:W-:Y:S05]  /*4150*/  @P4 BRA `(.L_x_353) ;  /* 0x0000000400504947 */ /* 0x000fea0003800000 */
[--C-:B------:R-:W-:Y:S01]  /*4160*/  SHF.R.U64 R36, R36, 0x10, R37.reuse ;  /* 0x0000001024247819 */ /* 0x100fe20000001225 */
[----:B------:R-:W-:Y:S01]  /*4170*/  HADD2.F32 R114, -RZ, R114.H0_H0 ;  /* 0x20000072ff727230 */ /* 0x000fe20000004100 */
[----:B------:R-:W-:Y:S01]  /*4180*/  SHF.R.U32.HI R101, RZ, 0x10, R37 ;  /* 0x00000010ff657819 */ /* 0x000fe20000011625 */
[----:B--2---:R-:W-:Y:S01]  /*4190*/  HADD2.F32 R112, -RZ, R57.H1_H1 ;  /* 0x30000039ff707230 */ /* 0x004fe20000004100 */
[--C-:B------:R-:W-:Y:S01]  /*41a0*/  SHF.R.U64 R37, R40, 0x10, R41.reuse ;  /* 0x0000001028257819 */ /* 0x100fe20000001229 */
[----:B------:R-:W-:Y:S01]  /*41b0*/  HADD2.F32 R110, -RZ, R110.H0_H0 ;  /* 0x2000006eff6e7230 */ /* 0x000fe20000004100 */
[----:B------:R-:W-:Y:S01]  /*41c0*/  SHF.R.U32.HI R41, RZ, 0x10, R41 ;  /* 0x00000010ff297819 */ /* 0x000fe20000011629 */
[----:B------:R-:W-:Y:S01]  /*41d0*/  HADD2.F32 R101, -RZ, R101.H0_H0 ;  /* 0x20000065ff657230 */ /* 0x000fe20000004100 */
[--C-:B------:R-:W-:Y:S02]  /*41e0*/  SHF.R.U64 R38, R38, 0x10, R39.reuse ;  /* 0x0000001026267819 */ /* 0x100fe40000001227 */
[----:B------:R-:W-:Y:S01]  /*41f0*/  SHF.R.U32.HI R40, RZ, 0x10, R39 ;  /* 0x00000010ff287819 */ /* 0x000fe20000011627 */
[----:B------:R-:W-:Y:S01]  /*4200*/  HADD2.F32 R41, -RZ, R41.H0_H0 ;  /* 0x20000029ff297230 */ /* 0x000fe20000004100 */
[----:B------:R-:W-:-:S02]  /*4210*/  SHF.R.U64 R39, R42, 0x10, R43 ;  /* 0x000000102a277819 */ /* 0x000fc4000000122b */
[----:B------:R-:W-:Y:S01]  /*4220*/  SHF.R.U32.HI R42, RZ, 0x10, R43 ;  /* 0x00000010ff2a7819 */ /* 0x000fe2000001162b */
[----:B------:R-:W-:Y:S02]  /*4230*/  HADD2.F32 R43, -RZ, R57.H0_H0 ;  /* 0x20000039ff2b7230 */ /* 0x000fe40000004100 */
[-C--:B------:R-:W-:Y:S01]  /*4240*/  FMUL.FTZ R118, R112, R41.reuse ;  /* 0x0000002970767220 */ /* 0x080fe20000410000 */
[--C-:B-1----:R-:W-:Y:S02]  /*4250*/  HADD2.F32 R57, -RZ, R53.reuse.H0_H0 ;  /* 0x20000035ff397230 */ /* 0x102fe40000004100 */
[----:B------:R-:W-:Y:S02]  /*4260*/  HADD2.F32 R53, -RZ, R53.H1_H1 ;  /* 0x30000035ff357230 */ /* 0x000fe40000004100 */
[-C--:B------:R-:W-:Y:S01]  /*4270*/  FMUL.FTZ R116, R43, R114.reuse ;  /* 0x000000722b747220 */ /* 0x080fe20000410000 */
[----:B------:R-:W-:Y:S02]  /*4280*/  HADD2.F32 R42, -RZ, R42.H0_H0 ;  /* 0x2000002aff2a7230 */ /* 0x000fe40000004100 */
[----:B------:R-:W-:Y:S01]  /*4290*/  FMUL.FTZ R114, R57, R114 ;  /* 0x0000007239727220 */ /* 0x000fe20000410000 */
[----:B------:R-:W-:Y:S01]  /*42a0*/  FMUL.FTZ R113, R53, R41 ;  /* 0x0000002935717220 */ /* 0x000fe20000410000 */
[----:B------:R-:W-:-:S02]  /*42b0*/  FFMA.FTZ R41, R57, R110, -R116 ;  /* 0x0000006e39297223 */ /* 0x000fc40000010874 */
[----:B------:R-:W-:Y:S01]  /*42c0*/  FFMA.FTZ R43, R43, R110, R114 ;  /* 0x0000006e2b2b7223 */ /* 0x000fe20000010072 */
[-C--:B------:R-:W-:Y:S01]  /*42d0*/  FFMA.FTZ R110, R53, R101.reuse, -R118 ;  /* 0x00000065356e7223 */ /* 0x080fe20000010876 */
[--C-:B------:R-:W-:Y:S02]  /*42e0*/  HADD2.F32 R53, -RZ, R111.reuse.H1_H1 ;  /* 0x3000006fff357230 */ /* 0x100fe40000004100 */
[----:B------:R-:W-:Y:S01]  /*42f0*/  FFMA.FTZ R112, R112, R101, R113 ;  /* 0x0000006570707223 */ /* 0x000fe20000010071 */
[----:B------:R-:W-:Y:S02]  /*4300*/  HADD2.F32 R111, -RZ, R111.H0_H0 ;  /* 0x2000006fff6f7230 */ /* 0x000fe40000004100 */
[----:B------:R-:W-:Y:S01]  /*4310*/  HADD2.F32 R116, -RZ, R59.H0_H0 ;  /* 0x2000003bff747230 */ /* 0x000fe20000004100 */
[----:B------:R-:W-:Y:S01]  /*4320*/  F2FP.F16.F32.PACK_AB R41, R110, R41 ;  /* 0x000000296e29723e */ /* 0x000fe200000000ff */
[----:B------:R-:W-:Y:S01]  /*4330*/  HADD2.F32 R114, -RZ, R55.H0_H0 ;  /* 0x20000037ff727230 */ /* 0x000fe20000004100 */
[----:B------:R-:W-:Y:S01]  /*4340*/  F2FP.F16.F32.PACK_AB R43, R112, R43 ;  /* 0x0000002b702b723e */ /* 0x000fe200000000ff */
[----:B------:R-:W-:-:S02]  /*4350*/  HADD2.F32 R59, -RZ, R59.H1_H1 ;  /* 0x3000003bff3b7230 */ /* 0x000fc40000004100 */
[-C--:B------:R-:W-:Y:S01]  /*4360*/  FMUL.FTZ R57, R116, R111.reuse ;  /* 0x0000006f74397220 */ /* 0x080fe20000410000 */
[----:B------:R-:W-:Y:S02]  /*4370*/  HADD2.F32 R55, -RZ, R55.H1_H1 ;  /* 0x30000037ff377230 */ /* 0x000fe40000004100 */
[C---:B------:R-:W-:Y:S01]  /*4380*/  FMUL.FTZ R111, R114.reuse, R111 ;  /* 0x0000006f726f7220 */ /* 0x040fe20000410000 */
[----:B------:R-:W-:Y:S02]  /*4390*/  HADD2.F32 R118, -RZ, R40.H0_H0 ;  /* 0x20000028ff767230 */ /* 0x000fe40000004100 */
[-C--:B------:R-:W-:Y:S01]  /*43a0*/  FMUL.FTZ R122, R59, R42.reuse ;  /* 0x0000002a3b7a7220 */ /* 0x080fe20000410000 */
[-C--:B------:R-:W-:Y:S01]  /*43b0*/  FFMA.FTZ R40, R114, R53.reuse, -R57 ;  /* 0x0000003572287223 */ /* 0x080fe20000010839 */
[----:B------:R-:W-:Y:S01]  /*43c0*/  FMUL.FTZ R124, R55, R42 ;  /* 0x0000002a377c7220 */ /* 0x000fe20000410000 */
[----:B------:R-:W-:Y:S01]  /*43d0*/  FFMA.FTZ R42, R116, R53, R111 ;  /* 0x00000035742a7223 */ /* 0x000fe2000001006f */
[----:B------:R-:W-:-:S02]  /*43e0*/  HADD2.F32 R116, -RZ, R109.H1_H1 ;  /* 0x3000006dff747230 */ /* 0x000fc40000004100 */
[-C--:B------:R-:W-:Y:S01]  /*43f0*/  FFMA.FTZ R53, R55, R118.reuse, -R122 ;  /* 0x0000007637357223 */ /* 0x080fe2000001087a */
[----:B------:R-:W-:Y:S02]  /*4400*/  HADD2.F32 R101, -RZ, R37.H0_H0 ;  /* 0x20000025ff657230 */ /* 0x000fe40000004100 */
[----:B------:R-:W-:Y:S01]  /*4410*/  FFMA.FTZ R55, R59, R118, R124 ;  /* 0x000000763b377223 */ /* 0x000fe2000001007c */
[----:B------:R-:W-:Y:S02]  /*4420*/  HADD2.F32 R57, -RZ, R56.H0_H0 ;  /* 0x20000038ff397230 */ /* 0x000fe40000004100 */
[----:B------:R-:W-:Y:S02]  /*4430*/  HADD2.F32 R37, -RZ, R52.H0_H0 ;  /* 0x20000034ff257230 */ /* 0x000fe40000004100 */
[----:B------:R-:W-:Y:S02]  /*4440*/  HADD2.F32 R56, -RZ, R56.H1_H1 ;  /* 0x30000038ff387230 */ /* 0x000fe40000004100 */
[----:B------:R-:W-:-:S02]  /*4450*/  HADD2.F32 R52, -RZ, R52.H1_H1 ;  /* 0x30000034ff347230 */ /* 0x000fc40000004100 */
[----:B------:R-:W-:Y:S02]  /*4460*/  HADD2.F32 R114, -RZ, R109.H0_H0 ;  /* 0x2000006dff727230 */ /* 0x000fe40000004100 */
[-C--:B------:R-:W-:Y:S01]  /*4470*/  FMUL.FTZ R109, R56, R101.reuse ;  /* 0x00000065386d7220 */ /* 0x080fe20000410000 */
[----:B------:R-:W-:Y:S02]  /*4480*/  HADD2.F32 R59, -RZ, R36.H0_H0 ;  /* 0x20000024ff3b7230 */ /* 0x000fe40000004100 */
[-C--:B------:R-:W-:Y:S01]  /*4490*/  FMUL.FTZ R36, R57, R116.reuse ;  /* 0x0000007439247220 */ /* 0x080fe20000410000 */
[C---:B------:R-:W-:Y:S01]  /*44a0*/  FMUL.FTZ R116, R37.reuse, R116 ;  /* 0x0000007425747220 */ /* 0x040fe20000410000 */
[C---:B------:R-:W-:Y:S02]  /*44b0*/  FMUL.FTZ R101, R52.reuse, R101 ;  /* 0x0000006534657220 */ /* 0x040fe40000410000 */
[-C--:B------:R-:W-:Y:S01]  /*44c0*/  FFMA.FTZ R36, R37, R114.reuse, -R36 ;  /* 0x0000007225247223 */ /* 0x080fe20000010824 */
[----:B------:R-:W-:Y:S01]  /*44d0*/  FFMA.FTZ R37, R57, R114, R116 ;  /* 0x0000007239257223 */ /* 0x000fe20000010074 */
[-C--:B------:R-:W-:Y:S01]  /*44e0*/  FFMA.FTZ R57, R52, R59.reuse, -R109 ;  /* 0x0000003b34397223 */ /* 0x080fe2000001086d */
[----:B------:R-:W-:Y:S01]  /*44f0*/  FFMA.FTZ R52, R56, R59, R101 ;  /* 0x0000003b38347223 */ /* 0x000fe20000010065 */
[----:B------:R-:W-:-:S02]  /*4500*/  HADD2.F32 R59, -RZ, R108.H0_H0 ;  /* 0x2000006cff3b7230 */ /* 0x000fc40000004100 */
[----:B------:R-:W-:Y:S02]  /*4510*/  HADD2.F32 R109, -RZ, R39.H0_H0 ;  /* 0x20000027ff6d7230 */ /* 0x000fe40000004100 */
[----:B------:R-:W-:Y:S02]  /*4520*/  HADD2.F32 R56, -RZ, R58.H0_H0 ;  /* 0x2000003aff387230 */ /* 0x000fe40000004100 */
[----:B------:R-:W-:Y:S02]  /*4530*/  HADD2.F32 R108, -RZ, R108.H1_H1 ;  /* 0x3000006cff6c7230 */ /* 0x000fe40000004100 */
[----:B------:R-:W-:Y:S02]  /*4540*/  HADD2.F32 R39, -RZ, R54.H0_H0 ;  /* 0x20000036ff277230 */ /* 0x000fe40000004100 */
[----:B------:R-:W-:Y:S02]  /*4550*/  HADD2.F32 R58, -RZ, R58.H1_H1 ;  /* 0x3000003aff3a7230 */ /* 0x000fe40000004100 */
[----:B------:R-:W-:-:S02]  /*4560*/  HADD2.F32 R54, -RZ, R54.H1_H1 ;  /* 0x30000036ff367230 */ /* 0x000fc40000004100 */
[CC--:B------:R-:W-:Y:S01]  /*4570*/  FMUL.FTZ R111, R39.reuse, R108.reuse ;  /* 0x0000006c276f7220 */ /* 0x0c0fe20000410000 */
[----:B------:R-:W-:Y:S02]  /*4580*/  HADD2.F32 R101, -RZ, R38.H0_H0 ;  /* 0x20000026ff657230 */ /* 0x000fe40000004100 */
[----:B------:R-:W-:Y:S01]  /*4590*/  FMUL.FTZ R38, R56, R108 ;  /* 0x0000006c38267220 */ /* 0x000fe20000410000 */
[-C--:B------:R-:W-:Y:S01]  /*45a0*/  FMUL.FTZ R113, R58, R109.reuse ;  /* 0x0000006d3a717220 */ /* 0x080fe20000410000 */
[----:B------:R-:W-:Y:S01]  /*45b0*/  FMUL.FTZ R109, R54, R109 ;  /* 0x0000006d366d7220 */ /* 0x000fe20000410000 */
[-C--:B------:R-:W-:Y:S01]  /*45c0*/  FFMA.FTZ R111, R56, R59.reuse, R111 ;  /* 0x0000003b386f7223 */ /* 0x080fe2000001006f */
[----:B------:R-:W-:Y:S01]  /*45d0*/  FFMA.FTZ R38, R39, R59, -R38 ;  /* 0x0000003b27267223 */ /* 0x000fe20000010826 */
[-C--:B------:R-:W-:Y:S01]  /*45e0*/  FFMA.FTZ R113, R54, R101.reuse, -R113 ;  /* 0x0000006536717223 */ /* 0x080fe20000010871 */
[----:B------:R-:W-:Y:S01]  /*45f0*/  FFMA.FTZ R58, R58, R101, R109 ;  /* 0x000000653a3a7223 */ /* 0x000fe2000001006d */
[----:B------:R-:W-:Y:S01]  /*4600*/  F2FP.F16.F32.PACK_AB R39, R53, R40 ;  /* 0x000000283527723e */ /* 0x000fe200000000ff */
[----:B------:R-:W-:Y:S01]  /*4610*/  IMAD.MOV.U32 R53, RZ, RZ, R41 ;  /* 0x000000ffff357224 */ /* 0x000fe200078e0029 */
[----:B------:R-:W-:Y:S01]  /*4620*/  F2FP.F16.F32.PACK_AB R40, R57, R36 ;  /* 0x000000243928723e */ /* 0x000fe200000000ff */
[----:B------:R-:W-:Y:S01]  /*4630*/  IMAD.MOV.U32 R57, RZ, RZ, R43 ;  /* 0x000000ffff397224 */ /* 0x000fe200078e002b */
[----:B------:R-:W-:Y:S01]  /*4640*/  F2FP.F16.F32.PACK_AB R59, R55, R42 ;  /* 0x0000002a373b723e */ /* 0x000fe200000000ff */
[----:B------:R-:W-:Y:S01]  /*4650*/  IMAD.MOV.U32 R55, RZ, RZ, R39 ;  /* 0x000000ffff377224 */ /* 0x000fe200078e0027 */
[----:B------:R-:W-:-:S02]  /*4660*/  F2FP.F16.F32.PACK_AB R56, R52, R37 ;  /* 0x000000253438723e */ /* 0x000fc400000000ff */
[----:B------:R-:W-:Y:S02]  /*4670*/  F2FP.F16.F32.PACK_AB R54, R113, R38 ;  /* 0x000000267136723e */ /* 0x000fe400000000ff */
[----:B------:R-:W-:Y:S02]  /*4680*/  F2FP.F16.F32.PACK_AB R58, R58, R111 ;  /* 0x0000006f3a3a723e */ /* 0x000fe400000000ff */
[----:B------:R-:W-:-:S07]  /*4690*/  MOV R52, R40 ;  /* 0x0000002800347202 */ /* 0x000fce0000000f00 */
.L_x_353:
[----:B------:R-:W-:Y:S05]  /*46a0*/  BSYNC B2 ;  /* 0x0000000000027941 */ /* 0x000fea0003800000 */
.L_x_352:
[----:B------:R-:W-:Y:S02]  /*46b0*/  ISETP.GE.AND P5, PT, R99, R98, PT ;  /* 0x000000626300720c */ /* 0x000fe40003fa6270 */
[----:B------:R-:W-:-:S11]  /*46c0*/  P2R R37, PR, RZ, 0x1 ;  /* 0x00000001ff257803 */ /* 0x000fd60000000000 */
[--C-:B------:R-:W-:Y:S02]  /*46d0*/  @!P5 SHF.R.S32.HI R36, RZ, 0x1f, R99.reuse ;  /* 0x0000001fff24d819 */ /* 0x100fe40000011463 */
[----:B------:R-:W-:-:S04]  /*46e0*/  @!P5 IADD3 R94, P0, P6, R62, R94, R99 ;  /* 0x0000005e3e5ed210 */ /* 0x000fc80007e1e063 */
[----:B------:R-:W-:Y:S02]  /*46f0*/  @!P5 IADD3.X R104, R83, R104, R36, P0, P6 ;  /* 0x000000685368d210 */ /* 0x000fe400007ec424 */
[-C--:B------:R-:W-:Y:S02]  /*4700*/  LEA R36, P6, R97, R86.reuse, 0x1 ;  /* 0x0000005661247211 */ /* 0x080fe400078c08ff */
[----:B------:R-:W-:Y:S02]  /*4710*/  ISETP.NE.AND P0, PT, R37, RZ, PT ;  /* 0x000000ff2500720c */ /* 0x000fe40003f05270 */
[----:B------:R-:W-:Y:S02]  /*4720*/  LEA.HI.X R37, R97, R87, R102, 0x1, P6 ;  /* 0x0000005761257211 */ /* 0x000fe400030f0c66 */
[----:B------:R-:W-:-:S03]  /*4730*/  @!P5 LEA R38, P6, R94, R86, 0x1 ;  /* 0x000000565e26d211 */ /* 0x000fc600078c08ff */
[----:B-1----:R1:W-:Y:S01]  /*4740*/  STG.E.128 desc[UR56][R36.64], R52 ;  /* 0x0000003424007986 */ /* 0x0023e2000c101d38 */
[----:B------:R-:W-:-:S05]  /*4750*/  @!P5 LEA.HI.X R39, R94, R87, R104, 0x1, P6 ;  /* 0x000000575e27d211 */ /* 0x000fca00030f0c68 */
[----:B--2---:R1:W-:Y:S04]  /*4760*/  @!P5 STG.E.128 desc[UR56][R38.64], R56 ;  /* 0x000000382600d986 */ /* 0x0043e8000c101d38 */
.L_x_351:
[----:B------:R-:W-:Y:S05]  /*4770*/  BSYNC B1 ;  /* 0x0000000000017941 */ /* 0x000fea0003800000 */
.L_x_350:
[----:B-1----:R-:W-:Y:S01]  /*4780*/  IADD3 R37, R18, 0x60, RZ ;  /* 0x0000006012257810 */ /* 0x002fe20007ffe0ff */
[----:B------:R-:W-:-:S03]  /*4790*/  IMAD R36, R78, R92, RZ ;  /* 0x0000005c4e247224 */ /* 0x000fc600078e02ff */
[C---:B------:R-:W-:Y:S01]  /*47a0*/  ISETP.GE.OR P5, PT, R37.reuse, R88, P1 ;  /* 0x000000582500720c */ /* 0x040fe20000fa6670 */
[----:B------:R-:W-:-:S04]  /*47b0*/  IMAD.WIDE.U32 R90, R37, R92, R90 ;  /* 0x0000005c255a7225 */ /* 0x000fc800078e005a */
[----:B------:R-:W-:-:S08]  /*47c0*/  IMAD R93, R37, R93, R36 ;  /* 0x0000005d255d7224 */ /* 0x000fd000078e0224 */
[----:B------:R-:W-:Y:S05]  /*47d0*/  @P5 BRA `(.L_x_338) ;  /* 0x0000000800605947 */ /* 0x000fea0003800000 */
[----:B------:R-:W2:Y:S01]  /*47e0*/  LDL R38, [R1+0x68] ;  /* 0x0000680001267983 */ /* 0x000ea20000100800 */
[----:B------:R-:W-:Y:S01]  /*47f0*/  IMAD.IADD R54, R91, 0x1, R93 ;  /* 0x000000015b367824 */ /* 0x000fe200078e025d */
[----:B------:R-:W-:Y:S01]  /*4800*/  IADD3 R36, P5, P6, R62, R90, R67 ;  /* 0x0000005a3e247210 */ /* 0x000fe20007ebe043 */
[----:B------:R-:W-:Y:S01]  /*4810*/  VIADD R39, R18, 0x60 ;  /* 0x0000006012277836 */ /* 0x000fe20000000000 */
[----:B------:R-:W-:Y:S01]  /*4820*/  SEL R100, R75, R100, !P0 ;  /* 0x000000644b647207 */ /* 0x000fe20004000000 */
[----:B------:R-:W-:Y:S01]  /*4830*/  BSSY B1, `(.L_x_354) ;  /* 0x000006d000017945 */ /* 0x000fe20003800000 */
[----:B------:R-:W-:Y:S01]  /*4840*/  IADD3.X R37, R83, R54, R66, P5, P6 ;  /* 0x0000003653257210 */ /* 0x000fe20002fec442 */
[----:B------:R-:W-:Y:S01]  /*4850*/  IMAD.SHL.U32 R39, R39, 0x40, RZ ;  /* 0x0000004027277824 */ /* 0x000fe200078e00ff */
[----:B------:R-:W-:Y:S02]  /*4860*/  LEA R52, P5, R36, R86, 0x1 ;  /* 0x0000005624347211 */ /* 0x000fe400078a08ff */
[----:B------:R-:W-:-:S02]  /*4870*/  IADD3 R40, R18, 0x60, RZ ;  /* 0x0000006012287810 */ /* 0x000fc40007ffe0ff */
[----:B------:R-:W-:Y:S02]  /*4880*/  LEA.HI.X R53, R36, R87, R37, 0x1, P5 ;  /* 0x0000005724357211 */ /* 0x000fe400028f0c25 */
[----:B------:R-:W-:Y:S01]  /*4890*/  SHF.R.S32.HI R37, RZ, 0x1f, R100 ;  /* 0x0000001fff257819 */ /* 0x000fe20000011464 */
[----:B------:R-:W-:Y:S01]  /*48a0*/  IMAD.SHL.U32 R40, R40, 0x40, RZ ;  /* 0x0000004028287824 */ /* 0x000fe200078e00ff */
[----:B------:R-:W-:Y:S02]  /*48b0*/  LOP3.LUT R39, R39, 0x1c0, RZ, 0xc0, !PT ;  /* 0x000001c027277812 */ /* 0x000fe400078ec0ff */
[----:B------:R-:W-:Y:S02]  /*48c0*/  LEA.HI R37, R37, R100, RZ, 0x4 ;  /* 0x0000006425257211 */ /* 0x000fe400078f20ff */
[----:B------:R-:W-:Y:S02]  /*48d0*/  LOP3.LUT R40, R40, 0x1c0, RZ, 0xc0, !PT ;  /* 0x000001c028287812 */ /* 0x000fe400078ec0ff */
[----:B------:R-:W-:-:S02]  /*48e0*/  LEA.HI.SX32 R37, R37, R68, 0x1c ;  /* 0x0000004425257211 */ /* 0x000fc400078fe2ff */
[----:B------:R-:W-:-:S03]  /*48f0*/  SHF.R.U32.HI R39, RZ, 0x3, R39 ;  /* 0x00000003ff277819 */ /* 0x000fc60000011627 */
[----:B------:R-:W-:Y:S02]  /*4900*/  IMAD.SHL.U32 R55, R37, 0x8, RZ ;  /* 0x0000000825377824 */ /* 0x000fe400078e00ff */
[----:B------:R-:W-:-:S03]  /*4910*/  IMAD R37, R19, 0x3000, R64 ;  /* 0x0000300013257824 */ /* 0x000fc600078e0240 */
[----:B------:R-:W-:Y:S02]  /*4920*/  LOP3.LUT R36, R40, 0x38, R55, 0xf8, !PT ;  /* 0x0000003828247812 */ /* 0x000fe400078ef837 */
[----:B------:R-:W-:Y:S02]  /*4930*/  LEA R37, R37, R2, 0x1 ;  /* 0x0000000225257211 */ /* 0x000fe400078e08ff */
[----:B------:R-:W-:-:S05]  /*4940*/  LOP3.LUT R36, R36, R39, RZ, 0x3c, !PT ;  /* 0x0000002724247212 */ /* 0x000fca00078e3cff */
[----:B--2---:R-:W-:-:S04]  /*4950*/  IMAD.IADD R36, R38, 0x1, R36 ;  /* 0x0000000126247824 */ /* 0x004fc800078e0224 */
[----:B------:R-:W-:-:S04]  /*4960*/  IMAD R39, R19, 0x3000, R36 ;  /* 0x0000300013277824 */ /* 0x000fc800078e0224 */
[----:B------:R-:W-:Y:S02]  /*4970*/  IMAD R40, R39, 0x2, R2 ;  /* 0x0000000227287824 */ /* 0x000fe400078e0202 */
[----:B------:R-:W1:Y:S04]  /*4980*/  LDS.128 R36, [R37+0x12400] ;  /* 0x0124000025247984 */ /* 0x000e680000000c00 */
[----:B------:R-:W2:Y:S01]  /*4990*/  LDS.128 R40, [R40+0x12400] ;  /* 0x0124000028287984 */ /* 0x000ea20000000c00 */
[----:B------:R-:W-:Y:S05]  /*49a0*/  @P4 BRA `(.L_x_355) ;  /* 0x0000000400544947 */ /* 0x000fea0003800000 */
[--C-:B------:R-:W-:Y:S01]  /*49b0*/  SHF.R.U64 R44, R44, 0x10, R45.reuse ;  /* 0x000000102c2c7819 */ /* 0x100fe2000000122d */
[----:B------:R-:W-:Y:S01]  /*49c0*/  HADD2.F32 R58, -RZ, R107.H1_H1 ;  /* 0x3000006bff3a7230 */ /* 0x000fe20000004100 */
[----:B------:R-:W-:Y:S01]  /*49d0*/  SHF.R.U32.HI R57, RZ, 0x10, R45 ;  /* 0x00000010ff397819 */ /* 0x000fe2000001162d */
[----:B------:R-:W-:Y:S01]  /*49e0*/  HADD2.F32 R56, -RZ, R105.H1_H1 ;  /* 0x30000069ff387230 */ /* 0x000fe20000004100 */
[----:B------:R-:W-:Y:S01]  /*49f0*/  SHF.R.U64 R45, R46, 0x10, R47 ;  /* 0x000000102e2d7819 */ /* 0x000fe2000000122f */
[----:B------:R-:W-:Y:S01]  /*4a00*/  HADD2.F32 R107, -RZ, R107.H0_H0 ;  /* 0x2000006bff6b7230 */ /* 0x000fe20000004100 */
[----:B------:R-:W-:Y:S01]  /*4a10*/  SHF.R.U64 R46, R50, 0x10, R51 ;  /* 0x00000010322e7819 */ /* 0x000fe20000001233 */
[----:B--2---:R-:W-:Y:S01]  /*4a20*/  IMAD.MOV.U32 R50, RZ, RZ, R41 ;  /* 0x000000ffff327224 */ /* 0x004fe200078e0029 */
[----:B------:R-:W-:Y:S01]  /*4a30*/  SHF.R.U32.HI R59, RZ, 0x10, R49 ;  /* 0x00000010ff3b7819 */ /* 0x000fe20000011631 */
[----:B------:R-:W-:Y:S01]  /*4a40*/  HADD2.F32 R57, -RZ, R57.H0_H0 ;  /* 0x20000039ff397230 */ /* 0x000fe20000004100 */
[----:B------:R-:W-:Y:S01]  /*4a50*/  SHF.R.U32.HI R94, RZ, 0x10, R51 ;  /* 0x00000010ff5e7819 */ /* 0x000fe20000011633 */
[----:B------:R-:W-:Y:S01]  /*4a60*/  IMAD.MOV.U32 R51, RZ, RZ, R43 ;  /* 0x000000ffff337224 */ /* 0x000fe200078e002b */
[----:B------:R-:W-:Y:S01]  /*4a70*/  SHF.R.U64 R48, R48, 0x10, R49 ;  /* 0x0000001030307819 */ /* 0x000fe20000001231 */
[--C-:B------:R-:W-:Y:S01]  /*4a80*/  HADD2.F32 R43, -RZ, R50.reuse.H0_H0 ;  /* 0x20000032ff2b7230 */ /* 0x100fe20000004100 */
[----:B------:R-:W-:Y:S01]  /*4a90*/  SHF.R.U32.HI R49, RZ, 0x10, R47 ;  /* 0x00000010ff317819 */ /* 0x000fe2000001162f */
[----:B------:R-:W-:Y:S01]  /*4aa0*/  IMAD.MOV.U32 R47, RZ, RZ, R40 ;  /* 0x000000ffff2f7224 */ /* 0x000fe200078e0028 */
[----:B-1----:R-:W-:Y:S01]  /*4ab0*/  MOV R41, R39 ;  /* 0x0000002700297202 */ /* 0x002fe20000000f00 */
[----:B------:R-:W-:-:S02]  /*4ac0*/  HADD2.F32 R50, -RZ, R50.H1_H1 ;  /* 0x30000032ff327230 */ /* 0x000fc40000004100 */
[----:B------:R-:W-:Y:S01]  /*4ad0*/  FMUL.FTZ R92, R43, R58 ;  /* 0x0000003a2b5c7220 */ /* 0x000fe20000410000 */
[----:B------:R-:W-:Y:S02]  /*4ae0*/  HADD2.F32 R59, -RZ, R59.H0_H0 ;  /* 0x2000003bff3b7230 */ /* 0x000fe40000004100 */
[--C-:B------:R-:W-:Y:S02]  /*4af0*/  HADD2.F32 R40, -RZ, R37.reuse.H1_H1 ;  /* 0x30000025ff287230 */ /* 0x100fe40000004100 */
[----:B------:R-:W-:Y:S02]  /*4b00*/  HADD2.F32 R39, -RZ, R37.H0_H0 ;  /* 0x20000025ff277230 */ /* 0x000fe40000004100 */
[-C--:B------:R-:W-:Y:S01]  /*4b10*/  FMUL.FTZ R93, R50, R59.reuse ;  /* 0x0000003b325d7220 */ /* 0x080fe20000410000 */
[----:B------:R-:W-:Y:S02]  /*4b20*/  HADD2.F32 R49, -RZ, R49.H0_H0 ;  /* 0x20000031ff317230 */ /* 0x000fe40000004100 */
[----:B------:R-:W-:Y:S01]  /*4b30*/  FMUL.FTZ R59, R40, R59 ;  /* 0x0000003b283b7220 */ /* 0x000fe20000410000 */
[----:B------:R-:W-:-:S02]  /*4b40*/  HADD2.F32 R105, -RZ, R105.H0_H0 ;  /* 0x20000069ff697230 */ /* 0x000fc40000004100 */
[C---:B------:R-:W-:Y:S01]  /*4b50*/  FMUL.FTZ R58, R39.reuse, R58 ;  /* 0x0000003a273a7220 */ /* 0x040fe20000410000 */
[-C--:B------:R-:W-:Y:S01]  /*4b60*/  FFMA.FTZ R37, R39, R56.reuse, -R92 ;  /* 0x0000003827257223 */ /* 0x080fe2000001085c */
[-C--:B------:R-:W-:Y:S01]  /*4b70*/  FFMA.FTZ R40, R40, R57.reuse, -R93 ;  /* 0x0000003928287223 */ /* 0x080fe2000001085d */
[----:B------:R-:W-:Y:S01]  /*4b80*/  FFMA.FTZ R50, R50, R57, R59 ;  /* 0x0000003932327223 */ /* 0x000fe2000001003b */
[----:B------:R-:W-:Y:S01]  /*4b90*/  FFMA.FTZ R39, R43, R56, R58 ;  /* 0x000000382b277223 */ /* 0x000fe2000001003a */
[----:B------:R-:W-:Y:S02]  /*4ba0*/  HADD2.F32 R92, -RZ, R106.H1_H1 ;  /* 0x3000006aff5c7230 */ /* 0x000fe40000004100 */
[----:B------:R-:W-:Y:S01]  /*4bb0*/  HADD2.F32 R57, -RZ, R51.H0_H0 ;  /* 0x20000033ff397230 */ /* 0x000fe20000004100 */
[----:B------:R-:W-:Y:S01]  /*4bc0*/  F2FP.F16.F32.PACK_AB R37, R40, R37 ;  /* 0x000000252825723e */ /* 0x000fe200000000ff */
[----:B------:R-:W-:Y:S02]  /*4bd0*/  HADD2.F32 R43, -RZ, R41.H0_H0 ;  /* 0x20000029ff2b7230 */ /* 0x000fe40000004100 */
[----:B------:R-:W-:-:S02]  /*4be0*/  HADD2.F32 R59, -RZ, R94.H0_H0 ;  /* 0x2000005eff3b7230 */ /* 0x000fc40000004100 */
[-C--:B------:R-:W-:Y:S01]  /*4bf0*/  FMUL.FTZ R94, R57, R92.reuse ;  /* 0x0000005c395e7220 */ /* 0x080fe20000410000 */
[----:B------:R-:W-:Y:S02]  /*4c00*/  HADD2.F32 R56, -RZ, R41.H1_H1 ;  /* 0x30000029ff387230 */ /* 0x000fe40000004100 */
[----:B------:R-:W-:Y:S01]  /*4c10*/  FMUL.FTZ R92, R43, R92 ;  /* 0x0000005c2b5c7220 */ /* 0x000fe20000410000 */
[----:B------:R-:W-:Y:S02]  /*4c20*/  HADD2.F32 R51, -RZ, R51.H1_H1 ;  /* 0x30000033ff337230 */ /* 0x000fe40000004100 */
[--C-:B------:R-:W-:Y:S02]  /*4c30*/  HADD2.F32 R58, -RZ, R103.reuse.H1_H1 ;  /* 0x30000067ff3a7230 */ /* 0x100fe40000004100 */
[-C--:B------:R-:W-:Y:S01]  /*4c40*/  FMUL.FTZ R100, R56, R59.reuse ;  /* 0x0000003b38647220 */ /* 0x080fe20000410000 */
[----:B------:R-:W-:Y:S02]  /*4c50*/  HADD2.F32 R44, -RZ, R44.H0_H0 ;  /* 0x2000002cff2c7230 */ /* 0x000fe40000004100 */
[----:B------:R-:W-:Y:S01]  /*4c60*/  FMUL.FTZ R93, R51, R59 ;  /* 0x0000003b335d7220 */ /* 0x000fe20000410000 */
[----:B------:R-:W-:-:S02]  /*4c70*/  HADD2.F32 R103, -RZ, R103.H0_H0 ;  /* 0x20000067ff677230 */ /* 0x000fc40000004100 */
[-C--:B------:R-:W-:Y:S01]  /*4c80*/  FFMA.FTZ R41, R43, R58.reuse, -R94 ;  /* 0x0000003a2b297223 */ /* 0x080fe2000001085e */
[----:B------:R-:W-:Y:S01]  /*4c90*/  FFMA.FTZ R43, R57, R58, R92 ;  /* 0x0000003a392b7223 */ /* 0x000fe2000001005c */
[-C--:B------:R-:W-:Y:S01]  /*4ca0*/  FFMA.FTZ R58, R51, R49.reuse, R100 ;  /* 0x00000031333a7223 */ /* 0x080fe20000010064 */
[----:B------:R-:W-:Y:S01]  /*4cb0*/  FFMA.FTZ R56, R56, R49, -R93 ;  /* 0x0000003138387223 */ /* 0x000fe2000001085d */
[----:B------:R-:W-:Y:S02]  /*4cc0*/  HADD2.F32 R51, -RZ, R48.H0_H0 ;  /* 0x20000030ff337230 */ /* 0x000fe40000004100 */
[--C-:B------:R-:W-:Y:S01]  /*4cd0*/  HADD2.F32 R49, -RZ, R47.reuse.H0_H0 ;  /* 0x2000002fff317230 */ /* 0x100fe20000004100 */
        /* <DEDUP_REMOVED lines=8> */
[----:B------:R-:W-:Y:S01]  /*4d60*/  FMUL.FTZ R59, R47, R51 ;  /* 0x000000332f3b7220 */ /* 0x000fe20000410000 */
[----:B------:R-:W-:Y:S01]  /*4d70*/  FFMA.FTZ R57, R48, R105, -R57 ;  /* 0x0000006930397223 */ /* 0x000fe20000010839 */
[C---:B------:R-:W-:Y:S01]  /*4d80*/  FMUL.FTZ R94, R36.reuse, R51 ;  /* 0x00000033245e7220 */ /* 0x040fe20000410000 */
[----:B------:R-:W-:Y:S01]  /*4d90*/  FFMA.FTZ R92, R49, R105, R92 ;  /* 0x00000069315c7223 */ /* 0x000fe2000001005c */
[----:B------:R-:W-:Y:S01]  /*4da0*/  FFMA.FTZ R48, R36, R44, -R59 ;  /* 0x0000002c24307223 */ /* 0x000fe2000001083b */
[----:B------:R-:W-:-:S02]  /*4db0*/  HADD2.F32 R49, -RZ, R46.H0_H0 ;  /* 0x2000002eff317230 */ /* 0x000fc40000004100 */
[----:B------:R-:W-:Y:S01]  /*4dc0*/  FFMA.FTZ R51, R47, R44, R94 ;  /* 0x0000002c2f337223 */ /* 0x000fe2000001005e */
[----:B------:R-:W-:Y:S01]  /*4dd0*/  HADD2.F32 R44, -RZ, R42.H0_H0 ;  /* 0x2000002aff2c7230 */ /* 0x000fe20000004100 */
[----:B------:R-:W-:Y:S01]  /*4de0*/  F2FP.F16.F32.PACK_AB R41, R50, R39 ;  /* 0x000000273229723e */ /* 0x000fe200000000ff */
[----:B------:R-:W-:Y:S02]  /*4df0*/  HADD2.F32 R47, -RZ, R106.H0_H0 ;  /* 0x2000006aff2f7230 */ /* 0x000fe40000004100 */
[----:B------:R-:W-:Y:S01]  /*4e00*/  HADD2.F32 R36, -RZ, R38.H0_H0 ;  /* 0x20000026ff247230 */ /* 0x000fe20000004100 */
[----:B------:R-:W-:Y:S01]  /*4e10*/  F2FP.F16.F32.PACK_AB R40, R51, R92 ;  /* 0x0000005c3328723e */ /* 0x000fe200000000ff */
[----:B------:R-:W-:Y:S02]  /*4e20*/  HADD2.F32 R42, -RZ, R42.H1_H1 ;  /* 0x3000002aff2a7230 */ /* 0x000fe40000004100 */
[----:B------:R-:W-:Y:S01]  /*4e30*/  FMUL.FTZ R59, R44, R47 ;  /* 0x0000002f2c3b7220 */ /* 0x000fe20000410000 */
[----:B------:R-:W-:-:S02]  /*4e40*/  HADD2.F32 R38, -RZ, R38.H1_H1 ;  /* 0x30000026ff267230 */ /* 0x000fc40000004100 */
[----:B------:R-:W-:Y:S01]  /*4e50*/  FMUL.FTZ R47, R36, R47 ;  /* 0x0000002f242f7220 */ /* 0x000fe20000410000 */
[----:B------:R-:W-:Y:S02]  /*4e60*/  IMAD.MOV.U32 R39, RZ, RZ, R56 ;  /* 0x000000ffff277224 */ /* 0x000fe400078e0038 */
[----:B------:R-:W-:Y:S01]  /*4e70*/  FMUL.FTZ R93, R42, R49 ;  /* 0x000000312a5d7220 */ /* 0x000fe20000410000 */
[----:B------:R-:W-:Y:S01]  /*4e80*/  FFMA.FTZ R59, R36, R103, -R59 ;  /* 0x00000067243b7223 */ /* 0x000fe2000001083b */
[----:B------:R-:W-:Y:S01]  /*4e90*/  FMUL.FTZ R49, R38, R49 ;  /* 0x0000003126317220 */ /* 0x000fe20000410000 */
[----:B------:R-:W-:Y:S01]  /*4ea0*/  FFMA.FTZ R47, R44, R103, R47 ;  /* 0x000000672c2f7223 */ /* 0x000fe2000001002f */
[----:B------:R-:W-:Y:S01]  /*4eb0*/  FFMA.FTZ R38, R38, R45, -R93 ;  /* 0x0000002d26267223 */ /* 0x000fe2000001085d */
[----:B------:R-:W-:Y:S01]  /*4ec0*/  F2FP.F16.F32.PACK_AB R36, R48, R57 ;  /* 0x000000393024723e */ /* 0x000fe200000000ff */
[----:B------:R-:W-:-:S03]  /*4ed0*/  FFMA.FTZ R42, R42, R45, R49 ;  /* 0x0000002d2a2a7223 */ /* 0x000fc60000010031 */
[----:B------:R-:W-:Y:S02]  /*4ee0*/  F2FP.F16.F32.PACK_AB R38, R38, R59 ;  /* 0x0000003b2626723e */ /* 0x000fe400000000ff */
[----:B------:R-:W-:-:S07]  /*4ef0*/  F2FP.F16.F32.PACK_AB R42, R42, R47 ;  /* 0x0000002f2a2a723e */ /* 0x000fce00000000ff */
.L_x_355:
[----:B------:R-:W-:Y:S05]  /*4f00*/  BSYNC B1 ;  /* 0x0000000000017941 */ /* 0x000fea0003800000 */
.L_x_354:
[----:B-1----:R3:W-:Y:S01]  /*4f10*/  STG.E.128 desc[UR56][R52.64], R36 ;  /* 0x0000002434007986 */ /* 0x0027e2000c101d38 */
[----:B------:R-:W-:-:S13]  /*4f20*/  ISETP.GE.AND P4, PT, R55, R98, PT ;  /* 0x000000623700720c */ /* 0x000fda0003f86270 */
[----:B------:R-:W-:Y:S05]  /*4f30*/  @P4 BRA `(.L_x_338) ;  /* 0x0000000000884947 */ /* 0x000fea0003800000 */
[--C-:B---3--:R-:W-:Y:S02]  /*4f40*/  SHF.R.S32.HI R36, RZ, 0x1f, R55.reuse ;  /* 0x0000001fff247819 */ /* 0x108fe40000011437 */
[----:B------:R-:W-:-:S04]  /*4f50*/  IADD3 R55, P4, P5, R62, R90, R55 ;  /* 0x0000005a3e377210 */ /* 0x000fc80007d9e037 */
[----:B------:R-:W-:Y:S02]  /*4f60*/  IADD3.X R54, R83, R54, R36, P4, P5 ;  /* 0x0000003653367210 */ /* 0x000fe400027ea424 */
[----:B------:R-:W-:-:S04]  /*4f70*/  LEA R86, P4, R55, R86, 0x1 ;  /* 0x0000005637567211 */ /* 0x000fc800078808ff */
[----:B------:R-:W-:-:S05]  /*4f80*/  LEA.HI.X R87, R55, R87, R54, 0x1, P4 ;  /* 0x0000005737577211 */ /* 0x000fca00020f0c36 */
[----:B--2---:R4:W-:Y:S01]  /*4f90*/  STG.E.128 desc[UR56][R86.64], R40 ;  /* 0x0000002856007986 */ /* 0x0049e2000c101d38 */
[----:B------:R-:W-:Y:S05]  /*4fa0*/  BRA `(.L_x_338) ;  /* 0x00000000006c7947 */ /* 0x000fea0003800000 */
.L_x_321:
[----:B------:R-:W2:Y:S02]  /*4fb0*/  LDL R36, [R1+0x14] ;  /* 0x0000140001247983 */ /* 0x000ea40000100800 */
[----:B--2---:R-:W-:-:S13]  /*4fc0*/  ISETP.NE.AND P3, PT, R36, 0x3, PT ;  /* 0x000000032400780c */ /* 0x004fda0003f65270 */
[----:B------:R-:W-:Y:S05]  /*4fd0*/  @!P3 BRA `(.L_x_356) ;  /* 0x000000000004b947 */ /* 0x000fea0003800000 */
[----:B------:R-:W-:Y:S01]  /*4fe0*/  BPT.TRAP 0x1 ;  /* 0x000000040000795c */ /* 0x000fe20000300000 */
.L_x_356:
[----:B------:R-:W-:Y:S01]  /*4ff0*/  IMAD R84, R19, 0x8, R2 ;  /* 0x0000000813547824 */ /* 0x000fe200078e0202 */
[----:B------:R-:W-:Y:S01]  /*5000*/  SHF.L.U32 R96, R23, 0x1f, RZ ;  /* 0x0000001f17607819 */ /* 0x000fe200000006ff */
[----:B------:R-:W-:Y:S01]  /*5010*/  IMAD R88, R27, -0xc0, R29 ;  /* 0xffffff401b587824 */ /* 0x000fe200078e021d */
[----:B------:R-:W-:Y:S02]  /*5020*/  BSSY B1, `(.L_x_357) ;  /* 0x0000004000017945 */ /* 0x000fe40003800000 */
[----:B------:R-:W1:Y:S02]  /*5030*/  SYNCS.PHASECHK.TRANS64.TRYWAIT P4, [R84+URZ+0x30890], R96 ;  /* 0x03089060540075a7 */ /* 0x000e64000808017f */
[----:B------:R-:W-:Y:S01]  /*5040*/  VIMNMX R88, R88, 0xc0, PT ;  /* 0x000000c058587848 */ /* 0x000fe20003fe0100 */
[----:B-1----:R-:W-:Y:S06]  /*5050*/  @!P4 BRA `(.L_x_358) ;  /* 0x000001180088c947 */ /* 0x002fec0003800000 */
.L_x_548:
[----:B------:R-:W-:Y:S05]  /*5060*/  BSYNC B1 ;  /* 0x0000000000017941 */ /* 0x000fea0003800000 */
.L_x_357:
[----:B------:R-:W-:Y:S01]  /*5070*/  ISETP.GE.AND P4, PT, R18, R88, PT ;  /* 0x000000581200720c */ /* 0x000fe20003f86270 */
[----:B------:R-:W-:-:S12]  /*5080*/  BSSY B1, `(.L_x_359) ;  /* 0x0000006000017945 */ /* 0x000fd80003800000 */
[----:B------:R-:W-:Y:S05]  /*5090*/  @P4 BRA `(.L_x_360) ;  /* 0x0000000000104947 */ /* 0x000fea0003800000 */
[----:B------:R-:W2:Y:S04]  /*50a0*/  @!P1 LDS.128 R36, [R89+0x12000] ;  /* 0x0120000059249984 */ /* 0x000ea80000000c00 */
[----:B0-----:R-:W0:Y:S04]  /*50b0*/  @!P2 LDS.128 R40, [R85+0x12000] ;  /* 0x012000005528a984 */ /* 0x001e280000000c00 */
[----:B--2---:R2:W-:Y:S04]  /*50c0*/  @!P1 STG.E.128 desc[UR56][R46.64], R36 ;  /* 0x000000242e009986 */ /* 0x0045e8000c101d38 */
[----:B0-----:R2:W-:Y:S02]  /*50d0*/  @!P2 STG.E.128 desc[UR56][R46.64+0x40], R40 ;  /* 0x000040282e00a986 */ /* 0x0015e4000c101d38 */
.L_x_360:
[----:B------:R-:W-:Y:S05]  /*50e0*/  BSYNC B1 ;  /* 0x0000000000017941 */ /* 0x000fea0003800000 */
.L_x_359:
[----:B--2---:R-:W-:-:S04]  /*50f0*/  IADD3 R36, R18, 0x60, RZ ;  /* 0x0000006012247810 */ /* 0x004fc80007ffe0ff */
[----:B------:R-:W-:-:S13]  /*5100*/  ISETP.GE.AND P4, PT, R36, R88, PT ;  /* 0x000000582400720c */ /* 0x000fda0003f86270 */
[----:B------:R-:W-:Y:S05]  /*5110*/  @P4 BRA `(.L_x_338) ;  /* 0x0000000000104947 */ /* 0x000fea0003800000 */
[----:B------:R-:W2:Y:S04]  /*5120*/  @!P1 LDS.128 R36, [R89+0x15000] ;  /* 0x0150000059249984 */ /* 0x000ea80000000c00 */
[----:B0-----:R-:W0:Y:S04]  /*5130*/  @!P2 LDS.128 R40, [R85+0x15000] ;  /* 0x015000005528a984 */ /* 0x001e280000000c00 */
[----:B--2---:R2:W-:Y:S04]  /*5140*/  @!P1 STG.E.128 desc[UR56][R44.64], R36 ;  /* 0x000000242c009986 */ /* 0x0045e8000c101d38 */
[----:B0-----:R2:W-:Y:S02]  /*5150*/  @!P2 STG.E.128 desc[UR56][R44.64+0x40], R40 ;  /* 0x000040282c00a986 */ /* 0x0015e4000c101d38 */
.L_x_338:
[----:B------:R-:W-:Y:S05]  /*5160*/  BSYNC B0 ;  /* 0x0000000000007941 */ /* 0x000fea0003800000 */
.L_x_320:
[----:B-123--:R-:W1:Y:S01]  /*5170*/  S2R R36, SR_TID.X ;  /* 0x0000000000247919 */ /* 0x00ee620000002100 */
[----:B------:R-:W-:Y:S01]  /*5180*/  @!PT LDS RZ, [RZ] ;  /* 0x00000000fffff984 */ /* 0x000fe20000000800 */
[----:B------:R-:W-:Y:S01]  /*5190*/  @!PT LDS RZ, [RZ] ;  /* 0x00000000fffff984 */ /* 0x000fe20000000800 */
[----:B------:R-:W-:Y:S01]  /*51a0*/  @!PT LDS RZ, [RZ] ;  /* 0x00000000fffff984 */ /* 0x000fe20000000800 */
[----:B------:R-:W-:Y:S01]  /*51b0*/  @!PT LDS RZ, [RZ] ;  /* 0x00000000fffff984 */ /* 0x000fe20000000800 */
[----:B------:R2:W-:Y:S06]  /*51c0*/  MEMBAR.ALL.CTA ;  /* 0x0000000000007992 */ /* 0x0005ec0000008000 */
[----:B--2---:R-:W2:Y:S01]  /*51d0*/  FENCE.VIEW.ASYNC.S ;  /* 0x00000000000073c6 */ /* 0x004ea20000000000 */
[----:B------:R-:W-:Y:S05]  /*51e0*/  WARPSYNC.ALL ;  /* 0x0000000000007948 */ /* 0x000fea0003800000 */
[----:B------:R-:W-:Y:S01]  /*51f0*/  BSSY B0, `(.L_x_361) ;  /* 0x0000009000007945 */ /* 0x000fe20003800000 */
[----:B-1----:R-:W-:Y:S01]  /*5200*/  LOP3.LUT R36, R36, 0x7f, RZ, 0xc0, !PT ;  /* 0x0000007f24247812 */ /* 0x002fe200078ec0ff */
[----:B--2---:R1:W-:Y:S03]  /*5210*/  BAR.SYNC.DEFER_BLOCKING R76, 0x80 ;  /* 0x0002004c0000751d */ /* 0x0043e60000010000 */
[----:B------:R-:W-:-:S13]  /*5220*/  ISETP.NE.AND P4, PT, R36, RZ, PT ;  /* 0x000000ff2400720c */ /* 0x000fda0003f85270 */
[----:B------:R-:W-:-:S05]  /*5230*/  @!P4 VIADD R36, R84, 0x308a0 ;  /* 0x000308a05424c836 */ /* 0x000fca0000000000 */
[----:B------:R-:W-:-:S04]  /*5240*/  @!P4 PRMT R36, RZ, 0x654, R36 ;  /* 0x00000654ff24c816 */ /* 0x000fc80000000024 */
[----:B------:R1:W-:Y:S01]  /*5250*/  @!P4 SYNCS.ARRIVE.TRANS64.RED.A1T0 RZ, [R36+URZ], RZ ;  /* 0x000000ff24ffc9a7 */ /* 0x0003e2000810043f */
[----:B------:R-:W-:Y:S05]  /*5260*/  @!P3 BRA `(.L_x_362) ;  /* 0x000000000004b947 */ /* 0x000fea0003800000 */
[----:B------:R-:W-:Y:S01]  /*5270*/  BPT.TRAP 0x1 ;  /* 0x000000040000795c */ /* 0x000fe20000300000 */
.L_x_362:
[----:B------:R-:W-:Y:S05]  /*5280*/  BSYNC B0 ;  /* 0x0000000000007941 */ /* 0x000fea0003800000 */
.L_x_361:
[----:B------:R-:W2:Y:S01]  /*5290*/  SYNCS.PHASECHK.TRANS64.TRYWAIT P3, [R84+URZ+0x308b0], R96 ;  /* 0x0308b060540075a7 */ /* 0x000ea2000806017f */
[----:B------:R-:W-:Y:S01]  /*52a0*/  ULDC UR58, c[0x0][0x2e4] ;  /* 0x0000b900003a7ab9 */ /* 0x000fe20000000800 */
[----:B------:R-:W-:Y:S01]  /*52b0*/  ULDC.64 UR38, c[0x0][0x318] ;  /* 0x0000c60000267ab9 */ /* 0x000fe20000000a00 */
[----:B------:R-:W-:Y:S01]  /*52c0*/  ULDC.64 UR36, c[0x0][0x308] ;  /* 0x0000c20000247ab9 */ /* 0x000fe20000000a00 */
[----:B------:R-:W-:Y:S01]  /*52d0*/  BSSY B0, `(.L_x_363) ;  /* 0x0000003000007945 */ /* 0x000fe20003800000 */
[----:B----4-:R-:W-:-:S03]  /*52e0*/  IMAD.WIDE R40, R27, 0xc0, R4 ;  /* 0x000000c01b287825 */ /* 0x010fc600078e0204 */
[----:B--2---:R-:W-:Y:S05]  /*52f0*/  @!P3 BRA `(.L_x_364) ;  /* 0x0000011400f4b947 */ /* 0x004fea0003800000 */
.L_x_549:
[----:B------:R-:W-:Y:S05]  /*5300*/  BSYNC B0 ;  /* 0x0000000000007941 */ /* 0x000fea0003800000 */
.L_x_363:
[----:B------:R-:W-:Y:S01]  /*5310*/  ISETP.GE.AND P3, PT, R18, R88, PT ;  /* 0x000000581200720c */ /* 0x000fe20003f66270 */
[----:B------:R-:W-:-:S12]  /*5320*/  BSSY B0, `(.L_x_365) ;  /* 0x0000010000007945 */ /* 0x000fd80003800000 */
[----:B------:R-:W-:Y:S05]  /*5330*/  @P3 BRA `(.L_x_366) ;  /* 0x0000000000383947 */ /* 0x000fea0003800000 */
[----:B------:R-:W-:Y:S02]  /*5340*/  IMAD R39, R41, UR38, RZ ;  /* 0x0000002629277c24 */ /* 0x000fe4000f8e02ff */
[----:B-1----:R-:W-:Y:S02]  /*5350*/  IMAD.MOV.U32 R36, RZ, RZ, R34 ;  /* 0x000000ffff247224 */ /* 0x002fe400078e0022 */
[----:B------:R-:W-:Y:S02]  /*5360*/  IMAD.MOV.U32 R37, RZ, RZ, R0 ;  /* 0x000000ffff257224 */ /* 0x000fe400078e0000 */
[C---:B------:R-:W-:Y:S02]  /*5370*/  IMAD R39, R40.reuse, UR39, R39 ;  /* 0x0000002728277c24 */ /* 0x040fe4000f8e0227 */
[----:B------:R-:W-:-:S05]  /*5380*/  IMAD.WIDE.U32 R36, R40, UR38, R36 ;  /* 0x0000002628247c25 */ /* 0x000fca000f8e0024 */
[----:B------:R-:W-:Y:S02]  /*5390*/  IADD3 R37, R37, R39, RZ ;  /* 0x0000002725257210 */ /* 0x000fe40007ffe0ff */
[----:B------:R-:W-:-:S04]  /*53a0*/  LEA R42, P3, R36, UR36, 0x1 ;  /* 0x00000024242a7c11 */ /* 0x000fc8000f8608ff */
[----:B0-----:R-:W-:Y:S02]  /*53b0*/  LEA.HI.X R43, R36, UR37, R37, 0x1, P3 ;  /* 0x00000025242b7c11 */ /* 0x001fe400098f0c25 */
[----:B------:R-:W-:-:S13]  /*53c0*/  ISETP.GE.AND P3, PT, R16, UR58, PT ;  /* 0x0000003a10007c0c */ /* 0x000fda000bf66270 */
[----:B------:R-:W0:Y:S04]  /*53d0*/  @!P3 LDS.128 R36, [R89] ;  /* 0x000000005924b984 */ /* 0x000e280000000c00 */
[----:B0-----:R-:W-:Y:S01]  /*53e0*/  @!P3 STG.E.128 desc[UR56][R42.64], R36 ;  /* 0x000000242a00b986 */ /* 0x001fe2000c101d38 */
[----:B------:R-:W-:-:S13]  /*53f0*/  ISETP.GE.AND P3, PT, R79, UR58, PT ;  /* 0x0000003a4f007c0c */ /* 0x000fda000bf66270 */
[----:B------:R-:W0:Y:S04]  /*5400*/  @!P3 LDS.128 R36, [R85] ;  /* 0x000000005524b984 */ /* 0x000e280000000c00 */
[----:B0-----:R3:W-:Y:S02]  /*5410*/  @!P3 STG.E.128 desc[UR56][R42.64+0x40], R36 ;  /* 0x000040242a00b986 */ /* 0x0017e4000c101d38 */
.L_x_366:
[----:B------:R-:W-:Y:S05]  /*5420*/  BSYNC B0 ;  /* 0x0000000000007941 */ /* 0x000fea0003800000 */
.L_x_365:
[----:B-1-3--:R-:W-:Y:S01]  /*5430*/  VIADD R36, R18, 0x60 ;  /* 0x0000006012247836 */ /* 0x00afe20000000000 */
[----:B------:R-:W-:Y:S04]  /*5440*/  BSSY B0, `(.L_x_367) ;  /* 0x0000013000007945 */ /* 0x000fe80003800000 */
[----:B------:R-:W-:-:S13]  /*5450*/  ISETP.GE.AND P3, PT, R36, R88, PT ;  /* 0x000000582400720c */ /* 0x000fda0003f66270 */
[----:B------:R-:W-:Y:S05]  /*5460*/  @P3 BRA `(.L_x_368) ;  /* 0x0000000000403947 */ /* 0x000fea0003800000 */
[----:B------:R-:W-:Y:S01]  /*5470*/  IADD3 R39, P3, R40, 0x60, RZ ;  /* 0x0000006028277810 */ /* 0x000fe20007f7e0ff */
[----:B------:R-:W-:Y:S01]  /*5480*/  IMAD.MOV.U32 R36, RZ, RZ, R34 ;  /* 0x000000ffff247224 */ /* 0x000fe200078e0022 */
[----:B------:R-:W-:-:S03]  /*5490*/  MOV R37, R0 ;  /* 0x0000000000257202 */ /* 0x000fc60000000f00 */
[----:B------:R-:W-:Y:S02]  /*54a0*/  IMAD.X R40, RZ, RZ, R41, P3 ;  /* 0x000000ffff287224 */ /* 0x000fe400018e0629 */
[----:B------:R-:W-:-:S04]  /*54b0*/  IMAD.WIDE.U32 R36, R39, UR38, R36 ;  /* 0x0000002627247c25 */ /* 0x000fc8000f8e0024 */
[----:B------:R-:W-:-:S04]  /*54c0*/  IMAD R40, R40, UR38, RZ ;  /* 0x0000002628287c24 */ /* 0x000fc8000f8e02ff */
[----:B------:R-:W-:Y:S01]  /*54d0*/  IMAD R39, R39, UR39, R40 ;  /* 0x0000002727277c24 */ /* 0x000fe2000f8e0228 */
[----:B------:R-:W-:-:S03]  /*54e0*/  LEA R40, P3, R36, UR36, 0x1 ;  /* 0x0000002424287c11 */ /* 0x000fc6000f8608ff */
[----:B------:R-:W-:-:S05]  /*54f0*/  IMAD.IADD R37, R37, 0x1, R39 ;  /* 0x0000000125257824 */ /* 0x000fca00078e0227 */
[----:B------:R-:W-:Y:S02]  /*5500*/  LEA.HI.X R41, R36, UR37, R37, 0x1, P3 ;  /* 0x0000002524297c11 */ /* 0x000fe400098f0c25 */
[----:B------:R-:W-:-:S13]  /*5510*/  ISETP.GE.AND P3, PT, R16, UR58, PT ;  /* 0x0000003a10007c0c */ /* 0x000fda000bf66270 */
[----:B------:R-:W1:Y:S04]  /*5520*/  @!P3 LDS.128 R36, [R89+0x3000] ;  /* 0x003000005924b984 */ /* 0x000e680000000c00 */
[----:B-1----:R-:W-:Y:S01]  /*5530*/  @!P3 STG.E.128 desc[UR56][R40.64], R36 ;  /* 0x000000242800b986 */ /* 0x002fe2000c101d38 */
[----:B------:R-:W-:-:S13]  /*5540*/  ISETP.GE.AND P3, PT, R79, UR58, PT ;  /* 0x0000003a4f007c0c */ /* 0x000fda000bf66270 */
[----:B------:R-:W1:Y:S04]  /*5550*/  @!P3 LDS.128 R36, [R85+0x3000] ;  /* 0x003000005524b984 */ /* 0x000e680000000c00 */
[----:B-1----:R1:W-:Y:S02]  /*5560*/  @!P3 STG.E.128 desc[UR56][R40.64+0x40], R36 ;  /* 0x000040242800b986 */ /* 0x0023e4000c101d38 */
.L_x_368:
[----:B------:R-:W-:Y:S05]  /*5570*/  BSYNC B0 ;  /* 0x0000000000007941 */ /* 0x000fea0003800000 */
.L_x_367:
[----:B-1----:R-:W3:Y:S01]  /*5580*/  LDL R36, [R1] ;  /* 0x0000000001247983 */ /* 0x002ee20000100800 */
[----:B------:R-:W-:Y:S02]  /*5590*/  VIADD R19, R19, 0x1 ;  /* 0x0000000113137836 */ /* 0x000fe40000000000 */
[----:B0-2---:R-:W-:Y:S01]  /*55a0*/  @!P4 VIADD R84, R84, 0x308c0 ;  /* 0x000308c05454c836 */ /* 0x005fe20000000000 */
[----:B------:R-:W-:Y:S01]  /*55b0*/  @!PT LDS RZ, [RZ] ;  /* 0x00000000fffff984 */ /* 0x000fe20000000800 */
[----:B------:R-:W-:Y:S01]  /*55c0*/  @!PT LDS RZ, [RZ] ;  /* 0x00000000fffff984 */ /* 0x000fe20000000800 */
[----:B------:R-:W-:Y:S01]  /*55d0*/  @!PT LDS RZ, [RZ] ;  /* 0x00000000fffff984 */ /* 0x000fe20000000800 */
[----:B------:R-:W-:Y:S01]  /*55e0*/  @!PT LDS RZ, [RZ] ;  /* 0x00000000fffff984 */ /* 0x000fe20000000800 */
[----:B------:R0:W-:Y:S06]  /*55f0*/  MEMBAR.ALL.CTA ;  /* 0x0000000000007992 */ /* 0x0001ec0000008000 */
[----:B0-----:R-:W0:Y:S02]  /*5600*/  FENCE.VIEW.ASYNC.S ;  /* 0x00000000000073c6 */ /* 0x001e240000000000 */
[----:B0-----:R0:W-:Y:S01]  /*5610*/  BAR.SYNC.DEFER_BLOCKING R76, 0x80 ;  /* 0x0002004c0000751d */ /* 0x0011e20000010000 */
[----:B------:R-:W-:-:S02]  /*5620*/  ISETP.NE.AND P3, PT, R19, 0x2, PT ;  /* 0x000000021300780c */ /* 0x000fc40003f65270 */
[----:B------:R-:W-:Y:S02]  /*5630*/  @!P4 PRMT R84, RZ, 0x654, R84 ;  /* 0x00000654ff54c816 */ /* 0x000fe40000000054 */
[----:B------:R-:W-:Y:S02]  /*5640*/  SEL R19, R19, RZ, P3 ;  /* 0x000000ff13137207 */ /* 0x000fe40001800000 */
[----:B------:R0:W-:Y:S01]  /*5650*/  @!P4 SYNCS.ARRIVE.TRANS64.RED.A1T0 RZ, [R84+URZ], RZ ;  /* 0x000000ff54ffc9a7 */ /* 0x0001e2000810043f */
[----:B---3--:R-:W-:Y:S02]  /*5660*/  LOP3.LUT P5, RZ, R36, 0x2, RZ, 0xc0, !PT ;  /* 0x0000000224ff7812 */ /* 0x008fe400078ac0ff */
[----:B------:R-:W-:-:S04]  /*5670*/  SEL R36, RZ, 0x1, P3 ;  /* 0x00000001ff247807 */ /* 0x000fc80001800000 */
[----:B------:R-:W-:-:S07]  /*5680*/  LOP3.LUT R23, R23, R36, RZ, 0x3c, !PT ;  /* 0x0000002417177212 */ /* 0x000fce00078e3cff */
[----:B0-----:R-:W-:Y:S05]  /*5690*/  @P5 BRA `(.L_x_369) ;  /* 0xffffffcc00405947 */ /* 0x001fea000383ffff */
[----:B------:R-:W0:Y:S01]  /*56a0*/  S2R R37, SR_TID.X ;  /* 0x0000000000257919 */ /* 0x000e220000002100 */
[----:B------:R-:W-:Y:S02]  /*56b0*/  PLOP3.LUT P0, PT, PT, PT, PT, 0x8, 0x0 ;  /* 0x000000000000781c */ /* 0x000fe40003f0e170 */
[----:B0-----:R-:W-:-:S04]  /*56c0*/  SHF.R.U32.HI R37, RZ, 0x7, R37 ;  /* 0x00000007ff257819 */ /* 0x001fc80000011625 */
[----:B------:R-:W-:-:S13]  /*56d0*/  ISETP.NE.AND P5, PT, R37, 0x1, PT ;  /* 0x000000012500780c */ /* 0x000fda0003fa5270 */
[----:B------:R-:W-:Y:S06]  /*56e0*/  @!P5 BAR.ARV 0x9, 0x100 ;  /* 0x024400000000db1d */ /* 0x000fec0000002000 */
.L_x_315:
[----:B------:R-:W-:Y:S01]  /*56f0*/  ISETP.GE.AND P2, PT, R120, 0x1, PT ;  /* 0x000000017800780c */ /* 0x000fe20003f46270 */
[----:B------:R-:W-:Y:S01]  /*5700*/  IMAD.MOV.U32 R3, RZ, RZ, RZ ;  /* 0x000000ffff037224 */ /* 0x000fe200078e00ff */
[----:B------:R-:W-:Y:S01]  /*5710*/  PLOP3.LUT P1, PT, PT, PT, PT, 0x80, 0x0 ;  /* 0x000000000000781c */ /* 0x000fe20003f2f070 */
[----:B------:R-:W-:Y:S01]  /*5720*/  IMAD.MOV.U32 R151, RZ, RZ, RZ ;  /* 0x000000ffff977224 */ /* 0x000fe200078e00ff */
[----:B------:R-:W-:Y:S02]  /*5730*/  MOV R21, RZ ;  /* 0x000000ff00157202 */ /* 0x000fe40000000f00 */
[----:B------:R-:W-:Y:S02]  /*5740*/  CS2R R44, SRZ ;  /* 0x00000000002c7805 */ /* 0x000fe4000001ff00 */
[----:B------:R-:W-:Y:S01]  /*5750*/  CS2R R28, SRZ ;  /* 0x00000000001c7805 */ /* 0x000fe2000001ff00 */
[----:B------:R-:W-:Y:S01]  /*5760*/  IMAD.MOV.U32 R27, RZ, RZ, RZ ;  /* 0x000000ffff1b7224 */ /* 0x000fe200078e00ff */
        /* <DEDUP_REMOVED lines=9> */
[----:B------:R-:W-:Y:S02]  /*5800*/  MOV R54, RZ ;  /* 0x000000ff00367202 */ /* 0x000fe40000000f00 */
[----:B------:R-:W-:Y:S01]  /*5810*/  CS2R R14, SRZ ;  /* 0x00000000000e7805 */ /* 0x000fe2000001ff00 */
[----:B------:R-:W-:Y:S02]  /*5820*/  IMAD.MOV.U32 R56, RZ, RZ, RZ ;  /* 0x000000ffff387224 */ /* 0x000fe400078e00ff */
[----:B------:R-:W-:Y:S02]  /*5830*/  IMAD.MOV.U32 R13, RZ, RZ, RZ ;  /* 0x000000ffff0d7224 */ /* 0x000fe400078e00ff */
[----:B------:R-:W-:Y:S01]  /*5840*/  IMAD.MOV.U32 R58, RZ, RZ, RZ ;  /* 0x000000ffff3a7224 */ /* 0x000fe200078e00ff */
[----:B------:R-:W-:Y:S06]  /*5850*/  @P0 BRA `(.L_x_370) ;  /* 0x00000000000c0947 */ /* 0x000fec0003800000 */
[----:B------:R-:W0:Y:S01]  /*5860*/  FENCE.VIEW.ASYNC.G ;  /* 0x00000000000073c6 */ /* 0x000e220000000100 */
[----:B------:R-:W-:Y:S05]  /*5870*/  WARPSYNC.ALL ;  /* 0x0000000000007948 */ /* 0x000fea0003800000 */
[----:B0-----:R-:W-:Y:S06]  /*5880*/  BAR.ARV 0xc, 0x1a0 ;  /* 0x0306800000007b1d */ /* 0x001fec0000002000 */
.L_x_370:
[----:B------:R-:W-:Y:S01]  /*5890*/  MOV R12, RZ ;  /* 0x000000ff000c7202 */ /* 0x000fe20000000f00 */
[----:B------:R-:W-:Y:S01]  /*58a0*/  IMAD.MOV.U32 R55, RZ, RZ, RZ ;  /* 0x000000ffff377224 */ /* 0x000fe200078e00ff */
[----:B------:R-:W-:Y:S06]  /*58b0*/  @!P2 BRA `(.L_x_371) ;  /* 0x000000ac0060a947 */ /* 0x000fec0003800000 */
[----:B------:R-:W-:-:S03]  /*58c0*/  UMOV UR4, 0xffffffff ;  /* 0xffffffff00047882 */ /* 0x000fc60000000000 */
[----:B------:R-:W-:Y:S05]  /*58d0*/  BRA.DIV UR4, `(.L_x_372) ;  /* 0x0000011204907947 */ /* 0x000fea000b800000 */
[----:B------:R-:W0:Y:S02]  /*58e0*/  S2R R0, SR_TID.X ;  /* 0x0000000000007919 */ /* 0x000e240000002100 */
[----:B0-----:R-:W-:-:S05]  /*58f0*/  VIADD R3, R0, 0xffffff80 ;  /* 0xffffff8000037836 */ /* 0x001fca0000000000 */
[----:B------:R-:W-:-:S04]  /*5900*/  SHF.R.S32.HI R0, RZ, 0x1f, R3 ;  /* 0x0000001fff007819 */ /* 0x000fc80000011403 */
[----:B------:R-:W-:-:S04]  /*5910*/  LEA.HI R0, R0, R3, RZ, 0x7 ;  /* 0x0000000300007211 */ /* 0x000fc800078f38ff */
[----:B------:R-:W-:-:S06]  /*5920*/  SHF.R.S32.HI R0, RZ, 0x7, R0 ;  /* 0x00000007ff007819 */ /* 0x000fcc0000011400 */
[----:B------:R-:W0:Y:S04]  /*5930*/  SHFL.IDX PT, R0, R0, RZ, 0x1f ;  /* 0x00001fff00007589 */ /* 0x000e2800000e0000 */
[----:B0-----:R1:W-:Y:S02]  /*5940*/  STL [R1+0x60], R0 ;  /* 0x0000600001007387 */ /* 0x0013e40000100800 */
.L_x_552:
[----:B------:R-:W1:Y:S01]  /*5950*/  LDL R4, [R1+0x60] ;  /* 0x0000600001047983 */ /* 0x000e620000100800 */
[----:B------:R-:W-:Y:S01]  /*5960*/  VIADD R3, R2, 0x1e800 ;  /* 0x0001e80002037836 */ /* 0x000fe20000000000 */
[----:B------:R-:W-:Y:S04]  /*5970*/  BSSY B6, `(.L_x_373) ;  /* 0x0000016000067945 */ /* 0x000fe80003800000 */
[----:B------:R-:W-:Y:S01]  /*5980*/  LOP3.LUT P0, RZ, R3, 0x3ff, RZ, 0xc0, !PT ;  /* 0x000003ff03ff7812 */ /* 0x000fe2000780c0ff */
[----:B-1----:R-:W-:-:S05]  /*5990*/  IMAD.HI R0, R4, 0x55555556, RZ ;  /* 0x5555555604007827 */ /* 0x002fca00078e02ff */
[----:B------:R-:W-:-:S05]  /*59a0*/  LEA.HI R35, R0, R0, RZ, 0x1 ;  /* 0x0000000000237211 */ /* 0x000fca00078f08ff */
[----:B------:R-:W-:Y:S02]  /*59b0*/  IMAD R35, R35, -0x3, R4 ;  /* 0xfffffffd23237824 */ /* 0x000fe400078e0204 */
[----:B------:R-:W-:Y:S05]  /*59c0*/  @!P0 BRA `(.L_x_374) ;  /* 0x0000000000408947 */ /* 0x000fea0003800000 */
[----:B------:R-:W-:Y:S01]  /*59d0*/  MOV R0, 0x0 ;  /* 0x0000000000007802 */ /* 0x000fe20000000f00 */
[----:B------:R-:W-:Y:S01]  /*59e0*/  ULDC.64 UR4, c[0x4][0xa8] ;  /* 0x01002a0000047ab9 */ /* 0x000fe20000000a00 */
[----:B------:R-:W-:Y:S01]  /*59f0*/  ULDC.64 UR6, c[0x4][0xb0] ;  /* 0x01002c0000067ab9 */ /* 0x000fe20000000a00 */
[----:B------:R-:W-:Y:S01]  /*5a00*/  MOV R4, UR4 ;  /* 0x0000000400047c02 */ /* 0x000fe20008000f00 */
[----:B0-----:R0:W1:Y:S01]  /*5a10*/  LDC.64 R14, c[0x4][R0] ;  /* 0x01000000000e7b82 */ /* 0x0010620000000a00 */
[----:B------:R-:W-:Y:S01]  /*5a20*/  IMAD.U32 R5, RZ, RZ, UR5 ;  /* 0x00000005ff057e24 */ /* 0x000fe2000f8e00ff */
[----:B------:R-:W-:Y:S01]  /*5a30*/  ULDC.64 UR4, c[0x4][0x48] ;  /* 0x0100120000047ab9 */ /* 0x000fe20000000a00 */
[----:B------:R-:W-:Y:S01]  /*5a40*/  IMAD.U32 R6, RZ, RZ, UR6 ;  /* 0x00000006ff067e24 */ /* 0x000fe2000f8e00ff */
[----:B------:R-:W-:Y:S01]  /*5a50*/  MOV R10, UR4 ;  /* 0x00000004000a7c02 */ /* 0x000fe20008000f00 */
[----:B------:R-:W-:Y:S01]  /*5a60*/  IMAD.U32 R7, RZ, RZ, UR7 ;  /* 0x00000007ff077e24 */ /* 0x000fe2000f8e00ff */
[----:B------:R-:W-:Y:S01]  /*5a70*/  MOV R13, RZ ;  /* 0x000000ff000d7202 */ /* 0x000fe20000000f00 */
[----:B------:R-:W-:-:S02]  /*5a80*/  IMAD.U32 R11, RZ, RZ, UR5 ;  /* 0x00000005ff0b7e24 */ /* 0x000fc4000f8e00ff */
[----:B------:R-:W-:Y:S02]  /*5a90*/  IMAD.MOV.U32 R8, RZ, RZ, 0x70 ;  /* 0x00000070ff087424 */ /* 0x000fe400078e00ff */
[----:B0-----:R-:W-:-:S07]  /*5aa0*/  IMAD.MOV.U32 R12, RZ, RZ, 0x1 ;  /* 0x00000001ff0c7424 */ /* 0x001fce00078e00ff */
[----:B------:R-:W-:-:S07]  /*5ab0*/  LEPC R20, `(.L_x_374) ;  /* 0x000000001014794e */ /* 0x000fce0000000000 */
[----:B-1---5:R-:W-:Y:S05]  /*5ac0*/  CALL.ABS.NOINC R14 ;  /* 0x000000000e007343 */ /* 0x022fea0003c00000 */
.L_x_374:
[----:B------:R-:W-:Y:S05]  /*5ad0*/  BSYNC B6 ;  /* 0x0000000000067941 */ /* 0x000fea0003800000 */
.L_x_373:
[----:B------:R-:W-:Y:S02]  /*5ae0*/  ULDC UR4, c[0x0][0x3d4] ;  /* 0x0000f50000047ab9 */ /* 0x000fe40000000800 */
[----:B------:R-:W-:-:S13]  /*5af0*/  ISETP.LT.AND P0, PT, RZ, UR4, PT ;  /* 0x00000004ff007c0c */ /* 0x000fda000bf01270 */
[----:B------:R-:W-:Y:S05]  /*5b00*/  @P0 BRA `(.L_x_375) ;  /* 0x0000000000400947 */ /* 0x000fea0003800000 */
[----:B------:R-:W2:Y:S02]  /*5b10*/  LDL R20, [R1+0x80] ;  /* 0x0000800001147983 */ /* 0x000ea40000100800 */
[----:B--2---:R-:W-:-:S04]  /*5b20*/  LEA.HI R0, R20, R20, RZ, 0x1 ;  /* 0x0000001414007211 */ /* 0x004fc800078f08ff */
[----:B------:R-:W-:-:S05]  /*5b30*/  LOP3.LUT R0, R0, 0xfffffffe, RZ, 0xc0, !PT ;  /* 0xfffffffe00007812 */ /* 0x000fca00078ec0ff */
[----:B------:R-:W-:-:S05]  /*5b40*/  IMAD.IADD R0, R20, 0x1, -R0 ;  /* 0x0000000114007824 */ /* 0x000fca00078e0a00 */
[----:B------:R-:W-:-:S04]  /*5b50*/  SHF.L.U32 R3, R0, 0x1f, RZ ;  /* 0x0000001f00037819 */ /* 0x000fc800000006ff */
[----:B------:R1:W2:Y:S03]  /*5b60*/  SYNCS.PHASECHK.TRANS64.TRYWAIT P0, [R2+URZ+0x30800], R3 ;  /* 0x03080003020075a7 */ /* 0x0002a6000800017f */
[----:B--2---:R-:W-:Y:S05]  /*5b70*/  @!P0 NANOSLEEP.SYNCS 0x989680 ;  /* 0x009896800000895d */ /* 0x004fea0003900000 */
[----:B------:R-:W2:Y:S01]  /*5b80*/  @!P0 SYNCS.PHASECHK.TRANS64 P0, [R2+URZ+0x30800], R3 ;  /* 0x03080003020085a7 */ /* 0x000ea2000800007f */
[----:B------:R-:W-:Y:S04]  /*5b90*/  BSSY B0, `(.L_x_376) ;  /* 0x0000006000007945 */ /* 0x000fe80003800000 */
[----:B--2---:R-:W-:Y:S05]  /*5ba0*/  @P0 BRA `(.L_x_377) ;  /* 0x0000000000100947 */ /* 0x004fea0003800000 */
.L_x_378:
[----:B--2---:R2:W3:Y:S02]  /*5bb0*/  SYNCS.PHASECHK.TRANS64.TRYWAIT P0, [R2+URZ+0x30800], R3 ;  /* 0x03080003020075a7 */ /* 0x0044e4000800017f */
[----:B---3--:R-:W-:Y:S05]  /*5bc0*/  @!P0 NANOSLEEP.SYNCS 0x989680 ;  /* 0x009896800000895d */ /* 0x008fea0003900000 */
[----:B------:R-:W3:Y:S02]  /*5bd0*/  @!P0 SYNCS.PHASECHK.TRANS64 P0, [R2+URZ+0x30800], R3 ;  /* 0x03080003020085a7 */ /* 0x000ee4000800007f */
[----:B---3--:R-:W-:Y:S05]  /*5be0*/  @!P0 BRA `(.L_x_378) ;  /* 0xfffffffc00f08947 */ /* 0x008fea000383ffff */
.L_x_377:
[----:B------:R-:W-:Y:S05]  /*5bf0*/  BSYNC B0 ;  /* 0x0000000000007941 */ /* 0x000fea0003800000 */
.L_x_376:
[----:B------:R-:W-:Y:S05]  /*5c00*/  BRA `(.L_x_379) ;  /* 0x0000002000fc7947 */ /* 0x000fea0003800000 */
.L_x_375:
[----:B------:R-:W1:Y:S01]  /*5c10*/  S2R R0, SR_TID.X ;  /* 0x0000000000007919 */ /* 0x000e620000002100 */
[----:B------:R-:W-:Y:S01]  /*5c20*/  VIADD R4, R2, 0xc400 ;  /* 0x0000c40002047836 */ /* 0x000fe20000000000 */
[----:B------:R-:W-:Y:S01]  /*5c30*/  ULDC.64 UR4, c[0x0][0x3d8] ;  /* 0x0000f60000047ab9 */ /* 0x000fe20000000a00 */
[----:B------:R-:W-:Y:S01]  /*5c40*/  ULDC.64 UR6, c[0x0][0x3e8] ;  /* 0x0000fa0000067ab9 */ /* 0x000fe20000000a00 */
[----:B------:R-:W-:Y:S01]  /*5c50*/  SHF.R.S32.HI R10, RZ, 0x1f, R16 ;  /* 0x0000001fff0a7819 */ /* 0x000fe20000011410 */
[----:B------:R-:W-:Y:S01]  /*5c60*/  BSSY B6, `(.L_x_380) ;  /* 0x0000039000067945 */ /* 0x000fe20003800000 */
[----:B------:R-:W-:Y:S01]  /*5c70*/  LOP3.LUT P0, RZ, R4, 0x3ff, RZ, 0xc0, !PT ;  /* 0x000003ff04ff7812 */ /* 0x000fe2000780c0ff */
[----:B-1----:R-:W-:Y:S01]  /*5c80*/  VIADD R44, R0, 0xffffff80 ;  /* 0xffffff80002c7836 */ /* 0x002fe20000000000 */
[----:B-----5:R-:W-:-:S04]  /*5c90*/  SHF.R.S32.HI R0, RZ, 0x1f, R24 ;  /* 0x0000001fff007819 */ /* 0x020fc80000011418 */
[----:B------:R-:W-:Y:S01]  /*5ca0*/  SHF.R.S32.HI R3, RZ, 0x1f, R44 ;  /* 0x0000001fff037819 */ /* 0x000fe2000001142c */
[----:B------:R-:W-:-:S03]  /*5cb0*/  IMAD R7, R0, UR6, RZ ;  /* 0x0000000600077c24 */ /* 0x000fc6000f8e02ff */
[----:B------:R-:W-:Y:S01]  /*5cc0*/  LEA.HI R4, R3, R44, RZ, 0x2 ;  /* 0x0000002c03047211 */ /* 0x000fe200078f10ff */
[----:B------:R-:W-:Y:S02]  /*5cd0*/  IMAD R3, R0, UR4, RZ ;  /* 0x0000000400037c24 */ /* 0x000fe4000f8e02ff */
[----:B------:R-:W-:Y:S01]  /*5ce0*/  IMAD R31, R24, UR7, R7 ;  /* 0x00000007181f7c24 */ /* 0x000fe2000f8e0207 */
[----:B------:R-:W-:Y:S01]  /*5cf0*/  LOP3.LUT R0, R4, 0xfffffffc, RZ, 0xc0, !PT ;  /* 0xfffffffc04007812 */ /* 0x000fe200078ec0ff */
[----:B------:R-:W-:-:S03]  /*5d00*/  IMAD.WIDE.U32 R4, R24, UR4, RZ ;  /* 0x0000000418047c25 */ /* 0x000fc6000f8e00ff */
[----:B------:R-:W-:Y:S01]  /*5d10*/  IADD3 R0, R44, -R0, RZ ;  /* 0x800000002c007210 */ /* 0x000fe20007ffe0ff */
[C---:B------:R-:W-:Y:S01]  /*5d20*/  IMAD R3, R24.reuse, UR5, R3 ;  /* 0x0000000518037c24 */ /* 0x040fe2000f8e0203 */
[----:B------:R-:W-:Y:S01]  /*5d30*/  ULDC.64 UR4, c[0x0][0x3c8] ;  /* 0x0000f20000047ab9 */ /* 0x000fe20000000a00 */
[----:B------:R-:W-:Y:S01]  /*5d40*/  IMAD.WIDE.U32 R6, R24, UR6, RZ ;  /* 0x0000000618067c25 */ /* 0x000fe2000f8e00ff */
[----:B------:R-:W-:Y:S01]  /*5d50*/  LEA R28, P1, R4, UR4, 0x1 ;  /* 0x00000004041c7c11 */ /* 0x000fe2000f8208ff */
[----:B------:R-:W-:Y:S02]  /*5d60*/  ULDC.64 UR6, c[0x0][0x3e0] ;  /* 0x0000f80000067ab9 */ /* 0x000fe40000000a00 */
[----:B------:R-:W-:Y:S01]  /*5d70*/  IMAD.SHL.U32 R26, R0, 0x4, RZ ;  /* 0x00000004001a7824 */ /* 0x000fe200078e00ff */
[C---:B------:R-:W-:Y:S01]  /*5d80*/  IADD3 R0, P4, R16.reuse, R6, RZ ;  /* 0x0000000610007210 */ /* 0x040fe20007f9e0ff */
[----:B------:R-:W-:Y:S01]  /*5d90*/  IMAD.IADD R11, R3, 0x1, R5 ;  /* 0x00000001030b7824 */ /* 0x000fe200078e0205 */
[-C--:B------:R-:W-:Y:S01]  /*5da0*/  IADD3 R5, P2, R16, R4.reuse, RZ ;  /* 0x0000000410057210 */ /* 0x080fe20007f5e0ff */
[----:B------:R-:W-:Y:S01]  /*5db0*/  IMAD.IADD R31, R31, 0x1, R7 ;  /* 0x000000011f1f7824 */ /* 0x000fe200078e0207 */
[----:B------:R-:W-:-:S02]  /*5dc0*/  IADD3 R9, P3, R26, R4, RZ ;  /* 0x000000041a097210 */ /* 0x000fc40007f7e0ff */
[----:B------:R-:W-:Y:S01]  /*5dd0*/  SHF.R.S32.HI R8, RZ, 0x1f, R26 ;  /* 0x0000001fff087819 */ /* 0x000fe2000001141a */
[----:B------:R-:W-:Y:S01]  /*5de0*/  IMAD.X R3, R10, 0x1, R31, P4 ;  /* 0x000000010a037824 */ /* 0x000fe200020e061f */
[----:B------:R-:W-:Y:S02]  /*5df0*/  IADD3 R7, P5, R26, R6, RZ ;  /* 0x000000061a077210 */ /* 0x000fe40007fbe0ff */
[--C-:B------:R-:W-:Y:S02]  /*5e00*/  LEA.HI.X R29, R4, UR5, R11.reuse, 0x1, P1 ;  /* 0x00000005041d7c11 */ /* 0x100fe400088f0c0b */
[----:B------:R-:W-:Y:S01]  /*5e10*/  IADD3.X R4, R10, R11, RZ, P2, !PT ;  /* 0x0000000b0a047210 */ /* 0x000fe200017fe4ff */
[----:B------:R-:W-:Y:S01]  /*5e20*/  IMAD.X R10, R8, 0x1, R11, P3 ;  /* 0x00000001080a7824 */ /* 0x000fe200018e060b */
[----:B------:R-:W-:Y:S01]  /*5e30*/  LEA R30, P1, R6, UR6, 0x1 ;  /* 0x00000006061e7c11 */ /* 0x000fe2000f8208ff */
[----:B------:R-:W-:Y:S01]  /*5e40*/  IMAD.X R8, R8, 0x1, R31, P5 ;  /* 0x0000000108087824 */ /* 0x000fe200028e061f */
[----:B------:R-:W-:-:S02]  /*5e50*/  LEA R42, P2, R5, UR4, 0x1 ;  /* 0x00000004052a7c11 */ /* 0x000fc4000f8408ff */
[----:B------:R-:W-:Y:S02]  /*5e60*/  LEA R38, P3, R9, UR4, 0x1 ;  /* 0x0000000409267c11 */ /* 0x000fe4000f8608ff */
[----:B------:R-:W-:Y:S02]  /*5e70*/  LEA R36, P4, R7, UR6, 0x1 ;  /* 0x0000000607247c11 */ /* 0x000fe4000f8808ff */
[----:B------:R-:W-:Y:S02]  /*5e80*/  LEA R40, P5, R0, UR6, 0x1 ;  /* 0x0000000600287c11 */ /* 0x000fe4000f8a08ff */
[----:B------:R-:W-:Y:S02]  /*5e90*/  LEA.HI.X R39, R9, UR5, R10, 0x1, P3 ;  /* 0x0000000509277c11 */ /* 0x000fe400098f0c0a */
[----:B------:R-:W-:Y:S02]  /*5ea0*/  LEA.HI.X R37, R7, UR7, R8, 0x1, P4 ;  /* 0x0000000707257c11 */ /* 0x000fe4000a0f0c08 */
[----:B------:R-:W-:-:S02]  /*5eb0*/  LEA.HI.X R31, R6, UR7, R31, 0x1, P1 ;  /* 0x00000007061f7c11 */ /* 0x000fc400088f0c1f */
[----:B------:R-:W-:Y:S02]  /*5ec0*/  LEA.HI.X R43, R5, UR5, R4, 0x1, P2 ;  /* 0x00000005052b7c11 */ /* 0x000fe400090f0c04 */
[----:B------:R-:W-:Y:S01]  /*5ed0*/  LEA.HI.X R41, R0, UR7, R3, 0x1, P5 ;  /* 0x0000000700297c11 */ /* 0x000fe2000a8f0c03 */
[----:B------:R-:W-:Y:S06]  /*5ee0*/  @!P0 BRA `(.L_x_381) ;  /* 0x0000000000408947 */ /* 0x000fec0003800000 */
        /* <DEDUP_REMOVED lines=15> */
[----:B-1----:R-:W-:Y:S05]  /*5fe0*/  CALL.ABS.NOINC R14 ;  /* 0x000000000e007343 */ /* 0x002fea0003c00000 */
.L_x_381:
[----:B------:R-:W-:Y:S05]  /*5ff0*/  BSYNC B6 ;  /* 0x0000000000067941 */ /* 0x000fea0003800000 */
.L_x_380:
[----:B------:R-:W-:Y:S01]  /*6000*/  ULDC.U8 UR4, c[0x0][0x3f0] ;  /* 0x0000fc0000047ab9 */ /* 0x000fe20000000000 */
[----:B------:R-:W-:Y:S01]  /*6010*/  BSSY B0, `(.L_x_382) ;  /* 0x00001f6000007945 */ /* 0x000fe20003800000 */
[----:B------:R-:W-:-:S13]  /*6020*/  ISETP.NE.AND P0, PT, RZ, UR4, PT ;  /* 0x00000004ff007c0c */ /* 0x000fda000bf05270 */
[----:B------:R-:W-:Y:S05]  /*6030*/  @!P0 BRA `(.L_x_383) ;  /* 0x0000000c00fc8947 */ /* 0x000fea0003800000 */
[----:B------:R-:W2:Y:S04]  /*6040*/  LDL R32, [R1+0x58] ;  /* 0x0000580001207983 */ /* 0x000ea80000100800 */
[----:B------:R-:W3:Y:S01]  /*6050*/  LDL R20, [R1+0x80] ;  /* 0x0000800001147983 */ /* 0x000ee20000100800 */
[----:B------:R-:W-:-:S05]  /*6060*/  IMAD R9, R33, -0xc0, R25 ;  /* 0xffffff4021097824 */ /* 0x000fca00078e0219 */
[----:B------:R-:W-:-:S04]  /*6070*/  VIMNMX R9, R9, 0xc0, PT ;  /* 0x000000c009097848 */ /* 0x000fc80003fe0100 */
[----:B------:R-:W-:Y:S01]  /*6080*/  ISETP.GE.AND P0, PT, R18, R9, PT ;  /* 0x000000091200720c */ /* 0x000fe20003f06270 */
[----:B------:R-:W-:Y:S01]  /*6090*/  BSSY B1, `(.L_x_384) ;  /* 0x000001b000017945 */ /* 0x000fe20003800000 */
[----:B------:R-:W-:Y:S02]  /*60a0*/  CS2R R6, SRZ ;  /* 0x0000000000067805 */ /* 0x000fe4000001ff00 */
[----:B------:R-:W-:Y:S01]  /*60b0*/  CS2R R24, SRZ ;  /* 0x0000000000187805 */ /* 0x000fe2000001ff00 */
[----:B--2---:R-:W-:Y:S01]  /*60c0*/  IMAD.SHL.U32 R3, R32, 0x40, RZ ;  /* 0x0000004020037824 */ /* 0x004fe200078e00ff */
[----:B---3--:R-:W-:-:S04]  /*60d0*/  LEA.HI R0, R20, R20, RZ, 0x1 ;  /* 0x0000001414007211 */ /* 0x008fc800078f08ff */
[----:B------:R-:W-:Y:S02]  /*60e0*/  LOP3.LUT R3, R3, 0x1c0, RZ, 0xc0, !PT ;  /* 0x000001c003037812 */ /* 0x000fe400078ec0ff */
[----:B------:R-:W-:Y:S02]  /*60f0*/  LOP3.LUT R0, R0, 0xfffffffe, RZ, 0xc0, !PT ;  /* 0xfffffffe00007812 */ /* 0x000fe400078ec0ff */
[----:B------:R-:W-:Y:S02]  /*6100*/  LOP3.LUT R4, R3, 0x18, R16, 0xf8, !PT ;  /* 0x0000001803047812 */ /* 0x000fe400078ef810 */
[----:B------:R-:W-:Y:S01]  /*6110*/  SHF.R.U32.HI R3, RZ, 0x3, R3 ;  /* 0x00000003ff037819 */ /* 0x000fe20000011603 */
[----:B------:R-:W-:Y:S01]  /*6120*/  IMAD.IADD R0, R20, 0x1, -R0 ;  /* 0x0000000114007824 */ /* 0x000fe200078e0a00 */
[----:B------:R-:W-:Y:S02]  /*6130*/  CS2R R20, SRZ ;  /* 0x0000000000147805 */ /* 0x000fe4000001ff00 */
[----:B------:R-:W-:-:S02]  /*6140*/  LOP3.LUT R3, R4, R3, RZ, 0x3c, !PT ;  /* 0x0000000304037212 */ /* 0x000fc400078e3cff */
[----:B------:R-:W-:Y:S02]  /*6150*/  CS2R R4, SRZ ;  /* 0x0000000000047805 */ /* 0x000fe4000001ff00 */
[----:B------:R-:W-:Y:S01]  /*6160*/  SHF.L.U32 R27, R0, 0x1f, RZ ;  /* 0x0000001f001b7819 */ /* 0x000fe200000006ff */
[----:B------:R-:W-:Y:S06]  /*6170*/  @P0 BRA `(.L_x_385) ;  /* 0x0000000000300947 */ /* 0x000fec0003800000 */
[C---:B------:R-:W-:Y:S01]  /*6180*/  VIADD R0, R26.reuse, 0x10 ;  /* 0x000000101a007836 */ /* 0x040fe20000000000 */
[----:B------:R-:W-:Y:S01]  /*6190*/  ULDC UR4, c[0x0][0x3d4] ;  /* 0x0000f50000047ab9 */ /* 0x000fe20000000800 */
[----:B------:R-:W-:Y:S02]  /*61a0*/  CS2R R20, SRZ ;  /* 0x0000000000147805 */ /* 0x000fe4000001ff00 */
[----:B------:R-:W-:Y:S02]  /*61b0*/  ISETP.GE.AND P1, PT, R26, UR4, PT ;  /* 0x000000041a007c0c */ /* 0x000fe4000bf26270 */
[----:B------:R-:W-:Y:S02]  /*61c0*/  CS2R R24, SRZ ;  /* 0x0000000000187805 */ /* 0x000fe4000001ff00 */
[----:B------:R-:W-:Y:S02]  /*61d0*/  ISETP.GE.AND P2, PT, R0, UR4, PT ;  /* 0x0000000400007c0c */ /* 0x000fe4000bf46270 */
[----:B------:R-:W-:-:S02]  /*61e0*/  CS2R R4, SRZ ;  /* 0x0000000000047805 */ /* 0x000fc4000001ff00 */
[----:B------:R-:W-:-:S05]  /*61f0*/  CS2R R6, SRZ ;  /* 0x0000000000067805 */ /* 0x000fca000001ff00 */
[----:B------:R1:W5:Y:S04]  /*6200*/  @!P1 LDG.E.64 R20, desc[UR56][R38.64] ;  /* 0x0000003826149981 */ /* 0x000368000c1e1b00 */
[----:B------:R1:W5:Y:S04]  /*6210*/  @!P2 LDG.E.64 R24, desc[UR56][R38.64+0x20] ;  /* 0x000020382618a981 */ /* 0x000368000c1e1b00 */
[----:B------:R1:W5:Y:S04]  /*6220*/  @!P1 LDG.E.64 R4, desc[UR56][R36.64] ;  /* 0x0000003824049981 */ /* 0x000368000c1e1b00 */
[----:B------:R1:W5:Y:S02]  /*6230*/  @!P2 LDG.E.64 R6, desc[UR56][R36.64+0x20] ;  /* 0x000020382406a981 */ /* 0x000364000c1e1b00 */
.L_x_385:
[----:B------:R-:W-:Y:S05]  /*6240*/  BSYNC B1 ;  /* 0x0000000000017941 */ /* 0x000fea0003800000 */
.L_x_384:
[----:B------:R-:W-:-:S03]  /*6250*/  UMOV UR4, 0xffffffff ;  /* 0xffffffff00047882 */ /* 0x000fc60000000000 */
[----:B------:R-:W-:Y:S05]  /*6260*/  BRA.DIV UR4, `(.L_x_386) ;  /* 0x0000010a046c7947 */ /* 0x000fea000b800000 */
.L_x_555:
[----:B------:R-:W-:-:S03]  /*6270*/  UMOV UR4, 0xffffffff ;  /* 0xffffffff00047882 */ /* 0x000fc60000000000 */
[----:B------:R-:W-:Y:S05]  /*6280*/  BRA.DIV UR4, `(.L_x_387) ;  /* 0x0000010a048c7947 */ /* 0x000fea000b800000 */
.L_x_558:
[----:B------:R-:W-:-:S03]  /*6290*/  UMOV UR4, 0xffffffff ;  /* 0xffffffff00047882 */ /* 0x000fc60000000000 */
[----:B------:R-:W-:Y:S05]  /*62a0*/  BRA.DIV UR4, `(.L_x_388) ;  /* 0x0000010a04ac7947 */ /* 0x000fea000b800000 */
.L_x_561:
[----:B------:R-:W-:-:S03]  /*62b0*/  UMOV UR4, 0xffffffff ;  /* 0xffffffff00047882 */ /* 0x000fc60000000000 */
[----:B------:R-:W-:Y:S05]  /*62c0*/  BRA.DIV UR4, `(.L_x_389) ;  /* 0x0000010a04cc7947 */ /* 0x000fea000b800000 */
.L_x_564:
[----:B------:R-:W2:Y:S01]  /*62d0*/  SYNCS.PHASECHK.TRANS64.TRYWAIT P1, [R2+URZ+0x30800], R27 ;  /* 0x0308001b020075a7 */ /* 0x000ea2000802017f */
[----:B------:R-:W-:Y:S01]  /*62e0*/  SHF.R.S32.HI R0, RZ, 0x1f, R44 ;  /* 0x0000001fff007819 */ /* 0x000fe2000001142c */
[--C-:B-----5:R-:W-:Y:S01]  /*62f0*/  IMAD.MOV.U32 R8, RZ, RZ, R21.reuse ;  /* 0x000000ffff087224 */ /* 0x120fe200078e0015 */
[----:B------:R-:W-:Y:S01]  /*6300*/  LOP3.LUT P2, RZ, R32, 0x4, RZ, 0xc0, !PT ;  /* 0x0000000420ff7812 */ /* 0x000fe2000784c0ff */
[----:B------:R-:W-:Y:S01]  /*6310*/  IMAD.MOV.U32 R11, RZ, RZ, R24 ;  /* 0x000000ffff0b7224 */ /* 0x000fe200078e0018 */
[----:B------:R-:W-:Y:S01]  /*6320*/  LEA.HI R0, R0, R44, RZ, 0x5 ;  /* 0x0000002c00007211 */ /* 0x000fe200078f28ff */
[----:B------:R-:W-:Y:S01]  /*6330*/  IMAD.MOV.U32 R33, RZ, RZ, R4 ;  /* 0x000000ffff217224 */ /* 0x000fe200078e0004 */
[----:B-1----:R-:W-:Y:S01]  /*6340*/  SHF.R.U64 R36, R20, 0x10, R21 ;  /* 0x0000001014247819 */ /* 0x002fe20000001215 */
[----:B------:R-:W-:Y:S01]  /*6350*/  IMAD.MOV.U32 R10, RZ, RZ, R5 ;  /* 0x000000ffff0a7224 */ /* 0x000fe200078e0005 */
[----:B------:R-:W-:Y:S01]  /*6360*/  SHF.R.S32.HI R0, RZ, 0x5, R0 ;  /* 0x00000005ff007819 */ /* 0x000fe20000011400 */
[----:B------:R-:W-:Y:S01]  /*6370*/  BSSY B1, `(.L_x_390) ;  /* 0x000001a000017945 */ /* 0x000fe20003800000 */
[----:B0-----:R-:W-:-:S02]  /*6380*/  SHF.R.U32.HI R14, RZ, 0x10, R21 ;  /* 0x00000010ff0e7819 */ /* 0x001fc40000011615 */
[----:B------:R-:W-:Y:S01]  /*6390*/  SHF.R.U64 R37, R4, 0x10, R5 ;  /* 0x0000001004257819 */ /* 0x000fe20000001205 */
[----:B------:R-:W-:Y:S01]  /*63a0*/  IMAD R3, R0, 0x200, R3 ;  /* 0x0000020000037824 */ /* 0x000fe200078e0203 */
[----:B------:R-:W-:Y:S01]  /*63b0*/  SHF.R.U32.HI R21, RZ, 0x10, R5 ;  /* 0x00000010ff157819 */ /* 0x000fe20000011605 */
[----:B------:R-:W-:Y:S01]  /*63c0*/  IMAD.MOV.U32 R5, RZ, RZ, R7 ;  /* 0x000000ffff057224 */ /* 0x000fe200078e0007 */
[----:B------:R-:W-:Y:S01]  /*63d0*/  MOV R34, R20 ;  /* 0x0000001400227202 */ /* 0x000fe20000000f00 */
[----:B------:R-:W-:Y:S01]  /*63e0*/  IMAD R3, R3, 0x2, R2 ;  /* 0x0000000203037824 */ /* 0x000fe200078e0202 */
[----:B------:R-:W-:Y:S02]  /*63f0*/  MOV R12, R6 ;  /* 0x00000006000c7202 */ /* 0x000fe40000000f00 */
[----:B------:R-:W-:Y:S01]  /*6400*/  MOV R13, R25 ;  /* 0x00000019000d7202 */ /* 0x000fe20000000f00 */
[C---:B------:R-:W-:Y:S01]  /*6410*/  VIADD R4, R3.reuse, 0xc400 ;  /* 0x0000c40003047836 */ /* 0x040fe20000000000 */
[--C-:B------:R-:W-:Y:S01]  /*6420*/  SHF.R.U64 R15, R24, 0x10, R25.reuse ;  /* 0x00000010180f7819 */ /* 0x100fe20000001219 */
[----:B------:R-:W-:Y:S01]  /*6430*/  VIADD R0, R3, 0xc440 ;  /* 0x0000c44003007836 */ /* 0x000fe20000000000 */
[----:B------:R-:W-:-:S02]  /*6440*/  SHF.R.U32.HI R20, RZ, 0x10, R25 ;  /* 0x00000010ff147819 */ /* 0x000fc40000011619 */
[----:B------:R-:W-:Y:S02]  /*6450*/  SHF.R.U64 R6, R6, 0x10, R7 ;  /* 0x0000001006067819 */ /* 0x000fe40000001207 */
[----:B------:R-:W-:Y:S02]  /*6460*/  PRMT R34, R34, 0x5410, R8 ;  /* 0x0000541022227816 */ /* 0x000fe40000000008 */
[----:B------:R-:W-:Y:S02]  /*6470*/  PRMT R12, R12, 0x5410, R11 ;  /* 0x000054100c0c7816 */ /* 0x000fe4000000000b */
[----:B------:R-:W-:Y:S02]  /*6480*/  PRMT R33, R33, 0x5410, R10 ;  /* 0x0000541021217816 */ /* 0x000fe4000000000a */
[----:B------:R-:W-:Y:S02]  /*6490*/  SHF.R.U32.HI R7, RZ, 0x10, R7 ;  /* 0x00000010ff077819 */ /* 0x000fe40000011607 */
[----:B------:R-:W-:-:S02]  /*64a0*/  @P2 IADD3 R0, R4, -0x40, RZ ;  /* 0xffffffc004002810 */ /* 0x000fc40007ffe0ff */
[----:B------:R-:W-:Y:S02]  /*64b0*/  PRMT R36, R36, 0x5410, R14 ;  /* 0x0000541024247816 */ /* 0x000fe4000000000e */
[----:B------:R-:W-:Y:S02]  /*64c0*/  PRMT R8, R13, 0x5410, R20 ;  /* 0x000054100d087816 */ /* 0x000fe40000000014 */
[----:B------:R-:W-:Y:S02]  /*64d0*/  PRMT R11, R15, 0x7610, R11 ;  /* 0x000076100f0b7816 */ /* 0x000fe4000000000b */
[----:B------:R-:W-:Y:S02]  /*64e0*/  PRMT R37, R37, 0x5410, R21 ;  /* 0x0000541025257816 */ /* 0x000fe40000000015 */
[----:B------:R-:W-:Y:S01]  /*64f0*/  PRMT R10, R5, 0x7610, R10 ;  /* 0x00007610050a7816 */ /* 0x000fe2000000000a */
[----:B--2---:R-:W-:Y:S06]  /*6500*/  @!P1 BRA `(.L_x_391) ;  /* 0x0000010800649947 */ /* 0x004fec0003800000 */
.L_x_565:
[----:B------:R-:W-:Y:S05]  /*6510*/  BSYNC B1 ;  /* 0x0000000000017941 */ /* 0x000fea0003800000 */
.L_x_390:
[----:B------:R-:W-:Y:S01]  /*6520*/  BSSY B1, `(.L_x_392) ;  /* 0x0000058000017945 */ /* 0x000fe20003800000 */
[----:B------:R-:W-:Y:S02]  /*6530*/  PRMT R11, R11, 0x5410, R6 ;  /* 0x000054100b0b7816 */ /* 0x000fe40000000006 */
[----:B------:R-:W-:Y:S01]  /*6540*/  PRMT R10, R10, 0x5410, R7 ;  /* 0x000054100a0a7816 */ /* 0x000fe20000000007 */
[----:B------:R-:W-:Y:S06]  /*6550*/  @P0 BRA `(.L_x_393) ;  /* 0x0000000400500947 */ /* 0x000fec0003800000 */
[----:B------:R-:W1:Y:S01]  /*6560*/  LDC R5, c[0x0][0x3d4] ;  /* 0x0000f500ff057b82 */ /* 0x000e620000000800 */
[C---:B------:R-:W-:Y:S01]  /*6570*/  VIADD R4, R26.reuse, 0x10 ;  /* 0x000000101a047836 */ /* 0x040fe20000000000 */
[----:B------:R-:W-:Y:S01]  /*6580*/  BSSY B2, `(.L_x_394) ;  /* 0x000002a000027945 */ /* 0x000fe20003800000 */
[----:B-1----:R-:W-:-:S03]  /*6590*/  ISETP.GE.AND P0, PT, R26, R5, PT ;  /* 0x000000051a00720c */ /* 0x002fc60003f06270 */
[----:B------:R-:W-:-:S10]  /*65a0*/  ISETP.GE.AND P1, PT, R4, R5, PT ;  /* 0x000000050400720c */ /* 0x000fd40003f26270 */
[----:B------:R-:W-:Y:S05]  /*65b0*/  @P0 BRA `(.L_x_395) ;  /* 0x0000000000980947 */ /* 0x000fea0003800000 */
[----:B------:R-:W1:Y:S01]  /*65c0*/  LDS.128 R4, [R3+0xc400] ;  /* 0x00c4000003047984 */ /* 0x000e620000000c00 */
[----:B------:R-:W-:Y:S02]  /*65d0*/  HADD2.F32 R25, -RZ, R33.H0_H0 ;  /* 0x20000021ff197230 */ /* 0x000fe40000004100 */
[----:B------:R-:W-:Y:S02]  /*65e0*/  HADD2.F32 R21, -RZ, R34.H0_H0 ;  /* 0x20000022ff157230 */ /* 0x000fe40000004100 */
[----:B------:R-:W-:Y:S02]  /*65f0*/  HADD2.F32 R24, -RZ, R36.H0_H0 ;  /* 0x20000024ff187230 */ /* 0x000fe40000004100 */
[----:B0-----:R-:W-:Y:S02]  /*6600*/  HADD2.F32 R27, -RZ, R37.H0_H0 ;  /* 0x20000025ff1b7230 */ /* 0x001fe40000004100 */
[--C-:B-1----:R-:W-:Y:S02]  /*6610*/  HADD2.F32 R13, -RZ, R4.reuse.H0_H0 ;  /* 0x20000004ff0d7230 */ /* 0x102fe40000004100 */
[----:B------:R-:W-:-:S02]  /*6620*/  HADD2.F32 R4, -RZ, R4.H1_H1 ;  /* 0x30000004ff047230 */ /* 0x000fc40000004100 */
[--C-:B------:R-:W-:Y:S02]  /*6630*/  HADD2.F32 R14, -RZ, R5.reuse.H0_H0 ;  /* 0x20000005ff0e7230 */ /* 0x100fe40000004100 */
[----:B------:R-:W-:Y:S02]  /*6640*/  HADD2.F32 R5, -RZ, R5.H1_H1 ;  /* 0x30000005ff057230 */ /* 0x000fe40000004100 */
[C---:B------:R-:W-:Y:S01]  /*6650*/  FMUL.FTZ R28, R4.reuse, R25 ;  /* 0x00000019041c7220 */ /* 0x040fe20000410000 */
[----:B------:R-:W-:Y:S01]  /*6660*/  FMUL.FTZ R4, R4, R21 ;  /* 0x0000001504047220 */ /* 0x000fe20000410000 */
[--C-:B------:R-:W-:Y:S02]  /*6670*/  HADD2.F32 R15, -RZ, R6.reuse.H0_H0 ;  /* 0x20000006ff0f7230 */ /* 0x100fe40000004100 */
[----:B------:R-:W-:Y:S02]  /*6680*/  HADD2.F32 R20, -RZ, R7.H0_H0 ;  /* 0x20000007ff147230 */ /* 0x000fe40000004100 */
[----:B------:R-:W-:Y:S01]  /*6690*/  FMUL.FTZ R29, R5, R27 ;  /* 0x0000001b051d7220 */ /* 0x000fe20000410000 */
[C---:B------:R-:W-:Y:S01]  /*66a0*/  FFMA.FTZ R28, R13.reuse, R21, -R28 ;  /* 0x000000150d1c7223 */ /* 0x040fe2000001081c */
[----:B------:R-:W-:Y:S01]  /*66b0*/  FFMA.FTZ R25, R13, R25, R4 ;  /* 0x000000190d197223 */ /* 0x000fe20000010004 */
[----:B------:R-:W-:Y:S01]  /*66c0*/  FMUL.FTZ R31, R5, R24 ;  /* 0x00000018051f7220 */ /* 0x000fe20000410000 */
[----:B------:R-:W-:-:S02]  /*66d0*/  HADD2.F32 R6, -RZ, R6.H1_H1 ;  /* 0x30000006ff067230 */ /* 0x000fc40000004100 */
[C---:B------:R-:W-:Y:S01]  /*66e0*/  FFMA.FTZ R29, R14.reuse, R24, -R29 ;  /* 0x000000180e1d7223 */ /* 0x040fe2000001081d */
[----:B------:R-:W-:Y:S02]  /*66f0*/  HADD2.F32 R7, -RZ, R7.H1_H1 ;  /* 0x30000007ff077230 */ /* 0x000fe40000004100 */
[----:B------:R-:W-:Y:S01]  /*6700*/  FFMA.FTZ R14, R14, R27, R31 ;  /* 0x0000001b0e0e7223 */ /* 0x000fe2000001001f */
[----:B------:R-:W-:Y:S02]  /*6710*/  HADD2.F32 R13, -RZ, R33.H1_H1 ;  /* 0x30000021ff0d7230 */ /* 0x000fe40000004100 */
[----:B------:R-:W-:Y:S02]  /*6720*/  HADD2.F32 R4, -RZ, R34.H1_H1 ;  /* 0x30000022ff047230 */ /* 0x000fe40000004100 */
[----:B------:R-:W-:Y:S02]  /*6730*/  HADD2.F32 R21, -RZ, R37.H1_H1 ;  /* 0x30000025ff157230 */ /* 0x000fe40000004100 */
[----:B------:R-:W-:Y:S01]  /*6740*/  FMUL.FTZ R24, R6, R13 ;  /* 0x0000000d06187220 */ /* 0x000fe20000410000 */
[----:B------:R-:W-:-:S02]  /*6750*/  HADD2.F32 R5, -RZ, R36.H1_H1 ;  /* 0x30000024ff057230 */ /* 0x000fc40000004100 */
[-C--:B------:R-:W-:Y:S01]  /*6760*/  FMUL.FTZ R30, R6, R4.reuse ;  /* 0x00000004061e7220 */ /* 0x080fe20000410000 */
[----:B------:R-:W-:Y:S01]  /*6770*/  FMUL.FTZ R27, R7, R21 ;  /* 0x00000015071b7220 */ /* 0x000fe20000410000 */
[----:B------:R-:W-:Y:S01]  /*6780*/  FFMA.FTZ R6, R15, R4, -R24 ;  /* 0x000000040f067223 */ /* 0x000fe20000010818 */
[----:B------:R-:W-:Y:S01]  /*6790*/  FMUL.FTZ R32, R7, R5 ;  /* 0x0000000507207220 */ /* 0x000fe20000410000 */
[----:B------:R-:W-:Y:S01]  /*67a0*/  FFMA.FTZ R13, R15, R13, R30 ;  /* 0x0000000d0f0d7223 */ /* 0x000fe2000001001e */
[C---:B------:R-:W-:Y:S01]  /*67b0*/  FFMA.FTZ R7, R20.reuse, R5, -R27 ;  /* 0x0000000514077223 */ /* 0x040fe2000001081b */
[----:B------:R-:W-:Y:S01]  /*67c0*/  F2FP.F16.F32.PACK_AB R4, R25, R28 ;  /* 0x0000001c1904723e */ /* 0x000fe200000000ff */
[----:B------:R-:W-:Y:S01]  /*67d0*/  FFMA.FTZ R32, R20, R21, R32 ;  /* 0x0000001514207223 */ /* 0x000fe20000010020 */
[----:B------:R-:W-:Y:S02]  /*67e0*/  F2FP.F16.F32.PACK_AB R5, R14, R29 ;  /* 0x0000001d0e05723e */ /* 0x000fe400000000ff */
[----:B------:R-:W-:-:S02]  /*67f0*/  F2FP.F16.F32.PACK_AB R6, R13, R6 ;  /* 0x000000060d06723e */ /* 0x000fc400000000ff */
[----:B------:R-:W-:-:S05]  /*6800*/  F2FP.F16.F32.PACK_AB R7, R32, R7 ;  /* 0x000000072007723e */ /* 0x000fca00000000ff */
[----:B------:R1:W-:Y:S02]  /*6810*/  STS.128 [R3+0xc400], R4 ;  /* 0x00c4000403007388 */ /* 0x0003e40000000c00 */
.L_x_395:
[----:B------:R-:W-:Y:S05]  /*6820*/  BSYNC B2 ;  /* 0x0000000000027941 */ /* 0x000fea0003800000 */
.L_x_394:
[----:B------:R-:W-:Y:S05]  /*6830*/  @P1 BRA `(.L_x_393) ;  /* 0x0000000000981947 */ /* 0x000fea0003800000 */
[----:B-1----:R-:W1:Y:S01]  /*6840*/  LDS.128 R4, [R0] ;  /* 0x0000000000047984 */ /* 0x002e620000000c00 */
[--C-:B------:R-:W-:Y:S02]  /*6850*/  HADD2.F32 R25, -RZ, R12.reuse.H0_H0 ;  /* 0x2000000cff197230 */ /* 0x100fe40000004100 */
[----:B------:R-:W-:Y:S02]  /*6860*/  HADD2.F32 R21, -RZ, R12.H1_H1 ;  /* 0x3000000cff157230 */ /* 0x000fe40000004100 */
[--C-:B------:R-:W-:Y:S02]  /*6870*/  HADD2.F32 R24, -RZ, R11.reuse.H0_H0 ;  /* 0x2000000bff187230 */ /* 0x100fe40000004100 */
[----:B0-----:R-:W-:Y:S02]  /*6880*/  HADD2.F32 R27, -RZ, R11.H1_H1 ;  /* 0x3000000bff1b7230 */ /* 0x001fe40000004100 */
        /* <DEDUP_REMOVED lines=16> */
[----:B------:R-:W-:Y:S02]  /*6990*/  HADD2.F32 R13, -RZ, R10.H0_H0 ;  /* 0x2000000aff0d7230 */ /* 0x000fe40000004100 */
[----:B------:R-:W-:Y:S02]  /*69a0*/  HADD2.F32 R4, -RZ, R8.H0_H0 ;  /* 0x20000008ff047230 */ /* 0x000fe40000004100 */
        /* <DEDUP_REMOVED lines=14> */
[----:B------:R2:W-:Y:S02]  /*6a90*/  STS.128 [R0], R4 ;  /* 0x0000000400007388 */ /* 0x0005e40000000c00 */
.L_x_393:
[----:B------:R-:W-:Y:S05]  /*6aa0*/  BSYNC B1 ;  /* 0x0000000000017941 */ /* 0x000fea0003800000 */
.L_x_392:
[----:B-12---:R-:W-:-:S05]  /*6ab0*/  VIADD R4, R18, 0x60 ;  /* 0x0000006012047836 */ /* 0x006fca0000000000 */
[----:B------:R-:W-:-:S13]  /*6ac0*/  ISETP.GE.AND P0, PT, R4, R9, PT ;  /* 0x000000090400720c */ /* 0x000fda0003f06270 */
[----:B------:R-:W-:Y:S05]  /*6ad0*/  @P0 BRA `(.L_x_396) ;  /* 0x0000001400240947 */ /* 0x000fea0003800000 */
[----:B------:R-:W1:Y:S01]  /*6ae0*/  LDC R5, c[0x0][0x3d4] ;  /* 0x0000f500ff057b82 */ /* 0x000e620000000800 */
[C---:B------:R-:W-:Y:S01]  /*6af0*/  VIADD R4, R26.reuse, 0x10 ;  /* 0x000000101a047836 */ /* 0x040fe20000000000 */
[----:B------:R-:W-:Y:S01]  /*6b00*/  BSSY B1, `(.L_x_397) ;  /* 0x000002a000017945 */ /* 0x000fe20003800000 */
[----:B-1----:R-:W-:-:S03]  /*6b10*/  ISETP.GE.AND P0, PT, R26, R5, PT ;  /* 0x000000051a00720c */ /* 0x002fc60003f06270 */
[----:B------:R-:W-:-:S10]  /*6b20*/  ISETP.GE.AND P1, PT, R4, R5, PT ;  /* 0x000000050400720c */ /* 0x000fd40003f26270 */
[----:B------:R-:W-:Y:S05]  /*6b30*/  @P0 BRA `(.L_x_398) ;  /* 0x0000000000980947 */ /* 0x000fea0003800000 */
[----:B------:R-:W1:Y:S01]  /*6b40*/  LDS.128 R4, [R3+0xf400] ;  /* 0x00f4000003047984 */ /* 0x000e620000000c00 */
[----:B0-----:R-:W-:Y:S02]  /*6b50*/  HADD2.F32 R27, -RZ, R33.H0_H0 ;  /* 0x20000021ff1b7230 */ /* 0x001fe40000004100 */
[----:B------:R-:W-:Y:S02]  /*6b60*/  HADD2.F32 R21, -RZ, R34.H0_H0 ;  /* 0x20000022ff157230 */ /* 0x000fe40000004100 */
[----:B------:R-:W-:Y:S02]  /*6b70*/  HADD2.F32 R29, -RZ, R37.H0_H0 ;  /* 0x20000025ff1d7230 */ /* 0x000fe40000004100 */
[----:B------:R-:W-:Y:S02]  /*6b80*/  HADD2.F32 R25, -RZ, R36.H0_H0 ;  /* 0x20000024ff197230 */ /* 0x000fe40000004100 */
[----:B------:R-:W-:Y:S02]  /*6b90*/  HADD2.F32 R30, -RZ, R33.H1_H1 ;  /* 0x30000021ff1e7230 */ /* 0x000fe40000004100 */
[----:B------:R-:W-:-:S02]  /*6ba0*/  HADD2.F32 R28, -RZ, R34.H1_H1 ;  /* 0x30000022ff1c7230 */ /* 0x000fc40000004100 */
[--C-:B-1----:R-:W-:Y:S02]  /*6bb0*/  HADD2.F32 R9, -RZ, R4.reuse.H0_H0 ;  /* 0x20000004ff097230 */ /* 0x102fe40000004100 */
[----:B------:R-:W-:Y:S02]  /*6bc0*/  HADD2.F32 R4, -RZ, R4.H1_H1 ;  /* 0x30000004ff047230 */ /* 0x000fe40000004100 */
[--C-:B------:R-:W-:Y:S02]  /*6bd0*/  HADD2.F32 R13, -RZ, R5.reuse.H0_H0 ;  /* 0x20000005ff0d7230 */ /* 0x100fe40000004100 */
[----:B------:R-:W-:Y:S02]  /*6be0*/  HADD2.F32 R5, -RZ, R5.H1_H1 ;  /* 0x30000005ff057230 */ /* 0x000fe40000004100 */
[-C--:B------:R-:W-:Y:S01]  /*6bf0*/  FMUL.FTZ R20, R27, R4.reuse ;  /* 0x000000041b147220 */ /* 0x080fe20000410000 */
[----:B------:R-:W-:Y:S01]  /*6c00*/  FMUL.FTZ R24, R21, R4 ;  /* 0x0000000415187220 */ /* 0x000fe20000410000 */
[----:B------:R-:W-:-:S02]  /*6c10*/  HADD2.F32 R14, -RZ, R6.H0_H0 ;  /* 0x20000006ff0e7230 */ /* 0x000fc40000004100 */
[----:B------:R-:W-:Y:S01]  /*6c20*/  FMUL.FTZ R26, R29, R5 ;  /* 0x000000051d1a7220 */ /* 0x000fe20000410000 */
[----:B------:R-:W-:Y:S01]  /*6c30*/  FFMA.FTZ R4, R21, R9, -R20 ;  /* 0x0000000915047223 */ /* 0x000fe20000010814 */
[----:B------:R-:W-:Y:S01]  /*6c40*/  FMUL.FTZ R20, R25, R5 ;  /* 0x0000000519147220 */ /* 0x000fe20000410000 */
[--C-:B------:R-:W-:Y:S02]  /*6c50*/  HADD2.F32 R15, -RZ, R7.reuse.H0_H0 ;  /* 0x20000007ff0f7230 */ /* 0x100fe40000004100 */
[----:B------:R-:W-:Y:S01]  /*6c60*/  FFMA.FTZ R9, R27, R9, R24 ;  /* 0x000000091b097223 */ /* 0x000fe20000010018 */
[-C--:B------:R-:W-:Y:S01]  /*6c70*/  FFMA.FTZ R5, R25, R13.reuse, -R26 ;  /* 0x0000000d19057223 */ /* 0x080fe2000001081a */
[----:B------:R-:W-:Y:S02]  /*6c80*/  HADD2.F32 R6, -RZ, R6.H1_H1 ;  /* 0x30000006ff067230 */ /* 0x000fe40000004100 */
[----:B------:R-:W-:Y:S01]  /*6c90*/  FFMA.FTZ R20, R29, R13, R20 ;  /* 0x0000000d1d147223 */ /* 0x000fe20000010014 */
[----:B------:R-:W-:Y:S01]  /*6ca0*/  HADD2.F32 R7, -RZ, R7.H1_H1 ;  /* 0x30000007ff077230 */ /* 0x000fe20000004100 */
[----:B------:R-:W-:Y:S01]  /*6cb0*/  F2FP.F16.F32.PACK_AB R4, R9, R4 ;  /* 0x000000040904723e */ /* 0x000fe200000000ff */
[----:B------:R-:W-:-:S02]  /*6cc0*/  HADD2.F32 R27, -RZ, R37.H1_H1 ;  /* 0x30000025ff1b7230 */ /* 0x000fc40000004100 */
[-C--:B------:R-:W-:Y:S01]  /*6cd0*/  FMUL.FTZ R13, R30, R6.reuse ;  /* 0x000000061e0d7220 */ /* 0x080fe20000410000 */
[----:B------:R-:W-:Y:S02]  /*6ce0*/  HADD2.F32 R25, -RZ, R36.H1_H1 ;  /* 0x30000024ff197230 */ /* 0x000fe40000004100 */
[----:B------:R-:W-:Y:S01]  /*6cf0*/  FMUL.FTZ R21, R28, R6 ;  /* 0x000000061c157220 */ /* 0x000fe20000410000 */
[----:B------:R-:W-:Y:S01]  /*6d00*/  F2FP.F16.F32.PACK_AB R5, R20, R5 ;  /* 0x000000051405723e */ /* 0x000fe200000000ff */
[-C--:B------:R-:W-:Y:S01]  /*6d10*/  FMUL.FTZ R24, R27, R7.reuse ;  /* 0x000000071b187220 */ /* 0x080fe20000410000 */
[-C--:B------:R-:W-:Y:S01]  /*6d20*/  FFMA.FTZ R6, R28, R14.reuse, -R13 ;  /* 0x0000000e1c067223 */ /* 0x080fe2000001080d */
[C---:B------:R-:W-:Y:S01]  /*6d30*/  FMUL.FTZ R26, R25.reuse, R7 ;  /* 0x00000007191a7220 */ /* 0x040fe20000410000 */
[----:B------:R-:W-:Y:S01]  /*6d40*/  FFMA.FTZ R21, R30, R14, R21 ;  /* 0x0000000e1e157223 */ /* 0x000fe20000010015 */
[-C--:B------:R-:W-:Y:S02]  /*6d50*/  FFMA.FTZ R7, R25, R15.reuse, -R24 ;  /* 0x0000000f19077223 */ /* 0x080fe40000010818 */
[----:B------:R-:W-:-:S02]  /*6d60*/  FFMA.FTZ R26, R27, R15, R26 ;  /* 0x0000000f1b1a7223 */ /* 0x000fc4000001001a */
[----:B------:R-:W-:-:S03]  /*6d70*/  F2FP.F16.F32.PACK_AB R6, R21, R6 ;  /* 0x000000061506723e */ /* 0x000fc600000000ff */
[----:B------:R-:W-:-:S05]  /*6d80*/  F2FP.F16.F32.PACK_AB R7, R26, R7 ;  /* 0x000000071a07723e */ /* 0x000fca00000000ff */
[----:B------:R1:W-:Y:S02]  /*6d90*/  STS.128 [R3+0xf400], R4 ;  /* 0x00f4000403007388 */ /* 0x0003e40000000c00 */
.L_x_398:
[----:B------:R-:W-:Y:S05]  /*6da0*/  BSYNC B1 ;  /* 0x0000000000017941 */ /* 0x000fea0003800000 */
.L_x_397:
[----:B------:R-:W-:Y:S05]  /*6db0*/  @P1 BRA `(.L_x_396) ;  /* 0x00000010006c1947 */ /* 0x000fea0003800000 */
[----:B-1----:R-:W1:Y:S01]  /*6dc0*/  LDS.128 R4, [R0+0x3000] ;  /* 0x0030000000047984 */ /* 0x002e620000000c00 */
[--C-:B------:R-:W-:Y:S02]  /*6dd0*/  HADD2.F32 R21, -RZ, R12.reuse.H0_H0 ;  /* 0x2000000cff157230 */ /* 0x100fe40000004100 */
[----:B------:R-:W-:Y:S02]  /*6de0*/  HADD2.F32 R13, -RZ, R12.H1_H1 ;  /* 0x3000000cff0d7230 */ /* 0x000fe40000004100 */
[--C-:B------:R-:W-:Y:S02]  /*6df0*/  HADD2.F32 R25, -RZ, R11.reuse.H1_H1 ;  /* 0x3000000bff197230 */ /* 0x100fe40000004100 */
[----:B------:R-:W-:Y:S02]  /*6e00*/  HADD2.F32 R15, -RZ, R11.H0_H0 ;  /* 0x2000000bff0f7230 */ /* 0x000fe40000004100 */
[--C-:B-1----:R-:W-:Y:S02]  /*6e10*/  HADD2.F32 R3, -RZ, R4.reuse.H0_H0 ;  /* 0x20000004ff037230 */ /* 0x102fe40000004100 */
[----:B------:R-:W-:-:S02]  /*6e20*/  HADD2.F32 R4, -RZ, R4.H1_H1 ;  /* 0x30000004ff047230 */ /* 0x000fc40000004100 */
[--C-:B------:R-:W-:Y:S02]  /*6e30*/  HADD2.F32 R9, -RZ, R5.reuse.H0_H0 ;  /* 0x20000005ff097230 */ /* 0x100fe40000004100 */
[----:B------:R-:W-:Y:S02]  /*6e40*/  HADD2.F32 R5, -RZ, R5.H1_H1 ;  /* 0x30000005ff057230 */ /* 0x000fe40000004100 */
[-C--:B------:R-:W-:Y:S01]  /*6e50*/  FMUL.FTZ R14, R21, R4.reuse ;  /* 0x00000004150e7220 */ /* 0x080fe20000410000 */
[----:B------:R-:W-:Y:S01]  /*6e60*/  FMUL.FTZ R20, R13, R4 ;  /* 0x000000040d147220 */ /* 0x000fe20000410000 */
[----:B------:R-:W-:Y:S02]  /*6e70*/  HADD2.F32 R11, -RZ, R6.H0_H0 ;  /* 0x20000006ff0b7230 */ /* 0x000fe40000004100 */
[----:B------:R-:W-:Y:S01]  /*6e80*/  FMUL.FTZ R24, R25, R5 ;  /* 0x0000000519187220 */ /* 0x000fe20000410000 */
[----:B------:R-:W-:Y:S01]  /*6e90*/  FFMA.FTZ R4, R13, R3, -R14 ;  /* 0x000000030d047223 */ /* 0x000fe2000001080e */
[----:B------:R-:W-:Y:S01]  /*6ea0*/  FMUL.FTZ R14, R15, R5 ;  /* 0x000000050f0e7220 */ /* 0x000fe20000410000 */
[----:B------:R-:W-:-:S02]  /*6eb0*/  HADD2.F32 R12, -RZ, R7.H0_H0 ;  /* 0x20000007ff0c7230 */ /* 0x000fc40000004100 */
[----:B------:R-:W-:Y:S01]  /*6ec0*/  FFMA.FTZ R3, R21, R3, R20 ;  /* 0x0000000315037223 */ /* 0x000fe20000010014 */
[-C--:B------:R-:W-:Y:S01]  /*6ed0*/  FFMA.FTZ R5, R15, R9.reuse, -R24 ;  /* 0x000000090f057223 */ /* 0x080fe20000010818 */
[----:B------:R-:W-:Y:S02]  /*6ee0*/  HADD2.F32 R6, -RZ, R6.H1_H1 ;  /* 0x30000006ff067230 */ /* 0x000fe40000004100 */
[----:B------:R-:W-:Y:S01]  /*6ef0*/  FFMA.FTZ R14, R25, R9, R14 ;  /* 0x00000009190e7223 */ /* 0x000fe2000001000e */
[----:B------:R-:W-:Y:S01]  /*6f00*/  HADD2.F32 R7, -RZ, R7.H1_H1 ;  /* 0x30000007ff077230 */ /* 0x000fe20000004100 */
[----:B------:R-:W-:Y:S01]  /*6f10*/  F2FP.F16.F32.PACK_AB R4, R3, R4 ;  /* 0x000000040304723e */ /* 0x000fe200000000ff */
[--C-:B------:R-:W-:Y:S02]  /*6f20*/  HADD2.F32 R21, -RZ, R10.reuse.H0_H0 ;  /* 0x2000000aff157230 */ /* 0x100fe40000004100 */
[----:B------:R-:W-:Y:S01]  /*6f30*/  HADD2.F32 R24, -RZ, R10.H1_H1 ;  /* 0x3000000aff187230 */ /* 0x000fe20000004100 */
[----:B------:R-:W-:Y:S01]  /*6f40*/  F2FP.F16.F32.PACK_AB R5, R14, R5 ;  /* 0x000000050e05723e */ /* 0x000fe200000000ff */
[----:B------:R-:W-:-:S02]  /*6f50*/  HADD2.F32 R15, -RZ, R8.H0_H0 ;  /* 0x20000008ff0f7230 */ /* 0x000fc40000004100 */
[----:B------:R-:W-:Y:S02]  /*6f60*/  HADD2.F32 R20, -RZ, R8.H1_H1 ;  /* 0x30000008ff147230 */ /* 0x000fe40000004100 */
[-C--:B------:R-:W-:Y:S01]  /*6f70*/  FMUL.FTZ R8, R21, R6.reuse ;  /* 0x0000000615087220 */ /* 0x080fe20000410000 */
[-C--:B------:R-:W-:Y:S01]  /*6f80*/  FMUL.FTZ R9, R24, R7.reuse ;  /* 0x0000000718097220 */ /* 0x080fe20000410000 */
[C---:B------:R-:W-:Y:S01]  /*6f90*/  FMUL.FTZ R10, R15.reuse, R6 ;  /* 0x000000060f0a7220 */ /* 0x040fe20000410000 */
[C---:B------:R-:W-:Y:S01]  /*6fa0*/  FMUL.FTZ R13, R20.reuse, R7 ;  /* 0x00000007140d7220 */ /* 0x040fe20000410000 */
[-C--:B------:R-:W-:Y:S01]  /*6fb0*/  FFMA.FTZ R6, R15, R11.reuse, -R8 ;  /* 0x0000000b0f067223 */ /* 0x080fe20000010808 */
[-C--:B------:R-:W-:Y:S01]  /*6fc0*/  FFMA.FTZ R7, R20, R12.reuse, -R9 ;  /* 0x0000000c14077223 */ /* 0x080fe20000010809 */
[----:B------:R-:W-:Y:S01]  /*6fd0*/  FFMA.FTZ R11, R21, R11, R10 ;  /* 0x0000000b150b7223 */ /* 0x000fe2000001000a */
[----:B------:R-:W-:-:S04]  /*6fe0*/  FFMA.FTZ R12, R24, R12, R13 ;  /* 0x0000000c180c7223 */ /* 0x000fc8000001000d */
[----:B------:R-:W-:Y:S02]  /*6ff0*/  F2FP.F16.F32.PACK_AB R6, R11, R6 ;  /* 0x000000060b06723e */ /* 0x000fe400000000ff */
[----:B------:R-:W-:-:S05]  /*7000*/  F2FP.F16.F32.PACK_AB R7, R12, R7 ;  /* 0x000000070c07723e */ /* 0x000fca00000000ff */
[----:B------:R2:W-:Y:S01]  /*7010*/  STS.128 [R0+0x3000], R4 ;  /* 0x0030000400007388 */ /* 0x0005e20000000c00 */
[----:B------:R-:W-:Y:S05]  /*7020*/  BRA `(.L_x_396) ;  /* 0x0000000c00d07947 */ /* 0x000fea0003800000 */
.L_x_383:
[----:B------:R-:W1:Y:S01]  /*7030*/  LDC R21, c[0x0][0x3d4] ;  /* 0x0000f500ff157b82 */ /* 0x000e620000000800 */
[----:B------:R-:W-:Y:S01]  /*7040*/  IMAD R25, R33, -0xc0, R25 ;  /* 0xffffff4021197824 */ /* 0x000fe200078e0219 */
[----:B------:R-:W2:Y:S01]  /*7050*/  LDL R8, [R1+0x80] ;  /* 0x0000800001087983 */ /* 0x000ea20000100800 */
[----:B------:R-:W-:Y:S02]  /*7060*/  CS2R R4, SRZ ;  /* 0x0000000000047805 */ /* 0x000fe4000001ff00 */
[----:B------:R-:W-:Y:S02]  /*7070*/  CS2R R6, SRZ ;  /* 0x0000000000067805 */ /* 0x000fe4000001ff00 */
[----:B------:R-:W-:Y:S02]  /*7080*/  CS2R R26, SRZ ;  /* 0x00000000001a7805 */ /* 0x000fe4000001ff00 */
[----:B------:R-:W-:Y:S02]  /*7090*/  VIMNMX R3, R25, 0xc0, PT ;  /* 0x000000c019037848 */ /* 0x000fe40003fe0100 */
[----:B------:R-:W-:-:S02]  /*70a0*/  CS2R R24, SRZ ;  /* 0x0000000000187805 */ /* 0x000fc4000001ff00 */
[----:B-1----:R-:W-:-:S04]  /*70b0*/  ISETP.GE.AND P0, PT, R16, R21, PT ;  /* 0x000000151000720c */ /* 0x002fc80003f06270 */
[----:B------:R-:W-:-:S13]  /*70c0*/  ISETP.GE.OR P1, PT, R18, R3, P0 ;  /* 0x000000031200720c */ /* 0x000fda0000726670 */
[----:B------:R1:W5:Y:S04]  /*70d0*/  @!P1 LDG.E.128 R4, desc[UR56][R42.64] ;  /* 0x000000382a049981 */ /* 0x000368000c1e1d00 */
[----:B------:R1:W5:Y:S01]  /*70e0*/  @!P1 LDG.E.128 R24, desc[UR56][R40.64] ;  /* 0x0000003828189981 */ /* 0x000362000c1e1d00 */
[----:B------:R-:W-:Y:S01]  /*70f0*/  UMOV UR4, 0xffffffff ;  /* 0xffffffff00047882 */ /* 0x000fe20000000000 */
[----:B--2---:R-:W-:Y:S02]  /*7100*/  LEA.HI R0, R8, R8, RZ, 0x1 ;  /* 0x0000000808007211 */ /* 0x004fe400078f08ff */
[----:B-1----:R-:W-:Y:S05]  /*7110*/  BRA.DIV UR4, `(.L_x_399) ;  /* 0x000000fe04747947 */ /* 0x002fea000b800000 */
.L_x_568:
[----:B------:R-:W-:Y:S01]  /*7120*/  UMOV UR4, 0xffffffff ;  /* 0xffffffff00047882 */ /* 0x000fe20000000000 */
[----:B------:R-:W-:Y:S02]  /*7130*/  LOP3.LUT R0, R0, 0xfffffffe, RZ, 0xc0, !PT ;  /* 0xfffffffe00007812 */ /* 0x000fe400078ec0ff */
[----:B------:R-:W-:Y:S05]  /*7140*/  BRA.DIV UR4, `(.L_x_400) ;  /* 0x000000fe04907947 */ /* 0x000fea000b800000 */
.L_x_571:
[----:B------:R-:W-:Y:S01]  /*7150*/  UMOV UR4, 0xffffffff ;  /* 0xffffffff00047882 */ /* 0x000fe20000000000 */
[----:B------:R-:W-:Y:S02]  /*7160*/  IADD3 R0, R8, -R0, RZ ;  /* 0x8000000008007210 */ /* 0x000fe40007ffe0ff */
[----:B------:R-:W-:Y:S05]  /*7170*/  BRA.DIV UR4, `(.L_x_401) ;  /* 0x000000fe04ac7947 */ /* 0x000fea000b800000 */
.L_x_574:
[----:B------:R-:W-:Y:S01]  /*7180*/  UMOV UR4, 0xffffffff ;  /* 0xffffffff00047882 */ /* 0x000fe20000000000 */
[----:B------:R-:W-:Y:S02]  /*7190*/  SHF.L.U32 R9, R0, 0x1f, RZ ;  /* 0x0000001f00097819 */ /* 0x000fe400000006ff */
[----:B------:R-:W-:Y:S05]  /*71a0*/  BRA.DIV UR4, `(.L_x_402) ;  /* 0x000000fe04c87947 */ /* 0x000fea000b800000 */
.L_x_577:
[----:B------:R-:W1:Y:S01]  /*71b0*/  SYNCS.PHASECHK.TRANS64.TRYWAIT P1, [R2+URZ+0x30800], R9 ;  /* 0x03080009020075a7 */ /* 0x000e62000802017f */
[C---:B------:R-:W-:Y:S01]  /*71c0*/  VIADD R0, R18.reuse, 0x60 ;  /* 0x0000006012007836 */ /* 0x040fe20000000000 */
[-C--:B------:R-:W-:Y:S01]  /*71d0*/  ISETP.GE.OR P2, PT, R18, R3.reuse, P0 ;  /* 0x000000031200720c */ /* 0x080fe20000746670 */
[--C-:B-----5:R-:W-:Y:S01]  /*71e0*/  IMAD.MOV.U32 R15, RZ, RZ, R5.reuse ;  /* 0x000000ffff0f7224 */ /* 0x120fe200078e0005 */
[----:B------:R-:W-:Y:S01]  /*71f0*/  SHF.R.U32.HI R13, RZ, 0x10, R5 ;  /* 0x00000010ff0d7819 */ /* 0x000fe20000011605 */
[----:B------:R-:W-:Y:S01]  /*7200*/  IMAD.MOV.U32 R20, RZ, RZ, R4 ;  /* 0x000000ffff147224 */ /* 0x000fe200078e0004 */
[----:B------:R-:W-:Y:S01]  /*7210*/  ISETP.GE.OR P0, PT, R0, R3, P0 ;  /* 0x000000030000720c */ /* 0x000fe20000706670 */
[----:B------:R-:W-:Y:S01]  /*7220*/  IMAD.MOV.U32 R0, RZ, RZ, R7 ;  /* 0x000000ffff007224 */ /* 0x000fe200078e0007 */
[----:B------:R-:W-:Y:S01]  /*7230*/  SHF.R.U64 R3, R4, 0x10, R5 ;  /* 0x0000001004037819 */ /* 0x000fe20000001205 */
[----:B------:R-:W-:Y:S01]  /*7240*/  IMAD.MOV.U32 R44, RZ, RZ, R24 ;  /* 0x000000ffff2c7224 */ /* 0x000fe200078e0018 */
[--C-:B------:R-:W-:Y:S01]  /*7250*/  SHF.R.U64 R4, R6, 0x10, R7.reuse ;  /* 0x0000001006047819 */ /* 0x100fe20000001207 */
[----:B------:R-:W-:Y:S01]  /*7260*/  BSSY B1, `(.L_x_403) ;  /* 0x0000017000017945 */ /* 0x000fe20003800000 */
[----:B------:R-:W-:-:S02]  /*7270*/  SHF.R.U32.HI R5, RZ, 0x10, R7 ;  /* 0x00000010ff057819 */ /* 0x000fc40000011607 */
[----:B------:R-:W-:Y:S02]  /*7280*/  MOV R12, R6 ;  /* 0x00000006000c7202 */ /* 0x000fe40000000f00 */
[--C-:B------:R-:W-:Y:S02]  /*7290*/  PRMT R15, R15, 0x5410, R3.reuse ;  /* 0x000054100f0f7816 */ /* 0x100fe40000000003 */
[----:B------:R-:W-:Y:S01]  /*72a0*/  PRMT R3, R4, 0x7610, R3 ;  /* 0x0000761004037816 */ /* 0x000fe20000000003 */
[----:B------:R-:W-:Y:S01]  /*72b0*/  IMAD.MOV.U32 R4, RZ, RZ, R25 ;  /* 0x000000ffff047224 */ /* 0x000fe200078e0019 */
[----:B------:R-:W-:Y:S01]  /*72c0*/  PRMT R0, R5, 0x5410, R0 ;  /* 0x0000541005007816 */ /* 0x000fe20000000000 */
[----:B------:R-:W-:Y:S01]  /*72d0*/  IMAD.MOV.U32 R5, RZ, RZ, R27 ;  /* 0x000000ffff057224 */ /* 0x000fe200078e001b */
[----:B------:R-:W-:Y:S02]  /*72e0*/  PRMT R20, R20, 0x5410, R20 ;  /* 0x0000541014147816 */ /* 0x000fe40000000014 */
[----:B------:R-:W-:-:S02]  /*72f0*/  PRMT R12, R12, 0x5410, R12 ;  /* 0x000054100c0c7816 */ /* 0x000fc4000000000c */
[--C-:B------:R-:W-:Y:S02]  /*7300*/  SHF.R.U64 R6, R24, 0x10, R25.reuse ;  /* 0x0000001018067819 */ /* 0x100fe40000001219 */
[----:B------:R-:W-:Y:S02]  /*7310*/  SHF.R.U32.HI R7, RZ, 0x10, R25 ;  /* 0x00000010ff077819 */ /* 0x000fe40000011619 */
[----:B0-----:R-:W-:Y:S02]  /*7320*/  MOV R14, R26 ;  /* 0x0000001a000e7202 */ /* 0x001fe40000000f00 */
[--C-:B------:R-:W-:Y:S02]  /*7330*/  SHF.R.U64 R8, R26, 0x10, R27.reuse ;  /* 0x000000101a087819 */ /* 0x100fe4000000121b */
[----:B------:R-:W-:Y:S02]  /*7340*/  SHF.R.U32.HI R10, RZ, 0x10, R27 ;  /* 0x00000010ff0a7819 */ /* 0x000fe4000001161b */
[----:B------:R-:W-:Y:S01]  /*7350*/  PRMT R20, R4, 0x7610, R20 ;  /* 0x0000761004147816 */ /* 0x000fe20000000014 */
[----:B------:R-:W-:Y:S01]  /*7360*/  IMAD.IADD R4, R16, 0x1, R21 ;  /* 0x0000000110047824 */ /* 0x000fe200078e0215 */
[----:B------:R-:W-:-:S02]  /*7370*/  PRMT R44, R44, 0x5410, R6 ;  /* 0x000054102c2c7816 */ /* 0x000fc40000000006 */
[----:B------:R-:W-:Y:S02]  /*7380*/  PRMT R14, R14, 0x5410, R7 ;  /* 0x000054100e0e7816 */ /* 0x000fe40000000007 */
[----:B------:R-:W-:Y:S02]  /*7390*/  PRMT R3, R3, 0x5410, R5 ;  /* 0x0000541003037816 */ /* 0x000fe40000000005 */
[----:B------:R-:W-:Y:S02]  /*73a0*/  PRMT R13, R13, 0x5410, R8 ;  /* 0x000054100d0d7816 */ /* 0x000fe40000000008 */
[----:B------:R-:W-:Y:S01]  /*73b0*/  PRMT R12, R10, 0x7610, R12 ;  /* 0x000076100a0c7816 */ /* 0x000fe2000000000c */
[----:B-1----:R-:W-:Y:S06]  /*73c0*/  @!P1 BRA `(.L_x_404) ;  /* 0x000000fc00689947 */ /* 0x002fec0003800000 */
.L_x_578:
[----:B------:R-:W-:Y:S05]  /*73d0*/  BSYNC B1 ;  /* 0x0000000000017941 */ /* 0x000fea0003800000 */
.L_x_403:
[----:B------:R-:W-:Y:S01]  /*73e0*/  BSSY B1, `(.L_x_405) ;  /* 0x000005f000017945 */ /* 0x000fe20003800000 */
[----:B------:R-:W-:-:S03]  /*73f0*/  LOP3.LUT R21, R4, 0x38, RZ, 0xc0, !PT ;  /* 0x0000003804157812 */ /* 0x000fc600078ec0ff */
[----:B------:R-:W-:Y:S05]  /*7400*/  @P2 BRA `(.L_x_406) ;  /* 0x0000000400702947 */ /* 0x000fea0003800000 */
[----:B------:R-:W2:Y:S01]  /*7410*/  LDL R6, [R1+0x58] ;  /* 0x0000580001067983 */ /* 0x000ea20000100800 */
[----:B------:R-:W1:Y:S02]  /*7420*/  S2R R5, SR_TID.X ;  /* 0x0000000000057919 */ /* 0x000e640000002100 */
[----:B-1----:R-:W-:-:S05]  /*7430*/  VIADD R5, R5, 0xffffff80 ;  /* 0xffffff8005057836 */ /* 0x002fca0000000000 */
[----:B------:R-:W-:-:S04]  /*7440*/  SHF.R.S32.HI R10, RZ, 0x1f, R5 ;  /* 0x0000001fff0a7819 */ /* 0x000fc80000011405 */
[----:B------:R-:W-:-:S04]  /*7450*/  LEA.HI R10, R10, R5, RZ, 0x5 ;  /* 0x000000050a0a7211 */ /* 0x000fc800078f28ff */
[----:B------:R-:W-:Y:S01]  /*7460*/  SHF.R.S32.HI R10, RZ, 0x5, R10 ;  /* 0x00000005ff0a7819 */ /* 0x000fe2000001140a */
[----:B------:R-:W-:Y:S02]  /*7470*/  HADD2.F32 R37, -RZ, R44.H0_H0 ;  /* 0x2000002cff257230 */ /* 0x000fe40000004100 */
[----:B------:R-:W-:Y:S02]  /*7480*/  HADD2.F32 R33, -RZ, R20.H1_H1 ;  /* 0x30000014ff217230 */ /* 0x000fe40000004100 */
[----:B------:R-:W-:Y:S01]  /*7490*/  HADD2.F32 R39, -RZ, R44.H1_H1 ;  /* 0x3000002cff277230 */ /* 0x000fe20000004100 */
[----:B--2---:R-:W-:-:S04]  /*74a0*/  SHF.L.U32 R4, R6, 0x6, RZ ;  /* 0x0000000606047819 */ /* 0x004fc800000006ff */
[----:B------:R-:W-:-:S04]  /*74b0*/  LOP3.LUT R8, R4, 0x1c0, RZ, 0xc0, !PT ;  /* 0x000001c004087812 */ /* 0x000fc800078ec0ff */
[----:B------:R-:W-:Y:S02]  /*74c0*/  SHF.R.U32.HI R7, RZ, 0x3, R8 ;  /* 0x00000003ff077819 */ /* 0x000fe40000011608 */
[----:B------:R-:W-:Y:S02]  /*74d0*/  LOP3.LUT R4, R8, 0x38, R16, 0xf8, !PT ;  /* 0x0000003808047812 */ /* 0x000fe400078ef810 */
[----:B------:R-:W-:Y:S02]  /*74e0*/  LOP3.LUT R8, R7, R21, R8, 0x1e, !PT ;  /* 0x0000001507087212 */ /* 0x000fe400078e1e08 */
[----:B------:R-:W-:-:S03]  /*74f0*/  LOP3.LUT R4, R4, R7, RZ, 0x3c, !PT ;  /* 0x0000000704047212 */ /* 0x000fc600078e3cff */
[C---:B0-----:R-:W-:Y:S02]  /*7500*/  IMAD R9, R10.reuse, 0x200, R8 ;  /* 0x000002000a097824 */ /* 0x041fe400078e0208 */
[----:B------:R-:W-:-:S03]  /*7510*/  IMAD R5, R10, 0x200, R4 ;  /* 0x000002000a057824 */ /* 0x000fc600078e0204 */
[----:B------:R-:W-:Y:S01]  /*7520*/  LEA R42, R9, R2, 0x1 ;  /* 0x00000002092a7211 */ /* 0x000fe200078e08ff */
[----:B------:R-:W-:-:S04]  /*7530*/  IMAD R40, R5, 0x2, R2 ;  /* 0x0000000205287824 */ /* 0x000fc800078e0202 */
[----:B------:R-:W0:Y:S04]  /*7540*/  LDS.128 R8, [R42+0xc400] ;  /* 0x00c400002a087984 */ /* 0x000e280000000c00 */
[----:B------:R-:W1:Y:S01]  /*7550*/  LDS.128 R4, [R40+0xc400] ;  /* 0x00c4000028047984 */ /* 0x000e620000000c00 */
[----:B0-----:R-:W-:Y:S02]  /*7560*/  HADD2.F32 R28, -RZ, R8.H0_H0 ;  /* 0x20000008ff1c7230 */ /* 0x001fe40000004100 */
[----:B-1----:R-:W-:-:S03]  /*7570*/  HADD2.F32 R24, -RZ, R4.H0_H0 ;  /* 0x20000004ff187230 */ /* 0x002fc60000004100 */
[C---:B------:R-:W-:Y:S01]  /*7580*/  FMUL.FTZ R41, R28.reuse, R37 ;  /* 0x000000251c297220 */ /* 0x040fe20000410000 */
[-C--:B------:R-:W-:Y:S01]  /*7590*/  FMUL.FTZ R43, R28, R33.reuse ;  /* 0x000000211c2b7220 */ /* 0x080fe20000410000 */
[----:B------:R-:W-:Y:S02]  /*75a0*/  HADD2.F32 R8, -RZ, R8.H1_H1 ;  /* 0x30000008ff087230 */ /* 0x000fe40000004100 */
[C---:B------:R-:W-:Y:S01]  /*75b0*/  FFMA.FTZ R41, R24.reuse, R33, -R41 ;  /* 0x0000002118297223 */ /* 0x040fe20000010829 */
[----:B------:R-:W-:Y:S02]  /*75c0*/  HADD2.F32 R29, -RZ, R9.H0_H0 ;  /* 0x20000009ff1d7230 */ /* 0x000fe40000004100 */
[----:B------:R-:W-:Y:S01]  /*75d0*/  FFMA.FTZ R43, R24, R37, R43 ;  /* 0x00000025182b7223 */ /* 0x000fe2000001002b */
[----:B------:R-:W-:Y:S02]  /*75e0*/  HADD2.F32 R33, -RZ, R15.H1_H1 ;  /* 0x3000000fff217230 */ /* 0x000fe40000004100 */
[----:B------:R-:W-:-:S02]  /*75f0*/  HADD2.F32 R28, -RZ, R20.H0_H0 ;  /* 0x20000014ff1c7230 */ /* 0x000fc40000004100 */
[----:B------:R-:W-:Y:S02]  /*7600*/  HADD2.F32 R24, -RZ, R15.H0_H0 ;  /* 0x2000000fff187230 */ /* 0x000fe40000004100 */
[C---:B------:R-:W-:Y:S01]  /*7610*/  FMUL.FTZ R45, R8.reuse, R39 ;  /* 0x00000027082d7220 */ /* 0x040fe20000410000 */
[----:B------:R-:W-:Y:S02]  /*7620*/  HADD2.F32 R4, -RZ, R4.H1_H1 ;  /* 0x30000004ff047230 */ /* 0x000fe40000004100 */
[-C--:B------:R-:W-:Y:S01]  /*7630*/  FMUL.FTZ R37, R8, R33.reuse ;  /* 0x0000002108257220 */ /* 0x080fe20000410000 */
[----:B------:R-:W-:Y:S02]  /*7640*/  HADD2.F32 R25, -RZ, R5.H0_H0 ;  /* 0x20000005ff197230 */ /* 0x000fe40000004100 */
[C---:B------:R-:W-:Y:S01]  /*7650*/  FMUL.FTZ R36, R29.reuse, R28 ;  /* 0x0000001c1d247220 */ /* 0x040fe20000410000 */
[----:B------:R-:W-:Y:S01]  /*7660*/  FMUL.FTZ R29, R29, R24 ;  /* 0x000000181d1d7220 */ /* 0x000fe20000410000 */
[C---:B------:R-:W-:Y:S01]  /*7670*/  FFMA.FTZ R32, R4.reuse, R33, -R45 ;  /* 0x0000002104207223 */ /* 0x040fe2000001082d */
[----:B------:R-:W-:Y:S01]  /*7680*/  FFMA.FTZ R34, R4, R39, R37 ;  /* 0x0000002704227223 */ /* 0x000fe20000010025 */
[----:B------:R-:W-:-:S02]  /*7690*/  HADD2.F32 R9, -RZ, R9.H1_H1 ;  /* 0x30000009ff097230 */ /* 0x000fc40000004100 */
[C---:B------:R-:W-:Y:S01]  /*76a0*/  FFMA.FTZ R28, R25.reuse, R28, R29 ;  /* 0x0000001c191c7223 */ /* 0x040fe2000001001d */
[----:B------:R-:W-:Y:S02]  /*76b0*/  HADD2.F32 R8, -RZ, R14.H1_H1 ;  /* 0x3000000eff087230 */ /* 0x000fe40000004100 */
[----:B------:R-:W-:Y:S02]  /*76c0*/  HADD2.F32 R4, -RZ, R13.H0_H0 ;  /* 0x2000000dff047230 */ /* 0x000fe40000004100 */
[----:B------:R-:W-:Y:S02]  /*76d0*/  HADD2.F32 R30, -RZ, R10.H0_H0 ;  /* 0x2000000aff1e7230 */ /* 0x000fe40000004100 */
[----:B------:R-:W-:Y:S02]  /*76e0*/  HADD2.F32 R29, -RZ, R14.H0_H0 ;  /* 0x2000000eff1d7230 */ /* 0x000fe40000004100 */
[----:B------:R-:W-:Y:S01]  /*76f0*/  FFMA.FTZ R36, R25, R24, -R36 ;  /* 0x0000001819247223 */ /* 0x000fe20000010824 */
[----:B------:R-:W-:-:S02]  /*7700*/  HADD2.F32 R5, -RZ, R5.H1_H1 ;  /* 0x30000005ff057230 */ /* 0x000fc40000004100 */
[C---:B------:R-:W-:Y:S01]  /*7710*/  FMUL.FTZ R24, R9.reuse, R8 ;  /* 0x0000000809187220 */ /* 0x040fe20000410000 */
[----:B------:R-:W-:Y:S02]  /*7720*/  HADD2.F32 R26, -RZ, R6.H0_H0 ;  /* 0x20000006ff1a7230 */ /* 0x000fe40000004100 */
[----:B------:R-:W-:Y:S01]  /*7730*/  FMUL.FTZ R38, R9, R4 ;  /* 0x0000000409267220 */ /* 0x000fe20000410000 */
[----:B------:R-:W-:Y:S02]  /*7740*/  HADD2.F32 R25, -RZ, R12.H1_H1 ;  /* 0x3000000cff197230 */ /* 0x000fe40000004100 */
[----:B------:R-:W-:Y:S01]  /*7750*/  FMUL.FTZ R45, R30, R29 ;  /* 0x0000001d1e2d7220 */ /* 0x000fe20000410000 */
[----:B------:R-:W-:Y:S02]  /*7760*/  HADD2.F32 R10, -RZ, R10.H1_H1 ;  /* 0x3000000aff0a7230 */ /* 0x000fe40000004100 */
[----:B------:R-:W-:Y:S02]  /*7770*/  HADD2.F32 R33, -RZ, R13.H1_H1 ;  /* 0x3000000dff217230 */ /* 0x000fe40000004100 */
[----:B------:R-:W-:-:S02]  /*7780*/  HADD2.F32 R9, -RZ, R3.H0_H0 ;  /* 0x20000003ff097230 */ /* 0x000fc40000004100 */
[C---:B------:R-:W-:Y:S01]  /*7790*/  FFMA.FTZ R37, R5.reuse, R4, -R24 ;  /* 0x0000000405257223 */ /* 0x040fe20000010818 */
[-C--:B------:R-:W-:Y:S01]  /*77a0*/  FMUL.FTZ R30, R30, R25.reuse ;  /* 0x000000191e1e7220 */ /* 0x080fe20000410000 */
[----:B------:R-:W-:Y:S01]  /*77b0*/  FFMA.FTZ R39, R5, R8, R38 ;  /* 0x0000000805277223 */ /* 0x000fe20000010026 */
[----:B------:R-:W-:Y:S01]  /*77c0*/  FFMA.FTZ R45, R26, R25, -R45 ;  /* 0x000000191a2d7223 */ /* 0x000fe2000001082d */
[----:B------:R-:W-:Y:S02]  /*77d0*/  HADD2.F32 R6, -RZ, R6.H1_H1 ;  /* 0x30000006ff067230 */ /* 0x000fe40000004100 */
[C---:B------:R-:W-:Y:S01]  /*77e0*/  FMUL.FTZ R5, R10.reuse, R33 ;  /* 0x000000210a057220 */ /* 0x040fe20000410000 */
[--C-:B------:R-:W-:Y:S02]  /*77f0*/  HADD2.F32 R31, -RZ, R11.reuse.H0_H0 ;  /* 0x2000000bff1f7230 */ /* 0x100fe40000004100 */
[----:B------:R-:W-:Y:S01]  /*7800*/  FMUL.FTZ R25, R10, R9 ;  /* 0x000000090a197220 */ /* 0x000fe20000410000 */
[----:B------:R-:W-:-:S02]  /*7810*/  HADD2.F32 R11, -RZ, R11.H1_H1 ;  /* 0x3000000bff0b7230 */ /* 0x000fc40000004100 */
[----:B------:R-:W-:Y:S02]  /*7820*/  HADD2.F32 R10, -RZ, R3.H1_H1 ;  /* 0x30000003ff0a7230 */ /* 0x000fe40000004100 */
[----:B------:R-:W-:Y:S02]  /*7830*/  HADD2.F32 R24, -RZ, R12.H0_H0 ;  /* 0x2000000cff187230 */ /* 0x000fe40000004100 */
[--C-:B------:R-:W-:Y:S02]  /*7840*/  HADD2.F32 R4, -RZ, R0.reuse.H1_H1 ;  /* 0x30000000ff047230 */ /* 0x100fe40000004100 */
[----:B------:R-:W-:Y:S02]  /*7850*/  HADD2.F32 R8, -RZ, R0.H0_H0 ;  /* 0x20000000ff087230 */ /* 0x000fe40000004100 */
[----:B------:R-:W-:Y:S01]  /*7860*/  FFMA.FTZ R30, R26, R29, R30 ;  /* 0x0000001d1a1e7223 */ /* 0x000fe2000001001e */
[--C-:B------:R-:W-:Y:S02]  /*7870*/  HADD2.F32 R27, -RZ, R7.reuse.H0_H0 ;  /* 0x20000007ff1b7230 */ /* 0x100fe40000004100 */
[----:B------:R-:W-:Y:S01]  /*7880*/  FFMA.FTZ R26, R6, R9, -R5 ;  /* 0x00000009061a7223 */ /* 0x000fe20000010805 */
[----:B------:R-:W-:-:S02]  /*7890*/  HADD2.F32 R7, -RZ, R7.H1_H1 ;  /* 0x30000007ff077230 */ /* 0x000fc40000004100 */
[----:B------:R-:W-:Y:S01]  /*78a0*/  FFMA.FTZ R25, R6, R33, R25 ;  /* 0x0000002106197223 */ /* 0x000fe20000010019 */
[----:B------:R-:W-:Y:S01]  /*78b0*/  FMUL.FTZ R6, R31, R10 ;  /* 0x0000000a1f067220 */ /* 0x000fe20000410000 */
[----:B------:R-:W-:Y:S01]  /*78c0*/  FMUL.FTZ R38, R11, R24 ;  /* 0x000000180b267220 */ /* 0x000fe20000410000 */
[----:B------:R-:W-:Y:S01]  /*78d0*/  FMUL.FTZ R31, R31, R4 ;  /* 0x000000041f1f7220 */ /* 0x000fe20000410000 */
[----:B------:R-:W-:Y:S01]  /*78e0*/  FMUL.FTZ R5, R11, R8 ;  /* 0x000000080b057220 */ /* 0x000fe20000410000 */
[----:B------:R-:W-:Y:S01]  /*78f0*/  FFMA.FTZ R11, R27, R4, -R6 ;  /* 0x000000041b0b7223 */ /* 0x000fe20000010806 */
[----:B------:R-:W-:Y:S01]  /*7900*/  FFMA.FTZ R38, R7, R8, -R38 ;  /* 0x0000000807267223 */ /* 0x000fe20000010826 */
[----:B------:R-:W-:Y:S01]  /*7910*/  FFMA.FTZ R31, R27, R10, R31 ;  /* 0x0000000a1b1f7223 */ /* 0x000fe2000001001f */
[----:B------:R-:W-:Y:S01]  /*7920*/  FFMA.FTZ R24, R7, R24, R5 ;  /* 0x0000001807187223 */ /* 0x000fe20000010005 */
[----:B------:R-:W-:Y:S02]  /*7930*/  F2FP.F16.F32.PACK_AB R4, R32, R41 ;  /* 0x000000292004723e */ /* 0x000fe400000000ff */
[----:B------:R-:W-:-:S02]  /*7940*/  F2FP.F16.F32.PACK_AB R5, R37, R36 ;  /* 0x000000242505723e */ /* 0x000fc400000000ff */
[----:B------:R-:W-:Y:S02]  /*7950*/  F2FP.F16.F32.PACK_AB R6, R26, R45 ;  /* 0x0000002d1a06723e */ /* 0x000fe400000000ff */
[----:B------:R-:W-:Y:S02]  /*7960*/  F2FP.F16.F32.PACK_AB R7, R38, R11 ;  /* 0x0000000b2607723e */ /* 0x000fe400000000ff */
[----:B------:R-:W-:Y:S02]  /*7970*/  F2FP.F16.F32.PACK_AB R8, R34, R43 ;  /* 0x0000002b2208723e */ /* 0x000fe400000000ff */
[----:B------:R-:W-:Y:S02]  /*7980*/  F2FP.F16.F32.PACK_AB R9, R39, R28 ;  /* 0x0000001c2709723e */ /* 0x000fe400000000ff */
[----:B------:R-:W-:Y:S02]  /*7990*/  F2FP.F16.F32.PACK_AB R10, R25, R30 ;  /* 0x0000001e190a723e */ /* 0x000fe400000000ff */
[----:B------:R-:W-:Y:S01]  /*79a0*/  F2FP.F16.F32.PACK_AB R11, R24, R31 ;  /* 0x0000001f180b723e */ /* 0x000fe200000000ff */
[----:B------:R1:W-:Y:S04]  /*79b0*/  STS.128 [R40+0xc400], R4 ;  /* 0x00c4000428007388 */ /* 0x0003e80000000c00 */
[----:B------:R1:W-:Y:S02]  /*79c0*/  STS.128 [R42+0xc400], R8 ;  /* 0x00c400082a007388 */ /* 0x0003e40000000c00 */
.L_x_406:
[----:B------:R-:W-:Y:S05]  /*79d0*/  BSYNC B1 ;  /* 0x0000000000017941 */ /* 0x000fea0003800000 */
.L_x_405:
[----:B------:R-:W-:Y:S05]  /*79e0*/  @P0 BRA `(.L_x_396) ;  /* 0x0000000400600947 */ /* 0x000fea0003800000 */
[----:B-1----:R-:W2:Y:S01]  /*79f0*/  LDL R8, [R1+0x68] ;  /* 0x0000680001087983 */ /* 0x002ea20000100800 */
[C---:B------:R-:W-:Y:S02]  /*7a00*/  VIADD R4, R18.reuse, 0x60 ;  /* 0x0000006012047836 */ /* 0x040fe40000000000 */
[----:B------:R-:W-:Y:S01]  /*7a10*/  VIADD R5, R18, 0x60 ;  /* 0x0000006012057836 */ /* 0x000fe20000000000 */
[----:B------:R-:W3:Y:S01]  /*7a20*/  LDL R38, [R1+0x88] ;  /* 0x0000880001267983 */ /* 0x000ee20000100800 */
[----:B------:R-:W-:-:S03]  /*7a30*/  IMAD.SHL.U32 R4, R4, 0x40, RZ ;  /* 0x0000004004047824 */ /* 0x000fc600078e00ff */
[----:B------:R-:W-:Y:S02]  /*7a40*/  SHF.L.U32 R5, R5, 0x6, RZ ;  /* 0x0000000605057819 */ /* 0x000fe400000006ff */
[----:B------:R-:W-:Y:S02]  /*7a50*/  LOP3.LUT R4, R4, 0x1c0, RZ, 0xc0, !PT ;  /* 0x000001c004047812 */ /* 0x000fe400078ec0ff */
[----:B------:R-:W-:Y:S02]  /*7a60*/  LOP3.LUT R5, R5, 0x1c0, RZ, 0xc0, !PT ;  /* 0x000001c005057812 */ /* 0x000fe400078ec0ff */
[----:B------:R-:W-:-:S04]  /*7a70*/  SHF.R.U32.HI R4, RZ, 0x3, R4 ;  /* 0x00000003ff047819 */ /* 0x000fc80000011604 */
[----:B------:R-:W-:Y:S01]  /*7a80*/  LOP3.LUT R21, R4, R21, R5, 0x1e, !PT ;  /* 0x0000001504157212 */ /* 0x000fe200078e1e05 */
[----:B------:R-:W-:Y:S02]  /*7a90*/  HADD2.F32 R32, -RZ, R20.H1_H1 ;  /* 0x30000014ff207230 */ /* 0x000fe40000004100 */
[--C-:B------:R-:W-:Y:S02]  /*7aa0*/  HADD2.F32 R34, -RZ, R44.reuse.H0_H0 ;  /* 0x2000002cff227230 */ /* 0x100fe40000004100 */
[----:B------:R-:W-:Y:S02]  /*7ab0*/  HADD2.F32 R36, -RZ, R44.H1_H1 ;  /* 0x3000002cff247230 */ /* 0x000fe40000004100 */
[----:B------:R-:W-:Y:S02]  /*7ac0*/  HADD2.F32 R41, -RZ, R15.H0_H0 ;  /* 0x2000000fff297230 */ /* 0x000fe40000004100 */
[----:B------:R-:W-:Y:S02]  /*7ad0*/  HADD2.F32 R43, -RZ, R20.H0_H0 ;  /* 0x20000014ff2b7230 */ /* 0x000fe40000004100 */
[----:B--2---:R-:W-:-:S04]  /*7ae0*/  IMAD.IADD R21, R8, 0x1, R21 ;  /* 0x0000000108157824 */ /* 0x004fc800078e0215 */
[----:B------:R-:W-:Y:S01]  /*7af0*/  IMAD R21, R21, 0x2, R2 ;  /* 0x0000000215157824 */ /* 0x000fe200078e0202 */
[----:B---3--:R-:W-:Y:S04]  /*7b00*/  LDS.128 R4, [R38+0xc400] ;  /* 0x00c4000026047984 */ /* 0x008fe80000000c00 */
[----:B0-----:R-:W0:Y:S02]  /*7b10*/  LDS.128 R8, [R21+0xc400] ;  /* 0x00c4000015087984 */ /* 0x001e240000000c00 */
[--C-:B0-----:R-:W-:Y:S02]  /*7b20*/  HADD2.F32 R28, -RZ, R8.reuse.H0_H0 ;  /* 0x20000008ff1c7230 */ /* 0x101fe40000004100 */
[----:B------:R-:W-:-:S03]  /*7b30*/  HADD2.F32 R8, -RZ, R8.H1_H1 ;  /* 0x30000008ff087230 */ /* 0x000fc60000004100 */
[-C--:B------:R-:W-:Y:S01]  /*7b40*/  FMUL.FTZ R33, R34, R28.reuse ;  /* 0x0000001c22217220 */ /* 0x080fe20000410000 */
[----:B------:R-:W-:Y:S01]  /*7b50*/  FMUL.FTZ R37, R32, R28 ;  /* 0x0000001c20257220 */ /* 0x000fe20000410000 */
[----:B------:R-:W-:Y:S02]  /*7b60*/  HADD2.F32 R28, -RZ, R15.H1_H1 ;  /* 0x3000000fff1c7230 */ /* 0x000fe40000004100 */
[--C-:B------:R-:W-:Y:S02]  /*7b70*/  HADD2.F32 R24, -RZ, R4.reuse.H0_H0 ;  /* 0x20000004ff187230 */ /* 0x100fe40000004100 */
[-C--:B------:R-:W-:Y:S01]  /*7b80*/  FMUL.FTZ R39, R36, R8.reuse ;  /* 0x0000000824277220 */ /* 0x080fe20000410000 */
[----:B------:R-:W-:Y:S02]  /*7b90*/  HADD2.F32 R4, -RZ, R4.H1_H1 ;  /* 0x30000004ff047230 */ /* 0x000fe40000004100 */
[----:B------:R-:W-:Y:S01]  /*7ba0*/  FMUL.FTZ R15, R28, R8 ;  /* 0x000000081c0f7220 */ /* 0x000fe20000410000 */
[----:B------:R-:W-:-:S02]  /*7bb0*/  HADD2.F32 R29, -RZ, R9.H0_H0 ;  /* 0x20000009ff1d7230 */ /* 0x000fc40000004100 */
[----:B------:R-:W-:Y:S02]  /*7bc0*/  HADD2.F32 R9, -RZ, R9.H1_H1 ;  /* 0x30000009ff097230 */ /* 0x000fe40000004100 */
[-C--:B------:R-:W-:Y:S01]  /*7bd0*/  FFMA.FTZ R8, R28, R4.reuse, -R39 ;  /* 0x000000041c087223 */ /* 0x080fe20000010827 */
[----:B------:R-:W-:Y:S02]  /*7be0*/  HADD2.F32 R39, -RZ, R14.H1_H1 ;  /* 0x3000000eff277230 */ /* 0x000fe40000004100 */
[----:B------:R-:W-:Y:S01]  /*7bf0*/  FFMA.FTZ R20, R36, R4, R15 ;  /* 0x0000000424147223 */ /* 0x000fe2000001000f */
[----:B------:R-:W-:Y:S02]  /*7c00*/  HADD2.F32 R15, -RZ, R13.H0_H0 ;  /* 0x2000000dff0f7230 */ /* 0x000fe40000004100 */
[--C-:B------:R-:W-:Y:S02]  /*7c10*/  HADD2.F32 R25, -RZ, R5.reuse.H0_H0 ;  /* 0x20000005ff197230 */ /* 0x100fe40000004100 */
[----:B------:R-:W-:Y:S01]  /*7c20*/  FFMA.FTZ R37, R34, R24, R37 ;  /* 0x0000001822257223 */ /* 0x000fe20000010025 */
[----:B------:R-:W-:-:S02]  /*7c30*/  HADD2.F32 R5, -RZ, R5.H1_H1 ;  /* 0x30000005ff057230 */ /* 0x000fc40000004100 */
[-C--:B------:R-:W-:Y:S01]  /*7c40*/  FMUL.FTZ R4, R39, R9.reuse ;  /* 0x0000000927047220 */ /* 0x080fe20000410000 */
[----:B------:R-:W-:Y:S02]  /*7c50*/  HADD2.F32 R30, -RZ, R10.H0_H0 ;  /* 0x2000000aff1e7230 */ /* 0x000fe40000004100 */
[----:B------:R-:W-:Y:S02]  /*7c60*/  HADD2.F32 R34, -RZ, R14.H0_H0 ;  /* 0x2000000eff227230 */ /* 0x000fe40000004100 */
[C---:B------:R-:W-:Y:S01]  /*7c70*/  FMUL.FTZ R14, R15.reuse, R9 ;  /* 0x000000090f0e7220 */ /* 0x040fe20000410000 */
[----:B------:R-:W-:Y:S02]  /*7c80*/  HADD2.F32 R10, -RZ, R10.H1_H1 ;  /* 0x3000000aff0a7230 */ /* 0x000fe40000004100 */
[----:B------:R-:W-:Y:S02]  /*7c90*/  HADD2.F32 R36, -RZ, R13.H1_H1 ;  /* 0x3000000dff247230 */ /* 0x000fe40000004100 */
[----:B------:R-:W-:Y:S01]  /*7ca0*/  FFMA.FTZ R9, R15, R5, -R4 ;  /* 0x000000050f097223 */ /* 0x000fe20000010804 */
[----:B------:R-:W-:-:S02]  /*7cb0*/  HADD2.F32 R26, -RZ, R6.H0_H0 ;  /* 0x20000006ff1a7230 */ /* 0x000fc40000004100 */
[----:B------:R-:W-:Y:S01]  /*7cc0*/  FFMA.FTZ R33, R32, R24, -R33 ;  /* 0x0000001820217223 */ /* 0x000fe20000010821 */
[----:B------:R-:W-:Y:S02]  /*7cd0*/  HADD2.F32 R4, -RZ, R3.H0_H0 ;  /* 0x20000003ff047230 */ /* 0x000fe40000004100 */
[----:B------:R-:W-:Y:S01]  /*7ce0*/  FMUL.FTZ R24, R43, R29 ;  /* 0x0000001d2b187220 */ /* 0x000fe20000410000 */
[----:B------:R-:W-:Y:S02]  /*7cf0*/  HADD2.F32 R6, -RZ, R6.H1_H1 ;  /* 0x30000006ff067230 */ /* 0x000fe40000004100 */
[----:B------:R-:W-:Y:S01]  /*7d00*/  FFMA.FTZ R13, R39, R5, R14 ;  /* 0x00000005270d7223 */ /* 0x000fe2000001000e */
[-C--:B------:R-:W-:Y:S01]  /*7d10*/  FMUL.FTZ R5, R36, R10.reuse ;  /* 0x0000000a24057220 */ /* 0x080fe20000410000 */
[C---:B------:R-:W-:Y:S01]  /*7d20*/  FMUL.FTZ R28, R41.reuse, R29 ;  /* 0x0000001d291c7220 */ /* 0x040fe20000410000 */
[--C-:B------:R-:W-:Y:S02]  /*7d30*/  HADD2.F32 R31, -RZ, R11.reuse.H0_H0 ;  /* 0x2000000bff1f7230 */ /* 0x100fe40000004100 */
[----:B------:R-:W-:Y:S01]  /*7d40*/  FFMA.FTZ R24, R41, R25, -R24 ;  /* 0x0000001929187223 */ /* 0x000fe20000010818 */
[----:B------:R-:W-:Y:S01]  /*7d50*/  FMUL.FTZ R29, R4, R10 ;  /* 0x0000000a041d7220 */ /* 0x000fe20000410000 */
[----:B------:R-:W-:-:S02]  /*7d60*/  HADD2.F32 R11, -RZ, R11.H1_H1 ;  /* 0x3000000bff0b7230 */ /* 0x000fc40000004100 */
[----:B------:R-:W-:Y:S01]  /*7d70*/  FFMA.FTZ R10, R4, R6, -R5 ;  /* 0x00000006040a7223 */ /* 0x000fe20000010805 */
[----:B------:R-:W-:Y:S02]  /*7d80*/  HADD2.F32 R39, -RZ, R3.H1_H1 ;  /* 0x30000003ff277230 */ /* 0x000fe40000004100 */
[--C-:B------:R-:W-:Y:S02]  /*7d90*/  HADD2.F32 R41, -RZ, R12.reuse.H0_H0 ;  /* 0x2000000cff297230 */ /* 0x100fe40000004100 */
[----:B------:R-:W-:Y:S02]  /*7da0*/  HADD2.F32 R32, -RZ, R12.H1_H1 ;  /* 0x3000000cff207230 */ /* 0x000fe40000004100 */
[--C-:B------:R-:W-:Y:S02]  /*7db0*/  HADD2.F32 R3, -RZ, R0.reuse.H1_H1 ;  /* 0x30000000ff037230 */ /* 0x100fe40000004100 */
[----:B------:R-:W-:Y:S02]  /*7dc0*/  HADD2.F32 R5, -RZ, R0.H0_H0 ;  /* 0x20000000ff057230 */ /* 0x000fe40000004100 */
[----:B------:R-:W-:-:S02]  /*7dd0*/  HADD2.F32 R27, -RZ, R7.H0_H0 ;  /* 0x20000007ff1b7230 */ /* 0x000fc40000004100 */
[----:B------:R-:W-:Y:S01]  /*7de0*/  FFMA.FTZ R28, R43, R25, R28 ;  /* 0x000000192b1c7223 */ /* 0x000fe2000001001c */
[----:B------:R-:W-:Y:S02]  /*7df0*/  HADD2.F32 R7, -RZ, R7.H1_H1 ;  /* 0x30000007ff077230 */ /* 0x000fe40000004100 */
[----:B------:R-:W-:Y:S01]  /*7e00*/  FMUL.FTZ R15, R34, R30 ;  /* 0x0000001e220f7220 */ /* 0x000fe20000410000 */
[----:B------:R-:W-:Y:S01]  /*7e10*/  FFMA.FTZ R0, R36, R6, R29 ;  /* 0x0000000624007223 */ /* 0x000fe2000001001d */
[----:B------:R-:W-:Y:S01]  /*7e20*/  FMUL.FTZ R4, R39, R31 ;  /* 0x0000001f27047220 */ /* 0x000fe20000410000 */
[----:B------:R-:W-:Y:S01]  /*7e30*/  FMUL.FTZ R12, R41, R11 ;  /* 0x0000000b290c7220 */ /* 0x000fe20000410000 */
[C---:B------:R-:W-:Y:S01]  /*7e40*/  FMUL.FTZ R25, R32.reuse, R30 ;  /* 0x0000001e20197220 */ /* 0x040fe20000410000 */
[----:B------:R-:W-:Y:S01]  /*7e50*/  FMUL.FTZ R6, R3, R31 ;  /* 0x0000001f03067220 */ /* 0x000fe20000410000 */
[----:B------:R-:W-:Y:S01]  /*7e60*/  FMUL.FTZ R14, R5, R11 ;  /* 0x0000000b050e7220 */ /* 0x000fe20000410000 */
[-C--:B------:R-:W-:Y:S01]  /*7e70*/  FFMA.FTZ R15, R32, R26.reuse, -R15 ;  /* 0x0000001a200f7223 */ /* 0x080fe2000001080f */
[----:B------:R-:W-:Y:S01]  /*7e80*/  FFMA.FTZ R3, R3, R27, -R4 ;  /* 0x0000001b03037223 */ /* 0x000fe20000010804 */
[----:B------:R-:W-:Y:S01]  /*7e90*/  FFMA.FTZ R12, R5, R7, -R12 ;  /* 0x00000007050c7223 */ /* 0x000fe2000001080c */
[----:B------:R-:W-:Y:S01]  /*7ea0*/  FFMA.FTZ R25, R34, R26, R25 ;  /* 0x0000001a22197223 */ /* 0x000fe20000010019 */
[----:B------:R-:W-:Y:S01]  /*7eb0*/  FFMA.FTZ R11, R39, R27, R6 ;  /* 0x0000001b270b7223 */ /* 0x000fe20000010006 */
[----:B------:R-:W-:Y:S01]  /*7ec0*/  FFMA.FTZ R14, R41, R7, R14 ;  /* 0x00000007290e7223 */ /* 0x000fe2000001000e */
[----:B------:R-:W-:-:S02]  /*7ed0*/  F2FP.F16.F32.PACK_AB R4, R8, R33 ;  /* 0x000000210804723e */ /* 0x000fc400000000ff */
[----:B------:R-:W-:Y:S02]  /*7ee0*/  F2FP.F16.F32.PACK_AB R5, R9, R24 ;  /* 0x000000180905723e */ /* 0x000fe400000000ff */
[----:B------:R-:W-:Y:S02]  /*7ef0*/  F2FP.F16.F32.PACK_AB R6, R10, R15 ;  /* 0x0000000f0a06723e */ /* 0x000fe400000000ff */
[----:B------:R-:W-:Y:S02]  /*7f00*/  F2FP.F16.F32.PACK_AB R7, R12, R3 ;  /* 0x000000030c07723e */ /* 0x000fe400000000ff */
[----:B------:R-:W-:Y:S02]  /*7f10*/  F2FP.F16.F32.PACK_AB R8, R20, R37 ;  /* 0x000000251408723e */ /* 0x000fe400000000ff */
[----:B------:R-:W-:Y:S02]  /*7f20*/  F2FP.F16.F32.PACK_AB R9, R13, R28 ;  /* 0x0000001c0d09723e */ /* 0x000fe400000000ff */
[----:B------:R-:W-:-:S02]  /*7f30*/  F2FP.F16.F32.PACK_AB R10, R0, R25 ;  /* 0x00000019000a723e */ /* 0x000fc400000000ff */
[----:B------:R-:W-:Y:S01]  /*7f40*/  F2FP.F16.F32.PACK_AB R11, R14, R11 ;  /* 0x0000000b0e0b723e */ /* 0x000fe200000000ff */
[----:B------:R3:W-:Y:S04]  /*7f50*/  STS.128 [R38+0xc400], R4 ;  /* 0x00c4000426007388 */ /* 0x0007e80000000c00 */
[----:B------:R3:W-:Y:S02]  /*7f60*/  STS.128 [R21+0xc400], R8 ;  /* 0x00c4000815007388 */ /* 0x0007e40000000c00 */
.L_x_396:
[----:B------:R-:W-:Y:S05]  /*7f70*/  BSYNC B0 ;  /* 0x0000000000007941 */ /* 0x000fea0003800000 */
.L_x_382:
[----:B------:R-:W-:Y:S01]  /*7f80*/  @!PT LDS RZ, [RZ] ;  /* 0x00000000fffff984 */ /* 0x000fe20000000800 */
[----:B------:R-:W-:Y:S01]  /*7f90*/  @!PT LDS RZ, [RZ] ;  /* 0x00000000fffff984 */ /* 0x000fe20000000800 */
[----:B------:R-:W-:Y:S01]  /*7fa0*/  @!PT LDS RZ, [RZ] ;  /* 0x00000000fffff984 */ /* 0x000fe20000000800 */
[----:B------:R-:W-:Y:S01]  /*7fb0*/  @!PT LDS RZ, [RZ] ;  /* 0x00000000fffff984 */ /* 0x000fe20000000800 */
[----:B------:R4:W-:Y:S06]  /*7fc0*/  MEMBAR.ALL.CTA ;  /* 0x0000000000007992 */ /* 0x0009ec0000008000 */
[----:B----4-:R-:W4:Y:S01]  /*7fd0*/  FENCE.VIEW.ASYNC.S ;  /* 0x00000000000073c6 */ /* 0x010f220000000000 */
[----:B------:R-:W-:Y:S05]  /*7fe0*/  WARPSYNC.ALL ;  /* 0x0000000000007948 */ /* 0x000fea0003800000 */
[----:B----4-:R-:W-:Y:S06]  /*7ff0*/  BAR.SYNC.DEFER_BLOCKING 0xd, 0x180 ;  /* 0x0346000000007b1d */ /* 0x010fec0000010000 */
.L_x_379:
[----:B--2---:R-:W2:Y:S02]  /*8000*/  LDL R0, [R1+0x14] ;  /* 0x0000140001007983 */ /* 0x004ea40000100800 */
[----:B--2---:R-:W-:-:S13]  /*8010*/  ISETP.NE.AND P0, PT, R0, 0x3, PT ;  /* 0x000000030000780c */ /* 0x004fda0003f05270 */
[----:B------:R-:W-:Y:S05]  /*8020*/  @!P0 BRA `(.L_x_407) ;  /* 0x0000000000048947 */ /* 0x000fea0003800000 */
[----:B------:R-:W-:Y:S01]  /*8030*/  BPT.TRAP 0x1 ;  /* 0x000000040000795c */ /* 0x000fe20000300000 */
.L_x_407:
[----:B-1----:R-:W3:Y:S01]  /*8040*/  LDL R3, [R1+0x28] ;  /* 0x0000280001037983 */ /* 0x002ee20000100800 */
[----:B------:R-:W-:Y:S01]  /*8050*/  IMAD R0, R22, 0x8, R2 ;  /* 0x0000000816007824 */ /* 0x000fe200078e0202 */
[----:B---3--:R-:W-:-:S04]  /*8060*/  SHF.L.U32 R5, R3, 0x1f, RZ ;  /* 0x0000001f03057819 */ /* 0x008fc800000006ff */
[----:B------:R1:W2:Y:S01]  /*8070*/  SYNCS.PHASECHK.TRANS64.TRYWAIT P1, [R0+URZ+0x30830], R5 ;  /* 0x03083005000075a7 */ /* 0x0002a2000802017f */
[----:B------:R-:W-:Y:S05]  /*8080*/  @!P0 BRA `(.L_x_408) ;  /* 0x0000000000048947 */ /* 0x000fea0003800000 */
[----:B------:R-:W-:Y:S01]  /*8090*/  BPT.TRAP 0x1 ;  /* 0x000000040000795c */ /* 0x000fe20000300000 */
.L_x_408:
[----:B------:R-:W-:Y:S01]  /*80a0*/  IADD3 R3, R2, 0x12400, RZ ;  /* 0x0001240002037810 */ /* 0x000fe20007ffe0ff */
[----:B------:R-:W-:-:S03]  /*80b0*/  IMAD R4, R35, 0x2000, R2 ;  /* 0x0000200023047824 */ /* 0x000fc600078e0202 */
[----:B------:R-:W-:Y:S02]  /*80c0*/  SHF.R.U32.HI R3, RZ, 0x4, R3 ;  /* 0x00000004ff037819 */ /* 0x000fe40000011603 */
[----:B------:R3:W-:Y:S02]  /*80d0*/  STL [R1+0x5c], R4 ;  /* 0x00005c0401007387 */ /* 0x0007e40000100800 */
[----:B------:R-:W-:-:S04]  /*80e0*/  LOP3.LUT R3, R3, 0x3fff, RZ, 0xc0, !PT ;  /* 0x00003fff03037812 */ /* 0x000fc800078ec0ff */
[----:B------:R-:W-:Y:S01]  /*80f0*/  LOP3.LUT R3, R3, 0x10000, RZ, 0xfc, !PT ;  /* 0x0001000003037812 */ /* 0x000fe200078efcff */
[----:B---3--:R-:W-:-:S04]  /*8100*/  VIADD R4, R4, 0xc400 ;  /* 0x0000c40004047836 */ /* 0x008fc80000000000 */
[----:B------:R3:W-:Y:S01]  /*8110*/  STL [R1+0x64], R3 ;  /* 0x0000640301007387 */ /* 0x0007e20000100800 */
[----:B------:R-:W-:-:S04]  /*8120*/  SHF.R.U32.HI R4, RZ, 0x4, R4 ;  /* 0x00000004ff047819 */ /* 0x000fc80000011604 */
[----:B------:R-:W-:Y:S01]  /*8130*/  LOP3.LUT R4, R4, 0x3fff, RZ, 0xc0, !PT ;  /* 0x00003fff04047812 */ /* 0x000fe200078ec0ff */
[----:B--2---:R-:W-:Y:S06]  /*8140*/  @P1 BRA `(.L_x_409) ;  /* 0x0000000000081947 */ /* 0x004fec0003800000 */
[----:B------:R-:W2:Y:S02]  /*8150*/  SYNCS.PHASECHK.TRANS64.TRYWAIT P1, [R0+URZ+0x30830], R5 ;  /* 0x03083005000075a7 */ /* 0x000ea4000802017f */
[----:B--2---:R-:W-:Y:S05]  /*8160*/  @!P1 BRA `(.L_x_410) ;  /* 0x000000f000149947 */ /* 0x004fea0003800000 */
.L_x_409:
[----:B---3--:R-:W3:Y:S01]  /*8170*/  LDL R3, [R1+0x64] ;  /* 0x0000640001037983 */ /* 0x008ee20000100800 */
[----:B------:R-:W-:Y:S01]  /*8180*/  LOP3.LUT R8, R4, 0x10000, RZ, 0xfc, !PT ;  /* 0x0001000004087812 */ /* 0x000fe200078efcff */
[----:B-12---:R-:W-:Y:S01]  /*8190*/  IMAD.MOV.U32 R5, RZ, RZ, 0x40000040 ;  /* 0x40000040ff057424 */ /* 0x006fe200078e00ff */
[----:B0-----:R-:W-:Y:S01]  /*81a0*/  MOV R9, 0x40000040 ;  /* 0x4000004000097802 */ /* 0x001fe20000000f00 */
[----:B------:R-:W-:Y:S05]  /*81b0*/  WARPSYNC.ALL ;  /* 0x0000000000007948 */ /* 0x000fea0003800000 */
[----:B------:R-:W-:Y:S01]  /*81c0*/  R2UR UR7, R5 ;  /* 0x00000000050772ca */ /* 0x000fe200000e0000 */
[----:B-----5:R-:W-:Y:S01]  /*81d0*/  WARPGROUP.ARRIVE ;  /* 0x00000000000079c5 */ /* 0x020fe20000000000 */
[C---:B------:R-:W-:Y:S01]  /*81e0*/  R2UR UR4, R8.reuse ;  /* 0x00000000080472ca */ /* 0x040fe200000e0000 */
[C---:B------:R-:W-:Y:S01]  /*81f0*/  VIADD R12, R8.reuse, 0x2 ;  /* 0x00000002080c7836 */ /* 0x040fe20000000000 */
[----:B------:R-:W-:Y:S01]  /*8200*/  R2UR UR5, R9 ;  /* 0x00000000090572ca */ /* 0x000fe200000e0000 */
[----:B------:R-:W-:Y:S01]  /*8210*/  IMAD.MOV.U32 R7, RZ, RZ, 0x40000040 ;  /* 0x40000040ff077424 */ /* 0x000fe200078e00ff */
[----:B------:R-:W-:Y:S01]  /*8220*/  MOV R13, 0x40000040 ;  /* 0x40000040000d7802 */ /* 0x000fe20000000f00 */
[----:B------:R-:W-:Y:S01]  /*8230*/  VIADD R10, R8, 0x4 ;  /* 0x00000004080a7836 */ /* 0x000fe20000000000 */
[----:B------:R-:W-:Y:S01]  /*8240*/  MOV R11, 0x40000040 ;  /* 0x40000040000b7802 */ /* 0x000fe20000000f00 */
[----:B------:R-:W-:Y:S01]  /*8250*/  IMAD.MOV.U32 R5, RZ, RZ, 0x40000040 ;  /* 0x40000040ff057424 */ /* 0x000fe200078e00ff */
[----:B------:R-:W-:Y:S04]  /*8260*/  STL.64 [R1+0x38], R8 ;  /* 0x0000380801007387 */ /* 0x000fe80000100a00 */
[----:B------:R0:W-:Y:S04]  /*8270*/  STL.64 [R1+0x50], R12 ;  /* 0x0000500c01007387 */ /* 0x0001e80000100a00 */
[----:B------:R-:W-:Y:S01]  /*8280*/  STL.64 [R1+0x48], R10 ;  /* 0x0000480a01007387 */ /* 0x000fe20000100a00 */
[----:B------:R-:W1:Y:S02]  /*8290*/  S2R R130, SR_TID.X ;  /* 0x0000000000827919 */ /* 0x000e640000002100 */
[----:B-1----:R-:W-:Y:S01]  /*82a0*/  LOP3.LUT R130, R130, 0x7f, RZ, 0xc0, !PT ;  /* 0x0000007f82827812 */ /* 0x002fe200078ec0ff */
[----:B---3--:R-:W-:-:S04]  /*82b0*/  IMAD R4, R22, 0x600, R3 ;  /* 0x0000060016047824 */ /* 0x008fc800078e0203 */
[C---:B------:R-:W-:Y:S01]  /*82c0*/  VIADD R6, R4.reuse, 0x2 ;  /* 0x0000000204067836 */ /* 0x040fe20000000000 */
[----:B------:R-:W-:-:S13]  /*82d0*/  R2UR UR6, R4 ;  /* 0x00000000040672ca */ /* 0x000fda00000e0000 */
[----:B------:R-:W-:Y:S01]  /*82e0*/  HGMMA.64x192x16.F32 R24, gdesc[UR4], RZ, !UPT, gsb0 ;  /* 0x02e00000041879f0 */ /* 0x000fe2000c0008ff */
[----:B------:R-:W-:Y:S01]  /*82f0*/  R2UR UR6, R6 ;  /* 0x00000000060672ca */ /* 0x000fe200000e0000 */
[----:B------:R-:W-:Y:S01]  /*8300*/  VIADD R6, R4, 0x4 ;  /* 0x0000000404067836 */ /* 0x000fe20000000000 */
[----:B------:R-:W-:Y:S01]  /*8310*/  R2UR UR7, R7 ;  /* 0x00000000070772ca */ /* 0x000fe200000e0000 */
[----:B------:R-:W-:Y:S01]  /*8320*/  IMAD.MOV.U32 R7, RZ, RZ, 0x40000040 ;  /* 0x40000040ff077424 */ /* 0x000fe200078e00ff */
[----:B------:R-:W-:Y:S01]  /*8330*/  R2UR UR4, R12 ;  /* 0x000000000c0472ca */ /* 0x000fe200000e0000 */
[----:B------:R-:W-:Y:S01]  /*8340*/  VIADD R4, R4, 0x6 ;  /* 0x0000000604047836 */ /* 0x000fe20000000000 */
[----:B------:R-:W-:Y:S01]  /*8350*/  R2UR UR5, R13 ;  /* 0x000000000d0572ca */ /* 0x000fe200000e0000 */
[----:B------:R-:W-:Y:S02]  /*8360*/  WARPGROUP.DEPBAR.LE gsb0, 0x0 ;  /* 0x00008000000079c5 */ /* 0x000fe40000010000 */
[----:B------:R-:W-:-:S10]  /*8370*/  WARPGROUP.ARRIVE ;  /* 0x00000000000079c5 */ /* 0x000fd40000000000 */
[----:B------:R-:W-:Y:S01]  /*8380*/  HGMMA.64x192x16.F32 R24, gdesc[UR4], R24, gsb0 ;  /* 0x02e00000041879f0 */ /* 0x000fe20008000818 */
[----:B------:R-:W-:Y:S01]  /*8390*/  R2UR UR6, R6 ;  /* 0x00000000060672ca */ /* 0x000fe200000e0000 */
[----:B------:R-:W-:Y:S01]  /*83a0*/  VIADD R6, R8, 0x6 ;  /* 0x0000000608067836 */ /* 0x000fe20000000000 */
[----:B------:R-:W-:Y:S02]  /*83b0*/  R2UR UR7, R7 ;  /* 0x00000000070772ca */ /* 0x000fe400000e0000 */
[----:B------:R-:W-:Y:S02]  /*83c0*/  R2UR UR4, R10 ;  /* 0x000000000a0472ca */ /* 0x000fe400000e0000 */
[----:B------:R-:W-:Y:S02]  /*83d0*/  R2UR UR5, R11 ;  /* 0x000000000b0572ca */ /* 0x000fe400000e0000 */
[----:B------:R-:W-:-:S05]  /*83e0*/  MOV R7, 0x40000040 ;  /* 0x4000004000077802 */ /* 0x000fca0000000f00 */
[----:B------:R1:W-:Y:S01]  /*83f0*/  STL.64 [R1+0x40], R6 ;  /* 0x0000400601007387 */ /* 0x0003e20000100a00 */
[----:B------:R-:W-:Y:S02]  /*8400*/  WARPGROUP.DEPBAR.LE gsb0, 0x0 ;  /* 0x00008000000079c5 */ /* 0x000fe40000010000 */
[----:B------:R-:W-:-:S06]  /*8410*/  WARPGROUP.ARRIVE ;  /* 0x00000000000079c5 */ /* 0x000fcc0000000000 */
[----:B------:R-:W-:Y:S01]  /*8420*/  HGMMA.64x192x16.F32 R24, gdesc[UR4], R24, gsb0 ;  /* 0x02e00000041879f0 */ /* 0x000fe20008000818 */
[----:B------:R-:W-:Y:S02]  /*8430*/  R2UR UR6, R4 ;  /* 0x00000000040672ca */ /* 0x000fe400000e0000 */
[----:B------:R-:W-:Y:S01]  /*8440*/  R2UR UR7, R5 ;  /* 0x00000000050772ca */ /* 0x000fe200000e0000 */
[----:B------:R-:W2:Y:S01]  /*8450*/  S2R R4, SR_TID.X ;  /* 0x0000000000047919 */ /* 0x000ea20000002100 */
[----:B------:R-:W-:Y:S02]  /*8460*/  R2UR UR4, R6 ;  /* 0x00000000060472ca */ /* 0x000fe400000e0000 */
[----:B------:R-:W-:Y:S01]  /*8470*/  R2UR UR5, R7 ;  /* 0x00000000070572ca */ /* 0x000fe200000e0000 */
[----:B--2---:R-:W-:-:S05]  /*8480*/  VIADD R127, R4, 0xffffff80 ;  /* 0xffffff80047f7836 */ /* 0x004fca0000000000 */
[----:B------:R-:W-:-:S04]  /*8490*/  SHF.R.S32.HI R21, RZ, 0x1f, R127 ;  /* 0x0000001fff157819 */ /* 0x000fc8000001147f */
[----:B------:R-:W-:-:S04]  /*84a0*/  LEA.HI R21, R21, R127, RZ, 0x7 ;  /* 0x0000007f15157211 */ /* 0x000fc800078f38ff */
[----:B------:R-:W-:-:S05]  /*84b0*/  LOP3.LUT R21, R21, 0xffffff80, RZ, 0xc0, !PT ;  /* 0xffffff8015157812 */ /* 0x000fca00078ec0ff */
[----:B------:R-:W-:-:S05]  /*84c0*/  IMAD.IADD R21, R127, 0x1, -R21 ;  /* 0x000000017f157824 */ /* 0x000fca00078e0a15 */
[----:B------:R-:W-:-:S04]  /*84d0*/  SHF.R.S32.HI R4, RZ, 0x1f, R21 ;  /* 0x0000001fff047819 */ /* 0x000fc80000011415 */
[----:B------:R-:W-:-:S04]  /*84e0*/  LEA.HI R4, R4, R21, RZ, 0x2 ;  /* 0x0000001504047211 */ /* 0x000fc800078f10ff */
[----:B------:R-:W-:-:S05]  /*84f0*/  LOP3.LUT R4, R4, 0x7ffffffc, RZ, 0xc0, !PT ;  /* 0x7ffffffc04047812 */ /* 0x000fca00078ec0ff */
[----:B------:R-:W-:Y:S01]  /*8500*/  IMAD.IADD R4, R21, 0x1, -R4 ;  /* 0x0000000115047824 */ /* 0x000fe200078e0a04 */
[----:B------:R-:W-:-:S05]  /*8510*/  MOV R21, 0xfffffffe ;  /* 0xfffffffe00157802 */ /* 0x000fca0000000f00 */
[----:B------:R-:W-:-:S04]  /*8520*/  IMAD R21, R4, R21, 0xc0 ;  /* 0x000000c004157424 */ /* 0x000fc800078e0215 */
[----:B------:R-:W-:-:S04]  /*8530*/  IMAD.IADD R21, R21, 0x1, R120 ;  /* 0x0000000115157824 */ /* 0x000fc800078e0278 */
[----:B------:R-:W-:-:S05]  /*8540*/  IMAD R4, R152, -0xc0, R21 ;  /* 0xffffff4098047824 */ /* 0x000fca00078e0215 */
[C---:B------:R-:W-:Y:S02]  /*8550*/  ISETP.GT.AND P1, PT, R4.reuse, 0x9, PT ;  /* 0x000000090400780c */ /* 0x040fe40003f24270 */
[C---:B------:R-:W-:Y:S02]  /*8560*/  ISETP.GT.AND P3, PT, R4.reuse, RZ, PT ;  /* 0x000000ff0400720c */ /* 0x040fe40003f64270 */
[C---:B------:R-:W-:Y:S02]  /*8570*/  ISETP.GT.AND P4, PT, R4.reuse, 0x1, PT ;  /* 0x000000010400780c */ /* 0x040fe40003f84270 */
[C---:B------:R-:W-:Y:S02]  /*8580*/  ISETP.GT.AND P5, PT, R4.reuse, 0x8, PT ;  /* 0x000000080400780c */ /* 0x040fe40003fa4270 */
[----:B------:R-:W-:Y:S01]  /*8590*/  ISETP.GT.AND P2, PT, R4, 0x10, PT ;  /* 0x000000100400780c */ /* 0x000fe20003f44270 */
[----:B------:R-:W-:Y:S02]  /*85a0*/  WARPGROUP.DEPBAR.LE gsb0, 0x0 ;  /* 0x00008000000079c5 */ /* 0x000fe40000010000 */
[----:B------:R-:W-:-:S06]  /*85b0*/  WARPGROUP.ARRIVE ;  /* 0x00000000000079c5 */ /* 0x000fcc0000000000 */
[----:B------:R-:W-:Y:S01]  /*85c0*/  HGMMA.64x192x16.F32 R24, gdesc[UR4], R24, gsb0 ;  /* 0x02e00000041879f0 */ /* 0x000fe20008000818 */
[----:B------:R-:W-:Y:S01]  /*85d0*/  ULDC UR4, c[0x0][0x9d8] ;  /* 0x0002760000047ab9 */ /* 0x000fe20000000800 */
[----:B------:R-:W-:Y:S01]  /*85e0*/  ULDC UR5, c[0x0][0x988] ;  /* 0x0002620000057ab9 */ /* 0x000fe20000000800 */
[----:B------:R-:W-:Y:S02]  /*85f0*/  WARPGROUP.DEPBAR.LE gsb0, 0x0 ;  /* 0x00008000000079c5 */ /* 0x000fe40000010000 */
[----:B------:R-:W-:Y:S01]  /*8600*/  FMUL.FTZ R122, R29, UR4 ;  /* 0x000000041d7a7c20 */ /* 0x000fe20008410000 */
[----:B------:R-:W-:Y:S01]  /*8610*/  FMUL.FTZ R15, R31, UR4 ;  /* 0x000000041f0f7c20 */ /* 0x000fe20008410000 */
[----:B------:R-:W-:Y:S01]  /*8620*/  FMUL.FTZ R126, R24, UR4 ;  /* 0x00000004187e7c20 */ /* 0x000fe20008410000 */
[----:B------:R-:W-:Y:S01]  /*8630*/  FMUL.FTZ R124, R25, UR4 ;  /* 0x00000004197c7c20 */ /* 0x000fe20008410000 */
[----:B0-----:R-:W-:Y:S01]  /*8640*/  FMUL.FTZ R13, R27, UR4 ;  /* 0x000000041b0d7c20 */ /* 0x001fe20008410000 */
[----:B-1----:R-:W-:Y:S01]  /*8650*/  FMUL.FTZ R6, R40, UR4 ;  /* 0x0000000428067c20 */ /* 0x002fe20008410000 */
[----:B------:R-:W-:Y:S01]  /*8660*/  FMUL.FTZ R125, R28, UR4 ;  /* 0x000000041c7d7c20 */ /* 0x000fe20008410000 */
[----:B------:R-:W0:Y:S01]  /*8670*/  MUFU.TANH R122, R122 ;  /* 0x0000007a007a7308 */ /* 0x000e220000002400 */
[----:B------:R-:W-:Y:S01]  /*8680*/  FMUL.FTZ R5, R36, UR4 ;  /* 0x0000000424057c20 */ /* 0x000fe20008410000 */
[----:B------:R-:W-:Y:S01]  /*8690*/  FMUL.FTZ R14, R30, UR4 ;  /* 0x000000041e0e7c20 */ /* 0x000fe20008410000 */
[----:B------:R-:W-:Y:S01]  /*86a0*/  FMUL.FTZ R12, R26, UR4 ;  /* 0x000000041a0c7c20 */ /* 0x000fe20008410000 */
        /* <DEDUP_REMOVED lines=11> */
[----:B------:R-:W-:Y:S01]  /*8760*/  FMUL.FTZ R75, R82, UR4 ;  /* 0x00000004524b7c20 */ /* 0x000fe20008410000 */
[----:B------:R-:W2:Y:S01]  /*8770*/  MUFU.TANH R126, R126 ;  /* 0x0000007e007e7308 */ /* 0x000ea20000002400 */
[----:B0-----:R-:W-:Y:S01]  /*8780*/  FSEL R122, R122, -INF , P1 ;  /* 0xff8000007a7a7808 */ /* 0x001fe20000800000 */
[----:B------:R-:W-:Y:S01]  /*8790*/  FMUL.FTZ R82, R94, UR4 ;  /* 0x000000045e527c20 */ /* 0x000fe20008410000 */
[----:B------:R-:W-:Y:S01]  /*87a0*/  FMUL.FTZ R24, R34, UR4 ;  /* 0x0000000422187c20 */ /* 0x000fe20008410000 */
[----:B------:R-:W-:Y:S01]  /*87b0*/  FMUL.FTZ R34, R96, UR4 ;  /* 0x0000000460227c20 */ /* 0x000fe20008410000 */
[----:B------:R-:W-:Y:S01]  /*87c0*/  FMUL.FTZ R25, R35, UR4 ;  /* 0x0000000423197c20 */ /* 0x000fe20008410000 */
[----:B------:R-:W-:Y:S01]  /*87d0*/  FMUL.FTZ R9, R41, UR4 ;  /* 0x0000000429097c20 */ /* 0x000fe20008410000 */
[----:B------:R-:W-:Y:S01]  /*87e0*/  FMUL.FTZ R8, R44, UR4 ;  /* 0x000000042c087c20 */ /* 0x000fe20008410000 */
[----:B------:R-:W0:Y:S01]  /*87f0*/  MUFU.TANH R124, R124 ;  /* 0x0000007c007c7308 */ /* 0x000e220000002400 */
        /* <DEDUP_REMOVED lines=50> */
[----:B------:R-:W-:Y:S01]  /*8b20*/  FMNMX.FTZ R5, R125, R6, !PT ;  /* 0x000000067d057209 */ /* 0x000fe20007810000 */
[----:B------:R-:W-:Y:S01]  /*8b30*/  FMUL.FTZ R43, R80, UR4 ;  /* 0x00000004502b7c20 */ /* 0x000fe20008410000 */
[----:B------:R-:W-:Y:S01]  /*8b40*/  FMUL.FTZ R70, R78, UR4 ;  /* 0x000000044e467c20 */ /* 0x000fe20008410000 */
[----:B------:R-:W-:Y:S01]  /*8b50*/  FMUL.FTZ R128, R84, UR4 ;  /* 0x0000000454807c20 */ /* 0x000fe20008410000 */
[----:B------:R-:W-:Y:S01]  /*8b60*/  FMNMX.FTZ R6, R122, R5, !PT ;  /* 0x000000057a067209 */ /* 0x000fe20007810000 */
        /* <DEDUP_REMOVED lines=9> */
[----:B0-----:R-:W-:Y:S01]  /*8c00*/  FSEL R12, R12, -INF , P3 ;  /* 0xff8000000c0c7808 */ /* 0x001fe20001800000 */
[----:B------:R-:W-:Y:S01]  /*8c10*/  FMUL.FTZ R79, R86, UR4 ;  /* 0x00000004564f7c20 */ /* 0x000fe20008410000 */
[----:B------:R-:W-:Y:S01]  /*8c20*/  ISETP.GT.AND P3, PT, R4, 0x11, PT ;  /* 0x000000110400780c */ /* 0x000fe20003f64270 */
        /* <DEDUP_REMOVED lines=19> */
[----:B------:R-:W2:Y:S01]  /*8d60*/  LDL R115, [R1+0x34] ;  /* 0x0000340001737983 */ /* 0x000ea20000100800 */
[----:B------:R-:W3:Y:S01]  /*8d70*/  MUFU.TANH R3, R3 ;  /* 0x0000000300037308 */ /* 0x000ee20000002400 */
[----:B0-----:R-:W-:Y:S01]  /*8d80*/  FSEL R27, R27, -INF , P5 ;  /* 0xff8000001b1b7808 */ /* 0x001fe20002800000 */
[----:B------:R-:W-:Y:S01]  /*8d90*/  FMUL.FTZ R105, R118, UR4 ;  /* 0x0000000476697c20 */ /* 0x000fe20008410000 */
[----:B------:R-:W-:-:S05]  /*8da0*/  ISETP.GT.AND P5, PT, R4, 0x30, PT ;  /* 0x000000300400780c */ /* 0x000fca0003fa4270 */
[----:B------:R-:W0:Y:S01]  /*8db0*/  MUFU.TANH R24, R24 ;  /* 0x0000001800187308 */ /* 0x000e220000002400 */
[----:B-1----:R-:W-:-:S07]  /*8dc0*/  FSEL R121, R121, -INF , P3 ;  /* 0xff80000079797808 */ /* 0x002fce0001800000 */
[----:B------:R-:W1:Y:S01]  /*8dd0*/  MUFU.TANH R25, R25 ;  /* 0x0000001900197308 */ /* 0x000e620000002400 */
[----:B---3--:R-:W-:Y:S02]  /*8de0*/  FSEL R49, R3, -INF , P5 ;  /* 0xff80000003317808 */ /* 0x008fe40002800000 */
[----:B------:R-:W-:-:S04]  /*8df0*/  FMNMX.FTZ R3, R121, R6, !PT ;  /* 0x0000000679037209 */ /* 0x000fc80007810000 */
[----:B------:R-:W-:Y:S01]  /*8e00*/  FMNMX.FTZ R6, R96, R3, !PT ;  /* 0x0000000360067209 */ /* 0x000fe20007810000 */
[----:B------:R-:W3:Y:S01]  /*8e10*/  MUFU.TANH R9, R9 ;  /* 0x0000000900097308 */ /* 0x000ee20000002400 */
[----:B0-----:R-:W-:Y:S02]  /*8e20*/  FSEL R24, R24, -INF , P2 ;  /* 0xff80000018187808 */ /* 0x001fe40001000000 */
[----:B------:R-:W-:Y:S02]  /*8e30*/  ISETP.GT.AND P2, PT, R4, 0x21, PT ;  /* 0x000000210400780c */ /* 0x000fe40003f44270 */
[----:B------:R-:W-:-:S03]  /*8e40*/  FMNMX.FTZ R3, R93, R6, !PT ;  /* 0x000000065d037209 */ /* 0x000fc60007810000 */
[----:B------:R-:W0:Y:S01]  /*8e50*/  MUFU.TANH R26, R26 ;  /* 0x0000001a001a7308 */ /* 0x000e220000002400 */
[----:B-1----:R-:W-:Y:S02]  /*8e60*/  FSEL R25, R25, -INF , P3 ;  /* 0xff80000019197808 */ /* 0x002fe40001800000 */
[----:B------:R-:W-:Y:S02]  /*8e70*/  ISETP.GT.AND P3, PT, R4, 0x28, PT ;  /* 0x000000280400780c */ /* 0x000fe40003f64270 */
[----:B------:R-:W-:-:S03]  /*8e80*/  FMNMX.FTZ R6, R94, R3, !PT ;  /* 0x000000035e067209 */ /* 0x000fc60007810000 */
[----:B------:R-:W1:Y:S01]  /*8e90*/  MUFU.TANH R8, R8 ;  /* 0x0000000800087308 */ /* 0x000e620000002400 */
[----:B---3--:R-:W-:Y:S01]  /*8ea0*/  FSEL R91, R9, -INF , P2 ;  /* 0xff800000095b7808 */ /* 0x008fe20001000000 */
[----:B------:R-:W-:-:S03]  /*8eb0*/  FMUL.FTZ R9, R109, UR4 ;  /* 0x000000046d097c20 */ /* 0x000fc60008410000 */
[----:B------:R-:W-:-:S03]  /*8ec0*/  FMNMX.FTZ R3, R91, R6, !PT ;  /* 0x000000065b037209 */ /* 0x000fc60007810000 */
[----:B------:R-:W3:Y:S01]  /*8ed0*/  MUFU.TANH R11, R11 ;  /* 0x0000000b000b7308 */ /* 0x000ee20000002400 */
[----:B0-----:R-:W-:Y:S02]  /*8ee0*/  FSEL R26, R26, -INF , P4 ;  /* 0xff8000001a1a7808 */ /* 0x001fe40002000000 */
[----:B------:R-:W-:-:S05]  /*8ef0*/  ISETP.GT.AND P4, PT, R4, 0x29, PT ;  /* 0x000000290400780c */ /* 0x000fca0003f84270 */
[----:B------:R-:W0:Y:S01]  /*8f00*/  MUFU.TANH R28, R28 ;  /* 0x0000001c001c7308 */ /* 0x000e220000002400 */
[----:B-1----:R-:W-:Y:S01]  /*8f10*/  FSEL R92, R8, -INF , P3 ;  /* 0xff800000085c7808 */ /* 0x002fe20001800000 */
[----:B------:R-:W-:Y:S01]  /*8f20*/  FMUL.FTZ R8, R108, UR4 ;  /* 0x000000046c087c20 */ /* 0x000fe20008410000 */
[----:B------:R-:W-:Y:S02]  /*8f30*/  FMUL.FTZ R108, R111, UR4 ;  /* 0x000000046f6c7c20 */ /* 0x000fe40008410000 */
[----:B------:R-:W-:Y:S01]  /*8f40*/  FMNMX.FTZ R5, R92, R3, !PT ;  /* 0x000000035c057209 */ /* 0x000fe20007810000 */
[----:B------:R-:W-:Y:S02]  /*8f50*/  FMUL.FTZ R3, R101, UR4 ;  /* 0x0000000465037c20 */ /* 0x000fe40008410000 */
        /* <DEDUP_REMOVED lines=10> */
[----:B------:R-:W-:Y:S02]  /*9000*/  ISETP.GT.AND P5, PT, R4, 0x41, PT ;  /* 0x000000410400780c */ /* 0x000fe40003fa4270 */
[----:B------:R-:W-:-:S03]  /*9010*/  FMNMX.FTZ R5, R77, R6, !PT ;  /* 0x000000064d057209 */ /* 0x000fc60007810000 */
[----:B------:R-:W1:Y:S01]  /*9020*/  MUFU.TANH R30, R30 ;  /* 0x0000001e001e7308 */ /* 0x000e620000002400 */
[----:B---3--:R-:W-:Y:S02]  /*9030*/  FSEL R29, R29, -INF , P2 ;  /* 0xff8000001d1d7808 */ /* 0x008fe40001000000 */
[----:B------:R-:W-:-:S05]  /*9040*/  ISETP.GT.AND P2, PT, R4, 0x38, PT ;  /* 0x000000380400780c */ /* 0x000fca0003f44270 */
[----:B------:R-:W3:Y:S01]  /*9050*/  MUFU.TANH R20, R20 ;  /* 0x0000001400147308 */ /* 0x000ee20000002400 */
[----:B0-----:R-:W-:Y:S01]  /*9060*/  FSEL R72, R32, -INF , P1 ;  /* 0xff80000020487808 */ /* 0x001fe20000800000 */
[----:B------:R-:W-:-:S03]  /*9070*/  FMUL.FTZ R32, R100, UR4 ;  /* 0x0000000464207c20 */ /* 0x000fc60008410000 */
[----:B------:R-:W-:-:S03]  /*9080*/  FMNMX.FTZ R6, R72, R5, !PT ;  /* 0x0000000548067209 */ /* 0x000fc60007810000 */
[----:B------:R-:W0:Y:S01]  /*9090*/  MUFU.TANH R31, R31 ;  /* 0x0000001f001f7308 */ /* 0x000e220000002400 */
[----:B-1----:R-:W-:Y:S02]  /*90a0*/  FSEL R30, R30, -INF , P3 ;  /* 0xff8000001e1e7808 */ /* 0x002fe40001800000 */
[----:B------:R-:W-:-:S05]  /*90b0*/  ISETP.GT.AND P3, PT, R4, 0x39, PT ;  /* 0x000000390400780c */ /* 0x000fca0003f64270 */
[----:B------:R-:W1:Y:S01]  /*90c0*/  MUFU.TANH R38, R38 ;  /* 0x0000002600267308 */ /* 0x000e620000002400 */
[----:B---3--:R-:W-:Y:S01]  /*90d0*/  FSEL R73, R20, -INF , P2 ;  /* 0xff80000014497808 */ /* 0x008fe20001000000 */
[----:B------:R-:W-:Y:S02]  /*90e0*/  FMUL.FTZ R20, R117, UR4 ;  /* 0x0000000475147c20 */ /* 0x000fe40008410000 */
[----:B------:R-:W3:Y:S01]  /*90f0*/  LDL R117, [R1+0x6c] ;  /* 0x00006c0001757983 */ /* 0x000ee20000100800 */
[----:B------:R-:W-:-:S03]  /*9100*/  FMNMX.FTZ R5, R73, R6, !PT ;  /* 0x0000000649057209 */ /* 0x000fc60007810000 */
[----:B------:R-:W4:Y:S01]  /*9110*/  MUFU.TANH R37, R37 ;  /* 0x0000002500257308 */ /* 0x000f220000002400 */
[----:B0-----:R-:W-:Y:S02]  /*9120*/  FSEL R31, R31, -INF , P4 ;  /* 0xff8000001f1f7808 */ /* 0x001fe40002000000 */
[----:B------:R-:W-:-:S05]  /*9130*/  ISETP.GT.AND P4, PT, R4, 0x40, PT ;  /* 0x000000400400780c */ /* 0x000fca0003f84270 */
[----:B------:R-:W0:Y:S01]  /*9140*/  MUFU.TANH R48, R48 ;  /* 0x0000003000307308 */ /* 0x000e220000002400 */
[----:B-1----:R-:W-:-:S04]  /*9150*/  FSEL R68, R38, -INF , P3 ;  /* 0xff80000026447808 */ /* 0x002fc80001800000 */
[----:B------:R-:W-:-:S03]  /*9160*/  FMNMX.FTZ R6, R68, R5, !PT ;  /* 0x0000000544067209 */ /* 0x000fc60007810000 */
[----:B------:R-:W1:Y:S01]  /*9170*/  MUFU.TANH R41, R41 ;  /* 0x0000002900297308 */ /* 0x000e620000002400 */
[----:B----4-:R-:W-:Y:S01]  /*9180*/  FSEL R69, R37, -INF , P4 ;  /* 0xff80000025457808 */ /* 0x010fe20002000000 */
[----:B------:R-:W-:Y:S01]  /*9190*/  FMUL.FTZ R37, R104, UR4 ;  /* 0x0000000468257c20 */ /* 0x000fe20008410000 */
[----:B------:R-:W-:Y:S02]  /*91a0*/  FMUL.FTZ R104, R119, UR4 ;  /* 0x0000000477687c20 */ /* 0x000fe40008410000 */
        /* <DEDUP_REMOVED lines=8> */
[----:B----4-:R-:W-:Y:S02]  /*9230*/  FSEL R50, R50, -INF , P2 ;  /* 0xff80000032327808 */ /* 0x010fe40001000000 */
[----:B------:R-:W-:-:S05]  /*9240*/  ISETP.GT.AND P2, PT, R4, 0x49, PT ;  /* 0x000000490400780c */ /* 0x000fca0003f44270 */
[----:B------:R-:W4:Y:S01]  /*9250*/  MUFU.TANH R60, R60 ;  /* 0x0000003c003c7308 */ /* 0x000f220000002400 */
[----:B0-----:R-:W-:-:S04]  /*9260*/  FSEL R65, R40, -INF , P1 ;  /* 0xff80000028417808 */ /* 0x001fc80000800000 */
[----:B------:R-:W-:-:S03]  /*9270*/  FMNMX.FTZ R5, R65, R6, !PT ;  /* 0x0000000641057209 */ /* 0x000fc60007810000 */
[----:B------:R-:W0:Y:S01]  /*9280*/  MUFU.TANH R52, R52 ;  /* 0x0000003400347308 */ /* 0x000e220000002400 */
[----:B-1----:R-:W-:Y:S02]  /*9290*/  FSEL R51, R51, -INF , P3 ;  /* 0xff80000033337808 */ /* 0x002fe40001800000 */
[----:B------:R-:W-:-:S05]  /*92a0*/  ISETP.GT.AND P3, PT, R4, 0x50, PT ;  /* 0x000000500400780c */ /* 0x000fca0003f64270 */
[----:B------:R-:W1:Y:S01]  /*92b0*/  MUFU.TANH R61, R61 ;  /* 0x0000003d003d7308 */ /* 0x000e620000002400 */
[----:B----4-:R-:W-:-:S04]  /*92c0*/  FSEL R60, R60, -INF , P2 ;  /* 0xff8000003c3c7808 */ /* 0x010fc80001000000 */
        /* <DEDUP_REMOVED lines=114> */
[----:B------:R-:W-:Y:S01]  /*99f0*/  FMNMX.FTZ R6, R32, R5, !PT ;  /* 0x0000000520067209 */ /* 0x000fe20007810000 */
[----:B------:R-:W-:Y:S02]  /*9a00*/  FMUL.FTZ R5, R116, UR4 ;  /* 0x0000000474057c20 */ /* 0x000fe40008410000 */
[----:B------:R-:W1:Y:S01]  /*9a10*/  MUFU.TANH R84, R84 ;  /* 0x0000005400547308 */ /* 0x000e620000002400 */
[----:B----4-:R-:W-:Y:S01]  /*9a20*/  FSEL R83, R83, -INF , P3 ;  /* 0xff80000053537808 */ /* 0x010fe20001800000 */
[----:B------:R-:W4:Y:S01]  /*9a30*/  LDL R116, [R1+0x2c] ;  /* 0x00002c0001747983 */ /* 0x000f220000100800 */
[----:B------:R-:W-:-:S05]  /*9a40*/  ISETP.GT.AND P3, PT, R4, 0xa0, PT ;  /* 0x000000a00400780c */ /* 0x000fca0003f64270 */
[----:B------:R-:W2:Y:S01]  /*9a50*/  MUFU.TANH R37, R37 ;  /* 0x0000002500257308 */ /* 0x000ea20000002400 */
[----:B0-----:R-:W-:-:S04]  /*9a60*/  FSEL R3, R3, -INF , P2 ;  /* 0xff80000003037808 */ /* 0x001fc80001000000 */
[----:B------:R-:W-:-:S03]  /*9a70*/  FMNMX.FTZ R6, R3, R6, !PT ;  /* 0x0000000603067209 */ /* 0x000fc60007810000 */
[----:B------:R-:W0:Y:S01]  /*9a80*/  MUFU.TANH R85, R85 ;  /* 0x0000005500557308 */ /* 0x000e220000002400 */
[----:B-1----:R-:W-:Y:S02]  /*9a90*/  FSEL R84, R84, -INF , P4 ;  /* 0xff80000054547808 */ /* 0x002fe40002000000 */
[----:B------:R-:W-:-:S05]  /*9aa0*/  ISETP.GT.AND P4, PT, R4, 0xa1, PT ;  /* 0x000000a10400780c */ /* 0x000fca0003f84270 */
[----:B------:R-:W1:Y:S01]  /*9ab0*/  MUFU.TANH R7, R7 ;  /* 0x0000000700077308 */ /* 0x000e620000002400 */
[----:B--2---:R-:W-:-:S04]  /*9ac0*/  FSEL R37, R37, -INF , P3 ;  /* 0xff80000025257808 */ /* 0x004fc80001800000 */
[----:B------:R-:W-:-:S03]  /*9ad0*/  FMNMX.FTZ R6, R37, R6, !PT ;  /* 0x0000000625067209 */ /* 0x000fc60007810000 */
[----:B------:R-:W2:Y:S01]  /*9ae0*/  MUFU.TANH R86, R86 ;  /* 0x0000005600567308 */ /* 0x000ea20000002400 */
[----:B0-----:R-:W-:Y:S02]  /*9af0*/  FSEL R85, R85, -INF , P5 ;  /* 0xff80000055557808 */ /* 0x001fe40002800000 */
[----:B------:R-:W-:-:S05]  /*9b00*/  ISETP.GT.AND P5, PT, R4, 0xa8, PT ;  /* 0x000000a80400780c */ /* 0x000fca0003fa4270 */
[----:B------:R-:W0:Y:S01]  /*9b10*/  MUFU.TANH R8, R8 ;  /* 0x0000000800087308 */ /* 0x000e220000002400 */
[----:B-1----:R-:W-:-:S04]  /*9b20*/  FSEL R7, R7, -INF , P4 ;  /* 0xff80000007077808 */ /* 0x002fc80002000000 */
[----:B------:R-:W-:-:S03]  /*9b30*/  FMNMX.FTZ R95, R7, R6, !PT ;  /* 0x00000006075f7209 */ /* 0x000fc60007810000 */
[----:B------:R-:W1:Y:S01]  /*9b40*/  MUFU.TANH R87, R87 ;  /* 0x0000005700577308 */ /* 0x000e620000002400 */
[----:B--2---:R-:W-:Y:S02]  /*9b50*/  FSEL R86, R86, -INF , P1 ;  /* 0xff80000056567808 */ /* 0x004fe40000800000 */
        /* <DEDUP_REMOVED lines=20> */
[----:B0-----:R-:W-:-:S07]  /*9ca0*/  FSEL R11, R11, -INF , P3 ;  /* 0xff8000000b0b7808 */ /* 0x001fce0001800000 */
[----:B------:R-:W0:Y:S01]  /*9cb0*/  MUFU.TANH R20, R20 ;  /* 0x0000001400147308 */ /* 0x000e220000002400 */
[----:B-1----:R-:W-:Y:S02]  /*9cc0*/  FSEL R90, R90, -INF , P5 ;  /* 0xff8000005a5a7808 */ /* 0x002fe40002800000 */
[----:B------:R-:W-:-:S05]  /*9cd0*/  ISETP.GT.AND P5, PT, R4, 0xb9, PT ;  /* 0x000000b90400780c */ /* 0x000fca0003fa4270 */
[----:B------:R-:W1:Y:S01]  /*9ce0*/  MUFU.TANH R108, R108 ;  /* 0x0000006c006c7308 */ /* 0x000e620000002400 */
[----:B--2---:R-:W-:Y:S02]  /*9cf0*/  FSEL R4, R5, -INF , P4 ;  /* 0xff80000005047808 */ /* 0x004fe40002000000 */
[----:B------:R-:W-:-:S04]  /*9d00*/  FMNMX.FTZ R5, R11, R6, !PT ;  /* 0x000000060b057209 */ /* 0x000fc80007810000 */
[----:B------:R-:W-:Y:S01]  /*9d10*/  FMNMX.FTZ R5, R4, R5, !PT ;  /* 0x0000000504057209 */ /* 0x000fe20007810000 */
[----:B------:R-:W2:Y:S01]  /*9d20*/  MUFU.TANH R107, R107 ;  /* 0x0000006b006b7308 */ /* 0x000ea20000002400 */
[----:B0-----:R-:W-:-:S04]  /*9d30*/  FSEL R20, R20, -INF , P5 ;  /* 0xff80000014147808 */ /* 0x001fc80002800000 */
[----:B------:R-:W-:-:S03]  /*9d40*/  FMNMX.FTZ R97, R20, R5, !PT ;  /* 0x0000000514617209 */ /* 0x000fc60007810000 */
[----:B------:R-:W0:Y:S01]  /*9d50*/  MUFU.TANH R106, R106 ;  /* 0x0000006a006a7308 */ /* 0x000e220000002400 */
[----:B-1----:R-:W-:Y:S01]  /*9d60*/  FSEL R108, R108, -INF , P1 ;  /* 0xff8000006c6c7808 */ /* 0x002fe20000800000 */
[----:B------:R-:W1:Y:S06]  /*9d70*/  SHFL.BFLY PT, R6, R97, 0x2, 0x1f ;  /* 0x0c401f0061067f89 */ /* 0x000e6c00000e0000 */
[----:B------:R-:W3:Y:S01]  /*9d80*/  MUFU.TANH R105, R105 ;  /* 0x0000006900697308 */ /* 0x000ee20000002400 */
[----:B--2---:R-:W-:-:S07]  /*9d90*/  FSEL R107, R107, -INF , P2 ;  /* 0xff8000006b6b7808 */ /* 0x004fce0001000000 */
[----:B------:R-:W2:Y:S01]  /*9da0*/  MUFU.TANH R104, R104 ;  /* 0x0000006800687308 */ /* 0x000ea20000002400 */
[----:B0-----:R-:W-:Y:S02]  /*9db0*/  FSEL R106, R106, -INF , P3 ;  /* 0xff8000006a6a7808 */ /* 0x001fe40001800000 */
[----:B---3--:R-:W-:Y:S02]  /*9dc0*/  FSEL R105, R105, -INF , P4 ;  /* 0xff80000069697808 */ /* 0x008fe40002000000 */
[----:B-1----:R-:W-:Y:S01]  /*9dd0*/  FMNMX.FTZ R98, R97, R6, !PT ;  /* 0x0000000661627209 */ /* 0x002fe20007810000 */
[----:B------:R-:W-:-:S04]  /*9de0*/  IMAD.U32 R6, RZ, RZ, UR5 ;  /* 0x00000005ff067e24 */ /* 0x000fc8000f8e00ff */
[----:B------:R-:W0:Y:S01]  /*9df0*/  SHFL.BFLY PT, R5, R98, 0x1, 0x1f ;  /* 0x0c201f0062057f89 */ /* 0x000e2200000e0000 */
[----:B--2---:R-:W-:Y:S02]  /*9e00*/  FSEL R104, R104, -INF , P5 ;  /* 0xff80000068687808 */ /* 0x004fe40002800000 */
[----:B0-----:R-:W-:-:S04]  /*9e10*/  FMNMX.FTZ R5, R98, R5, !PT ;  /* 0x0000000562057209 */ /* 0x001fc80007810000 */
[C---:B------:R-:W-:Y:S01]  /*9e20*/  FSETP.NEU.FTZ.AND P6, PT, R5.reuse, -INF , PT ;  /* 0xff8000000500780b */ /* 0x040fe20003fdd000 */
[----:B------:R-:W-:-:S05]  /*9e30*/  FMUL.FTZ R95, R5, R6 ;  /* 0x00000006055f7220 */ /* 0x000fca0000410000 */
[----:B------:R-:W-:-:S05]  /*9e40*/  FSEL R95, R95, RZ, P6 ;  /* 0x000000ff5f5f7208 */ /* 0x000fca0003000000 */
[-CC-:B------:R-:W-:Y:S01]  /*9e50*/  FFMA.FTZ R97, R93, R6.reuse, -R95.reuse ;  /* 0x000000065d617223 */ /* 0x180fe2000001085f */
[-CC-:B------:R-:W-:Y:S01]  /*9e60*/  FFMA.FTZ R93, R94, R6.reuse, -R95.reuse ;  /* 0x000000065e5d7223 */ /* 0x180fe2000001085f */
[-CC-:B------:R-:W-:Y:S01]  /*9e70*/  FFMA.FTZ R94, R91, R6.reuse, -R95.reuse ;  /* 0x000000065b5e7223 */ /* 0x180fe2000001085f */
[-CC-:B------:R-:W-:Y:S01]  /*9e80*/  FFMA.FTZ R91, R92, R6.reuse, -R95.reuse ;  /* 0x000000065c5b7223 */ /* 0x180fe2000001085f */
[-CC-:B------:R-:W-:Y:S01]  /*9e90*/  FFMA.FTZ R92, R76, R6.reuse, -R95.reuse ;  /* 0x000000064c5c7223 */ /* 0x180fe2000001085f */
[-CC-:B------:R-:W-:Y:S01]  /*9ea0*/  FFMA.FTZ R76, R77, R6.reuse, -R95.reuse ;  /* 0x000000064d4c7223 */ /* 0x180fe2000001085f */
[----:B------:R-:W-:Y:S01]  /*9eb0*/  FMNMX.FTZ R77, R12, R13, !PT ;  /* 0x0000000d0c4d7209 */ /* 0x000fe20007810000 */
[-CC-:B------:R-:W-:Y:S01]  /*9ec0*/  FFMA.FTZ R111, R72, R6.reuse, -R95.reuse ;  /* 0x00000006486f7223 */ /* 0x180fe2000001085f */
[-CC-:B------:R-:W-:Y:S01]  /*9ed0*/  FFMA.FTZ R112, R68, R6.reuse, -R95.reuse ;  /* 0x0000000644707223 */ /* 0x180fe2000001085f */
[-CC-:B------:R-:W-:Y:S01]  /*9ee0*/  FFMA.FTZ R113, R56, R6.reuse, -R95.reuse ;  /* 0x0000000638717223 */ /* 0x180fe2000001085f */
[----:B------:R-:W-:Y:S01]  /*9ef0*/  FMNMX.FTZ R72, R14, R77, !PT ;  /* 0x0000004d0e487209 */ /* 0x000fe20007810000 */
[-CC-:B------:R-:W-:Y:S01]  /*9f00*/  FFMA.FTZ R102, R126, R6.reuse, -R95.reuse ;  /* 0x000000067e667223 */ /* 0x180fe2000001085f */
[----:B------:R0:W-:Y:S01]  /*9f10*/  MUFU.EX2 R77, R111 ;  /* 0x0000006f004d7308 */ /* 0x0001e20000000800 */
[--C-:B------:R-:W-:Y:S01]  /*9f20*/  FFMA.FTZ R103, R124, R6, -R95.reuse ;  /* 0x000000067c677223 */ /* 0x100fe2000001085f */
[----:B------:R-:W-:Y:S01]  /*9f30*/  FMNMX.FTZ R109, R15, R72, !PT ;  /* 0x000000480f6d7209 */ /* 0x000fe20007810000 */
[-CC-:B------:R-:W-:Y:S01]  /*9f40*/  FFMA.FTZ R72, R73, R6.reuse, -R95.reuse ;  /* 0x0000000649487223 */ /* 0x180fe2000001085f */
[-CC-:B------:R-:W-:Y:S01]  /*9f50*/  FFMA.FTZ R100, R125, R6.reuse, -R95.reuse ;  /* 0x000000067d647223 */ /* 0x180fe2000001085f */
[-CC-:B------:R-:W-:Y:S01]  /*9f60*/  FFMA.FTZ R101, R122, R6.reuse, -R95.reuse ;  /* 0x000000067a657223 */ /* 0x180fe2000001085f */
[----:B------:R-:W-:Y:S01]  /*9f70*/  FMNMX.FTZ R110, R24, R109, !PT ;  /* 0x0000006d186e7209 */ /* 0x000fe20007810000 */
[-CC-:B------:R-:W-:Y:S01]  /*9f80*/  FFMA.FTZ R98, R123, R6.reuse, -R95.reuse ;  /* 0x000000067b627223 */ /* 0x180fe2000001085f */
[-CC-:B------:R-:W-:Y:S01]  /*9f90*/  FFMA.FTZ R99, R121, R6.reuse, -R95.reuse ;  /* 0x0000000679637223 */ /* 0x180fe2000001085f */
[--C-:B0-----:R-:W-:Y:S01]  /*9fa0*/  FFMA.FTZ R111, R65, R6, -R95.reuse ;  /* 0x00000006416f7223 */ /* 0x101fe2000001085f */
        /* <DEDUP_REMOVED lines=10> */
[----:B------:R-:W-:-:S02]  /*a050*/  FFMA.FTZ R11, R11, R6, -R95 ;  /* 0x000000060b0b7223 */ /* 0x000fc4000001085f */
[----:B------:R-:W-:Y:S02]  /*a060*/  FMNMX.FTZ R110, R28, R109, !PT ;  /* 0x0000006d1c6e7209 */ /* 0x000fe40007810000 */
[----:B------:R-:W-:Y:S01]  /*a070*/  MUFU.EX2 R102, R102 ;  /* 0x0000006600667308 */ /* 0x000fe20000000800 */
[--C-:B0-----:R-:W-:Y:S01]  /*a080*/  FFMA.FTZ R112, R60, R6, -R95.reuse ;  /* 0x000000063c707223 */ /* 0x101fe2000001085f */
[----:B------:R-:W-:Y:S01]  /*a090*/  FMNMX.FTZ R69, R29, R110, !PT ;  /* 0x0000006e1d457209 */ /* 0x000fe20007810000 */
[----:B------:R-:W-:-:S03]  /*a0a0*/  FFMA.FTZ R110, R64, R6, -R95 ;  /* 0x00000006406e7223 */ /* 0x000fc6000001085f */
[----:B------:R-:W-:Y:S02]  /*a0b0*/  FMNMX.FTZ R64, R30, R69, !PT ;  /* 0x000000451e407209 */ /* 0x000fe40007810000 */
[----:B------:R-:W-:Y:S02]  /*a0c0*/  MUFU.EX2 R69, R110 ;  /* 0x0000006e00457308 */ /* 0x000fe40000000800 */
[----:B------:R-:W-:-:S04]  /*a0d0*/  FMNMX.FTZ R64, R31, R64, !PT ;  /* 0x000000401f407209 */ /* 0x000fc80007810000 */
[----:B------:R-:W-:Y:S02]  /*a0e0*/  FMNMX.FTZ R65, R49, R64, !PT ;  /* 0x0000004031417209 */ /* 0x000fe40007810000 */
[----:B------:R0:W-:Y:S02]  /*a0f0*/  MUFU.EX2 R64, R111 ;  /* 0x0000006f00407308 */ /* 0x0001e40000000800 */
[----:B------:R-:W-:-:S04]  /*a100*/  FMNMX.FTZ R65, R48, R65, !PT ;  /* 0x0000004130417209 */ /* 0x000fc80007810000 */
[----:B------:R-:W-:Y:S02]  /*a110*/  FMNMX.FTZ R60, R50, R65, !PT ;  /* 0x00000041323c7209 */ /* 0x000fe40007810000 */
[----:B------:R1:W-:Y:S01]  /*a120*/  MUFU.EX2 R65, R112 ;  /* 0x0000007000417308 */ /* 0x0003e20000000800 */
[--C-:B0-----:R-:W-:Y:S01]  /*a130*/  FFMA.FTZ R111, R44, R6, -R95.reuse ;  /* 0x000000062c6f7223 */ /* 0x101fe2000001085f */
[----:B------:R-:W-:Y:S01]  /*a140*/  FMNMX.FTZ R109, R51, R60, !PT ;  /* 0x0000003c336d7209 */ /* 0x000fe20007810000 */
[----:B------:R-:W-:-:S03]  /*a150*/  FFMA.FTZ R60, R61, R6, -R95 ;  /* 0x000000063d3c7223 */ /* 0x000fc6000001085f */
[----:B------:R-:W-:Y:S02]  /*a160*/  FMNMX.FTZ R110, R52, R109, !PT ;  /* 0x0000006d346e7209 */ /* 0x000fe40007810000 */
[----:B------:R-:W0:Y:S01]  /*a170*/  MUFU.EX2 R103, R103 ;  /* 0x0000006700677308 */ /* 0x000e220000000800 */
[----:B-1----:R-:W-:Y:S01]  /*a180*/  FFMA.FTZ R112, R45, R6, -R95 ;  /* 0x000000062d707223 */ /* 0x002fe2000001085f */
[----:B------:R-:W-:-:S04]  /*a190*/  FMNMX.FTZ R61, R53, R110, !PT ;  /* 0x0000006e353d7209 */ /* 0x000fc80007810000 */
[----:B------:R-:W-:Y:S02]  /*a1a0*/  FMNMX.FTZ R56, R54, R61, !PT ;  /* 0x0000003d36387209 */ /* 0x000fe40007810000 */
[----:B------:R-:W-:Y:S02]  /*a1b0*/  MUFU.EX2 R61, R113 ;  /* 0x00000071003d7308 */ /* 0x000fe40000000800 */
[----:B------:R-:W-:Y:S01]  /*a1c0*/  FMNMX.FTZ R109, R55, R56, !PT ;  /* 0x00000038376d7209 */ /* 0x000fe20007810000 */
[-CC-:B------:R-:W-:Y:S01]  /*a1d0*/  FFMA.FTZ R56, R57, R6.reuse, -R95.reuse ;  /* 0x0000000639387223 */ /* 0x180fe2000001085f */
[-CC-:B------:R-:W-:Y:S01]  /*a1e0*/  FFMA.FTZ R57, R46, R6.reuse, -R95.reuse ;  /* 0x000000062e397223 */ /* 0x180fe2000001085f */
[----:B------:R-:W-:Y:S01]  /*a1f0*/  FFMA.FTZ R46, R47, R6, -R95 ;  /* 0x000000062f2e7223 */ /* 0x000fe2000001085f */
[----:B------:R-:W-:Y:S02]  /*a200*/  FMNMX.FTZ R110, R58, R109, !PT ;  /* 0x0000006d3a6e7209 */ /* 0x000fe40007810000 */
[----:B------:R-:W-:Y:S02]  /*a210*/  MUFU.EX2 R100, R100 ;  /* 0x0000006400647308 */ /* 0x000fe40000000800 */
[----:B------:R-:W-:-:S04]  /*a220*/  FMNMX.FTZ R110, R59, R110, !PT ;  /* 0x0000006e3b6e7209 */ /* 0x000fc80007810000 */
[----:B------:R-:W-:Y:S02]  /*a230*/  FMNMX.FTZ R109, R63, R110, !PT ;  /* 0x0000006e3f6d7209 */ /* 0x000fe40007810000 */
[----:B------:R-:W-:Y:S02]  /*a240*/  MUFU.EX2 R101, R101 ;  /* 0x0000006500657308 */ /* 0x000fe40000000800 */
[----:B------:R-:W-:-:S04]  /*a250*/  FMNMX.FTZ R109, R62, R109, !PT ;  /* 0x0000006d3e6d7209 */ /* 0x000fc80007810000 */
        /* <DEDUP_REMOVED lines=8> */
[-CC-:B-1----:R-:W-:Y:S01]  /*a2e0*/  FFMA.FTZ R111, R40, R6.reuse, -R95.reuse ;  /* 0x00000006286f7223 */ /* 0x182fe2000001085f */
[----:B------:R-:W-:Y:S01]  /*a2f0*/  FMNMX.FTZ R110, R74, R45, !PT ;  /* 0x0000002d4a6e7209 */ /* 0x000fe20007810000 */
[-CC-:B------:R-:W-:Y:S01]  /*a300*/  FFMA.FTZ R45, R42, R6.reuse, -R95.reuse ;  /* 0x000000062a2d7223 */ /* 0x180fe2000001085f */
[--C-:B------:R-:W-:Y:S02]  /*a310*/  FFMA.FTZ R42, R43, R6, -R95.reuse ;  /* 0x000000062b2a7223 */ /* 0x100fe4000001085f */
[----:B------:R-:W-:Y:S02]  /*a320*/  FMNMX.FTZ R109, R79, R110, !PT ;  /* 0x0000006e4f6d7209 */ /* 0x000fe40007810000 */
[----:B------:R-:W-:Y:S01]  /*a330*/  MUFU.EX2 R99, R99 ;  /* 0x0000006300637308 */ /* 0x000fe20000000800 */
[----:B--2---:R-:W-:Y:S01]  /*a340*/  FFMA.FTZ R112, R38, R6, -R95 ;  /* 0x0000000626707223 */ /* 0x004fe2000001085f */
[----:B------:R-:W-:-:S04]  /*a350*/  FMNMX.FTZ R109, R78, R109, !PT ;  /* 0x0000006d4e6d7209 */ /* 0x000fc80007810000 */
[----:B------:R-:W-:Y:S02]  /*a360*/  FMNMX.FTZ R110, R80, R109, !PT ;  /* 0x0000006d506e7209 */ /* 0x000fe40007810000 */
[----:B------:R-:W-:Y:S02]  /*a370*/  MUFU.EX2 R96, R96 ;  /* 0x0000006000607308 */ /* 0x000fe40000000800 */
[----:B------:R-:W-:-:S04]  /*a380*/  FMNMX.FTZ R43, R81, R110, !PT ;  /* 0x0000006e512b7209 */ /* 0x000fc80007810000 */
[----:B------:R-:W-:Y:S02]  /*a390*/  FMNMX.FTZ R40, R82, R43, !PT ;  /* 0x0000002b52287209 */ /* 0x000fe40007810000 */
[----:B------:R1:W-:Y:S02]  /*a3a0*/  MUFU.EX2 R43, R111 ;  /* 0x0000006f002b7308 */ /* 0x0003e40000000800 */
[----:B------:R-:W-:Y:S01]  /*a3b0*/  FMNMX.FTZ R109, R83, R40, !PT ;  /* 0x00000028536d7209 */ /* 0x000fe20007810000 */
[----:B------:R-:W-:-:S03]  /*a3c0*/  FFMA.FTZ R40, R41, R6, -R95 ;  /* 0x0000000629287223 */ /* 0x000fc6000001085f */
[----:B------:R-:W-:Y:S02]  /*a3d0*/  FMNMX.FTZ R110, R84, R109, !PT ;  /* 0x0000006d546e7209 */ /* 0x000fe40007810000 */
[----:B------:R-:W-:Y:S01]  /*a3e0*/  MUFU.EX2 R97, R97 ;  /* 0x0000006100617308 */ /* 0x000fe20000000800 */
[----:B-1----:R-:W-:Y:S01]  /*a3f0*/  FFMA.FTZ R111, R35, R6, -R95 ;  /* 0x00000006236f7223 */ /* 0x002fe2000001085f */
[----:B------:R-:W-:-:S04]  /*a400*/  FMNMX.FTZ R41, R85, R110, !PT ;  /* 0x0000006e55297209 */ /* 0x000fc80007810000 */
[----:B------:R-:W-:Y:S02]  /*a410*/  FMNMX.FTZ R38, R86, R41, !PT ;  /* 0x0000002956267209 */ /* 0x000fe40007810000 */
[----:B------:R1:W-:Y:S02]  /*a420*/  MUFU.EX2 R41, R112 ;  /* 0x0000007000297308 */ /* 0x0003e40000000800 */
[----:B------:R-:W-:Y:S01]  /*a430*/  FMNMX.FTZ R109, R87, R38, !PT ;  /* 0x00000026576d7209 */ /* 0x000fe20007810000 */
[----:B------:R-:W-:-:S03]  /*a440*/  FFMA.FTZ R38, R39, R6, -R95 ;  /* 0x0000000627267223 */ /* 0x000fc6000001085f */
[----:B------:R-:W-:Y:S02]  /*a450*/  FMNMX.FTZ R110, R88, R109, !PT ;  /* 0x0000006d586e7209 */ /* 0x000fe40007810000 */
[----:B------:R-:W-:Y:S01]  /*a460*/  MUFU.EX2 R93, R93 ;  /* 0x0000005d005d7308 */ /* 0x000fe20000000800 */
[--C-:B-1----:R-:W-:Y:S01]  /*a470*/  FFMA.FTZ R112, R33, R6, -R95.reuse ;  /* 0x0000000621707223 */ /* 0x102fe2000001085f */
[----:B------:R-:W-:Y:S01]  /*a480*/  FMNMX.FTZ R39, R89, R110, !PT ;  /* 0x0000006e59277209 */ /* 0x000fe20007810000 */
[-CC-:B------:R-:W-:Y:S01]  /*a490*/  FFMA.FTZ R33, R34, R6.reuse, -R95.reuse ;  /* 0x0000000622217223 */ /* 0x180fe2000001085f */
[-CC-:B------:R-:W-:Y:S01]  /*a4a0*/  FFMA.FTZ R34, R21, R6.reuse, -R95.reuse ;  /* 0x0000000615227223 */ /* 0x180fe2000001085f */
[-CC-:B------:R-:W-:Y:S01]  /*a4b0*/  FFMA.FTZ R21, R32, R6.reuse, -R95.reuse ;  /* 0x0000000620157223 */ /* 0x180fe2000001085f */
[----:B------:R-:W-:Y:S01]  /*a4c0*/  FMNMX.FTZ R35, R90, R39, !PT ;  /* 0x000000275a237209 */ /* 0x000fe20007810000 */
[-CC-:B------:R-:W-:Y:S01]  /*a4d0*/  FFMA.FTZ R32, R3, R6.reuse, -R95.reuse ;  /* 0x0000000603207223 */ /* 0x180fe2000001085f */
[-CC-:B------:R-:W-:Y:S01]  /*a4e0*/  FFMA.FTZ R3, R37, R6.reuse, -R95.reuse ;  /* 0x0000000625037223 */ /* 0x180fe2000001085f */
[----:B------:R1:W-:Y:S01]  /*a4f0*/  MUFU.EX2 R39, R111 ;  /* 0x0000006f00277308 */ /* 0x0003e20000000800 */
[----:B------:R-:W-:Y:S01]  /*a500*/  FMNMX.FTZ R110, R108, R35, !PT ;  /* 0x000000236c6e7209 */ /* 0x000fe20007810000 */
[----:B------:R-:W-:-:S03]  /*a510*/  FFMA.FTZ R35, R36, R6, -R95 ;  /* 0x0000000624237223 */ /* 0x000fc6000001085f */
[----:B------:R-:W-:-:S03]  /*a520*/  FMNMX.FTZ R109, R107, R110, !PT ;  /* 0x0000006e6b6d7209 */ /* 0x000fc60007810000 */
[----:B------:R-:W-:Y:S01]  /*a530*/  MUFU.EX2 R94, R94 ;  /* 0x0000005e005e7308 */ /* 0x000fe20000000800 */
[----:B------:R-:W-:Y:S01]  /*a540*/  FMNMX.FTZ R36, R106, R109, !PT ;  /* 0x0000006d6a247209 */ /* 0x000fe20007810000 */
[-CC-:B-1----:R-:W-:Y:S01]  /*a550*/  FFMA.FTZ R111, R4, R6.reuse, -R95.reuse ;  /* 0x00000006046f7223 */ /* 0x182fe2000001085f */
[----:B------:R-:W-:Y:S02]  /*a560*/  FFMA.FTZ R4, R20, R6, -R95 ;  /* 0x0000000614047223 */ /* 0x000fe4000001085f */
[----:B------:R-:W-:-:S03]  /*a570*/  FMNMX.FTZ R109, R105, R36, !PT ;  /* 0x00000024696d7209 */ /* 0x000fc60007810000 */
[----:B------:R1:W-:Y:S01]  /*a580*/  MUFU.EX2 R20, R111 ;  /* 0x0000006f00147308 */ /* 0x0003e20000000800 */
[----:B------:R-:W-:-:S05]  /*a590*/  FMNMX.FTZ R109, R104, R109, !PT ;  /* 0x0000006d686d7209 */ /* 0x000fca0007810000 */
[----:B------:R-:W2:Y:S02]  /*a5a0*/  SHFL.BFLY PT, R110, R109, 0x2, 0x1f ;  /* 0x0c401f006d6e7f89 */ /* 0x000ea400000e0000 */
[----:B------:R3:W-:Y:S08]  /*a5b0*/  MUFU.EX2 R36, R112 ;  /* 0x0000007000247308 */ /* 0x0007f00000000800 */
[----:B------:R-:W-:Y:S08]  /*a5c0*/  MUFU.EX2 R91, R91 ;  /* 0x0000005b005b7308 */ /* 0x000ff00000000800 */
[----:B------:R-:W-:Y:S01]  /*a5d0*/  MUFU.EX2 R92, R92 ;  /* 0x0000005c005c7308 */ /* 0x000fe20000000800 */
[----:B--2---:R-:W-:-:S07]  /*a5e0*/  FMNMX.FTZ R110, R109, R110, !PT ;  /* 0x0000006e6d6e7209 */ /* 0x004fce0007810000 */
[----:B------:R-:W-:Y:S01]  /*a5f0*/  MUFU.EX2 R76, R76 ;  /* 0x0000004c004c7308 */ /* 0x000fe20000000800 */
[----:B------:R-:W2:Y:S07]  /*a600*/  SHFL.BFLY PT, R37, R110, 0x1, 0x1f ;  /* 0x0c201f006e257f89 */ /* 0x000eae00000e0000 */
[----:B------:R-:W-:Y:S08]  /*a610*/  MUFU.EX2 R72, R72 ;  /* 0x0000004800487308 */ /* 0x000ff00000000800 */
[----:B------:R-:W-:Y:S08]  /*a620*/  MUFU.EX2 R68, R68 ;  /* 0x0000004400447308 */ /* 0x000ff00000000800 */
[----:B------:R-:W-:Y:S01]  /*a630*/  MUFU.EX2 R60, R60 ;  /* 0x0000003c003c7308 */ /* 0x000fe20000000800 */
[----:B--2---:R-:W-:-:S04]  /*a640*/  FMNMX.FTZ R37, R110, R37, !PT ;  /* 0x000000256e257209 */ /* 0x004fc80007810000 */
[C---:B------:R-:W-:Y:S01]  /*a650*/  FSETP.NEU.FTZ.AND P1, PT, R37.reuse, -INF , PT ;  /* 0xff8000002500780b */ /* 0x040fe20003f3d000 */
[----:B------:R-:W-:Y:S02]  /*a660*/  FMUL.FTZ R113, R37, R6 ;  /* 0x0000000625717220 */ /* 0x000fe40000410000 */
[----:B------:R-:W-:Y:S03]  /*a670*/  MUFU.EX2 R56, R56 ;  /* 0x0000003800387308 */ /* 0x000fe60000000800 */
[----:B------:R-:W-:Y:S02]  /*a680*/  FSEL R113, R113, RZ, P1 ;  /* 0x000000ff71717208 */ /* 0x000fe40000800000 */
[----:B------:R-:W-:-:S03]  /*a690*/  ISETP.NE.AND P1, PT, R130, RZ, PT ;  /* 0x000000ff8200720c */ /* 0x000fc60003f25270 */
[----:B------:R-:W-:Y:S01]  /*a6a0*/  MUFU.EX2 R57, R57 ;  /* 0x0000003900397308 */ /* 0x000fe20000000800 */
[-CC-:B------:R-:W-:Y:S01]  /*a6b0*/  FFMA.FTZ R95, R12, R6.reuse, -R113.reuse ;  /* 0x000000060c5f7223 */ /* 0x180fe20000010871 */
[-CC-:B------:R-:W-:Y:S01]  /*a6c0*/  FFMA.FTZ R13, R13, R6.reuse, -R113.reuse ;  /* 0x000000060d0d7223 */ /* 0x180fe20000010871 */
[-CC-:B------:R-:W-:Y:S01]  /*a6d0*/  FFMA.FTZ R109, R14, R6.reuse, -R113.reuse ;  /* 0x000000060e6d7223 */ /* 0x180fe20000010871 */
[-CC-:B------:R-:W-:Y:S01]  /*a6e0*/  FFMA.FTZ R15, R15, R6.reuse, -R113.reuse ;  /* 0x000000060f0f7223 */ /* 0x180fe20000010871 */
[-CC-:B------:R-:W-:Y:S01]  /*a6f0*/  FFMA.FTZ R110, R24, R6.reuse, -R113.reuse ;  /* 0x00000006186e7223 */ /* 0x180fe20000010871 */
[-CC-:B------:R-:W-:Y:S01]  /*a700*/  FFMA.FTZ R25, R25, R6.reuse, -R113.reuse ;  /* 0x0000000619197223 */ /* 0x180fe20000010871 */
[-CC-:B-1----:R-:W-:Y:S01]  /*a710*/  FFMA.FTZ R111, R26, R6.reuse, -R113.reuse ;  /* 0x000000061a6f7223 */ /* 0x182fe20000010871 */
[----:B------:R-:W-:Y:S01]  /*a720*/  MUFU.EX2 R95, R95 ;  /* 0x0000005f005f7308 */ /* 0x000fe20000000800 */
[-CC-:B------:R-:W-:Y:S01]  /*a730*/  FFMA.FTZ R63, R63, R6.reuse, -R113.reuse ;  /* 0x000000063f3f7223 */ /* 0x180fe20000010871 */
[-CC-:B------:R-:W-:Y:S01]  /*a740*/  FFMA.FTZ R27, R27, R6.reuse, -R113.reuse ;  /* 0x000000061b1b7223 */ /* 0x180fe20000010871 */
[-CC-:B---3--:R-:W-:Y:S01]  /*a750*/  FFMA.FTZ R112, R28, R6.reuse, -R113.reuse ;  /* 0x000000061c707223 */ /* 0x188fe20000010871 */
[-CC-:B------:R-:W-:Y:S01]  /*a760*/  FFMA.FTZ R29, R29, R6.reuse, -R113.reuse ;  /* 0x000000061d1d7223 */ /* 0x180fe20000010871 */
[-CC-:B------:R-:W-:Y:S01]  /*a770*/  FFMA.FTZ R114, R30, R6.reuse, -R113.reuse ;  /* 0x000000061e727223 */ /* 0x180fe20000010871 */
[-CC-:B------:R-:W-:Y:S01]  /*a780*/  FFMA.FTZ R31, R31, R6.reuse, -R113.reuse ;  /* 0x000000061f1f7223 */ /* 0x180fe20000010871 */
[----:B------:R-:W-:Y:S01]  /*a790*/  FFMA.FTZ R49, R49, R6, -R113 ;  /* 0x0000000631317223 */ /* 0x000fe20000010871 */
[----:B------:R-:W1:Y:S01]  /*a7a0*/  MUFU.EX2 R13, R13 ;  /* 0x0000000d000d7308 */ /* 0x000e620000000800 */
[----:B------:R-:W-:-:S02]  /*a7b0*/  @!P1 VIADD R0, R0, 0x30840 ;  /* 0x0003084000009836 */ /* 0x000fc40000000000 */
[-CC-:B------:R-:W-:Y:S01]  /*a7c0*/  FFMA.FTZ R48, R48, R6.reuse, -R113.reuse ;  /* 0x0000000630307223 */ /* 0x180fe20000010871 */
[-CC-:B------:R-:W-:Y:S01]  /*a7d0*/  FFMA.FTZ R50, R50, R6.reuse, -R113.reuse ;  /* 0x0000000632327223 */ /* 0x180fe20000010871 */
[-CC-:B------:R-:W-:Y:S01]  /*a7e0*/  FFMA.FTZ R51, R51, R6.reuse, -R113.reuse ;  /* 0x0000000633337223 */ /* 0x180fe20000010871 */
[-CC-:B------:R-:W-:Y:S01]  /*a7f0*/  FFMA.FTZ R52, R52, R6.reuse, -R113.reuse ;  /* 0x0000000634347223 */ /* 0x180fe20000010871 */
[-CC-:B------:R-:W-:Y:S01]  /*a800*/  FFMA.FTZ R53, R53, R6.reuse, -R113.reuse ;  /* 0x0000000635357223 */ /* 0x180fe20000010871 */
[-CC-:B------:R-:W-:Y:S01]  /*a810*/  FFMA.FTZ R74, R74, R6.reuse, -R113.reuse ;  /* 0x000000064a4a7223 */ /* 0x180fe20000010871 */
[----:B------:R-:W2:Y:S01]  /*a820*/  MUFU.EX2 R109, R109 ;  /* 0x0000006d006d7308 */ /* 0x000ea20000000800 */
[----:B------:R-:W-:Y:S01]  /*a830*/  @!P1 PRMT R12, RZ, 0x654, R0 ;  /* 0x00000654ff0c9816 */ /* 0x000fe20000000000 */
[-CC-:B------:R-:W-:Y:S01]  /*a840*/  FFMA.FTZ R14, R79, R6.reuse, -R113.reuse ;  /* 0x000000064f0e7223 */ /* 0x180fe20000010871 */
[-CC-:B------:R-:W-:Y:S01]  /*a850*/  FFMA.FTZ R54, R54, R6.reuse, -R113.reuse ;  /* 0x0000000636367223 */ /* 0x180fe20000010871 */
[----:B------:R-:W-:-:S04]  /*a860*/  FFMA.FTZ R55, R55, R6, -R113 ;  /* 0x0000000637377223 */ /* 0x000fc80000010871 */
[----:B------:R-:W3:Y:S01]  /*a870*/  MUFU.EX2 R15, R15 ;  /* 0x0000000f000f7308 */ /* 0x000ee20000000800 */
[----:B0-----:R-:W-:Y:S01]  /*a880*/  FADD.FTZ R79, R102, R103 ;  /* 0x00000067664f7221 */ /* 0x001fe20000010000 */
[----:B-1----:R-:W-:Y:S01]  /*a890*/  FADD.FTZ R26, R95, R13 ;  /* 0x0000000d5f1a7221 */ /* 0x002fe20000010000 */
[----:B------:R0:W-:Y:S05]  /*a8a0*/  @!P1 SYNCS.ARRIVE.TRANS64.RED.A1T0 RZ, [R12+URZ], RZ ;  /* 0x000000ff0cff99a7 */ /* 0x0001ea000810043f */
[----:B------:R-:W1:Y:S01]  /*a8b0*/  MUFU.EX2 R110, R110 ;  /* 0x0000006e006e7308 */ /* 0x000e620000000800 */
[----:B------:R-:W-:Y:S01]  /*a8c0*/  FADD.FTZ R28, R100, R79 ;  /* 0x0000004f641c7221 */ /* 0x000fe20000010000 */
[----:B0-----:R-:W-:-:S06]  /*a8d0*/  FFMA.FTZ R12, R66, R6, -R113 ;  /* 0x00000006420c7223 */ /* 0x001fcc0000010871 */
[----:B------:R-:W0:Y:S01]  /*a8e0*/  MUFU.EX2 R25, R25 ;  /* 0x0000001900197308 */ /* 0x000e220000000800 */
[-CC-:B------:R-:W-:Y:S01]  /*a8f0*/  FFMA.FTZ R66, R67, R6.reuse, -R113.reuse ;  /* 0x0000000643427223 */ /* 0x180fe20000010871 */
[----:B--2---:R-:W-:Y:S01]  /*a900*/  FADD.FTZ R26, R109, R26 ;  /* 0x0000001a6d1a7221 */ /* 0x004fe20000010000 */
[-CC-:B------:R-:W-:Y:S01]  /*a910*/  FFMA.FTZ R67, R80, R6.reuse, -R113.reuse ;  /* 0x0000000650437223 */ /* 0x180fe20000010871 */
[----:B------:R-:W-:-:S04]  /*a920*/  FFMA.FTZ R80, R81, R6, -R113 ;  /* 0x0000000651507223 */ /* 0x000fc80000010871 */
[----:B------:R-:W2:Y:S01]  /*a930*/  MUFU.EX2 R111, R111 ;  /* 0x0000006f006f7308 */ /* 0x000ea20000000800 */
[----:B------:R-:W-:-:S07]  /*a940*/  FADD.FTZ R81, R101, R28 ;  /* 0x0000001c65517221 */ /* 0x000fce0000010000 */
[----:B------:R-:W-:Y:S08]  /*a950*/  MUFU.EX2 R0, R63 ;  /* 0x0000003f00007308 */ /* 0x000ff00000000800 */
[----:B------:R4:W-:Y:S08]  /*a960*/  MUFU.EX2 R63, R12 ;  /* 0x0000000c003f7308 */ /* 0x0009f00000000800 */
[----:B------:R-:W2:Y:S01]  /*a970*/  MUFU.EX2 R27, R27 ;  /* 0x0000001b001b7308 */ /* 0x000ea20000000800 */
[----:B----4-:R-:W-:Y:S01]  /*a980*/  F2FP.F16.F32.PACK_AB R12, R103, R102 ;  /* 0x00000066670c723e */ /* 0x010fe200000000ff */
[----:B---3--:R-:W-:Y:S01]  /*a990*/  FADD.FTZ R103, R15, R26 ;  /* 0x0000001a0f677221 */ /* 0x008fe20000010000 */
[----:B------:R-:W-:-:S03]  /*a9a0*/  FADD.FTZ R26, R98, R81 ;  /* 0x00000051621a7221 */ /* 0x000fc60000010000 */
[----:B-1----:R-:W-:Y:S02]  /*a9b0*/  FADD.FTZ R28, R110, R103 ;  /* 0x000000676e1c7221 */ /* 0x002fe40000010000 */
[----:B------:R-:W1:Y:S01]  /*a9c0*/  MUFU.EX2 R112, R112 ;  /* 0x0000007000707308 */ /* 0x000e620000000800 */
[----:B------:R-:W-:Y:S01]  /*a9d0*/  FADD.FTZ R81, R99, R26 ;  /* 0x0000001a63517221 */ /* 0x000fe20000010000 */
[----:B0-----:R-:W-:-:S06]  /*a9e0*/  FADD.FTZ R28, R25, R28 ;  /* 0x0000001c191c7221 */ /* 0x001fcc0000010000 */
[----:B------:R-:W0:Y:S01]  /*a9f0*/  MUFU.EX2 R29, R29 ;  /* 0x0000001d001d7308 */ /* 0x000e220000000800 */
[----:B------:R-:W-:Y:S01]  /*aa00*/  FADD.FTZ R26, R96, R81 ;  /* 0x00000051601a7221 */ /* 0x000fe20000010000 */
[----:B--2---:R-:W-:-:S06]  /*aa10*/  FADD.FTZ R28, R111, R28 ;  /* 0x0000001c6f1c7221 */ /* 0x004fcc0000010000 */
[----:B------:R-:W2:Y:S01]  /*aa20*/  MUFU.EX2 R114, R114 ;  /* 0x0000007200727308 */ /* 0x000ea20000000800 */
[----:B------:R-:W-:Y:S01]  /*aa30*/  FADD.FTZ R26, R97, R26 ;  /* 0x0000001a611a7221 */ /* 0x000fe20000010000 */
[----:B------:R-:W-:-:S06]  /*aa40*/  FADD.FTZ R81, R27, R28 ;  /* 0x0000001c1b517221 */ /* 0x000fcc0000010000 */
[----:B------:R-:W3:Y:S01]  /*aa50*/  MUFU.EX2 R31, R31 ;  /* 0x0000001f001f7308 */ /* 0x000ee20000000800 */
[----:B------:R-:W-:Y:S01]  /*aa60*/  FADD.FTZ R103, R93, R26 ;  /* 0x0000001a5d677221 */ /* 0x000fe20000010000 */
[----:B-1----:R-:W-:-:S06]  /*aa70*/  FADD.FTZ R26, R112, R81 ;  /* 0x00000051701a7221 */ /* 0x002fcc0000010000 */
[----:B------:R-:W1:Y:S01]  /*aa80*/  MUFU.EX2 R49, R49 ;  /* 0x0000003100317308 */ /* 0x000e620000000800 */
[----:B0-----:R-:W-:Y:S01]  /*aa90*/  FADD.FTZ R81, R29, R26 ;  /* 0x0000001a1d517221 */ /* 0x001fe20000010000 */
[----:B------:R-:W-:-:S06]  /*aaa0*/  FADD.FTZ R28, R94, R103 ;  /* 0x000000675e1c7221 */ /* 0x000fcc0000010000 */
[----:B------:R-:W0:Y:S01]  /*aab0*/  MUFU.EX2 R48, R48 ;  /* 0x0000003000307308 */ /* 0x000e220000000800 */
[----:B--2---:R-:W-:Y:S01]  /*aac0*/  FADD.FTZ R26, R114, R81 ;  /* 0x00000051721a7221 */ /* 0x004fe20000010000 */
[----:B------:R-:W-:-:S06]  /*aad0*/  FADD.FTZ R103, R91, R28 ;  /* 0x0000001c5b677221 */ /* 0x000fcc0000010000 */
[----:B------:R-:W2:Y:S01]  /*aae0*/  MUFU.EX2 R50, R50 ;  /* 0x0000003200327308 */ /* 0x000ea20000000800 */
[----:B---3--:R-:W-:Y:S01]  /*aaf0*/  FADD.FTZ R26, R31, R26 ;  /* 0x0000001a1f1a7221 */ /* 0x008fe20000010000 */
[----:B------:R-:W-:Y:S01]  /*ab00*/  FADD.FTZ R103, R92, R103 ;  /* 0x000000675c677221 */ /* 0x000fe20000010000 */
[----:B------:R-:W-:-:S05]  /*ab10*/  FFMA.FTZ R24, R78, R6, -R113 ;  /* 0x000000064e187223 */ /* 0x000fca0000010871 */
[----:B------:R-:W3:Y:S01]  /*ab20*/  MUFU.EX2 R51, R51 ;  /* 0x0000003300337308 */ /* 0x000ee20000000800 */
[----:B-1----:R-:W-:Y:S01]  /*ab30*/  FADD.FTZ R81, R49, R26 ;  /* 0x0000001a31517221 */ /* 0x002fe20000010000 */
[----:B------:R-:W-:-:S06]  /*ab40*/  FADD.FTZ R28, R76, R103 ;  /* 0x000000674c1c7221 */ /* 0x000fcc0000010000 */
[----:B------:R-:W1:Y:S01]  /*ab50*/  MUFU.EX2 R52, R52 ;  /* 0x0000003400347308 */ /* 0x000e620000000800 */
[----:B0-----:R-:W-:Y:S01]  /*ab60*/  FADD.FTZ R81, R48, R81 ;  /* 0x0000005130517221 */ /* 0x001fe20000010000 */
[----:B------:R-:W-:-:S06]  /*ab70*/  F2FP.F16.F32.PACK_AB R30, R92, R91 ;  /* 0x0000005b5c1e723e */ /* 0x000fcc00000000ff */
[----:B------:R-:W0:Y:S01]  /*ab80*/  MUFU.EX2 R53, R53 ;  /* 0x0000003500357308 */ /* 0x000e220000000800 */
[----:B--2---:R-:W-:Y:S01]  /*ab90*/  FADD.FTZ R92, R50, R81 ;  /* 0x00000051325c7221 */ /* 0x004fe20000010000 */
[----:B------:R-:W-:-:S06]  /*aba0*/  FFMA.FTZ R58, R58, R6, -R113 ;  /* 0x000000063a3a7223 */ /* 0x000fcc0000010871 */
[----:B------:R-:W-:Y:S08]  /*abb0*/  MUFU.EX2 R78, R74 ;  /* 0x0000004a004e7308 */ /* 0x000ff00000000800 */
[----:B------:R2:W-:Y:S01]  /*abc0*/  MUFU.EX2 R74, R24 ;  /* 0x00000018004a7308 */ /* 0x0005e20000000800 */
[----:B---3--:R-:W-:Y:S01]  /*abd0*/  FADD.FTZ R91, R51, R92 ;  /* 0x0000005c335b7221 */ /* 0x008fe20000010000 */
[----:B------:R-:W-:-:S06]  /*abe0*/  FFMA.FTZ R59, R59, R6, -R113 ;  /* 0x000000063b3b7223 */ /* 0x000fcc0000010871 */
[----:B------:R-:W3:Y:S01]  /*abf0*/  MUFU.EX2 R54, R54 ;  /* 0x0000003600367308 */ /* 0x000ee20000000800 */
[----:B--2---:R-:W-:Y:S01]  /*ac00*/  F2FP.F16.F32.PACK_AB R24, R99, R98 ;  /* 0x000000626318723e */ /* 0x004fe200000000ff */
[----:B------:R-:W-:Y:S01]  /*ac10*/  FADD.FTZ R99, R77, R28 ;  /* 0x0000001c4d637221 */ /* 0x000fe20000010000 */
[----:B------:R-:W-:Y:S02]  /*ac20*/  F2FP.F16.F32.PACK_AB R28, R94, R93 ;  /* 0x0000005d5e1c723e */ /* 0x000fe400000000ff */
[----:B------:R-:W2:Y:S01]  /*ac30*/  LDL R93, [R1+0x30] ;  /* 0x00003000015d7983 */ /* 0x000ea20000100800 */
[----:B------:R-:W-:Y:S02]  /*ac40*/  FADD.FTZ R94, R72, R99 ;  /* 0x00000063485e7221 */ /* 0x000fe40000010000 */
[----:B------:R-:W4:Y:S02]  /*ac50*/  MUFU.EX2 R55, R55 ;  /* 0x0000003700377308 */ /* 0x000f240000000800 */
[----:B------:R-:W-:Y:S01]  /*ac60*/  FADD.FTZ R81, R73, R94 ;  /* 0x0000005e49517221 */ /* 0x000fe20000010000 */
[----:B-1----:R-:W-:-:S05]  /*ac70*/  FADD.FTZ R94, R52, R91 ;  /* 0x0000005b345e7221 */ /* 0x002fca0000010000 */
[----:B------:R-:W1:Y:S01]  /*ac80*/  MUFU.EX2 R58, R58 ;  /* 0x0000003a003a7308 */ /* 0x000e620000000800 */
[----:B------:R-:W-:Y:S01]  /*ac90*/  F2FP.F16.F32.PACK_AB R13, R13, R95 ;  /* 0x0000005f0d0d723e */ /* 0x000fe200000000ff */
[----:B0-----:R-:W-:Y:S01]  /*aca0*/  FADD.FTZ R91, R53, R94 ;  /* 0x0000005e355b7221 */ /* 0x001fe20000010000 */
[-CC-:B------:R-:W-:Y:S01]  /*acb0*/  FFMA.FTZ R62, R62, R6.reuse, -R113.reuse ;  /* 0x000000063e3e7223 */ /* 0x180fe20000010871 */
[----:B------:R-:W2:Y:S01]  /*acc0*/  LDL R95, [R1+0x74] ;  /* 0x00007400015f7983 */ /* 0x000ea20000100800 */
[----:B------:R-:W-:-:S03]  /*acd0*/  FFMA.FTZ R71, R71, R6, -R113 ;  /* 0x0000000647477223 */ /* 0x000fc60000010871 */
[----:B------:R-:W0:Y:S01]  /*ace0*/  MUFU.EX2 R59, R59 ;  /* 0x0000003b003b7308 */ /* 0x000e220000000800 */
[----:B---3--:R-:W-:Y:S01]  /*acf0*/  FADD.FTZ R94, R54, R91 ;  /* 0x0000005b365e7221 */ /* 0x008fe20000010000 */
[----:B------:R-:W-:Y:S01]  /*ad00*/  FADD.FTZ R92, R68, R81 ;  /* 0x00000051445c7221 */ /* 0x000fe20000010000 */
[----:B------:R-:W-:Y:S02]  /*ad10*/  F2FP.F16.F32.PACK_AB R15, R15, R109 ;  /* 0x0000006d0f0f723e */ /* 0x000fe400000000ff */
[----:B----4-:R-:W-:-:S03]  /*ad20*/  FADD.FTZ R91, R55, R94 ;  /* 0x0000005e375b7221 */ /* 0x010fc60000010000 */
[----:B------:R-:W3:Y:S01]  /*ad30*/  MUFU.EX2 R62, R62 ;  /* 0x0000003e003e7308 */ /* 0x000ee20000000800 */
[----:B------:R-:W-:Y:S01]  /*ad40*/  FADD.FTZ R81, R69, R92 ;  /* 0x0000005c45517221 */ /* 0x000fe20000010000 */
[----:B-1----:R-:W-:-:S06]  /*ad50*/  FADD.FTZ R94, R58, R91 ;  /* 0x0000005b3a5e7221 */ /* 0x002fcc0000010000 */
[----:B------:R-:W-:Y:S01]  /*ad60*/  MUFU.EX2 R79, R71 ;  /* 0x00000047004f7308 */ /* 0x000fe20000000800 */
[----:B------:R-:W-:-:S07]  /*ad70*/  FFMA.FTZ R70, R70, R6, -R113 ;  /* 0x0000000646467223 */ /* 0x000fce0000010871 */
[----:B------:R1:W-:Y:S01]  /*ad80*/  MUFU.EX2 R71, R14 ;  /* 0x0000000e00477308 */ /* 0x0003e20000000800 */
[----:B------:R-:W-:Y:S01]  /*ad90*/  FADD.FTZ R92, R64, R81 ;  /* 0x00000051405c7221 */ /* 0x000fe20000010000 */
[----:B------:R-:W-:-:S06]  /*ada0*/  F2FP.F16.F32.PACK_AB R26, R97, R96 ;  /* 0x00000060611a723e */ /* 0x000fcc00000000ff */
[----:B------:R-:W-:Y:S01]  /*adb0*/  MUFU.EX2 R46, R46 ;  /* 0x0000002e002e7308 */ /* 0x000fe20000000800 */
[----:B-1----:R-:W-:Y:S02]  /*adc0*/  F2FP.F16.F32.PACK_AB R14, R101, R100 ;  /* 0x00000064650e723e */ /* 0x002fe400000000ff */
[----:B------:R-:W-:-:S03]  /*add0*/  F2FP.F16.F32.PACK_AB R25, R25, R110 ;  /* 0x0000006e1919723e */ /* 0x000fc600000000ff */
[----:B------:R1:W-:Y:S01]  /*ade0*/  STSM.16.M88.4 [R116+0x1e800], R12 ;  /* 0x01e8000c74007844 */ /* 0x0003e20000000200 */
[----:B------:R-:W-:Y:S01]  /*adf0*/  F2FP.F16.F32.PACK_AB R27, R27, R111 ;  /* 0x0000006f1b1b723e */ /* 0x000fe200000000ff */
[----:B------:R-:W4:Y:S01]  /*ae00*/  MUFU.EX2 R66, R66 ;  /* 0x0000004200427308 */ /* 0x000f220000000800 */
[----:B------:R-:W-:Y:S02]  /*ae10*/  F2FP.F16.F32.PACK_AB R29, R29, R112 ;  /* 0x000000701d1d723e */ /* 0x000fe400000000ff */
[----:B------:R-:W-:Y:S01]  /*ae20*/  F2FP.F16.F32.PACK_AB R31, R31, R114 ;  /* 0x000000721f1f723e */ /* 0x000fe200000000ff */
[----:B------:R-:W-:Y:S01]  /*ae30*/  FADD.FTZ R81, R65, R92 ;  /* 0x0000005c41517221 */ /* 0x000fe20000010000 */
[----:B------:R-:W-:Y:S03]  /*ae40*/  STSM.16.M88.4 [R117], R24 ;  /* 0x0000001875007844 */ /* 0x000fe60000000200 */
[----:B------:R-:W4:Y:S01]  /*ae50*/  MUFU.EX2 R70, R70 ;  /* 0x0000004600467308 */ /* 0x000f220000000800 */
[----:B-1----:R-:W-:Y:S01]  /*ae60*/  F2FP.F16.F32.PACK_AB R14, R73, R72 ;  /* 0x00000048490e723e */ /* 0x002fe200000000ff */
[----:B0-----:R-:W-:Y:S01]  /*ae70*/  FADD.FTZ R73, R59, R94 ;  /* 0x0000005e3b497221 */ /* 0x001fe20000010000 */
[----:B------:R-:W-:Y:S01]  /*ae80*/  FFMA.FTZ R75, R75, R6, -R113 ;  /* 0x000000064b4b7223 */ /* 0x000fe20000010871 */
[----:B------:R0:W-:Y:S04]  /*ae90*/  STSM.16.M88.4 [R115], R28 ;  /* 0x0000001c73007844 */ /* 0x0001e80000000200 */
[----:B------:R-:W-:Y:S01]  /*aea0*/  MUFU.EX2 R45, R45 ;  /* 0x0000002d002d7308 */ /* 0x000fe20000000800 */
[----:B------:R-:W-:Y:S01]  /*aeb0*/  FADD.FTZ R73, R0, R73 ;  /* 0x0000004900497221 */ /* 0x000fe20000010000 */
[----:B------:R-:W-:-:S06]  /*aec0*/  FADD.FTZ R92, R60, R81 ;  /* 0x000000513c5c7221 */ /* 0x000fcc0000010000 */
[----:B------:R-:W1:Y:S01]  /*aed0*/  MUFU.EX2 R75, R75 ;  /* 0x0000004b004b7308 */ /* 0x000e620000000800 */
[C---:B0-----:R-:W-:Y:S01]  /*aee0*/  F2FP.F16.F32.PACK_AB R28, R61.reuse, R60 ;  /* 0x0000003c3d1c723e */ /* 0x041fe200000000ff */
[----:B---3--:R-:W-:Y:S01]  /*aef0*/  FADD.FTZ R60, R62, R73 ;  /* 0x000000493e3c7221 */ /* 0x008fe20000010000 */
[----:B------:R-:W-:-:S05]  /*af00*/  FADD.FTZ R81, R61, R92 ;  /* 0x0000005c3d517221 */ /* 0x000fca0000010000 */
[----:B------:R-:W0:Y:S01]  /*af10*/  MUFU.EX2 R42, R42 ;  /* 0x0000002a002a7308 */ /* 0x000e220000000800 */
[----:B------:R-:W-:Y:S01]  /*af20*/  FADD.FTZ R25, R63, R60 ;  /* 0x0000003c3f197221 */ /* 0x000fe20000010000 */
[----:B------:R-:W-:-:S03]  /*af30*/  FADD.FTZ R72, R56, R81 ;  /* 0x0000005138487221 */ /* 0x000fc60000010000 */
[----:B----4-:R-:W-:Y:S01]  /*af40*/  FADD.FTZ R29, R66, R25 ;  /* 0x00000019421d7221 */ /* 0x010fe20000010000 */
[----:B------:R-:W-:Y:S02]  /*af50*/  F2FP.F16.F32.PACK_AB R15, R51, R50 ;  /* 0x00000032330f723e */ /* 0x000fe400000000ff */
[----:B------:R-:W3:Y:S01]  /*af60*/  MUFU.EX2 R40, R40 ;  /* 0x0000002800287308 */ /* 0x000ee20000000800 */
[----:B------:R-:W-:Y:S01]  /*af70*/  FADD.FTZ R50, R70, R29 ;  /* 0x0000001d46327221 */ /* 0x000fe20000010000 */
[----:B------:R-:W-:Y:S01]  /*af80*/  FADD.FTZ R13, R57, R72 ;  /* 0x00000048390d7221 */ /* 0x000fe20000010000 */
[----:B------:R-:W-:Y:S02]  /*af90*/  F2FP.F16.F32.PACK_AB R26, R65, R64 ;  /* 0x00000040411a723e */ /* 0x000fe400000000ff */
[----:B------:R-:W-:Y:S01]  /*afa0*/  FADD.FTZ R50, R79, R50 ;  /* 0x000000324f327221 */ /* 0x000fe20000010000 */
[----:B------:R-:W-:Y:S01]  /*afb0*/  FADD.FTZ R64, R46, R13 ;  /* 0x0000000d2e407221 */ /* 0x000fe20000010000 */
[----:B------:R-:W-:Y:S01]  /*afc0*/  F2FP.F16.F32.PACK_AB R13, R48, R49 ;  /* 0x00000031300d723e */ /* 0x000fe200000000ff */
[----:B------:R-:W4:Y:S01]  /*afd0*/  MUFU.EX2 R38, R38 ;  /* 0x0000002600267308 */ /* 0x000f220000000800 */
[----:B-1----:R-:W-:-:S02]  /*afe0*/  FADD.FTZ R49, R75, R50 ;  /* 0x000000324b317221 */ /* 0x002fc40000010000 */
[----:B------:R-:W4:Y:S01]  /*aff0*/  LDL R50, [R1+0x70] ;  /* 0x0000700001327983 */ /* 0x000f220000100800 */
[----:B------:R-:W-:-:S04]  /*b000*/  FADD.FTZ R27, R47, R64 ;  /* 0x000000402f1b7221 */ /* 0x000fc80000010000 */
[----:B------:R-:W-:Y:S01]  /*b010*/  FADD.FTZ R48, R44, R27 ;  /* 0x0000001b2c307221 */ /* 0x000fe20000010000 */
[----:B------:R-:W-:Y:S03]  /*b020*/  MUFU.EX2 R35, R35 ;  /* 0x0000002300237308 */ /* 0x000fe60000000800 */
[----:B------:R-:W-:Y:S01]  /*b030*/  FADD.FTZ R31, R45, R48 ;  /* 0x000000302d1f7221 */ /* 0x000fe20000010000 */
[----:B------:R-:W-:-:S03]  /*b040*/  FFMA.FTZ R82, R82, R6, -R113 ;  /* 0x0000000652527223 */ /* 0x000fc60000010871 */
[----:B0-----:R-:W-:Y:S01]  /*b050*/  FADD.FTZ R48, R42, R31 ;  /* 0x0000001f2a307221 */ /* 0x001fe20000010000 */
[----:B------:R-:W0:Y:S01]  /*b060*/  MUFU.EX2 R67, R67 ;  /* 0x0000004300437308 */ /* 0x000e220000000800 */
[----:B------:R-:W-:Y:S01]  /*b070*/  F2FP.F16.F32.PACK_AB R31, R62, R0 ;  /* 0x000000003e1f723e */ /* 0x000fe200000000ff */
[----:B------:R-:W-:Y:S01]  /*b080*/  FADD.FTZ R0, R78, R49 ;  /* 0x000000314e007221 */ /* 0x000fe20000010000 */
[----:B------:R-:W-:Y:S01]  /*b090*/  FADD.FTZ R51, R43, R48 ;  /* 0x000000302b337221 */ /* 0x000fe20000010000 */
[----:B------:R-:W-:-:S04]  /*b0a0*/  FFMA.FTZ R83, R83, R6, -R113 ;  /* 0x0000000653537223 */ /* 0x000fc80000010871 */
[----:B------:R-:W1:Y:S01]  /*b0b0*/  MUFU.EX2 R80, R80 ;  /* 0x0000005000507308 */ /* 0x000e620000000800 */
[----:B---3--:R-:W-:Y:S01]  /*b0c0*/  FADD.FTZ R48, R40, R51 ;  /* 0x0000003328307221 */ /* 0x008fe20000010000 */
[----:B------:R-:W-:Y:S01]  /*b0d0*/  F2FP.F16.F32.PACK_AB R12, R77, R76 ;  /* 0x0000004c4d0c723e */ /* 0x000fe200000000ff */
[----:B------:R-:W-:Y:S01]  /*b0e0*/  FADD.FTZ R49, R71, R0 ;  /* 0x0000000047317221 */ /* 0x000fe20000010000 */
[----:B------:R-:W-:-:S04]  /*b0f0*/  FFMA.FTZ R84, R84, R6, -R113 ;  /* 0x0000000654547223 */ /* 0x000fc80000010871 */
[----:B------:R-:W3:Y:S01]  /*b100*/  MUFU.EX2 R82, R82 ;  /* 0x0000005200527308 */ /* 0x000ee20000000800 */
[----:B------:R-:W-:Y:S01]  /*b110*/  FADD.FTZ R51, R41, R48 ;  /* 0x0000003029337221 */ /* 0x000fe20000010000 */
[----:B------:R-:W-:Y:S01]  /*b120*/  FADD.FTZ R0, R74, R49 ;  /* 0x000000314a007221 */ /* 0x000fe20000010000 */
[----:B------:R-:W-:Y:S01]  /*b130*/  FFMA.FTZ R85, R85, R6, -R113 ;  /* 0x0000000655557223 */ /* 0x000fe20000010871 */
[----:B------:R-:W-:-:S04]  /*b140*/  F2FP.F16.F32.PACK_AB R24, R69, R68 ;  /* 0x000000444518723e */ /* 0x000fc800000000ff */
[----:B------:R-:W3:Y:S01]  /*b150*/  MUFU.EX2 R83, R83 ;  /* 0x0000005300537308 */ /* 0x000ee20000000800 */
[----:B------:R-:W-:Y:S02]  /*b160*/  F2FP.F16.F32.PACK_AB R25, R53, R52 ;  /* 0x000000343519723e */ /* 0x000fe400000000ff */
[----:B------:R-:W-:Y:S01]  /*b170*/  F2FP.F16.F32.PACK_AB R27, R55, R54 ;  /* 0x00000036371b723e */ /* 0x000fe200000000ff */
[----:B------:R-:W-:-:S04]  /*b180*/  FFMA.FTZ R86, R86, R6, -R113 ;  /* 0x0000000656567223 */ /* 0x000fc80000010871 */
[----:B------:R-:W3:Y:S01]  /*b190*/  MUFU.EX2 R33, R33 ;  /* 0x0000002100217308 */ /* 0x000ee20000000800 */
[----:B------:R-:W-:Y:S01]  /*b1a0*/  FFMA.FTZ R87, R87, R6, -R113 ;  /* 0x0000000657577223 */ /* 0x000fe20000010871 */
[----:B------:R-:W-:-:S06]  /*b1b0*/  F2FP.F16.F32.PACK_AB R30, R57, R56 ;  /* 0x00000038391e723e */ /* 0x000fcc00000000ff */
[----:B------:R-:W3:Y:S01]  /*b1c0*/  MUFU.EX2 R84, R84 ;  /* 0x0000005400547308 */ /* 0x000ee20000000800 */
[----:B------:R-:W-:-:S07]  /*b1d0*/  F2FP.F16.F32.PACK_AB R29, R59, R58 ;  /* 0x0000003a3b1d723e */ /* 0x000fce00000000ff */
[----:B------:R-:W3:Y:S01]  /*b1e0*/  MUFU.EX2 R34, R34 ;  /* 0x0000002200227308 */ /* 0x000ee20000000800 */
[----:B------:R-:W-:-:S07]  /*b1f0*/  FFMA.FTZ R88, R88, R6, -R113 ;  /* 0x0000000658587223 */ /* 0x000fce0000010871 */
[----:B------:R-:W3:Y:S01]  /*b200*/  MUFU.EX2 R85, R85 ;  /* 0x0000005500557308 */ /* 0x000ee20000000800 */
[----:B------:R-:W-:-:S07]  /*b210*/  FFMA.FTZ R89, R89, R6, -R113 ;  /* 0x0000000659597223 */ /* 0x000fce0000010871 */
[----:B------:R-:W-:Y:S08]  /*b220*/  MUFU.EX2 R21, R21 ;  /* 0x0000001500157308 */ /* 0x000ff00000000800 */
[----:B------:R-:W3:Y:S01]  /*b230*/  MUFU.EX2 R86, R86 ;  /* 0x0000005600567308 */ /* 0x000ee20000000800 */
[----:B------:R-:W-:-:S07]  /*b240*/  FFMA.FTZ R90, R90, R6, -R113 ;  /* 0x000000065a5a7223 */ /* 0x000fce0000010871 */
[----:B------:R-:W-:Y:S08]  /*b250*/  MUFU.EX2 R32, R32 ;  /* 0x0000002000207308 */ /* 0x000ff00000000800 */
[----:B------:R-:W3:Y:S08]  /*b260*/  MUFU.EX2 R87, R87 ;  /* 0x0000005700577308 */ /* 0x000ef00000000800 */
[----:B------:R-:W-:Y:S08]  /*b270*/  MUFU.EX2 R3, R3 ;  /* 0x0000000300037308 */ /* 0x000ff00000000800 */
[----:B------:R-:W3:Y:S01]  /*b280*/  MUFU.EX2 R88, R88 ;  /* 0x0000005800587308 */ /* 0x000ee20000000800 */
[----:B------:R-:W-:-:S07]  /*b290*/  FFMA.FTZ R108, R108, R6, -R113 ;  /* 0x000000066c6c7223 */ /* 0x000fce0000010871 */
[----:B------:R-:W-:Y:S01]  /*b2a0*/  MUFU.EX2 R7, R7 ;  /* 0x0000000700077308 */ /* 0x000fe20000000800 */
[----:B------:R-:W-:-:S07]  /*b2b0*/  FFMA.FTZ R107, R107, R6, -R113 ;  /* 0x000000066b6b7223 */ /* 0x000fce0000010871 */
[----:B------:R-:W3:Y:S01]  /*b2c0*/  MUFU.EX2 R89, R89 ;  /* 0x0000005900597308 */ /* 0x000ee20000000800 */
[----:B------:R-:W-:-:S07]  /*b2d0*/  FFMA.FTZ R106, R106, R6, -R113 ;  /* 0x000000066a6a7223 */ /* 0x000fce0000010871 */
[----:B------:R-:W3:Y:S01]  /*b2e0*/  MUFU.EX2 R8, R8 ;  /* 0x0000000800087308 */ /* 0x000ee20000000800 */
[-CC-:B------:R-:W-:Y:S01]  /*b2f0*/  FFMA.FTZ R105, R105, R6.reuse, -R113.reuse ;  /* 0x0000000669697223 */ /* 0x180fe20000010871 */
[----:B------:R-:W-:-:S06]  /*b300*/  FFMA.FTZ R104, R104, R6, -R113 ;  /* 0x0000000668687223 */ /* 0x000fcc0000010871 */
[----:B------:R-:W3:Y:S08]  /*b310*/  MUFU.EX2 R90, R90 ;  /* 0x0000005a005a7308 */ /* 0x000ef00000000800 */
[----:B------:R-:W3:Y:S08]  /*b320*/  MUFU.EX2 R9, R9 ;  /* 0x0000000900097308 */ /* 0x000ef00000000800 */
[----:B------:R-:W-:Y:S08]  /*b330*/  MUFU.EX2 R10, R10 ;  /* 0x0000000a000a7308 */ /* 0x000ff00000000800 */
[----:B------:R-:W-:Y:S08]  /*b340*/  MUFU.EX2 R11, R11 ;  /* 0x0000000b000b7308 */ /* 0x000ff00000000800 */
[----:B------:R-:W-:Y:S01]  /*b350*/  MUFU.EX2 R4, R4 ;  /* 0x0000000400047308 */ /* 0x000fe20000000800 */
[----:B--2---:R2:W-:Y:S04]  /*b360*/  STSM.16.M88.4 [R93], R12 ;  /* 0x0000000c5d007844 */ /* 0x0045e80000000200 */
[----:B------:R1:W-:Y:S01]  /*b370*/  STSM.16.M88.4 [R116+0x24800], R24 ;  /* 0x0248001874007844 */ /* 0x0003e20000000200 */
[----:B--2---:R-:W-:Y:S01]  /*b380*/  F2FP.F16.F32.PACK_AB R14, R45, R44 ;  /* 0x0000002c2d0e723e */ /* 0x004fe200000000ff */
[----:B----4-:R-:W-:Y:S01]  /*b390*/  FADD.FTZ R44, R38, R51 ;  /* 0x00000033262c7221 */ /* 0x010fe20000010000 */
[----:B0-----:R-:W-:-:S03]  /*b3a0*/  FADD.FTZ R15, R67, R0 ;  /* 0x00000000430f7221 */ /* 0x001fc60000010000 */
[----:B------:R-:W-:Y:S01]  /*b3b0*/  FADD.FTZ R44, R39, R44 ;  /* 0x0000002c272c7221 */ /* 0x000fe20000010000 */
[----:B-1----:R-:W-:-:S03]  /*b3c0*/  FADD.FTZ R25, R80, R15 ;  /* 0x0000000f50197221 */ /* 0x002fc60000010000 */
[----:B------:R-:W-:Y:S01]  /*b3d0*/  FADD.FTZ R27, R35, R44 ;  /* 0x0000002c231b7221 */ /* 0x000fe20000010000 */
[----:B---3--:R-:W-:Y:S01]  /*b3e0*/  FADD.FTZ R0, R82, R25 ;  /* 0x0000001952007221 */ /* 0x008fe20000010000 */
[----:B------:R0:W-:Y:S01]  /*b3f0*/  STSM.16.M88.4 [R95], R28 ;  /* 0x0000001c5f007844 */ /* 0x0001e20000000200 */
[----:B------:R-:W-:Y:S02]  /*b400*/  F2FP.F16.F32.PACK_AB R26, R41, R40 ;  /* 0x00000028291a723e */ /* 0x000fe400000000ff */
[----:B------:R-:W-:Y:S02]  /*b410*/  F2FP.F16.F32.PACK_AB R12, R47, R46 ;  /* 0x0000002e2f0c723e */ /* 0x000fe400000000ff */
[----:B------:R-:W-:Y:S02]  /*b420*/  F2FP.F16.F32.PACK_AB R13, R66, R63 ;  /* 0x0000003f420d723e */ /* 0x000fe400000000ff */
[----:B------:R-:W-:Y:S01]  /*b430*/  F2FP.F16.F32.PACK_AB R15, R79, R70 ;  /* 0x000000464f0f723e */ /* 0x000fe200000000ff */
[----:B0-----:R-:W-:Y:S01]  /*b440*/  FADD.FTZ R28, R36, R27 ;  /* 0x0000001b241c7221 */ /* 0x001fe20000010000 */
[----:B------:R-:W-:-:S03]  /*b450*/  FADD.FTZ R29, R83, R0 ;  /* 0x00000000531d7221 */ /* 0x000fc60000010000 */
[----:B------:R-:W-:Y:S01]  /*b460*/  FADD.FTZ R41, R33, R28 ;  /* 0x0000001c21297221 */ /* 0x000fe20000010000 */
[----:B------:R-:W-:Y:S01]  /*b470*/  FADD.FTZ R0, R84, R29 ;  /* 0x0000001d54007221 */ /* 0x000fe20000010000 */
[----:B------:R0:W-:Y:S02]  /*b480*/  STSM.16.M88.4 [R115+0x6000], R12 ;  /* 0x0060000c73007844 */ /* 0x0001e40000000200 */
[----:B------:R-:W-:Y:S01]  /*b490*/  FADD.FTZ R28, R34, R41 ;  /* 0x00000029221c7221 */ /* 0x000fe20000010000 */
[----:B------:R-:W-:Y:S01]  /*b4a0*/  FADD.FTZ R29, R85, R0 ;  /* 0x00000000551d7221 */ /* 0x000fe20000010000 */
[----:B------:R-:W1:Y:S03]  /*b4b0*/  MUFU.EX2 R31, R108 ;  /* 0x0000006c001f7308 */ /* 0x000e660000000800 */
[----:B------:R-:W-:Y:S01]  /*b4c0*/  FADD.FTZ R0, R86, R29 ;  /* 0x0000001d56007221 */ /* 0x000fe20000010000 */
[----:B------:R-:W-:-:S02]  /*b4d0*/  F2FP.F16.F32.PACK_AB R24, R43, R42 ;  /* 0x0000002a2b18723e */ /* 0x000fc400000000ff */
[----:B------:R-:W-:Y:S02]  /*b4e0*/  F2FP.F16.F32.PACK_AB R25, R78, R75 ;  /* 0x0000004b4e19723e */ /* 0x000fe400000000ff */
[----:B0-----:R-:W-:Y:S01]  /*b4f0*/  F2FP.F16.F32.PACK_AB R12, R39, R38 ;  /* 0x00000026270c723e */ /* 0x001fe200000000ff */
[----:B------:R-:W-:Y:S01]  /*b500*/  FADD.FTZ R39, R21, R28 ;  /* 0x0000001c15277221 */ /* 0x000fe20000010000 */
[----:B------:R-:W-:Y:S01]  /*b510*/  F2FP.F16.F32.PACK_AB R27, R74, R71 ;  /* 0x000000474a1b723e */ /* 0x000fe200000000ff */
[----:B------:R-:W-:Y:S02]  /*b520*/  FADD.FTZ R15, R87, R0 ;  /* 0x00000000570f7221 */ /* 0x000fe40000010000 */
[----:B------:R-:W-:Y:S01]  /*b530*/  FADD.FTZ R28, R32, R39 ;  /* 0x00000027201c7221 */ /* 0x000fe20000010000 */
[----:B------:R-:W0:Y:S01]  /*b540*/  MUFU.EX2 R107, R107 ;  /* 0x0000006b006b7308 */ /* 0x000e220000000800 */
[----:B------:R-:W-:Y:S02]  /*b550*/  FADD.FTZ R0, R88, R15 ;  /* 0x0000000f58007221 */ /* 0x000fe40000010000 */
[----:B------:R-:W-:Y:S01]  /*b560*/  FADD.FTZ R28, R3, R28 ;  /* 0x0000001c031c7221 */ /* 0x000fe20000010000 */
[----:B------:R2:W-:Y:S01]  /*b570*/  STSM.16.M88.4 [R93+0x6000], R24 ;  /* 0x006000185d007844 */ /* 0x0005e20000000200 */
[----:B------:R-:W-:-:S03]  /*b580*/  FADD.FTZ R29, R89, R0 ;  /* 0x00000000591d7221 */ /* 0x000fc60000010000 */
[----:B------:R-:W3:Y:S08]  /*b590*/  MUFU.EX2 R106, R106 ;  /* 0x0000006a006a7308 */ /* 0x000ef00000000800 */
[----:B------:R-:W-:Y:S01]  /*b5a0*/  MUFU.EX2 R105, R105 ;  /* 0x0000006900697308 */ /* 0x000fe20000000800 */
[----:B--2---:R-:W-:Y:S01]  /*b5b0*/  F2FP.F16.F32.PACK_AB R26, R32, R21 ;  /* 0x00000015201a723e */ /* 0x004fe200000000ff */
[----:B------:R-:W-:-:S06]  /*b5c0*/  FADD.FTZ R21, R7, R28 ;  /* 0x0000001c07157221 */ /* 0x000fcc0000010000 */
[----:B------:R-:W2:Y:S01]  /*b5d0*/  MUFU.EX2 R104, R104 ;  /* 0x0000006800687308 */ /* 0x000ea20000000800 */
[----:B------:R-:W-:Y:S01]  /*b5e0*/  FADD.FTZ R0, R8, R21 ;  /* 0x0000001508007221 */ /* 0x000fe20000010000 */
[----:B------:R-:W-:-:S03]  /*b5f0*/  FADD.FTZ R28, R90, R29 ;  /* 0x0000001d5a1c7221 */ /* 0x000fc60000010000 */
[----:B------:R-:W-:Y:S01]  /*b600*/  FADD.FTZ R21, R9, R0 ;  /* 0x0000000009157221 */ /* 0x000fe20000010000 */
[----:B-1----:R-:W-:Y:S01]  /*b610*/  FADD.FTZ R0, R31, R28 ;  /* 0x0000001c1f007221 */ /* 0x002fe20000010000 */
[----:B------:R-:W-:Y:S02]  /*b620*/  F2FP.F16.F32.PACK_AB R28, R7, R3 ;  /* 0x00000003071c723e */ /* 0x000fe400000000ff */
[----:B------:R-:W-:Y:S01]  /*b630*/  FADD.FTZ R32, R10, R21 ;  /* 0x000000150a207221 */ /* 0x000fe20000010000 */
[----:B0-----:R-:W-:Y:S01]  /*b640*/  FADD.FTZ R3, R107, R0 ;  /* 0x000000006b037221 */ /* 0x001fe20000010000 */
[----:B------:R-:W-:Y:S02]  /*b650*/  F2FP.F16.F32.PACK_AB R14, R36, R35 ;  /* 0x00000023240e723e */ /* 0x000fe400000000ff */
[----:B------:R-:W-:Y:S02]  /*b660*/  F2FP.F16.F32.PACK_AB R13, R80, R67 ;  /* 0x00000043500d723e */ /* 0x000fe400000000ff */
[----:B------:R-:W-:Y:S01]  /*b670*/  F2FP.F16.F32.PACK_AB R15, R83, R82 ;  /* 0x00000052530f723e */ /* 0x000fe200000000ff */
[----:B------:R-:W-:Y:S01]  /*b680*/  FADD.FTZ R7, R11, R32 ;  /* 0x000000200b077221 */ /* 0x000fe20000010000 */
[----:B------:R-:W-:-:S02]  /*b690*/  F2FP.F16.F32.PACK_AB R24, R34, R33 ;  /* 0x000000212218723e */ /* 0x000fc400000000ff */
[----:B------:R-:W-:Y:S02]  /*b6a0*/  F2FP.F16.F32.PACK_AB R25, R85, R84 ;  /* 0x000000545519723e */ /* 0x000fe400000000ff */
[----:B------:R-:W-:Y:S02]  /*b6b0*/  F2FP.F16.F32.PACK_AB R27, R87, R86 ;  /* 0x00000056571b723e */ /* 0x000fe400000000ff */
[----:B------:R-:W-:Y:S01]  /*b6c0*/  F2FP.F16.F32.PACK_AB R30, R9, R8 ;  /* 0x00000008091e723e */ /* 0x000fe200000000ff */
[----:B---3--:R-:W-:Y:S01]  /*b6d0*/  FADD.FTZ R0, R106, R3 ;  /* 0x000000036a007221 */ /* 0x008fe20000010000 */
[----:B------:R-:W-:Y:S02]  /*b6e0*/  F2FP.F16.F32.PACK_AB R8, R11, R10 ;  /* 0x0000000a0b08723e */ /* 0x000fe400000000ff */
[----:B------:R-:W-:Y:S02]  /*b6f0*/  F2FP.F16.F32.PACK_AB R29, R89, R88 ;  /* 0x00000058591d723e */ /* 0x000fe400000000ff */
[----:B------:R-:W-:-:S02]  /*b700*/  F2FP.F16.F32.PACK_AB R31, R31, R90 ;  /* 0x0000005a1f1f723e */ /* 0x000fc400000000ff */
[----:B------:R-:W-:Y:S02]  /*b710*/  F2FP.F16.F32.PACK_AB R9, R106, R107 ;  /* 0x0000006b6a09723e */ /* 0x000fe400000000ff */
[----:B------:R-:W-:Y:S02]  /*b720*/  F2FP.F16.F32.PACK_AB R10, R4, R20 ;  /* 0x00000014040a723e */ /* 0x000fe400000000ff */
[----:B--2---:R-:W-:Y:S01]  /*b730*/  F2FP.F16.F32.PACK_AB R11, R104, R105 ;  /* 0x00000069680b723e */ /* 0x004fe200000000ff */
[----:B------:R0:W-:Y:S01]  /*b740*/  STSM.16.M88.4 [R116+0x2a800], R12 ;  /* 0x02a8000c74007844 */ /* 0x0001e20000000200 */
[----:B------:R-:W-:-:S03]  /*b750*/  FADD.FTZ R105, R105, R0 ;  /* 0x0000000069697221 */ /* 0x000fc60000010000 */
[----:B------:R0:W-:Y:S04]  /*b760*/  STSM.16.M88.4 [R50], R24 ;  /* 0x0000001832007844 */ /* 0x0001e80000000200 */
[----:B------:R0:W-:Y:S01]  /*b770*/  STSM.16.M88.4 [R115+0xc000], R28 ;  /* 0x00c0001c73007844 */ /* 0x0001e20000000200 */
[----:B------:R-:W-:-:S03]  /*b780*/  FADD.FTZ R0, R104, R105 ;  /* 0x0000006968007221 */ /* 0x000fc60000010000 */
[----:B------:R0:W-:Y:S01]  /*b790*/  STSM.16.M88.4 [R93+0xc000], R8 ;  /* 0x00c000085d007844 */ /* 0x0001e20000000200 */
[----:B------:R1:W-:Y:S06]  /*b7a0*/  MEMBAR.ALL.CTA ;  /* 0x0000000000007992 */ /* 0x0003ec0000008000 */
[----:B-1----:R-:W1:Y:S04]  /*b7b0*/  FENCE.VIEW.ASYNC.S ;  /* 0x00000000000073c6 */ /* 0x002e680000000000 */
[----:B------:R0:W-:Y:S01]  /*b7c0*/  STL [R1+0x24], R0 ;  /* 0x0000240001007387 */ /* 0x0001e20000100800 */
[----:B------:R-:W-:Y:S01]  /*b7d0*/  ISETP.GE.AND P2, PT, R120, 0xc1, PT ;  /* 0x000000c17800780c */ /* 0x000fe20003f46270 */
[----:B------:R-:W-:Y:S01]  /*b7e0*/  FADD.FTZ R7, R20, R7 ;  /* 0x0000000714077221 */ /* 0x000fe20000010000 */
[----:B------:R-:W-:-:S03]  /*b7f0*/  MOV R151, RZ ;  /* 0x000000ff00977202 */ /* 0x000fc60000000f00 */
        /* <DEDUP_REMOVED lines=31> */
[----:B------:R-:W-:Y:S01]  /*b9f0*/  IMAD.MOV.U32 R120, RZ, RZ, R151 ;  /* 0x000000ffff787224 */ /* 0x000fe200078e0097 */
[----:B-1----:R-:W-:Y:S01]  /*ba00*/  NOP ;  /* 0x0000000000007918 */ /* 0x002fe20000000000 */
[----:B0-----:R-:W-:Y:S05]  /*ba10*/  @!P2 BRA `(.L_x_411) ;  /* 0x0000003c0088a947 */ /* 0x001fea0003800000 */
[----:B------:R-:W-:Y:S01]  /*ba20*/  IADD3 R0, R152, -0x2, RZ ;  /* 0xfffffffe98007810 */ /* 0x000fe20007ffe0ff */
[----:B------:R-:W-:Y:S02]  /*ba30*/  IMAD.MOV.U32 R3, RZ, RZ, R37 ;  /* 0x000000ffff037224 */ /* 0x000fe400078e0025 */
[----:B------:R-:W-:Y:S02]  /*ba40*/  IMAD.MOV.U32 R7, RZ, RZ, R5 ;  /* 0x000000ffff077224 */ /* 0x000fe400078e0005 */
[----:B------:R0:W-:Y:S04]  /*ba50*/  STL [R1+0x20], R0 ;  /* 0x0000200001007387 */ /* 0x0001e80000100800 */
[----:B------:R1:W5:Y:S01]  /*ba60*/  LDL.LU R8, [R1+0x28] ;  /* 0x0000280001087983 */ /* 0x0003620000300800 */
[----:B------:R-:W-:-:S02]  /*ba70*/  CS2R R150, SRZ ;  /* 0x0000000000967805 */ /* 0x000fc4000001ff00 */
[----:B------:R-:W-:Y:S02]  /*ba80*/  CS2R R148, SRZ ;  /* 0x0000000000947805 */ /* 0x000fe4000001ff00 */
[----:B------:R-:W-:Y:S02]  /*ba90*/  CS2R R146, SRZ ;  /* 0x0000000000927805 */ /* 0x000fe4000001ff00 */
[----:B------:R-:W-:Y:S02]  /*baa0*/  CS2R R144, SRZ ;  /* 0x0000000000907805 */ /* 0x000fe4000001ff00 */
[----:B------:R-:W-:Y:S01]  /*bab0*/  CS2R R142, SRZ ;  /* 0x00000000008e7805 */ /* 0x000fe2000001ff00 */
[----:B0-----:R-:W-:Y:S01]  /*bac0*/  IMAD.MOV.U32 R0, RZ, RZ, R22 ;  /* 0x000000ffff007224 */ /* 0x001fe200078e0016 */
        /* <DEDUP_REMOVED lines=10> */
[----:B-1----:R-:W-:-:S07]  /*bb70*/  CS2R R120, SRZ ;  /* 0x0000000000787805 */ /* 0x002fce000001ff00 */
.L_x_421:
[----:B------:R-:W2:Y:S01]  /*bb80*/  LDL R6, [R1+0x60] ;  /* 0x0000600001067983 */ /* 0x000ea20000100800 */
[----:B------:R-:W-:Y:S01]  /*bb90*/  IADD3 R22, R0, 0x1, RZ ;  /* 0x0000000100167810 */ /* 0x000fe20007ffe0ff */
[----:B------:R-:W-:Y:S05]  /*bba0*/  YIELD ;  /* 0x0000000000007946 */ /* 0x000fea0003800000 */
[----:B------:R-:W-:-:S04]  /*bbb0*/  ISETP.NE.AND P3, PT, R22, 0x2, PT ;  /* 0x000000021600780c */ /* 0x000fc80003f65270 */
[----:B------:R-:W-:Y:S02]  /*bbc0*/  SEL R5, RZ, 0x1, P3 ;  /* 0x00000001ff057807 */ /* 0x000fe40001800000 */
[----:B------:R-:W-:Y:S02]  /*bbd0*/  SEL R22, R22, RZ, P3 ;  /* 0x000000ff16167207 */ /* 0x000fe40001800000 */
[----:B--2---:R-:W-:Y:S02]  /*bbe0*/  ISETP.NE.AND P2, PT, R6, RZ, PT ;  /* 0x000000ff0600720c */ /* 0x004fe40003f45270 */
[----:B-----5:R-:W-:-:S05]  /*bbf0*/  LOP3.LUT R6, R8, R5, RZ, 0x3c, !PT ;  /* 0x0000000508067212 */ /* 0x020fca00078e3cff */
[----:B------:R0:W-:Y:S06]  /*bc00*/  STL [R1+0x28], R6 ;  /* 0x0000280601007387 */ /* 0x0001ec0000100800 */
[----:B------:R-:W-:Y:S05]  /*bc10*/  @P2 BRA `(.L_x_412) ;  /* 0x0000000000302947 */ /* 0x000fea0003800000 */
[----:B------:R-:W-:Y:S05]  /*bc20*/  @!P0 BRA `(.L_x_413) ;  /* 0x0000000000048947 */ /* 0x000fea0003800000 */
[----:B------:R-:W-:Y:S01]  /*bc30*/  BPT.TRAP 0x1 ;  /* 0x000000040000795c */ /* 0x000fe20000300000 */
.L_x_413:
[----:B------:R-:W-:Y:S01]  /*bc40*/  IMAD R5, R22, 0x8, R2 ;  /* 0x0000000816057824 */ /* 0x000fe200078e0202 */
[----:B0-----:R-:W-:-:S04]  /*bc50*/  SHF.L.U32 R6, R6, 0x1f, RZ ;  /* 0x0000001f06067819 */ /* 0x001fc800000006ff */
[----:B------:R0:W1:Y:S01]  /*bc60*/  SYNCS.PHASECHK.TRANS64.TRYWAIT P3, [R5+URZ+0x30830], R6 ;  /* 0x03083006050075a7 */ /* 0x000062000806017f */
[----:B------:R-:W-:Y:S05]  /*bc70*/  @!P0 BRA `(.L_x_414) ;  /* 0x0000000000048947 */ /* 0x000fea0003800000 */
[----:B------:R-:W-:Y:S01]  /*bc80*/  BPT.TRAP 0x1 ;  /* 0x000000040000795c */ /* 0x000fe20000300000 */
.L_x_414:
[----:B------:R-:W-:Y:S04]  /*bc90*/  BSSY B0, `(.L_x_412) ;  /* 0x0000004000007945 */ /* 0x000fe80003800000 */
[----:B-1----:R-:W-:Y:S05]  /*bca0*/  @P3 BRA `(.L_x_415) ;  /* 0x0000000000083947 */ /* 0x002fea0003800000 */
[----:B------:R-:W1:Y:S02]  /*bcb0*/  SYNCS.PHASECHK.TRANS64.TRYWAIT P3, [R5+URZ+0x30830], R6 ;  /* 0x03083006050075a7 */ /* 0x000e64000806017f */
[----:B-1----:R-:W-:Y:S05]  /*bcc0*/  @!P3 BRA `(.L_x_416) ;  /* 0x000000b40050b947 */ /* 0x002fea0003800000 */
.L_x_415:
[----:B------:R-:W-:Y:S05]  /*bcd0*/  BSYNC B0 ;  /* 0x0000000000007941 */ /* 0x000fea0003800000 */
.L_x_412:
[----:B01----:R-:W2:Y:S04]  /*bce0*/  LDL R6, [R1+0x64] ;  /* 0x0000640001067983 */ /* 0x003ea80000100800 */
[----:B------:R-:W3:Y:S04]  /*bcf0*/  LDL.64 R20, [R1+0x38] ;  /* 0x0000380001147983 */ /* 0x000ee80000100a00 */
[----:B------:R-:W4:Y:S01]  /*bd00*/  LDL.64 R154, [R1+0x50] ;  /* 0x00005000019a7983 */ /* 0x000f220000100a00 */
[----:B------:R-:W0:Y:S01]  /*bd10*/  S2R R5, SR_TID.X ;  /* 0x0000000000057919 */ /* 0x000e220000002100 */
[----:B------:R-:W-:Y:S05]  /*bd20*/  WARPSYNC.ALL ;  /* 0x0000000000007948 */ /* 0x000fea0003800000 */
[----:B------:R-:W5:Y:S01]  /*bd30*/  LDL.64 R152, [R1+0x48] ;  /* 0x0000480001987983 */ /* 0x000f620000100a00 */
[----:B------:R-:W-:-:S02]  /*bd40*/  MOV R11, 0x40000040 ;  /* 0x40000040000b7802 */ /* 0x000fc40000000f00 */
[----:B0-----:R-:W-:-:S05]  /*bd50*/  SHF.R.U32.HI R5, RZ, 0x7, R5 ;  /* 0x00000007ff057819 */ /* 0x001fca0000011605 */
[----:B------:R-:W-:-:S05]  /*bd60*/  VIADD R5, R5, 0x8 ;  /* 0x0000000805057836 */ /* 0x000fca0000000000 */
[----:B------:R0:W-:Y:S01]  /*bd70*/  BAR.SYNC.DEFER_BLOCKING R5, 0x100 ;  /* 0x000400050000751d */ /* 0x0001e20000010000 */
[----:B------:R-:W-:-:S05]  /*bd80*/  R2UR UR7, R11 ;  /* 0x000000000b0772ca */ /* 0x000fca00000e0000 */
[----:B------:R-:W-:Y:S01]  /*bd90*/  WARPGROUP.ARRIVE ;  /* 0x00000000000079c5 */ /* 0x000fe20000000000 */
[----:B------:R-:W-:-:S05]  /*bda0*/  IMAD.MOV.U32 R13, RZ, RZ, 0x40000040 ;  /* 0x40000040ff0d7424 */ /* 0x000fca00078e00ff */
[----:B------:R-:W-:Y:S01]  /*bdb0*/  R2UR UR11, R13 ;  /* 0x000000000d0b72ca */ /* 0x000fe200000e0000 */
[----:B--2---:R-:W-:Y:S01]  /*bdc0*/  IMAD R10, R22, 0x600, R6 ;  /* 0x00000600160a7824 */ /* 0x004fe200078e0206 */
[----:B---3--:R-:W-:Y:S02]  /*bdd0*/  R2UR UR4, R20 ;  /* 0x00000000140472ca */ /* 0x008fe400000e0000 */
[----:B------:R-:W-:Y:S02]  /*bde0*/  R2UR UR5, R21 ;  /* 0x00000000150572ca */ /* 0x000fe400000e0000 */
[----:B------:R-:W-:Y:S01]  /*bdf0*/  R2UR UR6, R10 ;  /* 0x000000000a0672ca */ /* 0x000fe200000e0000 */
[----:B------:R-:W2:-:S12]  /*be00*/  LDL.64 R20, [R1+0x40] ;  /* 0x0000400001147983 */ /* 0x000e980000100a00 */
[----:B------:R-:W-:Y:S01]  /*be10*/  HGMMA.64x192x16.F32 R24, gdesc[UR4], RZ, !UPT, gsb0 ;  /* 0x02e00000041879f0 */ /* 0x000fe2000c0008ff */
[----:B------:R-:W-:Y:S01]  /*be20*/  VIADD R12, R10, 0x2 ;  /* 0x000000020a0c7836 */ /* 0x000fe20000000000 */
[----:B----4-:R-:W-:Y:S02]  /*be30*/  R2UR UR8, R154 ;  /* 0x000000009a0872ca */ /* 0x010fe400000e0000 */
[----:B------:R-:W-:Y:S02]  /*be40*/  R2UR UR9, R155 ;  /* 0x000000009b0972ca */ /* 0x000fe400000e0000 */
[----:B------:R-:W-:Y:S01]  /*be50*/  R2UR UR10, R12 ;  /* 0x000000000c0a72ca */ /* 0x000fe200000e0000 */
[----:B------:R-:W-:Y:S02]  /*be60*/  VIADD R14, R10, 0x4 ;  /* 0x000000040a0e7836 */ /* 0x000fe40000000000 */
[----:B------:R-:W-:Y:S01]  /*be70*/  IMAD.MOV.U32 R15, RZ, RZ, 0x40000040 ;  /* 0x40000040ff0f7424 */ /* 0x000fe200078e00ff */
[----:B-----5:R-:W-:-:S02]  /*be80*/  R2UR UR12, R152 ;  /* 0x00000000980c72ca */ /* 0x020fc400000e0000 */
[----:B------:R-:W-:Y:S02]  /*be90*/  R2UR UR14, R14 ;  /* 0x000000000e0e72ca */ /* 0x000fe400000e0000 */
[----:B------:R-:W-:Y:S02]  /*bea0*/  R2UR UR15, R15 ;  /* 0x000000000f0f72ca */ /* 0x000fe400000e0000 */
[----:B------:R-:W-:Y:S01]  /*beb0*/  R2UR UR13, R153 ;  /* 0x00000000990d72ca */ /* 0x000fe200000e0000 */
[----:B------:R-:W-:Y:S02]  /*bec0*/  WARPGROUP.DEPBAR.LE gsb0, 0x0 ;  /* 0x00008000000079c5 */ /* 0x000fe40000010000 */
[----:B------:R-:W-:-:S06]  /*bed0*/  WARPGROUP.ARRIVE ;  /* 0x00000000000079c5 */ /* 0x000fcc0000000000 */
[----:B------:R-:W-:Y:S01]  /*bee0*/  HGMMA.64x192x16.F32 R24, gdesc[UR8], R24, gsb0 ;  /* 0x02e00000081879f0 */ /* 0x000fe20008000818 */
[----:B------:R-:W-:Y:S02]  /*bef0*/  IADD3 R10, R10, 0x6, RZ ;  /* 0x000000060a0a7810 */ /* 0x000fe40007ffe0ff */
[----:B------:R-:W-:Y:S02]  /*bf00*/  R2UR UR19, R11 ;  /* 0x000000000b1372ca */ /* 0x000fe400000e0000 */
[----:B------:R-:W-:Y:S01]  /*bf10*/  R2UR UR18, R10 ;  /* 0x000000000a1272ca */ /* 0x000fe200000e0000 */
[----:B------:R-:W-:Y:S02]  /*bf20*/  WARPGROUP.DEPBAR.LE gsb0, 0x0 ;  /* 0x00008000000079c5 */ /* 0x000fe40000010000 */
[----:B------:R-:W-:-:S12]  /*bf30*/  WARPGROUP.ARRIVE ;  /* 0x00000000000079c5 */ /* 0x000fd80000000000 */
[----:B------:R-:W-:Y:S01]  /*bf40*/  HGMMA.64x192x16.F32 R24, gdesc[UR12], R24, gsb0 ;  /* 0x02e000000c1879f0 */ /* 0x000fe20008000818 */
[----:B--2---:R-:W-:Y:S02]  /*bf50*/  R2UR UR16, R20 ;  /* 0x00000000141072ca */ /* 0x004fe400000e0000 */
[----:B------:R-:W-:Y:S01]  /*bf60*/  R2UR UR17, R21 ;  /* 0x00000000151172ca */ /* 0x000fe200000e0000 */
[----:B------:R-:W-:Y:S02]  /*bf70*/  WARPGROUP.DEPBAR.LE gsb0, 0x0 ;  /* 0x00008000000079c5 */ /* 0x000fe40000010000 */
[----:B------:R-:W-:-:S14]  /*bf80*/  WARPGROUP.ARRIVE ;  /* 0x00000000000079c5 */ /* 0x000fdc0000000000 */
[----:B------:R-:W-:Y:S03]  /*bf90*/  HGMMA.64x192x16.F32 R24, gdesc[UR16], R24, gsb0 ;  /* 0x02e00000101879f0 */ /* 0x000fe60008000818 */
[----:B------:R-:W-:Y:S02]  /*bfa0*/  WARPGROUP.DEPBAR.LE gsb0, 0x0 ;  /* 0x00008000000079c5 */ /* 0x000fe40000010000 */
[----:B0-----:R-:W-:Y:S05]  /*bfb0*/  @P2 BRA `(.L_x_417) ;  /* 0x0000000000282947 */ /* 0x001fea0003800000 */
[----:B------:R-:W-:Y:S05]  /*bfc0*/  @!P0 BRA `(.L_x_418) ;  /* 0x0000000000048947 */ /* 0x000fea0003800000 */
[----:B------:R-:W-:Y:S01]  /*bfd0*/  BPT.TRAP 0x1 ;  /* 0x000000040000795c */ /* 0x000fe20000300000 */
.L_x_418:
[----:B------:R-:W-:Y:S02]  /*bfe0*/  SHF.L.U32 R5, R8, 0x1f, RZ ;  /* 0x0000001f08057819 */ /* 0x000fe400000006ff */
[----:B------:R-:W-:-:S04]  /*bff0*/  LEA R6, R0, R2, 0x3 ;  /* 0x0000000200067211 */ /* 0x000fc800078e18ff */
[----:B------:R0:W1:Y:S01]  /*c000*/  SYNCS.PHASECHK.TRANS64.TRYWAIT P2, [R6+URZ+0x30850], R5 ;  /* 0x03085005060075a7 */ /* 0x000062000804017f */
[----:B------:R-:W-:Y:S05]  /*c010*/  @!P0 BRA `(.L_x_419) ;  /* 0x0000000000048947 */ /* 0x000fea0003800000 */
[----:B------:R-:W-:Y:S01]  /*c020*/  BPT.TRAP 0x1 ;  /* 0x000000040000795c */ /* 0x000fe20000300000 */
.L_x_419:
[----:B-1----:R-:W-:Y:S05]  /*c030*/  @P2 BRA `(.L_x_417) ;  /* 0x0000000000082947 */ /* 0x002fea0003800000 */
[----:B------:R-:W1:Y:S02]  /*c040*/  SYNCS.PHASECHK.TRANS64.TRYWAIT P2, [R6+URZ+0x30850], R5 ;  /* 0x03085005060075a7 */ /* 0x000e64000804017f */
[----:B-1----:R-:W-:Y:S05]  /*c050*/  @!P2 BRA `(.L_x_420) ;  /* 0x000000b00080a947 */ /* 0x002fea0003800000 */
.L_x_417:
[----:B------:R-:W-:Y:S05]  /*c060*/  WARPSYNC.ALL ;  /* 0x0000000000007948 */ /* 0x000fea0003800000 */
[----:B------:R-:W-:Y:S01]  /*c070*/  ULDC UR4, c[0x0][0x9d8] ;  /* 0x0002760000047ab9 */ /* 0x000fe20000000800 */
[----:B------:R-:W-:Y:S01]  /*c080*/  ULDC UR5, c[0x0][0x988] ;  /* 0x0002620000057ab9 */ /* 0x000fe20000000800 */
[----:B------:R-:W-:Y:S01]  /*c090*/  FMUL.FTZ R27, R27, UR4 ;  /* 0x000000041b1b7c20 */ /* 0x000fe20008410000 */
[----:B------:R-:W-:Y:S01]  /*c0a0*/  FMUL.FTZ R24, R24, UR4 ;  /* 0x0000000418187c20 */ /* 0x000fe20008410000 */
[----:B------:R-:W-:Y:S01]  /*c0b0*/  FMUL.FTZ R28, R28, UR4 ;  /* 0x000000041c1c7c20 */ /* 0x000fe20008410000 */
[----:B------:R-:W-:Y:S01]  /*c0c0*/  FMUL.FTZ R25, R25, UR4 ;  /* 0x0000000419197c20 */ /* 0x000fe20008410000 */
[----:B01----:R-:W0:Y:S01]  /*c0d0*/  MUFU.TANH R5, R27 ;  /* 0x0000001b00057308 */ /* 0x003e220000002400 */
        /* <DEDUP_REMOVED lines=16> */
[----:B0-----:R-:W-:-:S02]  /*c1e0*/  IMAD.MOV.U32 R44, RZ, RZ, R5 ;  /* 0x000000ffff2c7224 */ /* 0x001fc400078e0005 */
[----:B------:R-:W-:Y:S01]  /*c1f0*/  FMUL.FTZ R34, R34, UR4 ;  /* 0x0000000422227c20 */ /* 0x000fe20008410000 */
[----:B------:R-:W-:Y:S01]  /*c200*/  FMUL.FTZ R11, R53, UR4 ;  /* 0x00000004350b7c20 */ /* 0x000fe20008410000 */
[----:B------:R-:W-:Y:S01]  /*c210*/  FMUL.FTZ R38, R38, UR4 ;  /* 0x0000000426267c20 */ /* 0x000fe20008410000 */
[----:B------:R-:W-:Y:S01]  /*c220*/  FMUL.FTZ R12, R56, UR4 ;  /* 0x00000004380c7c20 */ /* 0x000fe20008410000 */
[----:B------:R-:W-:Y:S01]  /*c230*/  FMUL.FTZ R36, R69, UR4 ;  /* 0x0000000445247c20 */ /* 0x000fe20008410000 */
[----:B------:R-:W-:Y:S01]  /*c240*/  FMUL.FTZ R35, R35, UR4 ;  /* 0x0000000423237c20 */ /* 0x000fe20008410000 */
[----:B------:R0:W3:Y:S01]  /*c250*/  MUFU.TANH R14, R25 ;  /* 0x00000019000e7308 */ /* 0x0000e20000002400 */
[----:B-1----:R-:W-:Y:S01]  /*c260*/  FMNMX.FTZ R5, R6, R7, !PT ;  /* 0x0000000706057209 */ /* 0x002fe20007810000 */
[----:B------:R-:W-:Y:S01]  /*c270*/  FMUL.FTZ R45, R101, UR4 ;  /* 0x00000004652d7c20 */ /* 0x000fe20008410000 */
[----:B------:R-:W-:Y:S01]  /*c280*/  FMUL.FTZ R101, R108, UR4 ;  /* 0x000000046c657c20 */ /* 0x000fe20008410000 */
[----:B------:R-:W-:Y:S01]  /*c290*/  FMUL.FTZ R108, R112, UR4 ;  /* 0x00000004706c7c20 */ /* 0x000fe20008410000 */
[----:B------:R-:W-:Y:S01]  /*c2a0*/  FMUL.FTZ R112, R116, UR4 ;  /* 0x0000000474707c20 */ /* 0x000fe20008410000 */
[----:B------:R-:W-:Y:S01]  /*c2b0*/  FMUL.FTZ R47, R47, UR4 ;  /* 0x000000042f2f7c20 */ /* 0x000fe20008410000 */
[----:B------:R-:W-:Y:S01]  /*c2c0*/  FMUL.FTZ R43, R43, UR4 ;  /* 0x000000042b2b7c20 */ /* 0x000fe20008410000 */
[----:B------:R1:W4:Y:S01]  /*c2d0*/  MUFU.TANH R28, R29 ;  /* 0x0000001d001c7308 */ /* 0x0003220000002400 */
[----:B--2---:R-:W-:-:S02]  /*c2e0*/  IMAD.MOV.U32 R37, RZ, RZ, R8 ;  /* 0x000000ffff257224 */ /* 0x004fc400078e0008 */
[----:B------:R-:W-:Y:S01]  /*c2f0*/  FMUL.FTZ R8, R48, UR4 ;  /* 0x0000000430087c20 */ /* 0x000fe20008410000 */
[----:B0-----:R-:W-:Y:S01]  /*c300*/  FMUL.FTZ R25, R68, UR4 ;  /* 0x0000000444197c20 */ /* 0x001fe20008410000 */
[----:B------:R-:W-:Y:S01]  /*c310*/  FMUL.FTZ R48, R104, UR4 ;  /* 0x0000000468307c20 */ /* 0x000fe20008410000 */
[----:B------:R-:W-:Y:S01]  /*c320*/  FMUL.FTZ R104, R109, UR4 ;  /* 0x000000046d687c20 */ /* 0x000fe20008410000 */
[----:B------:R-:W-:Y:S01]  /*c330*/  FMUL.FTZ R109, R113, UR4 ;  /* 0x00000004716d7c20 */ /* 0x000fe20008410000 */
[----:B------:R-:W-:Y:S01]  /*c340*/  FMUL.FTZ R113, R117, UR4 ;  /* 0x0000000475717c20 */ /* 0x000fe20008410000 */
[----:B------:R-:W0:Y:S01]  /*c350*/  MUFU.TANH R27, R32 ;  /* 0x00000020001b7308 */ /* 0x000e220000002400 */
[----:B---3--:R-:W-:Y:S01]  /*c360*/  FMNMX.FTZ R5, R14, R5, !PT ;  /* 0x000000050e057209 */ /* 0x008fe20007810000 */
[----:B-1----:R-:W-:Y:S01]  /*c370*/  FMUL.FTZ R29, R80, UR4 ;  /* 0x00000004501d7c20 */ /* 0x002fe20008410000 */
[----:B------:R-:W-:Y:S01]  /*c380*/  FMUL.FTZ R46, R46, UR4 ;  /* 0x000000042e2e7c20 */ /* 0x000fe20008410000 */
[----:B------:R-:W-:Y:S01]  /*c390*/  FMUL.FTZ R117, R55, UR4 ;  /* 0x0000000437757c20 */ /* 0x000fe20008410000 */
[----:B------:R-:W-:Y:S01]  /*c3a0*/  FMNMX.FTZ R5, R37, R5, !PT ;  /* 0x0000000525057209 */ /* 0x000fe20007810000 */
[----:B------:R-:W-:Y:S01]  /*c3b0*/  FMUL.FTZ R39, R39, UR4 ;  /* 0x0000000427277c20 */ /* 0x000fe20008410000 */
[----:B------:R-:W-:Y:S01]  /*c3c0*/  FMUL.FTZ R42, R42, UR4 ;  /* 0x000000042a2a7c20 */ /* 0x000fe20008410000 */
[----:B------:R-:W1:Y:S01]  /*c3d0*/  MUFU.TANH R32, R33 ;  /* 0x0000002100207308 */ /* 0x000e620000002400 */
[----:B----4-:R-:W-:Y:S01]  /*c3e0*/  FMNMX.FTZ R5, R28, R5, !PT ;  /* 0x000000051c057209 */ /* 0x010fe20007810000 */
        /* <DEDUP_REMOVED lines=26> */
[----:B------:R0:W3:Y:S01]  /*c590*/  MUFU.TANH R15, R30 ;  /* 0x0000001e000f7308 */ /* 0x0000e20000002400 */
[----:B-1----:R-:W-:Y:S01]  /*c5a0*/  MOV R41, R13 ;  /* 0x0000000d00297202 */ /* 0x002fe20000000f00 */
[----:B------:R-:W-:-:S06]  /*c5b0*/  FMUL.FTZ R13, R57, UR4 ;  /* 0x00000004390d7c20 */ /* 0x000fcc0008410000 */
[----:B------:R-:W1:Y:S01]  /*c5c0*/  MUFU.TANH R8, R8 ;  /* 0x0000000800087308 */ /* 0x000e620000002400 */
[----:B--2---:R-:W-:Y:S01]  /*c5d0*/  FMNMX.FTZ R5, R152, R5, !PT ;  /* 0x0000000598057209 */ /* 0x004fe20007810000 */
[----:B0-----:R-:W-:-:S06]  /*c5e0*/  FMUL.FTZ R30, R72, UR4 ;  /* 0x00000004481e7c20 */ /* 0x001fcc0008410000 */
[----:B------:R0:W2:Y:S01]  /*c5f0*/  MUFU.TANH R20, R31 ;  /* 0x0000001f00147308 */ /* 0x0000a20000002400 */
[----:B---3--:R-:W-:Y:S02]  /*c600*/  IMAD.MOV.U32 R40, RZ, RZ, R15 ;  /* 0x000000ffff287224 */ /* 0x008fe400078e000f */
[----:B------:R-:W-:-:S05]  /*c610*/  FMUL.FTZ R15, R60, UR4 ;  /* 0x000000043c0f7c20 */ /* 0x000fca0008410000 */
[----:B------:R-:W3:Y:S01]  /*c620*/  MUFU.TANH R9, R9 ;  /* 0x0000000900097308 */ /* 0x000ee20000002400 */
[----:B-1----:R-:W-:Y:S01]  /*c630*/  FMNMX.FTZ R5, R8, R5, !PT ;  /* 0x0000000508057209 */ /* 0x002fe20007810000 */
[----:B0-----:R-:W-:-:S06]  /*c640*/  FMUL.FTZ R31, R76, UR4 ;  /* 0x000000044c1f7c20 */ /* 0x001fcc0008410000 */
[----:B------:R0:W1:Y:S01]  /*c650*/  MUFU.TANH R21, R34 ;  /* 0x0000002200157308 */ /* 0x0000620000002400 */
[----:B--2---:R-:W-:Y:S02]  /*c660*/  IMAD.MOV.U32 R33, RZ, RZ, R20 ;  /* 0x000000ffff217224 */ /* 0x004fe400078e0014 */
[----:B------:R-:W-:Y:S01]  /*c670*/  FMUL.FTZ R20, R61, UR4 ;  /* 0x000000043d147c20 */ /* 0x000fe20008410000 */
[----:B------:R-:W-:Y:S02]  /*c680*/  IMAD.MOV.U32 R61, RZ, RZ, R40 ;  /* 0x000000ffff3d7224 */ /* 0x000fe400078e0028 */
[----:B------:R-:W-:Y:S01]  /*c690*/  FMUL.FTZ R40, R96, UR4 ;  /* 0x0000000460287c20 */ /* 0x000fe20008410000 */
[----:B------:R-:W-:Y:S02]  /*c6a0*/  IMAD.MOV.U32 R80, RZ, RZ, R33 ;  /* 0x000000ffff507224 */ /* 0x000fe400078e0021 */
[----:B------:R-:W-:Y:S01]  /*c6b0*/  FMUL.FTZ R33, R81, UR4 ;  /* 0x0000000451217c20 */ /* 0x000fe20008410000 */
[----:B------:R-:W-:Y:S01]  /*c6c0*/  MOV R81, R44 ;  /* 0x0000002c00517202 */ /* 0x000fe20000000f00 */
[----:B------:R-:W2:Y:S01]  /*c6d0*/  MUFU.TANH R10, R10 ;  /* 0x0000000a000a7308 */ /* 0x000ea20000002400 */
[----:B---3--:R-:W-:Y:S01]  /*c6e0*/  FMNMX.FTZ R5, R9, R5, !PT ;  /* 0x0000000509057209 */ /* 0x008fe20007810000 */
[----:B0-----:R-:W-:Y:S01]  /*c6f0*/  FMUL.FTZ R34, R77, UR4 ;  /* 0x000000044d227c20 */ /* 0x001fe20008410000 */
[----:B------:R-:W-:Y:S01]  /*c700*/  FMUL.FTZ R44, R100, UR4 ;  /* 0x00000004642c7c20 */ /* 0x000fe20008410000 */
[----:B------:R-:W-:-:S04]  /*c710*/  MOV R116, R81 ;  /* 0x0000005100747202 */ /* 0x000fc80000000f00 */
[----:B------:R1:W0:Y:S08]  /*c720*/  MUFU.TANH R24, R38 ;  /* 0x0000002600187308 */ /* 0x0002300000002400 */
[----:B------:R-:W3:Y:S01]  /*c730*/  MUFU.TANH R11, R11 ;  /* 0x0000000b000b7308 */ /* 0x000ee20000002400 */
[----:B-1----:R-:W-:Y:S01]  /*c740*/  MOV R38, R21 ;  /* 0x0000001500267202 */ /* 0x002fe20000000f00 */
[----:B------:R-:W-:Y:S01]  /*c750*/  FMUL.FTZ R21, R64, UR4 ;  /* 0x0000000440157c20 */ /* 0x000fe20008410000 */
[----:B--2---:R-:W-:Y:S01]  /*c760*/  FMNMX.FTZ R5, R10, R5, !PT ;  /* 0x000000050a057209 */ /* 0x004fe20007810000 */
[----:B------:R-:W-:-:S02]  /*c770*/  IMAD.MOV.U32 R64, RZ, RZ, R41 ;  /* 0x000000ffff407224 */ /* 0x000fc400078e0029 */
[----:B------:R-:W-:Y:S02]  /*c780*/  FMUL.FTZ R41, R97, UR4 ;  /* 0x0000000461297c20 */ /* 0x000fe40008410000 */
[----:B------:R-:W1:Y:S01]  /*c790*/  MUFU.TANH R12, R12 ;  /* 0x0000000c000c7308 */ /* 0x000e620000002400 */
[----:B0-----:R-:W-:Y:S02]  /*c7a0*/  IMAD.MOV.U32 R56, RZ, RZ, R24 ;  /* 0x000000ffff387224 */ /* 0x001fe400078e0018 */
[----:B------:R-:W-:Y:S01]  /*c7b0*/  FMUL.FTZ R24, R65, UR4 ;  /* 0x0000000441187c20 */ /* 0x000fe20008410000 */
[----:B------:R-:W-:Y:S01]  /*c7c0*/  MOV R65, R38 ;  /* 0x0000002600417202 */ /* 0x000fe20000000f00 */
[----:B------:R-:W-:Y:S01]  /*c7d0*/  FMUL.FTZ R38, R93, UR4 ;  /* 0x000000045d267c20 */ /* 0x000fe20008410000 */
[----:B------:R-:W-:Y:S02]  /*c7e0*/  IMAD.MOV.U32 R93, RZ, RZ, R6 ;  /* 0x000000ffff5d7224 */ /* 0x000fe400078e0006 */
[----:B------:R-:W-:Y:S01]  /*c7f0*/  IMAD.MOV.U32 R86, RZ, RZ, R64 ;  /* 0x000000ffff567224 */ /* 0x000fe200078e0040 */
[----:B------:R-:W0:Y:S01]  /*c800*/  MUFU.TANH R13, R13 ;  /* 0x0000000d000d7308 */ /* 0x000e220000002400 */
[----:B---3--:R-:W-:-:S07]  /*c810*/  FMNMX.FTZ R5, R11, R5, !PT ;  /* 0x000000050b057209 */ /* 0x008fce0007810000 */
        /* <DEDUP_REMOVED lines=12> */
[----:B------:R2:W3:Y:S01]  /*c8e0*/  MUFU.TANH R26, R35 ;  /* 0x00000023001a7308 */ /* 0x0004e20000002400 */
[----:B-1----:R-:W-:-:S07]  /*c8f0*/  FMNMX.FTZ R5, R25, R5, !PT ;  /* 0x0000000519057209 */ /* 0x002fce0007810000 */
[----:B------:R-:W1:Y:S01]  /*c900*/  MUFU.TANH R30, R30 ;  /* 0x0000001e001e7308 */ /* 0x000e620000002400 */
[----:B--2---:R-:W-:Y:S01]  /*c910*/  FMUL.FTZ R35, R73, UR4 ;  /* 0x0000000449237c20 */ /* 0x004fe20008410000 */
[----:B0-----:R-:W-:-:S06]  /*c920*/  FMNMX.FTZ R5, R36, R5, !PT ;  /* 0x0000000524057209 */ /* 0x001fcc0007810000 */
[----:B------:R-:W0:Y:S01]  /*c930*/  MUFU.TANH R35, R35 ;  /* 0x0000002300237308 */ /* 0x000e220000002400 */
[----:B---3--:R-:W-:Y:S02]  /*c940*/  IMAD.MOV.U32 R76, RZ, RZ, R26 ;  /* 0x000000ffff4c7224 */ /* 0x008fe400078e001a */
[----:B------:R-:W-:Y:S01]  /*c950*/  FMUL.FTZ R26, R84, UR4 ;  /* 0x00000004541a7c20 */ /* 0x000fe20008410000 */
[----:B------:R-:W-:Y:S02]  /*c960*/  IMAD.MOV.U32 R84, RZ, RZ, R32 ;  /* 0x000000ffff547224 */ /* 0x000fe400078e0020 */
[----:B------:R-:W-:Y:S01]  /*c970*/  FMUL.FTZ R32, R85, UR4 ;  /* 0x0000000455207c20 */ /* 0x000fe20008410000 */
[----:B------:R-:W-:Y:S01]  /*c980*/  MOV R85, R27 ;  /* 0x0000001b00557202 */ /* 0x000fe20000000f00 */
[----:B------:R-:W-:Y:S01]  /*c990*/  FMUL.FTZ R27, R88, UR4 ;  /* 0x00000004581b7c20 */ /* 0x000fe20008410000 */
[----:B------:R-:W-:Y:S01]  /*c9a0*/  IMAD.MOV.U32 R88, RZ, RZ, R28 ;  /* 0x000000ffff587224 */ /* 0x000fe200078e001c */
[----:B------:R-:W2:Y:S01]  /*c9b0*/  MUFU.TANH R31, R31 ;  /* 0x0000001f001f7308 */ /* 0x000ea20000002400 */
[----:B-1----:R-:W-:Y:S01]  /*c9c0*/  FMNMX.FTZ R5, R30, R5, !PT ;  /* 0x000000051e057209 */ /* 0x002fe20007810000 */
[----:B------:R-:W-:Y:S01]  /*c9d0*/  FMUL.FTZ R28, R89, UR4 ;  /* 0x00000004591c7c20 */ /* 0x000fe20008410000 */
[----:B------:R-:W-:-:S02]  /*c9e0*/  IMAD.MOV.U32 R89, RZ, RZ, R37 ;  /* 0x000000ffff597224 */ /* 0x000fc400078e0025 */
[----:B------:R-:W-:Y:S01]  /*c9f0*/  FMUL.FTZ R37, R92, UR4 ;  /* 0x000000045c257c20 */ /* 0x000fe20008410000 */
[----:B------:R-:W-:Y:S01]  /*ca00*/  MOV R92, R14 ;  /* 0x0000000e005c7202 */ /* 0x000fe20000000f00 */
[----:B------:R-:W-:Y:S01]  /*ca10*/  FMUL.FTZ R14, R105, UR4 ;  /* 0x00000004690e7c20 */ /* 0x000fe20008410000 */
        /* <DEDUP_REMOVED lines=42> */
[----:B------:R-:W-:Y:S01]  /*ccc0*/  MUFU.TANH R72, R47 ;  /* 0x0000002f00487308 */ /* 0x000fe20000002400 */
[----:B0-----:R-:W-:-:S07]  /*ccd0*/  FMNMX.FTZ R5, R112, R5, !PT ;  /* 0x0000000570057209 */ /* 0x001fce0007810000 */
[----:B------:R-:W-:Y:S01]  /*cce0*/  MUFU.TANH R60, R43 ;  /* 0x0000002b003c7308 */ /* 0x000fe20000002400 */
[----:B--2---:R-:W-:-:S05]  /*ccf0*/  FMNMX.FTZ R5, R113, R5, !PT ;  /* 0x0000000571057209 */ /* 0x004fca0007810000 */
[----:B------:R-:W0:Y:S02]  /*cd00*/  SHFL.BFLY PT, R6, R5, 0x2, 0x1f ;  /* 0x0c401f0005067f89 */ /* 0x000e2400000e0000 */
[----:B------:R-:W-:Y:S08]  /*cd10*/  MUFU.TANH R68, R46 ;  /* 0x0000002e00447308 */ /* 0x000ff00000002400 */
[----:B------:R-:W1:Y:S08]  /*cd20*/  MUFU.TANH R69, R39 ;  /* 0x0000002700457308 */ /* 0x000e700000002400 */
[----:B------:R-:W2:Y:S01]  /*cd30*/  MUFU.TANH R57, R42 ;  /* 0x0000002a00397308 */ /* 0x000ea20000002400 */
[----:B0-----:R-:W-:-:S07]  /*cd40*/  FMNMX.FTZ R5, R5, R6, !PT ;  /* 0x0000000605057209 */ /* 0x001fce0007810000 */
[----:B------:R0:W-:Y:S01]  /*cd50*/  MUFU.TANH R77, R51 ;  /* 0x00000033004d7308 */ /* 0x0001e20000002400 */
[----:B------:R-:W3:Y:S07]  /*cd60*/  SHFL.BFLY PT, R6, R5, 0x1, 0x1f ;  /* 0x0c201f0005067f89 */ /* 0x000eee00000e0000 */
[----:B------:R4:W-:Y:S01]  /*cd70*/  MUFU.TANH R73, R50 ;  /* 0x0000003200497308 */ /* 0x0009e20000002400 */
[----:B0-----:R-:W-:-:S07]  /*cd80*/  FMUL.FTZ R51, R62, UR4 ;  /* 0x000000043e337c20 */ /* 0x001fce0008410000 */
[----:B------:R-:W-:Y:S01]  /*cd90*/  MUFU.TANH R54, R54 ;  /* 0x0000003600367308 */ /* 0x000fe20000002400 */
[----:B----4-:R-:W-:Y:S01]  /*cda0*/  FMUL.FTZ R50, R59, UR4 ;  /* 0x000000043b327c20 */ /* 0x010fe20008410000 */
[----:B------:R-:W-:Y:S01]  /*cdb0*/  FMUL.FTZ R59, R78, UR4 ;  /* 0x000000044e3b7c20 */ /* 0x000fe20008410000 */
[----:B------:R-:W-:-:S05]  /*cdc0*/  FMUL.FTZ R78, R107, UR4 ;  /* 0x000000046b4e7c20 */ /* 0x000fca0008410000 */
[----:B------:R-:W-:Y:S01]  /*cdd0*/  MUFU.TANH R117, R117 ;  /* 0x0000007500757308 */ /* 0x000fe20000002400 */
[----:B---3--:R-:W-:Y:S01]  /*cde0*/  FMNMX.FTZ R5, R5, R6, !PT ;  /* 0x0000000605057209 */ /* 0x008fe20007810000 */
[----:B------:R-:W-:-:S04]  /*cdf0*/  IMAD.U32 R6, RZ, RZ, UR5 ;  /* 0x00000005ff067e24 */ /* 0x000fc8000f8e00ff */
[C---:B------:R-:W-:Y:S01]  /*ce00*/  FADD.FTZ R7, -R5.reuse, R7 ;  /* 0x0000000705077221 */ /* 0x040fe20000010100 */
[-C--:B------:R-:W-:Y:S01]  /*ce10*/  FMUL.FTZ R47, R5, R6.reuse ;  /* 0x00000006052f7220 */ /* 0x080fe20000410000 */
[----:B------:R-:W-:Y:S02]  /*ce20*/  MUFU.TANH R49, R49 ;  /* 0x0000003100317308 */ /* 0x000fe40000002400 */
[-C--:B------:R-:W-:Y:S01]  /*ce30*/  FMUL.FTZ R7, R7, R6.reuse ;  /* 0x0000000607077220 */ /* 0x080fe20000410000 */
        /* <DEDUP_REMOVED lines=8> */
[-CC-:B------:R-:W-:Y:S01]  /*cec0*/  FFMA.FTZ R9, R26, R6.reuse, -R47.reuse ;  /* 0x000000061a097223 */ /* 0x180fe2000001082f */
[-CC-:B------:R-:W-:Y:S01]  /*ced0*/  FFMA.FTZ R92, R13, R6.reuse, -R47.reuse ;  /* 0x000000060d5c7223 */ /* 0x180fe2000001082f */
[--C-:B------:R-:W-:Y:S01]  /*cee0*/  FFMA.FTZ R13, R27, R6, -R47.reuse ;  /* 0x000000061b0d7223 */ /* 0x100fe2000001082f */
[----:B------:R-:W-:Y:S01]  /*cef0*/  MOV R27, R116 ;  /* 0x00000074001b7202 */ /* 0x000fe20000000f00 */
[-CC-:B------:R-:W-:Y:S01]  /*cf00*/  FFMA.FTZ R62, R85, R6.reuse, -R47.reuse ;  /* 0x00000006553e7223 */ /* 0x180fe2000001082f */
[----:B------:R0:W3:Y:S01]  /*cf10*/  MUFU.EX2 R24, R43 ;  /* 0x0000002b00187308 */ /* 0x0000e20000000800 */
[-CC-:B------:R-:W-:Y:S01]  /*cf20*/  FFMA.FTZ R85, R21, R6.reuse, -R47.reuse ;  /* 0x0000000615557223 */ /* 0x180fe2000001082f */
[----:B------:R-:W-:Y:S01]  /*cf30*/  FFMA.FTZ R21, R38, R6, -R47 ;  /* 0x0000000626157223 */ /* 0x000fe2000001082f */
[----:B------:R-:W-:-:S02]  /*cf40*/  IMAD.MOV.U32 R38, RZ, RZ, R76 ;  /* 0x000000ffff267224 */ /* 0x000fc400078e004c */
[-CC-:B------:R-:W-:Y:S01]  /*cf50*/  FFMA.FTZ R97, R10, R6.reuse, -R47.reuse ;  /* 0x000000060a617223 */ /* 0x180fe2000001082f */
[-C--:B------:R-:W-:Y:S01]  /*cf60*/  FFMA.FTZ R10, R40, R6.reuse, -R47 ;  /* 0x00000006280a7223 */ /* 0x080fe2000001082f */
[----:B-1----:R-:W-:Y:S02]  /*cf70*/  IMAD.MOV.U32 R40, RZ, RZ, R69 ;  /* 0x000000ffff287224 */ /* 0x002fe400078e0045 */
[-CC-:B------:R-:W-:Y:S01]  /*cf80*/  FFMA.FTZ R88, R20, R6.reuse, -R47.reuse ;  /* 0x0000000614587223 */ /* 0x180fe2000001082f */
[----:B------:R-:W1:Y:S01]  /*cf90*/  MUFU.EX2 R46, R46 ;  /* 0x0000002e002e7308 */ /* 0x000e620000000800 */
[----:B------:R-:W-:Y:S01]  /*cfa0*/  FFMA.FTZ R20, R41, R6, -R47 ;  /* 0x0000000629147223 */ /* 0x000fe2000001082f */
[----:B--2---:R-:W-:Y:S01]  /*cfb0*/  IMAD.MOV.U32 R41, RZ, RZ, R57 ;  /* 0x000000ffff297224 */ /* 0x004fe200078e0039 */
[----:B0-----:R-:W-:Y:S01]  /*cfc0*/  MOV R43, R68 ;  /* 0x00000044002b7202 */ /* 0x001fe20000000f00 */
[----:B------:R-:W-:Y:S01]  /*cfd0*/  FMUL.FTZ R68, R87, UR4 ;  /* 0x0000000457447c20 */ /* 0x000fe20008410000 */
[-CC-:B------:R-:W-:Y:S01]  /*cfe0*/  FFMA.FTZ R96, R11, R6.reuse, -R47.reuse ;  /* 0x000000060b607223 */ /* 0x180fe2000001082f */
[----:B------:R-:W2:Y:S01]  /*cff0*/  LDL R87, [R1+0x5c] ;  /* 0x00005c0001577983 */ /* 0x000ea20000100800 */
[----:B------:R-:W-:Y:S01]  /*d000*/  FFMA.FTZ R11, R44, R6, -R47 ;  /* 0x000000062c0b7223 */ /* 0x000fe2000001082f */
[----:B------:R0:W4:Y:S01]  /*d010*/  MUFU.EX2 R26, R39 ;  /* 0x00000027001a7308 */ /* 0x0001220000000800 */
[----:B---3--:R-:W-:Y:S01]  /*d020*/  FFMA.FTZ R4, R7, R4, R24 ;  /* 0x0000000407047223 */ /* 0x008fe20000010018 */
[----:B------:R-:W-:-:S02]  /*d030*/  IMAD.MOV.U32 R44, RZ, RZ, R72 ;  /* 0x000000ffff2c7224 */ /* 0x000fc400078e0048 */
[-CC-:B------:R-:W-:Y:S01]  /*d040*/  FFMA.FTZ R89, R15, R6.reuse, -R47.reuse ;  /* 0x000000060f597223 */ /* 0x180fe2000001082f */
[-CC-:B------:R-:W-:Y:S01]  /*d050*/  FFMA.FTZ R15, R45, R6.reuse, -R47.reuse ;  /* 0x000000062d0f7223 */ /* 0x180fe2000001082f */
[----:B------:R-:W-:Y:S01]  /*d060*/  MOV R45, R73 ;  /* 0x00000049002d7202 */ /* 0x000fe20000000f00 */
[-CC-:B------:R-:W-:Y:S01]  /*d070*/  FFMA.FTZ R105, R8, R6.reuse, -R47.reuse ;  /* 0x0000000608697223 */ /* 0x180fe2000001082f */
[----:B------:R-:W-:Y:S01]  /*d080*/  FFMA.FTZ R93, R12, R6, -R47 ;  /* 0x000000060c5d7223 */ /* 0x000fe2000001082f */
[----:B------:R-:W3:Y:S01]  /*d090*/  MUFU.EX2 R42, R42 ;  /* 0x0000002a002a7308 */ /* 0x000ee20000000800 */
[C---:B-1----:R-:W-:Y:S01]  /*d0a0*/  FADD.FTZ R4, R46.reuse, R4 ;  /* 0x000000042e047221 */ /* 0x042fe20000010000 */
[----:B0-----:R-:W-:Y:S01]  /*d0b0*/  IMAD.MOV.U32 R39, RZ, RZ, R56 ;  /* 0x000000ffff277224 */ /* 0x001fe200078e0038 */
[----:B------:R-:W-:Y:S01]  /*d0c0*/  F2FP.F16.F32.PACK_AB R24, R46, R24 ;  /* 0x000000182e18723e */ /* 0x000fe200000000ff */
[----:B------:R-:W-:Y:S02]  /*d0d0*/  IMAD.MOV.U32 R46, RZ, RZ, R77 ;  /* 0x000000ffff2e7224 */ /* 0x000fe400078e004d */
[-CC-:B------:R-:W-:Y:S01]  /*d0e0*/  FFMA.FTZ R157, R157, R6.reuse, -R47.reuse ;  /* 0x000000069d9d7223 */ /* 0x180fe2000001082f */
[-CC-:B------:R-:W-:Y:S01]  /*d0f0*/  FFMA.FTZ R156, R156, R6.reuse, -R47.reuse ;  /* 0x000000069c9c7223 */ /* 0x180fe2000001082f */
[-CC-:B------:R-:W-:Y:S01]  /*d100*/  FFMA.FTZ R155, R155, R6.reuse, -R47.reuse ;  /* 0x000000069b9b7223 */ /* 0x180fe2000001082f */
[-CC-:B------:R-:W-:Y:S01]  /*d110*/  FFMA.FTZ R154, R154, R6.reuse, -R47.reuse ;  /* 0x000000069a9a7223 */ /* 0x180fe2000001082f */
[----:B----4-:R-:W-:Y:S01]  /*d120*/  FADD.FTZ R4, R26, R4 ;  /* 0x000000041a047221 */ /* 0x010fe20000010000 */
[-CC-:B------:R-:W-:Y:S01]  /*d130*/  FFMA.FTZ R153, R153, R6.reuse, -R47.reuse ;  /* 0x0000000699997223 */ /* 0x180fe2000001082f */
[-CC-:B------:R-:W-:Y:S01]  /*d140*/  FFMA.FTZ R152, R152, R6.reuse, -R47.reuse ;  /* 0x0000000698987223 */ /* 0x180fe2000001082f */
[-CC-:B------:R-:W-:Y:S01]  /*d150*/  FFMA.FTZ R81, R25, R6.reuse, -R47.reuse ;  /* 0x0000000619517223 */ /* 0x180fe2000001082f */
[-CC-:B------:R-:W-:Y:S01]  /*d160*/  FFMA.FTZ R36, R36, R6.reuse, -R47.reuse ;  /* 0x0000000624247223 */ /* 0x180fe2000001082f */
[-CC-:B------:R-:W-:Y:S01]  /*d170*/  FFMA.FTZ R30, R30, R6.reuse, -R47.reuse ;  /* 0x000000061e1e7223 */ /* 0x180fe2000001082f */
[-CC-:B------:R-:W-:Y:S01]  /*d180*/  FFMA.FTZ R35, R35, R6.reuse, -R47.reuse ;  /* 0x0000000623237223 */ /* 0x180fe2000001082f */
[--C-:B------:R-:W-:Y:S01]  /*d190*/  FFMA.FTZ R31, R31, R6, -R47.reuse ;  /* 0x000000061f1f7223 */ /* 0x100fe2000001082f */
[C---:B---3--:R-:W-:Y:S01]  /*d1a0*/  FADD.FTZ R66, R42.reuse, R4 ;  /* 0x000000042a427221 */ /* 0x048fe20000010000 */
[----:B------:R-:W-:Y:S01]  /*d1b0*/  F2FP.F16.F32.PACK_AB R26, R42, R26 ;  /* 0x0000001a2a1a723e */ /* 0x000fe200000000ff */
[-CC-:B------:R-:W-:Y:S01]  /*d1c0*/  FFMA.FTZ R34, R34, R6.reuse, -R47.reuse ;  /* 0x0000000622227223 */ /* 0x180fe2000001082f */
[----:B------:R-:W-:Y:S01]  /*d1d0*/  FMNMX.FTZ R4, R64, R3, !PT ;  /* 0x0000000340047209 */ /* 0x000fe20007810000 */
[----:B------:R-:W-:Y:S01]  /*d1e0*/  FFMA.FTZ R29, R29, R6, -R47 ;  /* 0x000000061d1d7223 */ /* 0x000fe2000001082f */
[----:B------:R-:W-:Y:S01]  /*d1f0*/  MOV R42, R60 ;  /* 0x0000003c002a7202 */ /* 0x000fe20000000f00 */
[----:B------:R-:W-:Y:S01]  /*d200*/  FMUL.FTZ R60, R79, UR4 ;  /* 0x000000044f3c7c20 */ /* 0x000fe20008410000 */
[----:B------:R-:W-:Y:S01]  /*d210*/  IMAD.MOV.U32 R79, RZ, RZ, R61 ;  /* 0x000000ffff4f7224 */ /* 0x000fe200078e003d */
        /* <DEDUP_REMOVED lines=15> */
[----:B------:R-:W-:Y:S01]  /*d310*/  FFMA.FTZ R113, R113, R6, -R47 ;  /* 0x0000000671717223 */ /* 0x000fe2000001082f */
[----:B------:R-:W-:Y:S01]  /*d320*/  FMNMX.FTZ R4, R38, R4, !PT ;  /* 0x0000000426047209 */ /* 0x000fe20007810000 */
[----:B------:R-:W0:Y:S01]  /*d330*/  MUFU.TANH R50, R50 ;  /* 0x0000003200327308 */ /* 0x000e220000002400 */
[----:B------:R-:W-:-:S02]  /*d340*/  IMAD.MOV.U32 R47, RZ, RZ, R54 ;  /* 0x000000ffff2f7224 */ /* 0x000fc400078e0036 */
[----:B------:R-:W-:Y:S01]  /*d350*/  FMUL.FTZ R54, R67, UR4 ;  /* 0x0000000443367c20 */ /* 0x000fe20008410000 */
[----:B------:R-:W-:Y:S01]  /*d360*/  FMNMX.FTZ R4, R39, R4, !PT ;  /* 0x0000000427047209 */ /* 0x000fe20007810000 */
[----:B------:R-:W-:Y:S02]  /*d370*/  IMAD.MOV.U32 R48, RZ, RZ, R55 ;  /* 0x000000ffff307224 */ /* 0x000fe400078e0037 */
[----:B------:R-:W-:Y:S01]  /*d380*/  FMUL.FTZ R55, R70, UR4 ;  /* 0x0000000446377c20 */ /* 0x000fe20008410000 */
[----:B------:R-:W-:Y:S01]  /*d390*/  FMUL.FTZ R56, R71, UR4 ;  /* 0x0000000447387c20 */ /* 0x000fe20008410000 */
[----:B------:R-:W-:Y:S01]  /*d3a0*/  FMNMX.FTZ R4, R40, R4, !PT ;  /* 0x0000000428047209 */ /* 0x000fe20007810000 */
[----:B------:R-:W1:Y:S01]  /*d3b0*/  MUFU.TANH R51, R51 ;  /* 0x0000003300337308 */ /* 0x000e620000002400 */
[----:B------:R-:W-:Y:S01]  /*d3c0*/  FMUL.FTZ R57, R74, UR4 ;  /* 0x000000044a397c20 */ /* 0x000fe20008410000 */
[----:B------:R-:W-:Y:S01]  /*d3d0*/  FMUL.FTZ R61, R82, UR4 ;  /* 0x00000004523d7c20 */ /* 0x000fe20008410000 */
[----:B------:R-:W-:Y:S01]  /*d3e0*/  FMNMX.FTZ R4, R41, R4, !PT ;  /* 0x0000000429047209 */ /* 0x000fe20007810000 */
[----:B------:R-:W-:-:S02]  /*d3f0*/  IMAD.MOV.U32 R82, RZ, RZ, R62 ;  /* 0x000000ffff527224 */ /* 0x000fc400078e003e */
[----:B------:R-:W-:Y:S01]  /*d400*/  FMUL.FTZ R62, R83, UR4 ;  /* 0x00000004533e7c20 */ /* 0x000fe20008410000 */
[----:B------:R-:W-:Y:S01]  /*d410*/  FMUL.FTZ R69, R90, UR4 ;  /* 0x000000045a457c20 */ /* 0x000fe20008410000 */
[----:B------:R-:W-:Y:S01]  /*d420*/  FMNMX.FTZ R4, R42, R4, !PT ;  /* 0x000000042a047209 */ /* 0x000fe20007810000 */
[----:B------:R-:W3:Y:S01]  /*d430*/  MUFU.TANH R52, R52 ;  /* 0x0000003400347308 */ /* 0x000ee20000002400 */
[----:B------:R-:W-:Y:S01]  /*d440*/  FMUL.FTZ R70, R91, UR4 ;  /* 0x000000045b467c20 */ /* 0x000fe20008410000 */
[----:B------:R-:W-:Y:S01]  /*d450*/  FMUL.FTZ R71, R94, UR4 ;  /* 0x000000045e477c20 */ /* 0x000fe20008410000 */
[----:B------:R-:W-:Y:S01]  /*d460*/  FMNMX.FTZ R4, R43, R4, !PT ;  /* 0x000000042b047209 */ /* 0x000fe20007810000 */
[----:B------:R-:W-:Y:S01]  /*d470*/  FMUL.FTZ R72, R95, UR4 ;  /* 0x000000045f487c20 */ /* 0x000fe20008410000 */
[----:B------:R-:W-:Y:S01]  /*d480*/  FMUL.FTZ R73, R98, UR4 ;  /* 0x0000000462497c20 */ /* 0x000fe20008410000 */
[----:B------:R-:W-:Y:S01]  /*d490*/  FMUL.FTZ R74, R99, UR4 ;  /* 0x00000004634a7c20 */ /* 0x000fe20008410000 */
[----:B------:R-:W-:Y:S01]  /*d4a0*/  FMNMX.FTZ R4, R44, R4, !PT ;  /* 0x000000042c047209 */ /* 0x000fe20007810000 */
[----:B------:R-:W4:Y:S01]  /*d4b0*/  MUFU.TANH R53, R53 ;  /* 0x0000003500357308 */ /* 0x000f220000002400 */
        /* <DEDUP_REMOVED lines=8> */
[----:B------:R-:W-:-:S02]  /*d540*/  MOV R83, R65 ;  /* 0x0000004100537202 */ /* 0x000fc40000000f00 */
[----:B------:R-:W-:-:S04]  /*d550*/  FMNMX.FTZ R4, R47, R4, !PT ;  /* 0x000000042f047209 */ /* 0x000fc80007810000 */
[----:B------:R-:W-:Y:S01]  /*d560*/  FMNMX.FTZ R4, R117, R4, !PT ;  /* 0x0000000475047209 */ /* 0x000fe20007810000 */
[----:B------:R-:W4:Y:S03]  /*d570*/  MUFU.TANH R55, R55 ;  /* 0x0000003700377308 */ /* 0x000f260000002400 */
[----:B------:R-:W-:-:S04]  /*d580*/  FMNMX.FTZ R4, R49, R4, !PT ;  /* 0x0000000431047209 */ /* 0x000fc80007810000 */
[----:B0-----:R-:W-:Y:S01]  /*d590*/  FMNMX.FTZ R4, R50, R4, !PT ;  /* 0x0000000432047209 */ /* 0x001fe20007810000 */
[----:B------:R-:W0:Y:S03]  /*d5a0*/  MUFU.TANH R56, R56 ;  /* 0x0000003800387308 */ /* 0x000e260000002400 */
[----:B-1----:R-:W-:-:S04]  /*d5b0*/  FMNMX.FTZ R4, R51, R4, !PT ;  /* 0x0000000433047209 */ /* 0x002fc80007810000 */
[----:B---3--:R-:W-:Y:S01]  /*d5c0*/  FMNMX.FTZ R4, R52, R4, !PT ;  /* 0x0000000434047209 */ /* 0x008fe20007810000 */
[----:B------:R-:W1:Y:S03]  /*d5d0*/  MUFU.TANH R57, R57 ;  /* 0x0000003900397308 */ /* 0x000e660000002400 */
[----:B----4-:R-:W-:-:S04]  /*d5e0*/  FMNMX.FTZ R4, R53, R4, !PT ;  /* 0x0000000435047209 */ /* 0x010fc80007810000 */
[----:B------:R-:W-:Y:S01]  /*d5f0*/  FMNMX.FTZ R4, R54, R4, !PT ;  /* 0x0000000436047209 */ /* 0x000fe20007810000 */
[----:B------:R-:W3:Y:S03]  /*d600*/  MUFU.TANH R58, R58 ;  /* 0x0000003a003a7308 */ /* 0x000ee60000002400 */
[----:B------:R-:W-:-:S04]  /*d610*/  FMNMX.FTZ R4, R55, R4, !PT ;  /* 0x0000000437047209 */ /* 0x000fc80007810000 */
[----:B0-----:R-:W-:Y:S01]  /*d620*/  FMNMX.FTZ R4, R56, R4, !PT ;  /* 0x0000000438047209 */ /* 0x001fe20007810000 */
[----:B------:R-:W0:Y:S03]  /*d630*/  MUFU.TANH R59, R59 ;  /* 0x0000003b003b7308 */ /* 0x000e260000002400 */
[----:B-1----:R-:W-:-:S05]  /*d640*/  FMNMX.FTZ R4, R57, R4, !PT ;  /* 0x0000000439047209 */ /* 0x002fca0007810000 */
[----:B------:R-:W1:Y:S01]  /*d650*/  MUFU.TANH R60, R60 ;  /* 0x0000003c003c7308 */ /* 0x000e620000002400 */
[----:B---3--:R-:W-:-:S07]  /*d660*/  FMNMX.FTZ R4, R58, R4, !PT ;  /* 0x000000043a047209 */ /* 0x008fce0007810000 */
[----:B------:R-:W3:Y:S01]  /*d670*/  MUFU.TANH R61, R61 ;  /* 0x0000003d003d7308 */ /* 0x000ee20000002400 */
[----:B0-----:R-:W-:-:S07]  /*d680*/  FMNMX.FTZ R4, R59, R4, !PT ;  /* 0x000000043b047209 */ /* 0x001fce0007810000 */
[----:B------:R-:W0:Y:S01]  /*d690*/  MUFU.TANH R62, R62 ;  /* 0x0000003e003e7308 */ /* 0x000e220000002400 */
[----:B-1----:R-:W-:-:S07]  /*d6a0*/  FMNMX.FTZ R4, R60, R4, !PT ;  /* 0x000000043c047209 */ /* 0x002fce0007810000 */
        /* <DEDUP_REMOVED lines=35> */
[----:B-1----:R-:W-:-:S04]  /*d8e0*/  FMNMX.FTZ R4, R115, R4, !PT ;  /* 0x0000000473047209 */ /* 0x002fc80007810000 */
[----:B---3--:R-:W-:-:S04]  /*d8f0*/  FMNMX.FTZ R4, R64, R4, !PT ;  /* 0x0000000440047209 */ /* 0x008fc80007810000 */
[----:B0-----:R-:W-:-:S05]  /*d900*/  FMNMX.FTZ R4, R114, R4, !PT ;  /* 0x0000000472047209 */ /* 0x001fca0007810000 */
[----:B------:R-:W0:Y:S02]  /*d910*/  SHFL.BFLY PT, R25, R4, 0x2, 0x1f ;  /* 0x0c401f0004197f89 */ /* 0x000e2400000e0000 */
[----:B0-----:R-:W-:-:S05]  /*d920*/  FMNMX.FTZ R25, R4, R25, !PT ;  /* 0x0000001904197209 */ /* 0x001fca0007810000 */
[----:B------:R-:W0:Y:S02]  /*d930*/  SHFL.BFLY PT, R37, R25, 0x1, 0x1f ;  /* 0x0c201f0019257f89 */ /* 0x000e2400000e0000 */
[----:B0-----:R-:W-:-:S05]  /*d940*/  FMNMX.FTZ R37, R25, R37, !PT ;  /* 0x0000002519257209 */ /* 0x001fca0007810000 */
[----:B------:R-:W-:-:S04]  /*d950*/  FMUL.FTZ R65, R37, R6 ;  /* 0x0000000625417220 */ /* 0x000fc80000410000 */
[--C-:B------:R-:W-:Y:S01]  /*d960*/  FFMA.FTZ R4, R83, R6, -R65.reuse ;  /* 0x0000000653047223 */ /* 0x100fe20000010841 */
[----:B------:R-:W-:Y:S01]  /*d970*/  MOV R83, R48 ;  /* 0x0000003000537202 */ /* 0x000fe20000000f00 */
[-CC-:B------:R-:W-:Y:S01]  /*d980*/  FFMA.FTZ R48, R117, R6.reuse, -R65.reuse ;  /* 0x0000000675307223 */ /* 0x180fe20000010841 */
[-CC-:B------:R-:W-:Y:S01]  /*d990*/  FFMA.FTZ R117, R64, R6.reuse, -R65.reuse ;  /* 0x0000000640757223 */ /* 0x180fe20000010841 */
[----:B------:R-:W-:Y:S02]  /*d9a0*/  VIADD R64, R2, 0x400 ;  /* 0x0000040002407836 */ /* 0x000fe40000000000 */
[-CC-:B------:R-:W-:Y:S01]  /*d9b0*/  FFMA.FTZ R25, R86, R6.reuse, -R65.reuse ;  /* 0x0000000656197223 */ /* 0x180fe20000010841 */
[----:B------:R-:W-:Y:S02]  /*d9c0*/  IMAD.MOV.U32 R86, RZ, RZ, R82 ;  /* 0x000000ffff567224 */ /* 0x000fe400078e0052 */
[-CC-:B------:R-:W-:Y:S01]  /*d9d0*/  FFMA.FTZ R27, R27, R6.reuse, -R65.reuse ;  /* 0x000000061b1b7223 */ /* 0x180fe20000010841 */
[----:B------:R-:W-:Y:S01]  /*d9e0*/  IMAD.MOV.U32 R82, RZ, RZ, R66 ;  /* 0x000000ffff527224 */ /* 0x000fe200078e0042 */
[----:B------:R-:W-:Y:S01]  /*d9f0*/  SHF.R.U32.HI R64, RZ, 0x4, R64 ;  /* 0x00000004ff407819 */ /* 0x000fe20000011640 */
[-CC-:B------:R-:W-:Y:S01]  /*da00*/  FFMA.FTZ R79, R79, R6.reuse, -R65.reuse ;  /* 0x000000064f4f7223 */ /* 0x180fe20000010841 */
[-CC-:B------:R-:W-:Y:S01]  /*da10*/  FFMA.FTZ R80, R80, R6.reuse, -R65.reuse ;  /* 0x0000000650507223 */ /* 0x180fe20000010841 */
[-CC-:B------:R-:W-:Y:S01]  /*da20*/  FFMA.FTZ R38, R38, R6.reuse, -R65.reuse ;  /* 0x0000000626267223 */ /* 0x180fe20000010841 */
[----:B------:R-:W-:Y:S01]  /*da30*/  LOP3.LUT R64, R64, 0x3fff, RZ, 0xc0, !PT ;  /* 0x00003fff40407812 */ /* 0x000fe200078ec0ff */
[-CC-:B------:R-:W-:Y:S01]  /*da40*/  FFMA.FTZ R39, R39, R6.reuse, -R65.reuse ;  /* 0x0000000627277223 */ /* 0x180fe20000010841 */
[-CC-:B------:R-:W-:Y:S01]  /*da50*/  FFMA.FTZ R40, R40, R6.reuse, -R65.reuse ;  /* 0x0000000628287223 */ /* 0x180fe20000010841 */
[-CC-:B------:R-:W-:Y:S01]  /*da60*/  FFMA.FTZ R41, R41, R6.reuse, -R65.reuse ;  /* 0x0000000629297223 */ /* 0x180fe20000010841 */
[----:B------:R-:W-:Y:S01]  /*da70*/  FFMA.FTZ R42, R42, R6, -R65 ;  /* 0x000000062a2a7223 */ /* 0x000fe20000010841 */
[----:B------:R-:W-:-:S02]  /*da80*/  IMAD R64, R0, 0x600, R64 ;  /* 0x0000060000407824 */ /* 0x000fc400078e0240 */
[-CC-:B------:R-:W-:Y:S01]  /*da90*/  FFMA.FTZ R43, R43, R6.reuse, -R65.reuse ;  /* 0x000000062b2b7223 */ /* 0x180fe20000010841 */
[-CC-:B------:R-:W-:Y:S01]  /*daa0*/  FFMA.FTZ R44, R44, R6.reuse, -R65.reuse ;  /* 0x000000062c2c7223 */ /* 0x180fe20000010841 */
[-CC-:B------:R-:W-:Y:S01]  /*dab0*/  FFMA.FTZ R45, R45, R6.reuse, -R65.reuse ;  /* 0x000000062d2d7223 */ /* 0x180fe20000010841 */
[----:B------:R-:W-:Y:S02]  /*dac0*/  VIADD R66, R64, 0x80 ;  /* 0x0000008040427836 */ /* 0x000fe40000000000 */
[-CC-:B------:R-:W-:Y:S01]  /*dad0*/  FFMA.FTZ R46, R46, R6.reuse, -R65.reuse ;  /* 0x000000062e2e7223 */ /* 0x180fe20000010841 */
[----:B------:R-:W-:Y:S02]  /*dae0*/  FFMA.FTZ R47, R47, R6, -R65 ;  /* 0x000000062f2f7223 */ /* 0x000fe40000010841 */
[----:B------:R-:W-:Y:S02]  /*daf0*/  R2UR UR10, R66 ;  /* 0x00000000420a72ca */ /* 0x000fe400000e0000 */
[----:B------:R-:W-:-:S04]  /*db00*/  IADD3 R66, R64, 0x100, RZ ;  /* 0x0000010040427810 */ /* 0x000fc80007ffe0ff */
[----:B------:R-:W-:Y:S01]  /*db10*/  R2UR UR14, R66 ;  /* 0x00000000420e72ca */ /* 0x000fe200000e0000 */
[----:B------:R-:W-:-:S05]  /*db20*/  VIADD R66, R64, 0x180 ;  /* 0x0000018040427836 */ /* 0x000fca0000000000 */
[----:B------:R-:W-:Y:S01]  /*db30*/  R2UR UR18, R66 ;  /* 0x00000000421272ca */ /* 0x000fe200000e0000 */
[----:B------:R-:W-:-:S05]  /*db40*/  VIADD R66, R64, 0x200 ;  /* 0x0000020040427836 */ /* 0x000fca0000000000 */
        /* <DEDUP_REMOVED lines=9> */
[C---:B------:R-:W-:Y:S01]  /*dbe0*/  VIADD R66, R64.reuse, 0x480 ;  /* 0x0000048040427836 */ /* 0x040fe20000000000 */
[----:B------:R-:W-:-:S04]  /*dbf0*/  R2UR UR6, R64 ;  /* 0x00000000400672ca */ /* 0x000fc800000e0000 */
[----:B------:R-:W-:Y:S01]  /*dc00*/  R2UR UR46, R66 ;  /* 0x00000000422e72ca */ /* 0x000fe200000e0000 */
[C---:B------:R-:W-:Y:S01]  /*dc10*/  VIADD R66, R64.reuse, 0x500 ;  /* 0x0000050040427836 */ /* 0x040fe20000000000 */
[----:B------:R-:W-:-:S04]  /*dc20*/  IADD3 R64, R64, 0x580, RZ ;  /* 0x0000058040407810 */ /* 0x000fc80007ffe0ff */
[----:B------:R-:W-:Y:S01]  /*dc30*/  R2UR UR54, R64 ;  /* 0x00000000403672ca */ /* 0x000fe200000e0000 */
[----:B--2---:R-:W-:Y:S02]  /*dc40*/  VIADD R64, R87, 0x1e800 ;  /* 0x0001e80057407836 */ /* 0x004fe40000000000 */
[-CC-:B------:R-:W-:Y:S01]  /*dc50*/  FFMA.FTZ R49, R49, R6.reuse, -R65.reuse ;  /* 0x0000000631317223 */ /* 0x180fe20000010841 */
[-CC-:B------:R-:W-:Y:S01]  /*dc60*/  FFMA.FTZ R50, R50, R6.reuse, -R65.reuse ;  /* 0x0000000632327223 */ /* 0x180fe20000010841 */
[-CC-:B------:R-:W-:Y:S01]  /*dc70*/  FFMA.FTZ R51, R51, R6.reuse, -R65.reuse ;  /* 0x0000000633337223 */ /* 0x180fe20000010841 */
[-CC-:B------:R-:W-:Y:S01]  /*dc80*/  FFMA.FTZ R52, R52, R6.reuse, -R65.reuse ;  /* 0x0000000634347223 */ /* 0x180fe20000010841 */
        /* <DEDUP_REMOVED lines=29> */
[----:B------:R-:W-:Y:S01]  /*de60*/  MOV R65, 0x40000040 ;  /* 0x4000004000417802 */ /* 0x000fe20000000f00 */
[----:B------:R-:W-:Y:S01]  /*de70*/  WARPGROUP.ARRIVE ;  /* 0x00000000000079c5 */ /* 0x000fe20000000000 */
[----:B------:R-:W-:Y:S01]  /*de80*/  LOP3.LUT R64, R64, 0x10000, RZ, 0xfc, !PT ;  /* 0x0001000040407812 */ /* 0x000fe200078efcff */
[----:B------:R-:W-:Y:S01]  /*de90*/  IMAD.MOV.U32 R67, RZ, RZ, 0x40000040 ;  /* 0x40000040ff437424 */ /* 0x000fe200078e00ff */
[----:B------:R-:W-:Y:S01]  /*dea0*/  R2UR UR7, R65 ;  /* 0x00000000410772ca */ /* 0x000fe200000e0000 */
[----:B------:R-:W2:Y:S01]  /*deb0*/  LDL.LU R87, [R1+0x24] ;  /* 0x0000240001577983 */ /* 0x000ea20000300800 */
[----:B------:R-:W-:-:S02]  /*dec0*/  R2UR UR4, R64 ;  /* 0x00000000400472ca */ /* 0x000fc400000e0000 */
[----:B------:R-:W-:Y:S01]  /*ded0*/  R2UR UR5, R65 ;  /* 0x00000000410572ca */ /* 0x000fe200000e0000 */
[----:B------:R-:W3:-:S12]  /*dee0*/  LDL R118, [R1+0x2c] ;  /* 0x00002c0001767983 */ /* 0x000ed80000100800 */
[----:B------:R-:W-:Y:S01]  /*def0*/  HGMMA.64x64x16.F32 R120, gdesc[UR4].tnspB, R120, gsb0 ;  /* 0x40e00000047879f0 */ /* 0x000fe20008000878 */
[----:B------:R-:W-:Y:S01]  /*df00*/  R2UR UR50, R66 ;  /* 0x00000000423272ca */ /* 0x000fe200000e0000 */
[----:B------:R-:W-:Y:S01]  /*df10*/  VIADD R66, R64, 0x2 ;  /* 0x0000000240427836 */ /* 0x000fe20000000000 */
[C---:B------:R-:W-:Y:S02]  /*df20*/  R2UR UR11, R67.reuse ;  /* 0x00000000430b72ca */ /* 0x040fe400000e0000 */
[C---:B------:R-:W-:Y:S02]  /*df30*/  R2UR UR15, R67.reuse ;  /* 0x00000000430f72ca */ /* 0x040fe400000e0000 */
[C---:B------:R-:W-:Y:S02]  /*df40*/  R2UR UR19, R67.reuse ;  /* 0x00000000431372ca */ /* 0x040fe400000e0000 */
[C---:B------:R-:W-:Y:S02]  /*df50*/  R2UR UR23, R67.reuse ;  /* 0x00000000431772ca */ /* 0x040fe400000e0000 */
[----:B------:R-:W-:-:S02]  /*df60*/  R2UR UR27, R67 ;  /* 0x00000000431b72ca */ /* 0x000fc400000e0000 */
[C---:B------:R-:W-:Y:S02]  /*df70*/  R2UR UR31, R67.reuse ;  /* 0x00000000431f72ca */ /* 0x040fe400000e0000 */
[C---:B------:R-:W-:Y:S02]  /*df80*/  R2UR UR35, R67.reuse ;  /* 0x00000000432372ca */ /* 0x040fe400000e0000 */
[C---:B------:R-:W-:Y:S02]  /*df90*/  R2UR UR43, R67.reuse ;  /* 0x00000000432b72ca */ /* 0x040fe400000e0000 */
[C---:B------:R-:W-:Y:S02]  /*dfa0*/  R2UR UR47, R67.reuse ;  /* 0x00000000432f72ca */ /* 0x040fe400000e0000 */
[----:B------:R-:W-:Y:S02]  /*dfb0*/  R2UR UR51, R67 ;  /* 0x00000000433372ca */ /* 0x000fe400000e0000 */
[----:B------:R-:W-:-:S02]  /*dfc0*/  MOV R67, 0x40000040 ;  /* 0x4000004000437802 */ /* 0x000fc40000000f00 */
[----:B------:R-:W-:Y:S02]  /*dfd0*/  R2UR UR8, R66 ;  /* 0x00000000420872ca */ /* 0x000fe400000e0000 */
[----:B------:R-:W-:Y:S01]  /*dfe0*/  R2UR UR9, R67 ;  /* 0x00000000430972ca */ /* 0x000fe200000e0000 */
[----:B------:R-:W-:Y:S02]  /*dff0*/  WARPGROUP.DEPBAR.LE gsb0, 0x0 ;  /* 0x00008000000079c5 */ /* 0x000fe40000010000 */
[----:B------:R-:W-:-:S10]  /*e000*/  WARPGROUP.ARRIVE ;  /* 0x00000000000079c5 */ /* 0x000fd40000000000 */
[----:B------:R-:W-:Y:S01]  /*e010*/  HGMMA.64x64x16.F32 R120, gdesc[UR8].tnspB, R120, gsb0 ;  /* 0x40e00000087879f0 */ /* 0x000fe20008000878 */
[----:B------:R-:W-:Y:S02]  /*e020*/  VIADD R66, R64, 0x4 ;  /* 0x0000000440427836 */ /* 0x000fe40000000000 */
[----:B------:R-:W-:-:S03]  /*e030*/  IMAD.MOV.U32 R67, RZ, RZ, 0x40000040 ;  /* 0x40000040ff437424 */ /* 0x000fc600078e00ff */
[----:B------:R-:W-:Y:S02]  /*e040*/  R2UR UR12, R66 ;  /* 0x00000000420c72ca */ /* 0x000fe400000e0000 */
[----:B------:R-:W-:Y:S01]  /*e050*/  R2UR UR13, R67 ;  /* 0x00000000430d72ca */ /* 0x000fe200000e0000 */
[----:B------:R-:W-:Y:S02]  /*e060*/  WARPGROUP.DEPBAR.LE gsb0, 0x0 ;  /* 0x00008000000079c5 */ /* 0x000fe40000010000 */
[----:B------:R-:W-:-:S10]  /*e070*/  WARPGROUP.ARRIVE ;  /* 0x00000000000079c5 */ /* 0x000fd40000000000 */
[----:B------:R-:W-:Y:S01]  /*e080*/  HGMMA.64x64x16.F32 R120, gdesc[UR12].tnspB, R120, gsb0 ;  /* 0x40e000000c7879f0 */ /* 0x000fe20008000878 */
[----:B------:R-:W-:Y:S01]  /*e090*/  IMAD.MOV.U32 R67, RZ, RZ, 0x40000040 ;  /* 0x40000040ff437424 */ /* 0x000fe200078e00ff */
[----:B------:R-:W-:-:S04]  /*e0a0*/  IADD3 R66, R64, 0x6, RZ ;  /* 0x0000000640427810 */ /* 0x000fc80007ffe0ff */
[----:B------:R-:W-:Y:S02]  /*e0b0*/  R2UR UR16, R66 ;  /* 0x00000000421072ca */ /* 0x000fe400000e0000 */
[----:B------:R-:W-:Y:S01]  /*e0c0*/  R2UR UR17, R67 ;  /* 0x00000000431172ca */ /* 0x000fe200000e0000 */
[----:B------:R-:W-:Y:S02]  /*e0d0*/  WARPGROUP.DEPBAR.LE gsb0, 0x0 ;  /* 0x00008000000079c5 */ /* 0x000fe40000010000 */
[----:B------:R-:W-:-:S10]  /*e0e0*/  WARPGROUP.ARRIVE ;  /* 0x00000000000079c5 */ /* 0x000fd40000000000 */
[----:B------:R-:W-:Y:S01]  /*e0f0*/  HGMMA.64x64x16.F32 R120, gdesc[UR16].tnspB, R120, gsb0 ;  /* 0x40e00000107879f0 */ /* 0x000fe20008000878 */
[----:B------:R-:W-:Y:S01]  /*e100*/  VIADD R66, R64, 0x600 ;  /* 0x0000060040427836 */ /* 0x000fe20000000000 */
[----:B------:R-:W-:-:S04]  /*e110*/  MOV R67, 0x40000040 ;  /* 0x4000004000437802 */ /* 0x000fc80000000f00 */
        /* <DEDUP_REMOVED lines=47> */
[----:B------:R-:W-:Y:S01]  /*e410*/  R2UR UR55, R65 ;  /* 0x00000000413772ca */ /* 0x000fe200000e0000 */
[----:B------:R-:W-:Y:S02]  /*e420*/  VIADD R64, R64, 0xc06 ;  /* 0x00000c0640407836 */ /* 0x000fe40000000000 */
[----:B------:R-:W-:-:S03]  /*e430*/  IMAD.MOV.U32 R65, RZ, RZ, 0x40000040 ;  /* 0x40000040ff417424 */ /* 0x000fc600078e00ff */
[----:B------:R-:W-:Y:S02]  /*e440*/  R2UR UR52, R64 ;  /* 0x00000000403472ca */ /* 0x000fe400000e0000 */
[----:B------:R-:W-:Y:S01]  /*e450*/  R2UR UR53, R65 ;  /* 0x00000000413572ca */ /* 0x000fe200000e0000 */
[----:B------:R-:W0:Y:S01]  /*e460*/  S2R R91, SR_TID.X ;  /* 0x00000000005b7919 */ /* 0x000e220000002100 */
[----:B------:R-:W-:-:S04]  /*e470*/  FADD.FTZ R3, -R37, R3 ;  /* 0x0000000325037221 */ /* 0x000fc80000010100 */
[----:B------:R-:W-:Y:S01]  /*e480*/  FMUL.FTZ R3, R3, R6 ;  /* 0x0000000603037220 */ /* 0x000fe20000410000 */
[----:B------:R-:W-:Y:S02]  /*e490*/  WARPGROUP.DEPBAR.LE gsb0, 0x0 ;  /* 0x00008000000079c5 */ /* 0x000fe40000010000 */
[----:B------:R-:W-:-:S06]  /*e4a0*/  WARPGROUP.ARRIVE ;  /* 0x00000000000079c5 */ /* 0x000fcc0000000000 */
[----:B------:R-:W-:Y:S01]  /*e4b0*/  HGMMA.64x64x16.F32 R120, gdesc[UR52].tnspB, R120, gsb0 ;  /* 0x40e00000347879f0 */ /* 0x000fe20008000878 */
[----:B------:R-:W-:Y:S01]  /*e4c0*/  MUFU.EX2 R3, R3 ;  /* 0x0000000300037308 */ /* 0x000fe20000000800 */
[----:B0-----:R-:W-:-:S07]  /*e4d0*/  SHF.R.U32.HI R90, RZ, 0x7, R91 ;  /* 0x00000007ff5a7819 */ /* 0x001fce000001165b */
[----:B------:R-:W2:Y:S01]  /*e4e0*/  MUFU.EX2 R25, R25 ;  /* 0x0000001900197308 */ /* 0x000ea20000000800 */
[----:B------:R-:W-:-:S07]  /*e4f0*/  ISETP.GE.U32.AND P2, PT, R91, 0x180, PT ;  /* 0x000001805b00780c */ /* 0x000fce0003f46070 */
[----:B------:R-:W0:Y:S01]  /*e500*/  MUFU.EX2 R64, R27 ;  /* 0x0000001b00407308 */ /* 0x000e220000000800 */
[----:B------:R-:W-:-:S04]  /*e510*/  IADD3 R65, R90, 0x9, RZ ;  /* 0x000000095a417810 */ /* 0x000fc80007ffe0ff */
[----:B------:R-:W-:Y:S01]  /*e520*/  SEL R65, R65, 0x9, !P2 ;  /* 0x0000000941417807 */ /* 0x000fe20005000000 */
[----:B--2---:R-:W-:Y:S02]  /*e530*/  FFMA.FTZ R66, R3, R87, R25 ;  /* 0x0000005703427223 */ /* 0x004fe40000010019 */
[----:B------:R-:W1:Y:S08]  /*e540*/  MUFU.EX2 R27, R79 ;  /* 0x0000004f001b7308 */ /* 0x000e700000000800 */
[----:B------:R-:W2:Y:S01]  /*e550*/  MUFU.EX2 R80, R80 ;  /* 0x0000005000507308 */ /* 0x000ea20000000800 */
[----:B------:R-:W-:-:S07]  /*e560*/  @!P1 IMAD R0, R0, 0x8, R2 ;  /* 0x0000000800009824 */ /* 0x000fce00078e0202 */
[----:B------:R-:W4:Y:S01]  /*e570*/  MUFU.EX2 R79, R86 ;  /* 0x00000056004f7308 */ /* 0x000f220000000800 */
[----:B------:R-:W-:Y:S01]  /*e580*/  @!P1 IADD3 R0, R0, 0x30860, RZ ;  /* 0x0003086000009810 */ /* 0x000fe20007ffe0ff */
[----:B------:R-:W-:Y:S01]  /*e590*/  IMAD.MOV.U32 R94, RZ, RZ, R82 ;  /* 0x000000ffff5e7224 */ /* 0x000fe200078e0052 */
[----:B0-----:R-:W-:-:S05]  /*e5a0*/  F2FP.F16.F32.PACK_AB R25, R64, R25 ;  /* 0x000000194019723e */ /* 0x001fca00000000ff */
[----:B------:R-:W0:Y:S01]  /*e5b0*/  MUFU.EX2 R67, R83 ;  /* 0x0000005300437308 */ /* 0x000e220000000800 */
[----:B------:R-:W-:-:S07]  /*e5c0*/  @!P1 PRMT R0, RZ, 0x654, R0 ;  /* 0x00000654ff009816 */ /* 0x000fce0000000000 */
[----:B------:R-:W-:Y:S01]  /*e5d0*/  MUFU.EX2 R4, R4 ;  /* 0x0000000400047308 */ /* 0x000fe20000000800 */
[----:B------:R-:W-:Y:S02]  /*e5e0*/  WARPGROUP.DEPBAR.LE gsb0, 0x0 ;  /* 0x00008000000079c5 */ /* 0x000fe40000010000 */
[----:B------:R3:W-:Y:S06]  /*e5f0*/  BAR.ARV R65, 0x100 ;  /* 0x000400410000751d */ /* 0x0007ec0000002000 */
[----:B---3--:R-:W-:Y:S01]  /*e600*/  FADD.FTZ R65, R64, R66 ;  /* 0x0000004240417221 */ /* 0x008fe20000010000 */
[----:B------:R-:W-:-:S04]  /*e610*/  @!P1 IMAD R66, R22, 0x8, R2 ;  /* 0x0000000816429824 */ /* 0x000fc800078e0202 */
[----:B------:R-:W-:-:S05]  /*e620*/  @!P1 VIADD R66, R66, 0x30840 ;  /* 0x0003084042429836 */ /* 0x000fca0000000000 */
[----:B------:R-:W-:Y:S01]  /*e630*/  @!P1 PRMT R66, RZ, 0x654, R66 ;  /* 0x00000654ff429816 */ /* 0x000fe20000000042 */
[----:B-1----:R-:W-:Y:S01]  /*e640*/  FADD.FTZ R64, R27, R65 ;  /* 0x000000411b407221 */ /* 0x002fe20000010000 */
[----:B------:R-:W-:Y:S02]  /*e650*/  MUFU.EX2 R82, R9 ;  /* 0x0000000900527308 */ /* 0x000fe40000000800 */
[----:B------:R1:W-:Y:S01]  /*e660*/  @!P1 SYNCS.ARRIVE.TRANS64.RED.A1T0 RZ, [R66+URZ], RZ ;  /* 0x000000ff42ff99a7 */ /* 0x0003e2000810043f */
[----:B--2---:R-:W-:-:S05]  /*e670*/  F2FP.F16.F32.PACK_AB R27, R80, R27 ;  /* 0x0000001b501b723e */ /* 0x004fca00000000ff */
[----:B------:R2:W-:Y:S01]  /*e680*/  MUFU.EX2 R9, R38 ;  /* 0x0000002600097308 */ /* 0x0005e20000000800 */
[----:B------:R3:W-:Y:S07]  /*e690*/  @!P1 SYNCS.ARRIVE.TRANS64.RED.A1T0 RZ, [R0+URZ], RZ ;  /* 0x000000ff00ff99a7 */ /* 0x0007ee000810043f */
[----:B-1----:R-:W1:Y:S01]  /*e6a0*/  MUFU.EX2 R66, R157 ;  /* 0x0000009d00427308 */ /* 0x002e620000000800 */
[----:B------:R4:W-:Y:S07]  /*e6b0*/  STSM.16.M88.4 [R118+0x1e800], R24 ;  /* 0x01e8001876007844 */ /* 0x0009ee0000000200 */
[----:B------:R-:W3:Y:S01]  /*e6c0*/  MUFU.EX2 R65, R156 ;  /* 0x0000009c00417308 */ /* 0x000ee20000000800 */
[----:B------:R-:W-:Y:S01]  /*e6d0*/  FADD.FTZ R64, R80, R64 ;  /* 0x0000004050407221 */ /* 0x000fe20000010000 */
[----:B--2---:R-:W2:Y:S06]  /*e6e0*/  LDL R38, [R1+0x30] ;  /* 0x0000300001267983 */ /* 0x004eac0000100800 */
[----:B------:R-:W-:Y:S08]  /*e6f0*/  MUFU.EX2 R90, R11 ;  /* 0x0000000b005a7308 */ /* 0x000ff00000000800 */
[----:B------:R0:W3:Y:S08]  /*e700*/  MUFU.EX2 R11, R39 ;  /* 0x00000027000b7308 */ /* 0x0000f00000000800 */
[----:B----4-:R-:W4:Y:S01]  /*e710*/  MUFU.EX2 R27, R155 ;  /* 0x0000009b001b7308 */ /* 0x010f220000000800 */
[----:B0-----:R-:W2:Y:S07]  /*e720*/  LDL R39, [R1+0x34] ;  /* 0x0000340001277983 */ /* 0x001eae0000100800 */
[----:B------:R0:W-:Y:S02]  /*e730*/  MUFU.EX2 R98, R8 ;  /* 0x0000000800627308 */ /* 0x0001e40000000800 */
[----:B0-----:R-:W-:-:S06]  /*e740*/  FADD.FTZ R8, R79, R94 ;  /* 0x0000005e4f087221 */ /* 0x001fcc0000010000 */
[----:B------:R-:W0:Y:S08]  /*e750*/  MUFU.EX2 R40, R40 ;  /* 0x0000002800287308 */ /* 0x000e300000000800 */
[----:B------:R-:W0:Y:S08]  /*e760*/  MUFU.EX2 R26, R154 ;  /* 0x0000009a001a7308 */ /* 0x000e300000000800 */
[----:B------:R1:W-:Y:S08]  /*e770*/  MUFU.EX2 R87, R10 ;  /* 0x0000000a00577308 */ /* 0x0003f00000000800 */
[----:B------:R3:W-:Y:S01]  /*e780*/  MUFU.EX2 R86, R12 ;  /* 0x0000000c00567308 */ /* 0x0007e20000000800 */
[----:B-1----:R-:W-:-:S04]  /*e790*/  FADD.FTZ R10, R67, R8 ;  /* 0x00000008430a7221 */ /* 0x002fc80000010000 */
[----:B------:R-:W-:-:S03]  /*e7a0*/  FADD.FTZ R10, R66, R10 ;  /* 0x0000000a420a7221 */ /* 0x000fc60000010000 */
[----:B------:R-:W1:Y:S01]  /*e7b0*/  MUFU.EX2 R25, R153 ;  /* 0x0000009900197308 */ /* 0x000e620000000800 */
[----:B---3--:R-:W-:-:S04]  /*e7c0*/  FADD.FTZ R12, R4, R64 ;  /* 0x00000040040c7221 */ /* 0x008fc80000010000 */
[C---:B------:R-:W-:Y:S01]  /*e7d0*/  FADD.FTZ R12, R9.reuse, R12 ;  /* 0x0000000c090c7221 */ /* 0x040fe20000010000 */
[----:B------:R-:W-:Y:S01]  /*e7e0*/  F2FP.F16.F32.PACK_AB R9, R9, R4 ;  /* 0x000000040909723e */ /* 0x000fe200000000ff */
[----:B------:R-:W-:Y:S01]  /*e7f0*/  FADD.FTZ R4, R65, R10 ;  /* 0x0000000a41047221 */ /* 0x000fe20000010000 */
[----:B------:R-:W3:Y:S08]  /*e800*/  MUFU.EX2 R24, R152 ;  /* 0x0000009800187308 */ /* 0x000ef00000000800 */
[----:B------:R-:W3:Y:S08]  /*e810*/  MUFU.EX2 R0, R105 ;  /* 0x0000006900007308 */ /* 0x000ef00000000800 */
[----:B------:R4:W-:Y:S02]  /*e820*/  MUFU.EX2 R105, R14 ;  /* 0x0000000e00697308 */ /* 0x0009e40000000800 */
[----:B----4-:R-:W-:Y:S01]  /*e830*/  FADD.FTZ R14, R11, R12 ;  /* 0x0000000c0b0e7221 */ /* 0x010fe20000010000 */
[----:B------:R-:W-:-:S05]  /*e840*/  FADD.FTZ R12, R27, R4 ;  /* 0x000000041b0c7221 */ /* 0x000fca0000010000 */
[----:B------:R-:W4:Y:S01]  /*e850*/  MUFU.EX2 R100, R100 ;  /* 0x0000006400647308 */ /* 0x000f220000000800 */
[----:B0-----:R-:W-:Y:S01]  /*e860*/  FADD.FTZ R4, R40, R14 ;  /* 0x0000000e28047221 */ /* 0x001fe20000010000 */
[----:B------:R-:W-:-:S04]  /*e870*/  FADD.FTZ R14, R26, R12 ;  /* 0x0000000c1a0e7221 */ /* 0x000fc80000010000 */
[----:B-1----:R-:W-:Y:S02]  /*e880*/  FADD.FTZ R14, R25, R14 ;  /* 0x0000000e190e7221 */ /* 0x002fe40000010000 */
[----:B------:R-:W0:Y:S02]  /*e890*/  MUFU.EX2 R97, R97 ;  /* 0x0000006100617308 */ /* 0x000e240000000800 */
[----:B---3--:R-:W-:-:S06]  /*e8a0*/  FADD.FTZ R14, R24, R14 ;  /* 0x0000000e180e7221 */ /* 0x008fcc0000010000 */
[----:B------:R-:W1:Y:S01]  /*e8b0*/  MUFU.EX2 R96, R96 ;  /* 0x0000006000607308 */ /* 0x000e620000000800 */
[----:B------:R-:W-:-:S07]  /*e8c0*/  FADD.FTZ R14, R0, R14 ;  /* 0x0000000e000e7221 */ /* 0x000fce0000010000 */
[----:B------:R-:W3:Y:S01]  /*e8d0*/  MUFU.EX2 R93, R93 ;  /* 0x0000005d005d7308 */ /* 0x000ee20000000800 */
[----:B----4-:R-:W-:-:S07]  /*e8e0*/  FADD.FTZ R14, R100, R14 ;  /* 0x0000000e640e7221 */ /* 0x010fce0000010000 */
[----:B------:R-:W4:Y:S01]  /*e8f0*/  MUFU.EX2 R92, R92 ;  /* 0x0000005c005c7308 */ /* 0x000f220000000800 */
[----:B0-----:R-:W-:-:S07]  /*e900*/  FADD.FTZ R14, R97, R14 ;  /* 0x0000000e610e7221 */ /* 0x001fce0000010000 */
[----:B------:R-:W0:Y:S01]  /*e910*/  MUFU.EX2 R89, R89 ;  /* 0x0000005900597308 */ /* 0x000e220000000800 */
[----:B-1----:R-:W-:-:S07]  /*e920*/  FADD.FTZ R14, R96, R14 ;  /* 0x0000000e600e7221 */ /* 0x002fce0000010000 */
[----:B------:R-:W1:Y:S01]  /*e930*/  MUFU.EX2 R88, R88 ;  /* 0x0000005800587308 */ /* 0x000e620000000800 */
[----:B---3--:R-:W-:-:S04]  /*e940*/  FADD.FTZ R14, R93, R14 ;  /* 0x0000000e5d0e7221 */ /* 0x008fc80000010000 */
[----:B----4-:R-:W-:-:S03]  /*e950*/  FADD.FTZ R14, R92, R14 ;  /* 0x0000000e5c0e7221 */ /* 0x010fc60000010000 */
[----:B------:R-:W-:Y:S01]  /*e960*/  MUFU.EX2 R83, R13 ;  /* 0x0000000d00537308 */ /* 0x000fe20000000800 */
[----:B0-----:R-:W-:-:S07]  /*e970*/  FADD.FTZ R14, R89, R14 ;  /* 0x0000000e590e7221 */ /* 0x001fce0000010000 */
[----:B------:R0:W3:Y:S01]  /*e980*/  MUFU.EX2 R13, R41 ;  /* 0x00000029000d7308 */ /* 0x0000e20000000800 */
[----:B------:R-:W-:Y:S01]  /*e990*/  F2FP.F16.F32.PACK_AB R12, R26, R27 ;  /* 0x0000001b1a0c723e */ /* 0x000fe200000000ff */
[----:B0-----:R-:W4:Y:S01]  /*e9a0*/  LDL R41, [R1+0x6c] ;  /* 0x00006c0001297983 */ /* 0x001f220000100800 */
[----:B-1----:R-:W-:Y:S01]  /*e9b0*/  FADD.FTZ R26, R88, R14 ;  /* 0x0000000e581a7221 */ /* 0x002fe20000010000 */
[----:B------:R-:W-:Y:S02]  /*e9c0*/  F2FP.F16.F32.PACK_AB R14, R24, R25 ;  /* 0x00000019180e723e */ /* 0x000fe400000000ff */
[----:B------:R-:W2:Y:S02]  /*e9d0*/  LDL R24, [R1+0x74] ;  /* 0x0000740001187983 */ /* 0x000ea40000100800 */
[----:B------:R-:W0:Y:S08]  /*e9e0*/  MUFU.EX2 R42, R42 ;  /* 0x0000002a002a7308 */ /* 0x000e300000000800 */
[----:B------:R-:W-:Y:S08]  /*e9f0*/  MUFU.EX2 R91, R15 ;  /* 0x0000000f005b7308 */ /* 0x000ff00000000800 */
[----:B------:R-:W1:Y:S01]  /*ea00*/  MUFU.EX2 R15, R43 ;  /* 0x0000002b000f7308 */ /* 0x000e620000000800 */
[----:B---3--:R-:W-:-:S07]  /*ea10*/  FADD.FTZ R4, R13, R4 ;  /* 0x000000040d047221 */ /* 0x008fce0000010000 */
[----:B------:R-:W3:Y:S01]  /*ea20*/  MUFU.EX2 R44, R44 ;  /* 0x0000002c002c7308 */ /* 0x000ee20000000800 */
[----:B0-----:R-:W-:-:S07]  /*ea30*/  FADD.FTZ R4, R42, R4 ;  /* 0x000000042a047221 */ /* 0x001fce0000010000 */
[----:B------:R-:W0:Y:S01]  /*ea40*/  MUFU.EX2 R45, R45 ;  /* 0x0000002d002d7308 */ /* 0x000e220000000800 */
[----:B-1----:R-:W-:-:S07]  /*ea50*/  FADD.FTZ R4, R15, R4 ;  /* 0x000000040f047221 */ /* 0x002fce0000010000 */
        /* <DEDUP_REMOVED lines=8> */
[----:B------:R-:W3:Y:S08]  /*eae0*/  MUFU.EX2 R50, R50 ;  /* 0x0000003200327308 */ /* 0x000ef00000000800 */
[----:B------:R-:W3:Y:S01]  /*eaf0*/  MUFU.EX2 R85, R85 ;  /* 0x0000005500557308 */ /* 0x000ee20000000800 */
[----:B0-----:R-:W-:-:S07]  /*eb00*/  FADD.FTZ R4, R48, R4 ;  /* 0x0000000430047221 */ /* 0x001fce0000010000 */
[----:B------:R-:W0:Y:S08]  /*eb10*/  MUFU.EX2 R51, R51 ;  /* 0x0000003300337308 */ /* 0x000e300000000800 */
[----:B------:R-:W0:Y:S01]  /*eb20*/  MUFU.EX2 R84, R84 ;  /* 0x0000005400547308 */ /* 0x000e220000000800 */
[----:B-1----:R-:W-:-:S07]  /*eb30*/  FADD.FTZ R4, R49, R4 ;  /* 0x0000000431047221 */ /* 0x002fce0000010000 */
[----:B------:R-:W1:Y:S08]  /*eb40*/  MUFU.EX2 R52, R52 ;  /* 0x0000003400347308 */ /* 0x000e700000000800 */
[----:B------:R-:W1:Y:S01]  /*eb50*/  MUFU.EX2 R81, R81 ;  /* 0x0000005100517308 */ /* 0x000e620000000800 */
[----:B---3--:R-:W-:Y:S01]  /*eb60*/  FADD.FTZ R4, R50, R4 ;  /* 0x0000000432047221 */ /* 0x008fe20000010000 */
[----:B------:R-:W-:-:S06]  /*eb70*/  FADD.FTZ R26, R85, R26 ;  /* 0x0000001a551a7221 */ /* 0x000fcc0000010000 */
[----:B------:R-:W3:Y:S08]  /*eb80*/  MUFU.EX2 R53, R53 ;  /* 0x0000003500357308 */ /* 0x000ef00000000800 */
[----:B------:R-:W3:Y:S01]  /*eb90*/  MUFU.EX2 R36, R36 ;  /* 0x0000002400247308 */ /* 0x000ee20000000800 */
[----:B0-----:R-:W-:Y:S01]  /*eba0*/  FADD.FTZ R4, R51, R4 ;  /* 0x0000000433047221 */ /* 0x001fe20000010000 */
[----:B------:R-:W-:-:S06]  /*ebb0*/  FADD.FTZ R26, R84, R26 ;  /* 0x0000001a541a7221 */ /* 0x000fcc0000010000 */
[----:B------:R-:W0:Y:S08]  /*ebc0*/  MUFU.EX2 R54, R54 ;  /* 0x0000003600367308 */ /* 0x000e300000000800 */
[----:B------:R-:W0:Y:S01]  /*ebd0*/  MUFU.EX2 R30, R30 ;  /* 0x0000001e001e7308 */ /* 0x000e220000000800 */
[----:B-1----:R-:W-:Y:S01]  /*ebe0*/  FADD.FTZ R4, R52, R4 ;  /* 0x0000000434047221 */ /* 0x002fe20000010000 */
[----:B------:R-:W-:-:S06]  /*ebf0*/  FADD.FTZ R26, R81, R26 ;  /* 0x0000001a511a7221 */ /* 0x000fcc0000010000 */
        /* <DEDUP_REMOVED lines=16> */
[----:B------:R-:W-:Y:S08]  /*ed00*/  MUFU.EX2 R33, R33 ;  /* 0x0000002100217308 */ /* 0x000ff00000000800 */
[----:B------:R-:W3:Y:S01]  /*ed10*/  MUFU.EX2 R59, R59 ;  /* 0x0000003b003b7308 */ /* 0x000ee20000000800 */
[----:B0-----:R-:W-:Y:S01]  /*ed20*/  FADD.FTZ R25, R57, R4 ;  /* 0x0000000439197221 */ /* 0x001fe20000010000 */
[----:B------:R-:W-:-:S06]  /*ed30*/  FADD.FTZ R4, R34, R27 ;  /* 0x0000001b22047221 */ /* 0x000fcc0000010000 */
[----:B------:R-:W0:Y:S01]  /*ed40*/  MUFU.EX2 R60, R60 ;  /* 0x0000003c003c7308 */ /* 0x000e220000000800 */
[----:B------:R-:W-:Y:S02]  /*ed50*/  F2FP.F16.F32.PACK_AB R8, R67, R79 ;  /* 0x0000004f4308723e */ /* 0x000fe400000000ff */
[----:B------:R-:W-:Y:S02]  /*ed60*/  F2FP.F16.F32.PACK_AB R10, R65, R66 ;  /* 0x00000042410a723e */ /* 0x000fe400000000ff */
[----:B------:R-:W-:Y:S01]  /*ed70*/  F2FP.F16.F32.PACK_AB R11, R40, R11 ;  /* 0x0000000b280b723e */ /* 0x000fe200000000ff */
[----:B-1----:R-:W-:Y:S01]  /*ed80*/  FADD.FTZ R4, R29, R4 ;  /* 0x000000041d047221 */ /* 0x002fe20000010000 */
[----:B------:R-:W-:Y:S01]  /*ed90*/  F2FP.F16.F32.PACK_AB R100, R100, R0 ;  /* 0x000000006464723e */ /* 0x000fe200000000ff */
[----:B------:R-:W-:Y:S01]  /*eda0*/  FADD.FTZ R0, R58, R25 ;  /* 0x000000193a007221 */ /* 0x000fe20000010000 */
[----:B------:R-:W3:Y:S01]  /*edb0*/  LDL R26, [R1+0x70] ;  /* 0x00007000011a7983 */ /* 0x000ee20000100800 */
[----:B------:R-:W-:-:S02]  /*edc0*/  F2FP.F16.F32.PACK_AB R13, R42, R13 ;  /* 0x0000000d2a0d723e */ /* 0x000fc400000000ff */
[----:B------:R-:W-:Y:S01]  /*edd0*/  F2FP.F16.F32.PACK_AB R15, R44, R15 ;  /* 0x0000000f2c0f723e */ /* 0x000fe200000000ff */
[----:B------:R1:W-:Y:S01]  /*ede0*/  MUFU.EX2 R106, R101 ;  /* 0x00000065006a7308 */ /* 0x0003e20000000800 */
[----:B------:R-:W-:Y:S02]  /*edf0*/  F2FP.F16.F32.PACK_AB R102, R96, R97 ;  /* 0x000000616066723e */ /* 0x000fe400000000ff */
[----:B------:R-:W-:Y:S02]  /*ee00*/  F2FP.F16.F32.PACK_AB R103, R48, R47 ;  /* 0x0000002f3067723e */ /* 0x000fe400000000ff */
[----:B------:R-:W-:Y:S02]  /*ee10*/  F2FP.F16.F32.PACK_AB R92, R92, R93 ;  /* 0x0000005d5c5c723e */ /* 0x000fe400000000ff */
[----:B------:R-:W-:Y:S02]  /*ee20*/  F2FP.F16.F32.PACK_AB R93, R50, R49 ;  /* 0x00000031325d723e */ /* 0x000fe400000000ff */
[----:B-1----:R-:W-:-:S02]  /*ee30*/  F2FP.F16.F32.PACK_AB R101, R46, R45 ;  /* 0x0000002d2e65723e */ /* 0x002fc400000000ff */
[----:B------:R-:W-:Y:S02]  /*ee40*/  F2FP.F16.F32.PACK_AB R94, R88, R89 ;  /* 0x00000059585e723e */ /* 0x000fe400000000ff */
[----:B------:R-:W-:Y:S01]  /*ee50*/  F2FP.F16.F32.PACK_AB R95, R52, R51 ;  /* 0x00000033345f723e */ /* 0x000fe200000000ff */
[----:B----4-:R3:W-:Y:S04]  /*ee60*/  STSM.16.M88.4 [R41], R8 ;  /* 0x0000000829007844 */ /* 0x0107e80000000200 */
[----:B--2---:R1:W-:Y:S04]  /*ee70*/  STSM.16.M88.4 [R39], R12 ;  /* 0x0000000c27007844 */ /* 0x0043e80000000200 */
[----:B------:R-:W-:Y:S01]  /*ee80*/  STSM.16.M88.4 [R38], R100 ;  /* 0x0000006426007844 */ /* 0x000fe20000000200 */
[----:B---3--:R-:W-:Y:S01]  /*ee90*/  FADD.FTZ R9, R59, R0 ;  /* 0x000000003b097221 */ /* 0x008fe20000010000 */
[----:B------:R-:W-:Y:S01]  /*eea0*/  FADD.FTZ R11, R33, R4 ;  /* 0x00000004210b7221 */ /* 0x000fe20000010000 */
[----:B------:R-:W-:-:S02]  /*eeb0*/  F2FP.F16.F32.PACK_AB R8, R84, R85 ;  /* 0x000000555408723e */ /* 0x000fc400000000ff */
[----:B0-----:R-:W-:Y:S01]  /*eec0*/  FADD.FTZ R0, R60, R9 ;  /* 0x000000093c007221 */ /* 0x001fe20000010000 */
[----:B-1----:R-:W-:Y:S01]  /*eed0*/  FADD.FTZ R15, R82, R11 ;  /* 0x0000000b520f7221 */ /* 0x002fe20000010000 */
[----:B------:R-:W-:Y:S02]  /*eee0*/  F2FP.F16.F32.PACK_AB R9, R54, R53 ;  /* 0x000000353609723e */ /* 0x000fe400000000ff */
[----:B------:R-:W-:Y:S02]  /*eef0*/  F2FP.F16.F32.PACK_AB R10, R36, R81 ;  /* 0x00000051240a723e */ /* 0x000fe400000000ff */
[----:B------:R-:W-:Y:S01]  /*ef00*/  F2FP.F16.F32.PACK_AB R11, R56, R55 ;  /* 0x00000037380b723e */ /* 0x000fe200000000ff */
[----:B------:R-:W-:Y:S04]  /*ef10*/  STSM.16.M88.4 [R118+0x24800], R92 ;  /* 0x0248005c76007844 */ /* 0x000fe80000000200 */
[----:B------:R0:W-:Y:S04]  /*ef20*/  STSM.16.M88.4 [R24], R8 ;  /* 0x0000000818007844 */ /* 0x0001e80000000200 */
[----:B0-----:R-:W2:Y:S01]  /*ef30*/  LDL.LU R24, [R1+0x20] ;  /* 0x0000200001187983 */ /* 0x001ea20000300800 */
[----:B------:R-:W0:Y:S08]  /*ef40*/  MUFU.EX2 R61, R61 ;  /* 0x0000003d003d7308 */ /* 0x000e300000000800 */
[----:B------:R-:W1:Y:S08]  /*ef50*/  MUFU.EX2 R62, R62 ;  /* 0x0000003e003e7308 */ /* 0x000e700000000800 */
[----:B------:R-:W3:Y:S08]  /*ef60*/  MUFU.EX2 R32, R32 ;  /* 0x0000002000207308 */ /* 0x000ef00000000800 */
[----:B------:R-:W4:Y:S01]  /*ef70*/  MUFU.EX2 R63, R63 ;  /* 0x0000003f003f7308 */ /* 0x000f220000000800 */
[----:B0-----:R-:W-:-:S07]  /*ef80*/  FADD.FTZ R13, R61, R0 ;  /* 0x000000003d0d7221 */ /* 0x001fce0000010000 */
[----:B------:R-:W0:Y:S01]  /*ef90*/  MUFU.EX2 R68, R68 ;  /* 0x0000004400447308 */ /* 0x000e220000000800 */
[----:B-1----:R-:W-:-:S07]  /*efa0*/  FADD.FTZ R0, R62, R13 ;  /* 0x0000000d3e007221 */ /* 0x002fce0000010000 */
[----:B------:R-:W1:Y:S08]  /*efb0*/  MUFU.EX2 R28, R28 ;  /* 0x0000001c001c7308 */ /* 0x000e700000000800 */
[----:B------:R-:W1:Y:S01]  /*efc0*/  MUFU.EX2 R69, R69 ;  /* 0x0000004500457308 */ /* 0x000e620000000800 */
[----:B---3--:R-:W-:Y:S01]  /*efd0*/  FADD.FTZ R4, R32, R15 ;  /* 0x0000000f20047221 */ /* 0x008fe20000010000 */
[----:B----4-:R-:W-:-:S06]  /*efe0*/  FADD.FTZ R13, R63, R0 ;  /* 0x000000003f0d7221 */ /* 0x010fcc0000010000 */
[----:B------:R-:W3:Y:S01]  /*eff0*/  MUFU.EX2 R70, R70 ;  /* 0x0000004600467308 */ /* 0x000ee20000000800 */
[----:B------:R-:W-:Y:S01]  /*f000*/  FADD.FTZ R15, R83, R4 ;  /* 0x00000004530f7221 */ /* 0x000fe20000010000 */
[----:B0-----:R-:W-:-:S06]  /*f010*/  FADD.FTZ R0, R68, R13 ;  /* 0x0000000d44007221 */ /* 0x001fcc0000010000 */
[----:B------:R-:W0:Y:S08]  /*f020*/  MUFU.EX2 R21, R21 ;  /* 0x0000001500157308 */ /* 0x000e300000000800 */
[----:B------:R-:W4:Y:S01]  /*f030*/  MUFU.EX2 R71, R71 ;  /* 0x0000004700477308 */ /* 0x000f220000000800 */
[----:B-1----:R-:W-:Y:S01]  /*f040*/  FADD.FTZ R15, R28, R15 ;  /* 0x0000000f1c0f7221 */ /* 0x002fe20000010000 */
[----:B------:R-:W-:-:S06]  /*f050*/  FADD.FTZ R25, R69, R0 ;  /* 0x0000000045197221 */ /* 0x000fcc0000010000 */
[----:B------:R-:W1:Y:S01]  /*f060*/  MUFU.EX2 R72, R72 ;  /* 0x0000004800487308 */ /* 0x000e620000000800 */
[----:B------:R-:W-:Y:S01]  /*f070*/  FADD.FTZ R4, R86, R15 ;  /* 0x0000000f56047221 */ /* 0x000fe20000010000 */
[----:B---3--:R-:W-:-:S06]  /*f080*/  FADD.FTZ R0, R70, R25 ;  /* 0x0000001946007221 */ /* 0x008fcc0000010000 */
[----:B------:R-:W3:Y:S08]  /*f090*/  MUFU.EX2 R20, R20 ;  /* 0x0000001400147308 */ /* 0x000ef00000000800 */
[----:B------:R-:W3:Y:S01]  /*f0a0*/  MUFU.EX2 R73, R73 ;  /* 0x0000004900497308 */ /* 0x000ee20000000800 */
[----:B0-----:R-:W-:Y:S01]  /*f0b0*/  FADD.FTZ R4, R21, R4 ;  /* 0x0000000415047221 */ /* 0x001fe20000010000 */
[----:B----4-:R-:W-:-:S06]  /*f0c0*/  FADD.FTZ R11, R71, R0 ;  /* 0x00000000470b7221 */ /* 0x010fcc0000010000 */
[----:B------:R-:W0:Y:S01]  /*f0d0*/  MUFU.EX2 R74, R74 ;  /* 0x0000004a004a7308 */ /* 0x000e220000000800 */
[----:B------:R-:W-:Y:S01]  /*f0e0*/  FADD.FTZ R25, R87, R4 ;  /* 0x0000000457197221 */ /* 0x000fe20000010000 */
[----:B-1----:R-:W-:-:S06]  /*f0f0*/  FADD.FTZ R0, R72, R11 ;  /* 0x0000000b48007221 */ /* 0x002fcc0000010000 */
[----:B------:R-:W1:Y:S01]  /*f100*/  MUFU.EX2 R75, R75 ;  /* 0x0000004b004b7308 */ /* 0x000e620000000800 */
[----:B---3--:R-:W-:Y:S01]  /*f110*/  FADD.FTZ R27, R20, R25 ;  /* 0x00000019141b7221 */ /* 0x008fe20000010000 */
[----:B------:R-:W-:-:S06]  /*f120*/  FADD.FTZ R25, R73, R0 ;  /* 0x0000000049197221 */ /* 0x000fcc0000010000 */
[----:B------:R-:W3:Y:S01]  /*f130*/  MUFU.EX2 R76, R76 ;  /* 0x0000004c004c7308 */ /* 0x000ee20000000800 */
[----:B------:R-:W-:Y:S01]  /*f140*/  FADD.FTZ R4, R90, R27 ;  /* 0x0000001b5a047221 */ /* 0x000fe20000010000 */
[----:B0-----:R-:W-:-:S06]  /*f150*/  FADD.FTZ R0, R74, R25 ;  /* 0x000000194a007221 */ /* 0x001fcc0000010000 */
[----:B------:R-:W0:Y:S01]  /*f160*/  MUFU.EX2 R77, R77 ;  /* 0x0000004d004d7308 */ /* 0x000e220000000800 */
[----:B------:R-:W-:Y:S01]  /*f170*/  FADD.FTZ R27, R91, R4 ;  /* 0x000000045b1b7221 */ /* 0x000fe20000010000 */
[----:B------:R-:W-:Y:S01]  /*f180*/  F2FP.F16.F32.PACK_AB R12, R35, R30 ;  /* 0x0000001e230c723e */ /* 0x000fe200000000ff */
[----:B-1----:R-:W-:-:S05]  /*f190*/  FADD.FTZ R25, R75, R0 ;  /* 0x000000004b197221 */ /* 0x002fca0000010000 */
[----:B------:R-:W1:Y:S01]  /*f1a0*/  MUFU.EX2 R78, R78 ;  /* 0x0000004e004e7308 */ /* 0x000e620000000800 */
[----:B------:R-:W-:Y:S02]  /*f1b0*/  F2FP.F16.F32.PACK_AB R13, R58, R57 ;  /* 0x000000393a0d723e */ /* 0x000fe400000000ff */
[----:B------:R-:W-:Y:S02]  /*f1c0*/  F2FP.F16.F32.PACK_AB R14, R34, R31 ;  /* 0x0000001f220e723e */ /* 0x000fe400000000ff */
[----:B------:R-:W-:-:S03]  /*f1d0*/  F2FP.F16.F32.PACK_AB R15, R60, R59 ;  /* 0x0000003b3c0f723e */ /* 0x000fc600000000ff */
[----:B------:R-:W4:Y:S01]  /*f1e0*/  MUFU.EX2 R107, R104 ;  /* 0x00000068006b7308 */ /* 0x000f220000000800 */
[----:B------:R-:W-:Y:S02]  /*f1f0*/  F2FP.F16.F32.PACK_AB R8, R33, R29 ;  /* 0x0000001d2108723e */ /* 0x000fe400000000ff */
[----:B------:R-:W-:Y:S02]  /*f200*/  F2FP.F16.F32.PACK_AB R9, R62, R61 ;  /* 0x0000003d3e09723e */ /* 0x000fe400000000ff */
[----:B------:R-:W-:-:S03]  /*f210*/  F2FP.F16.F32.PACK_AB R10, R32, R82 ;  /* 0x00000052200a723e */ /* 0x000fc600000000ff */
[----:B------:R-:W4:Y:S01]  /*f220*/  MUFU.EX2 R110, R110 ;  /* 0x0000006e006e7308 */ /* 0x000f220000000800 */
[----:B------:R-:W-:Y:S01]  /*f230*/  F2FP.F16.F32.PACK_AB R11, R68, R63 ;  /* 0x0000003f440b723e */ /* 0x000fe200000000ff */
[----:B------:R-:W-:Y:S01]  /*f240*/  FADD.FTZ R4, R98, R27 ;  /* 0x0000001b62047221 */ /* 0x000fe20000010000 */
[----:B---3--:R-:W-:Y:S01]  /*f250*/  FADD.FTZ R0, R76, R25 ;  /* 0x000000194c007221 */ /* 0x008fe20000010000 */
[----:B------:R-:W-:Y:S04]  /*f260*/  STSM.16.M88.4 [R39+0x6000], R12 ;  /* 0x0060000c27007844 */ /* 0x000fe80000000200 */
[----:B------:R-:W3:Y:S01]  /*f270*/  MUFU.EX2 R108, R108 ;  /* 0x0000006c006c7308 */ /* 0x000ee20000000800 */
[----:B------:R0:W-:Y:S07]  /*f280*/  STSM.16.M88.4 [R38+0x6000], R8 ;  /* 0x0060000826007844 */ /* 0x0001ee0000000200 */
[----:B------:R-:W3:Y:S08]  /*f290*/  MUFU.EX2 R111, R111 ;  /* 0x0000006f006f7308 */ /* 0x000ef00000000800 */
[----:B------:R-:W3:Y:S01]  /*f2a0*/  MUFU.EX2 R116, R116 ;  /* 0x0000007400747308 */ /* 0x000ee20000000800 */
[----:B0-----:R-:W-:Y:S01]  /*f2b0*/  FADD.FTZ R11, R105, R4 ;  /* 0x00000004690b7221 */ /* 0x001fe20000010000 */
[----:B------:R-:W-:-:S03]  /*f2c0*/  FADD.FTZ R9, R77, R0 ;  /* 0x000000004d097221 */ /* 0x000fc60000010000 */
[----:B------:R-:W-:-:S03]  /*f2d0*/  FADD.FTZ R0, R106, R11 ;  /* 0x0000000b6a007221 */ /* 0x000fc60000010000 */
[----:B------:R-:W0:Y:S01]  /*f2e0*/  MUFU.EX2 R109, R109 ;  /* 0x0000006d006d7308 */ /* 0x000e220000000800 */
[----:B-1----:R-:W-:Y:S01]  /*f2f0*/  FADD.FTZ R9, R78, R9 ;  /* 0x000000094e097221 */ /* 0x002fe20000010000 */
[----:B----4-:R-:W-:-:S06]  /*f300*/  FADD.FTZ R11, R107, R0 ;  /* 0x000000006b0b7221 */ /* 0x010fcc0000010000 */
[----:B------:R-:W-:Y:S01]  /*f310*/  MUFU.EX2 R99, R112 ;  /* 0x0000007000637308 */ /* 0x000fe20000000800 */
[----:B------:R-:W-:-:S07]  /*f320*/  FADD.FTZ R0, R110, R9 ;  /* 0x000000096e007221 */ /* 0x000fce0000010000 */
[----:B------:R-:W-:Y:S08]  /*f330*/  MUFU.EX2 R104, R113 ;  /* 0x0000007100687308 */ /* 0x000ff00000000800 */
[----:B------:R-:W1:Y:S08]  /*f340*/  MUFU.EX2 R115, R115 ;  /* 0x0000007300737308 */ /* 0x000e700000000800 */
[----:B------:R-:W-:Y:S08]  /*f350*/  MUFU.EX2 R117, R117 ;  /* 0x0000007500757308 */ /* 0x000ff00000000800 */
[----:B------:R-:W4:Y:S01]  /*f360*/  MUFU.EX2 R114, R114 ;  /* 0x0000007200727308 */ /* 0x000f220000000800 */
[----:B---3--:R-:W-:Y:S01]  /*f370*/  FADD.FTZ R4, R108, R11 ;  /* 0x0000000b6c047221 */ /* 0x008fe20000010000 */
[----:B------:R-:W-:Y:S01]  /*f380*/  FADD.FTZ R11, R111, R0 ;  /* 0x000000006f0b7221 */ /* 0x000fe20000010000 */
[----:B------:R-:W-:-:S02]  /*f390*/  F2FP.F16.F32.PACK_AB R28, R28, R83 ;  /* 0x000000531c1c723e */ /* 0x000fc400000000ff */
[----:B------:R-:W-:Y:S01]  /*f3a0*/  F2FP.F16.F32.PACK_AB R29, R70, R69 ;  /* 0x00000045461d723e */ /* 0x000fe200000000ff */
[----:B------:R-:W-:Y:S01]  /*f3b0*/  FADD.FTZ R0, R116, R11 ;  /* 0x0000000b74007221 */ /* 0x000fe20000010000 */
[----:B------:R-:W-:Y:S02]  /*f3c0*/  F2FP.F16.F32.PACK_AB R30, R21, R86 ;  /* 0x00000056151e723e */ /* 0x000fe400000000ff */
[----:B------:R-:W-:Y:S02]  /*f3d0*/  F2FP.F16.F32.PACK_AB R31, R72, R71 ;  /* 0x00000047481f723e */ /* 0x000fe400000000ff */
[----:B------:R-:W-:Y:S01]  /*f3e0*/  F2FP.F16.F32.PACK_AB R90, R91, R90 ;  /* 0x0000005a5b5a723e */ /* 0x000fe200000000ff */
[----:B0-----:R-:W-:Y:S01]  /*f3f0*/  FADD.FTZ R4, R109, R4 ;  /* 0x000000046d047221 */ /* 0x001fe20000010000 */
[----:B------:R-:W-:Y:S02]  /*f400*/  F2FP.F16.F32.PACK_AB R88, R20, R87 ;  /* 0x000000571458723e */ /* 0x000fe400000000ff */
[----:B------:R-:W-:-:S02]  /*f410*/  F2FP.F16.F32.PACK_AB R89, R74, R73 ;  /* 0x000000494a59723e */ /* 0x000fc400000000ff */
[----:B------:R-:W-:Y:S02]  /*f420*/  F2FP.F16.F32.PACK_AB R91, R76, R75 ;  /* 0x0000004b4c5b723e */ /* 0x000fe400000000ff */
[----:B------:R-:W-:Y:S02]  /*f430*/  F2FP.F16.F32.PACK_AB R8, R105, R98 ;  /* 0x000000626908723e */ /* 0x000fe400000000ff */
[----:B------:R-:W-:Y:S02]  /*f440*/  F2FP.F16.F32.PACK_AB R9, R78, R77 ;  /* 0x0000004d4e09723e */ /* 0x000fe400000000ff */
[----:B------:R-:W-:Y:S02]  /*f450*/  F2FP.F16.F32.PACK_AB R10, R107, R106 ;  /* 0x0000006a6b0a723e */ /* 0x000fe400000000ff */
[----:B------:R-:W-:Y:S02]  /*f460*/  F2FP.F16.F32.PACK_AB R11, R111, R110 ;  /* 0x0000006e6f0b723e */ /* 0x000fe400000000ff */
[----:B------:R-:W-:-:S02]  /*f470*/  F2FP.F16.F32.PACK_AB R108, R109, R108 ;  /* 0x0000006c6d6c723e */ /* 0x000fc400000000ff */
[C---:B-1----:R-:W-:Y:S02]  /*f480*/  F2FP.F16.F32.PACK_AB R109, R115.reuse, R116 ;  /* 0x00000074736d723e */ /* 0x042fe400000000ff */
[----:B------:R-:W-:Y:S02]  /*f490*/  F2FP.F16.F32.PACK_AB R110, R104, R99 ;  /* 0x00000063686e723e */ /* 0x000fe400000000ff */
[----:B----4-:R-:W-:Y:S01]  /*f4a0*/  F2FP.F16.F32.PACK_AB R111, R114, R117 ;  /* 0x00000075726f723e */ /* 0x010fe200000000ff */
[----:B------:R-:W-:Y:S04]  /*f4b0*/  STSM.16.M88.4 [R118+0x2a800], R28 ;  /* 0x02a8001c76007844 */ /* 0x000fe80000000200 */
[----:B------:R-:W-:Y:S04]  /*f4c0*/  STSM.16.M88.4 [R26], R88 ;  /* 0x000000581a007844 */ /* 0x000fe80000000200 */
[----:B------:R0:W-:Y:S04]  /*f4d0*/  STSM.16.M88.4 [R39+0xc000], R8 ;  /* 0x00c0000827007844 */ /* 0x0001e80000000200 */
[----:B------:R-:W-:Y:S01]  /*f4e0*/  STSM.16.M88.4 [R38+0xc000], R108 ;  /* 0x00c0006c26007844 */ /* 0x000fe20000000200 */
[----:B------:R-:W-:Y:S01]  /*f4f0*/  @!PT LDS RZ, [RZ] ;  /* 0x00000000fffff984 */ /* 0x000fe20000000800 */
[----:B------:R-:W-:Y:S01]  /*f500*/  @!PT LDS RZ, [RZ] ;  /* 0x00000000fffff984 */ /* 0x000fe20000000800 */
[----:B------:R-:W-:Y:S01]  /*f510*/  @!PT LDS RZ, [RZ] ;  /* 0x00000000fffff984 */ /* 0x000fe20000000800 */
[----:B------:R-:W-:Y:S01]  /*f520*/  @!PT LDS RZ, [RZ] ;  /* 0x00000000fffff984 */ /* 0x000fe20000000800 */
[----:B------:R1:W-:Y:S06]  /*f530*/  MEMBAR.ALL.CTA ;  /* 0x0000000000007992 */ /* 0x0003ec0000008000 */
[----:B-1----:R-:W1:Y:S01]  /*f540*/  FENCE.VIEW.ASYNC.S ;  /* 0x00000000000073c6 */ /* 0x002e620000000000 */
[----:B------:R-:W-:-:S04]  /*f550*/  FADD.FTZ R0, R115, R0 ;  /* 0x0000000073007221 */ /* 0x000fc80000010000 */
[----:B------:R-:W-:-:S04]  /*f560*/  FADD.FTZ R0, R117, R0 ;  /* 0x0000000075007221 */ /* 0x000fc80000010000 */
[----:B------:R-:W-:Y:S01]  /*f570*/  FADD.FTZ R0, R114, R0 ;  /* 0x0000000072007221 */ /* 0x000fe20000010000 */
[----:B------:R-:W-:-:S04]  /*f580*/  FADD.FTZ R13, R99, R4 ;  /* 0x00000004630d7221 */ /* 0x000fc80000010000 */
[----:B------:R3:W-:Y:S01]  /*f590*/  STL [R1+0x24], R0 ;  /* 0x0000240001007387 */ /* 0x0007e20000100800 */
[----:B--2---:R-:W-:-:S03]  /*f5a0*/  ISETP.GT.AND P2, PT, R24, RZ, PT ;  /* 0x000000ff1800720c */ /* 0x004fc60003f44270 */
[----:B0-----:R0:W5:Y:S01]  /*f5b0*/  LDL R8, [R1+0x28] ;  /* 0x0000280001087983 */ /* 0x0011620000100800 */
[----:B---3--:R-:W-:Y:S01]  /*f5c0*/  IADD3 R0, R24, -0x1, RZ ;  /* 0xffffffff18007810 */ /* 0x008fe20007ffe0ff */
        /* <DEDUP_REMOVED lines=32> */
[----:B------:R2:W-:Y:S01]  /*f7d0*/  STL [R1+0x20], R0 ;  /* 0x0000200001007387 */ /* 0x0005e20000100800 */
[----:B------:R-:W-:Y:S01]  /*f7e0*/  FADD.FTZ R4, R104, R13 ;  /* 0x0000000d68047221 */ /* 0x000fe20000010000 */
[----:B------:R-:W-:Y:S01]  /*f7f0*/  IMAD.MOV.U32 R3, RZ, RZ, R37 ;  /* 0x000000ffff037224 */ /* 0x000fe200078e0025 */
[----:B------:R-:W-:Y:S01]  /*f800*/  MOV R7, R5 ;  /* 0x0000000500077202 */ /* 0x000fe20000000f00 */
[----:B--2---:R-:W-:Y:S01]  /*f810*/  IMAD.MOV.U32 R0, RZ, RZ, R22 ;  /* 0x000000ffff007224 */ /* 0x004fe200078e0016 */
[----:B-1----:R-:W-:Y:S01]  /*f820*/  NOP ;  /* 0x0000000000007918 */ /* 0x002fe20000000000 */
[----:B0-----:R-:W-:Y:S05]  /*f830*/  @P2 BRA `(.L_x_421) ;  /* 0xffffffc000d02947 */ /* 0x001fea000383ffff */
.L_x_411:
[----:B------:R-:W-:Y:S05]  /*f840*/  WARPSYNC.ALL ;  /* 0x0000000000007948 */ /* 0x000fea0003800000 */
[----:B------:R-:W-:Y:S06]  /*f850*/  BAR.ARV 0x8, 0x1a0 ;  /* 0x0206800000007b1d */ /* 0x000fec0000002000 */
[----:B------:R-:W-:Y:S05]  /*f860*/  @!P0 BRA `(.L_x_422) ;  /* 0x0000000000048947 */ /* 0x000fea0003800000 */
[----:B------:R-:W-:Y:S01]  /*f870*/  BPT.TRAP 0x1 ;  /* 0x000000040000795c */ /* 0x000fe20000300000 */
.L_x_422:
[----:B------:R-:W2:Y:S01]  /*f880*/  LDL R0, [R1+0x28] ;  /* 0x0000280001007983 */ /* 0x000ea20000100800 */
[----:B------:R-:W-:Y:S01]  /*f890*/  IMAD R11, R22, 0x8, R2 ;  /* 0x00000008160b7824 */ /* 0x000fe200078e0202 */
[----:B--2---:R-:W-:-:S04]  /*f8a0*/  SHF.L.U32 R0, R0, 0x1f, RZ ;  /* 0x0000001f00007819 */ /* 0x004fc800000006ff */
[----:B------:R0:W1:Y:S01]  /*f8b0*/  SYNCS.PHASECHK.TRANS64.TRYWAIT P2, [R11+URZ+0x30850], R0 ;  /* 0x030850000b0075a7 */ /* 0x000062000804017f */
[----:B------:R-:W-:Y:S05]  /*f8c0*/  @!P0 BRA `(.L_x_423) ;  /* 0x0000000000048947 */ /* 0x000fea0003800000 */
[----:B------:R-:W-:Y:S01]  /*f8d0*/  BPT.TRAP 0x1 ;  /* 0x000000040000795c */ /* 0x000fe20000300000 */
.L_x_423:
[----:B------:R-:W2:Y:S01]  /*f8e0*/  LDL.LU R3, [R1+0x5c] ;  /* 0x00005c0001037983 */ /* 0x000ea20000300800 */
[----:B------:R-:W-:-:S04]  /*f8f0*/  IADD3 R2, R2, 0x400, RZ ;  /* 0x0000040002027810 */ /* 0x000fc80007ffe0ff */
[----:B------:R-:W-:-:S04]  /*f900*/  SHF.R.U32.HI R2, RZ, 0x4, R2 ;  /* 0x00000004ff027819 */ /* 0x000fc80000011602 */
[----:B------:R-:W-:Y:S01]  /*f910*/  LOP3.LUT R9, R2, 0x3fff, RZ, 0xc0, !PT ;  /* 0x00003fff02097812 */ /* 0x000fe200078ec0ff */
[----:B--2---:R-:W-:-:S05]  /*f920*/  VIADD R3, R3, 0x1e800 ;  /* 0x0001e80003037836 */ /* 0x004fca0000000000 */
[----:B------:R-:W-:-:S04]  /*f930*/  SHF.R.U32.HI R3, RZ, 0x4, R3 ;  /* 0x00000004ff037819 */ /* 0x000fc80000011603 */
[----:B------:R-:W-:Y:S01]  /*f940*/  LOP3.LUT R3, R3, 0x3fff, RZ, 0xc0, !PT ;  /* 0x00003fff03037812 */ /* 0x000fe200078ec0ff */
[----:B-1----:R-:W-:Y:S06]  /*f950*/  @P2 BRA `(.L_x_424) ;  /* 0x0000000000082947 */ /* 0x002fec0003800000 */
[----:B------:R-:W1:Y:S02]  /*f960*/  SYNCS.PHASECHK.TRANS64.TRYWAIT P0, [R11+URZ+0x30850], R0 ;  /* 0x030850000b0075a7 */ /* 0x000e64000800017f */
[----:B-1----:R-:W-:Y:S05]  /*f970*/  @!P0 BRA `(.L_x_425) ;  /* 0x00000078004c8947 */ /* 0x002fea0003800000 */
.L_x_424:
[----:B------:R-:W-:Y:S01]  /*f980*/  LOP3.LUT R2, R3, 0x10000, RZ, 0xfc, !PT ;  /* 0x0001000003027812 */ /* 0x000fe200078efcff */
[----:B-----5:R-:W-:Y:S01]  /*f990*/  IMAD R8, R22, 0x600, R9 ;  /* 0x0000060016087824 */ /* 0x020fe200078e0209 */
[----:B------:R-:W0:Y:S01]  /*f9a0*/  LDL.LU R10, [R1+0x24] ;  /* 0x00002400010a7983 */ /* 0x000e220000300800 */
[----:B------:R-:W-:Y:S02]  /*f9b0*/  IMAD.MOV.U32 R3, RZ, RZ, 0x40000040 ;  /* 0x40000040ff037424 */ /* 0x000fe400078e00ff */
[----:B------:R-:W-:Y:S01]  /*f9c0*/  IMAD.MOV.U32 R9, RZ, RZ, 0x40000040 ;  /* 0x40000040ff097424 */ /* 0x000fe200078e00ff */
[----:B------:R-:W-:Y:S05]  /*f9d0*/  WARPSYNC.ALL ;  /* 0x0000000000007948 */ /* 0x000fea0003800000 */
[----:B------:R-:W-:Y:S01]  /*f9e0*/  R2UR UR4, R2 ;  /* 0x00000000020472ca */ /* 0x000fe200000e0000 */
[C---:B------:R-:W-:Y:S01]  /*f9f0*/  VIADD R12, R8.reuse, 0x80 ;  /* 0x00000080080c7836 */ /* 0x040fe20000000000 */
[----:B------:R-:W-:Y:S01]  /*fa00*/  R2UR UR5, R3 ;  /* 0x00000000030572ca */ /* 0x000fe200000e0000 */
[----:B------:R-:W-:Y:S01]  /*fa10*/  IMAD.MOV.U32 R15, RZ, RZ, 0x40000040 ;  /* 0x40000040ff0f7424 */ /* 0x000fe200078e00ff */
[----:B------:R-:W-:Y:S01]  /*fa20*/  R2UR UR6, R8 ;  /* 0x00000000080672ca */ /* 0x000fe200000e0000 */
[----:B------:R-:W2:Y:S01]  /*fa30*/  LDL.LU R20, [R1+0x28] ;  /* 0x0000280001147983 */ /* 0x000ea20000300800 */
[----:B------:R-:W-:Y:S01]  /*fa40*/  R2UR UR7, R9 ;  /* 0x00000000090772ca */ /* 0x000fe200000e0000 */
[----:B------:R-:W-:Y:S01]  /*fa50*/  WARPGROUP.ARRIVE ;  /* 0x00000000000079c5 */ /* 0x000fe20000000000 */
[----:B------:R-:W-:Y:S01]  /*fa60*/  IADD3 R14, R2, 0x2, RZ ;  /* 0x00000002020e7810 */ /* 0x000fe20007ffe0ff */
[----:B------:R-:W3:Y:S01]  /*fa70*/  SHFL.BFLY PT, R7, R4, 0x2, 0x1f ;  /* 0x0c401f0004077f89 */ /* 0x000ee200000e0000 */
[----:B------:R-:W-:Y:S01]  /*fa80*/  MOV R13, 0x40000040 ;  /* 0x40000040000d7802 */ /* 0x000fe20000000f00 */
[----:B------:R-:W-:Y:S01]  /*fa90*/  IMAD.MOV.U32 R9, RZ, RZ, 0x40000040 ;  /* 0x40000040ff097424 */ /* 0x000fe200078e00ff */
[----:B------:R-:W-:Y:S01]  /*faa0*/  MOV R28, RZ ;  /* 0x000000ff001c7202 */ /* 0x000fe20000000f00 */
[----:B------:R-:W-:Y:S01]  /*fab0*/  VIADD R22, R22, 0x1 ;  /* 0x0000000116167836 */ /* 0x000fe20000000000 */
[----:B------:R-:W-:-:S04]  /*fac0*/  MOV R3, 0x40000040 ;  /* 0x4000004000037802 */ /* 0x000fc80000000f00 */
[----:B------:R-:W-:Y:S01]  /*fad0*/  ISETP.NE.AND P0, PT, R22, 0x2, PT ;  /* 0x000000021600780c */ /* 0x000fe20003f05270 */
[----:B------:R-:W-:Y:S01]  /*fae0*/  HGMMA.64x64x16.F32 R120, gdesc[UR4].tnspB, R120, gsb0 ;  /* 0x40e00000047879f0 */ /* 0x000fe20008000878 */
[----:B------:R-:W-:Y:S01]  /*faf0*/  R2UR UR4, R14 ;  /* 0x000000000e0472ca */ /* 0x000fe200000e0000 */
[----:B------:R-:W-:Y:S01]  /*fb00*/  VIADD R14, R2, 0x4 ;  /* 0x00000004020e7836 */ /* 0x000fe20000000000 */
[----:B------:R-:W-:Y:S02]  /*fb10*/  R2UR UR5, R15 ;  /* 0x000000000f0572ca */ /* 0x000fe400000e0000 */
[----:B------:R-:W-:Y:S01]  /*fb20*/  R2UR UR6, R12 ;  /* 0x000000000c0672ca */ /* 0x000fe200000e0000 */
[----:B------:R-:W-:Y:S01]  /*fb30*/  VIADD R12, R8, 0x100 ;  /* 0x00000100080c7836 */ /* 0x000fe20000000000 */
[----:B------:R-:W-:Y:S01]  /*fb40*/  R2UR UR7, R13 ;  /* 0x000000000d0772ca */ /* 0x000fe200000e0000 */
[----:B------:R-:W-:Y:S01]  /*fb50*/  IMAD.MOV.U32 R13, RZ, RZ, 0x40000040 ;  /* 0x40000040ff0d7424 */ /* 0x000fe200078e00ff */
[----:B------:R-:W-:Y:S01]  /*fb60*/  MOV R15, 0x40000040 ;  /* 0x40000040000f7802 */ /* 0x000fe20000000f00 */
[----:B---3--:R-:W-:Y:S01]  /*fb70*/  FADD.FTZ R7, R7, R4 ;  /* 0x0000000407077221 */ /* 0x008fe20000010000 */
[----:B------:R-:W-:-:S02]  /*fb80*/  WARPGROUP.DEPBAR.LE gsb0, 0x0 ;  /* 0x00008000000079c5 */ /* 0x000fc40000010000 */
[----:B------:R-:W-:-:S07]  /*fb90*/  WARPGROUP.ARRIVE ;  /* 0x00000000000079c5 */ /* 0x000fce0000000000 */
[----:B------:R-:W-:Y:S01]  /*fba0*/  HGMMA.64x64x16.F32 R120, gdesc[UR4].tnspB, R120, gsb0 ;  /* 0x40e00000047879f0 */ /* 0x000fe20008000878 */
[----:B------:R-:W-:Y:S01]  /*fbb0*/  R2UR UR4, R14 ;  /* 0x000000000e0472ca */ /* 0x000fe200000e0000 */
[----:B------:R-:W-:Y:S01]  /*fbc0*/  VIADD R14, R2, 0x6 ;  /* 0x00000006020e7836 */ /* 0x000fe20000000000 */
[----:B------:R-:W-:Y:S01]  /*fbd0*/  R2UR UR5, R15 ;  /* 0x000000000f0572ca */ /* 0x000fe200000e0000 */
[----:B------:R-:W-:Y:S01]  /*fbe0*/  IMAD.MOV.U32 R15, RZ, RZ, 0x40000040 ;  /* 0x40000040ff0f7424 */ /* 0x000fe200078e00ff */
[----:B------:R-:W-:Y:S02]  /*fbf0*/  R2UR UR6, R12 ;  /* 0x000000000c0672ca */ /* 0x000fe400000e0000 */
[----:B------:R-:W-:Y:S01]  /*fc00*/  R2UR UR7, R13 ;  /* 0x000000000d0772ca */ /* 0x000fe200000e0000 */
[----:B------:R-:W-:Y:S01]  /*fc10*/  IMAD.MOV.U32 R13, RZ, RZ, 0x40000040 ;  /* 0x40000040ff0d7424 */ /* 0x000fe200078e00ff */
[----:B------:R-:W-:Y:S01]  /*fc20*/  IADD3 R12, R8, 0x180, RZ ;  /* 0x00000180080c7810 */ /* 0x000fe20007ffe0ff */
[----:B------:R-:W-:-:S02]  /*fc30*/  WARPGROUP.DEPBAR.LE gsb0, 0x0 ;  /* 0x00008000000079c5 */ /* 0x000fc40000010000 */
[----:B------:R-:W-:-:S08]  /*fc40*/  WARPGROUP.ARRIVE ;  /* 0x00000000000079c5 */ /* 0x000fd00000000000 */
[----:B------:R-:W-:Y:S01]  /*fc50*/  HGMMA.64x64x16.F32 R120, gdesc[UR4].tnspB, R120, gsb0 ;  /* 0x40e00000047879f0 */ /* 0x000fe20008000878 */
[----:B------:R-:W-:Y:S02]  /*fc60*/  R2UR UR4, R14 ;  /* 0x000000000e0472ca */ /* 0x000fe400000e0000 */
[----:B------:R-:W-:Y:S01]  /*fc70*/  R2UR UR5, R15 ;  /* 0x000000000f0572ca */ /* 0x000fe200000e0000 */
[----:B------:R-:W-:Y:S01]  /*fc80*/  IMAD.MOV.U32 R15, RZ, RZ, 0x40000040 ;  /* 0x40000040ff0f7424 */ /* 0x000fe200078e00ff */
[----:B------:R-:W-:Y:S01]  /*fc90*/  R2UR UR6, R12 ;  /* 0x000000000c0672ca */ /* 0x000fe200000e0000 */
[----:B------:R-:W-:Y:S01]  /*fca0*/  VIADD R12, R8, 0x200 ;  /* 0x00000200080c7836 */ /* 0x000fe20000000000 */
[----:B------:R-:W-:Y:S02]  /*fcb0*/  R2UR UR7, R13 ;  /* 0x000000000d0772ca */ /* 0x000fe400000e0000 */
[----:B------:R-:W-:Y:S02]  /*fcc0*/  IADD3 R14, R2, 0x600, RZ ;  /* 0x00000600020e7810 */ /* 0x000fe40007ffe0ff */
[----:B------:R-:W-:Y:S01]  /*fcd0*/  MOV R13, 0x40000040 ;  /* 0x40000040000d7802 */ /* 0x000fe20000000f00 */
[----:B------:R-:W-:-:S02]  /*fce0*/  WARPGROUP.DEPBAR.LE gsb0, 0x0 ;  /* 0x00008000000079c5 */ /* 0x000fc40000010000 */
[----:B------:R-:W-:-:S06]  /*fcf0*/  WARPGROUP.ARRIVE ;  /* 0x00000000000079c5 */ /* 0x000fcc0000000000 */
        /* <DEDUP_REMOVED lines=9> */
[----:B01----:R-:W0:Y:S01]  /*fd90*/  SHFL.BFLY PT, R0, R10, 0x2, 0x1f ;  /* 0x0c401f000a007f89 */ /* 0x003e2200000e0000 */
        /* <DEDUP_REMOVED lines=33> */
[----:B------:R-:W-:-:S02]  /*ffb0*/  WARPGROUP.DEPBAR.LE gsb0, 0x0 ;  /* 0x00008000000079c5 */ /* 0x000fc40000010000 */
[----:B------:R-:W-:-:S08]  /*ffc0*/  WARPGROUP.ARRIVE ;  /* 0x00000000000079c5 */ /* 0x000fd00000000000 */
        /* <DEDUP_REMOVED lines=16> */
[C---:B------:R-:W-:Y:S01]  /*100d0*/  VIADD R12, R8.reuse, 0x500 ;  /* 0x00000500080c7836 */ /* 0x040fe20000000000 */
[----:B------:R-:W-:Y:S01]  /*100e0*/  R2UR UR7, R13 ;  /* 0x000000000d0772ca */ /* 0x000fe200000e0000 */
[----:B------:R-:W-:Y:S01]  /*100f0*/  VIADD R8, R8, 0x580 ;  /* 0x0000058008087836 */ /* 0x000fe20000000000 */
[C---:B------:R-:W-:Y:S01]  /*10100*/  IADD3 R14, R2.reuse, 0xc04, RZ ;  /* 0x00000c04020e7810 */ /* 0x040fe20007ffe0ff */
[----:B------:R-:W-:Y:S01]  /*10110*/  VIADD R2, R2, 0xc06 ;  /* 0x00000c0602027836 */ /* 0x000fe20000000000 */
[----:B------:R-:W-:Y:S01]  /*10120*/  MOV R13, 0x40000040 ;  /* 0x40000040000d7802 */ /* 0x000fe20000000f00 */
[----:B------:R-:W-:-:S02]  /*10130*/  WARPGROUP.DEPBAR.LE gsb0, 0x0 ;  /* 0x00008000000079c5 */ /* 0x000fc40000010000 */
[----:B------:R-:W-:-:S06]  /*10140*/  WARPGROUP.ARRIVE ;  /* 0x00000000000079c5 */ /* 0x000fcc0000000000 */
[----:B------:R-:W-:Y:S01]  /*10150*/  HGMMA.64x64x16.F32 R120, gdesc[UR4].tnspB, R120, gsb0 ;  /* 0x40e00000047879f0 */ /* 0x000fe20008000878 */
[----:B------:R-:W-:Y:S02]  /*10160*/  R2UR UR4, R14 ;  /* 0x000000000e0472ca */ /* 0x000fe400000e0000 */
[----:B------:R-:W-:Y:S02]  /*10170*/  R2UR UR5, R15 ;  /* 0x000000000f0572ca */ /* 0x000fe400000e0000 */
[----:B------:R-:W-:Y:S02]  /*10180*/  R2UR UR6, R12 ;  /* 0x000000000c0672ca */ /* 0x000fe400000e0000 */
[----:B------:R-:W-:Y:S01]  /*10190*/  R2UR UR7, R13 ;  /* 0x000000000d0772ca */ /* 0x000fe200000e0000 */
[----:B------:R-:W-:Y:S02]  /*101a0*/  WARPGROUP.DEPBAR.LE gsb0, 0x0 ;  /* 0x00008000000079c5 */ /* 0x000fe40000010000 */
[----:B------:R-:W-:-:S10]  /*101b0*/  WARPGROUP.ARRIVE ;  /* 0x00000000000079c5 */ /* 0x000fd40000000000 */
[----:B------:R-:W-:Y:S01]  /*101c0*/  HGMMA.64x64x16.F32 R120, gdesc[UR4].tnspB, R120, gsb0 ;  /* 0x40e00000047879f0 */ /* 0x000fe20008000878 */
[----:B------:R-:W-:Y:S01]  /*101d0*/  R2UR UR4, R2 ;  /* 0x00000000020472ca */ /* 0x000fe200000e0000 */
[----:B0-----:R-:W-:Y:S01]  /*101e0*/  FADD.FTZ R2, R0, R10 ;  /* 0x0000000a00027221 */ /* 0x001fe20000010000 */
[----:B------:R-:W-:Y:S01]  /*101f0*/  R2UR UR5, R3 ;  /* 0x00000000030572ca */ /* 0x000fe200000e0000 */
[----:B------:R-:W0:Y:S01]  /*10200*/  SHFL.BFLY PT, R0, R7, 0x1, 0x1f ;  /* 0x0c201f0007007f89 */ /* 0x000e2200000e0000 */
[----:B------:R-:W-:Y:S02]  /*10210*/  R2UR UR6, R8 ;  /* 0x00000000080672ca */ /* 0x000fe400000e0000 */
[----:B------:R-:W-:Y:S01]  /*10220*/  R2UR UR7, R9 ;  /* 0x00000000090772ca */ /* 0x000fe200000e0000 */
[----:B------:R-:W1:Y:S01]  /*10230*/  SHFL.BFLY PT, R3, R2, 0x1, 0x1f ;  /* 0x0c201f0002037f89 */ /* 0x000e6200000e0000 */
[----:B0-----:R-:W-:Y:S01]  /*10240*/  FADD.FTZ R10, R7, R0 ;  /* 0x00000000070a7221 */ /* 0x001fe20000010000 */
[----:B------:R-:W-:Y:S01]  /*10250*/  SEL R0, RZ, 0x1, P0 ;  /* 0x00000001ff007807 */ /* 0x000fe20000000000 */
[----:B-1----:R-:W-:-:S03]  /*10260*/  FADD.FTZ R13, R2, R3 ;  /* 0x00000003020d7221 */ /* 0x002fc60000010000 */
[----:B------:R-:W-:Y:S02]  /*10270*/  FSETP.NE.FTZ.AND P2, PT, R10, RZ, PT ;  /* 0x000000ff0a00720b */ /* 0x000fe40003f55000 */
[----:B--2---:R-:W-:Y:S02]  /*10280*/  LOP3.LUT R20, R20, R0, RZ, 0x3c, !PT ;  /* 0x0000000014147212 */ /* 0x004fe400078e3cff */
[----:B------:R-:W-:-:S09]  /*10290*/  FSETP.NE.FTZ.AND P3, PT, R13, RZ, PT ;  /* 0x000000ff0d00720b */ /* 0x000fd20003f75000 */
[----:B------:R-:W-:Y:S08]  /*102a0*/  @P2 MUFU.LG2 R4, R10 ;  /* 0x0000000a00042308 */ /* 0x000ff00000000c00 */
[----:B------:R0:W-:Y:S01]  /*102b0*/  @P2 MUFU.RCP R28, R10 ;  /* 0x0000000a001c2308 */ /* 0x0001e20000001000 */
[----:B------:R-:W-:Y:S02]  /*102c0*/  WARPGROUP.DEPBAR.LE gsb0, 0x0 ;  /* 0x00008000000079c5 */ /* 0x000fe40000010000 */
[----:B0-----:R-:W2:Y:S01]  /*102d0*/  LDL.LU R10, [R1+0x80] ;  /* 0x00008000010a7983 */ /* 0x001ea20000300800 */
[----:B------:R-:W-:-:S04]  /*102e0*/  WARPGROUP.ARRIVE ;  /* 0x00000000000079c5 */ /* 0x000fc80000000000 */
[----:B------:R-:W0:Y:S02]  /*102f0*/  @P3 MUFU.LG2 R8, R13 ;  /* 0x0000000d00083308 */ /* 0x000e240000000c00 */
[----:B------:R-:W-:Y:S01]  /*10300*/  HGMMA.64x64x16.F32 R120, gdesc[UR4].tnspB, R120, gsb0 ;  /* 0x40e00000047879f0 */ /* 0x000fe20008000878 */
[----:B------:R-:W-:Y:S01]  /*10310*/  MOV R2, RZ ;  /* 0x000000ff00027202 */ /* 0x000fe20000000f00 */
[----:B------:R1:W-:Y:S05]  /*10320*/  STL [R1+0x28], R20 ;  /* 0x0000281401007387 */ /* 0x0003ea0000100800 */
[----:B------:R-:W3:Y:S01]  /*10330*/  @P3 MUFU.RCP R2, R13 ;  /* 0x0000000d00023308 */ /* 0x000ee20000001000 */
[----:B------:R-:W-:-:S02]  /*10340*/  @!P1 VIADD R9, R11, 0x30860 ;  /* 0x000308600b099836 */ /* 0x000fc40000000000 */
[C---:B------:R-:W-:Y:S01]  /*10350*/  @P3 FMUL.FTZ R11, R6.reuse, 0.69314718246459960938 ;  /* 0x3f317218060b3820 */ /* 0x040fe20000410000 */
[----:B------:R-:W-:Y:S01]  /*10360*/  @P2 FMUL.FTZ R0, R6, 0.69314718246459960938 ;  /* 0x3f31721806002820 */ /* 0x000fe20000410000 */
[----:B0-----:R-:W-:Y:S01]  /*10370*/  @P3 FMUL.FTZ R8, R8, 0.69314718246459960938 ;  /* 0x3f31721808083820 */ /* 0x001fe20000410000 */
[----:B------:R-:W-:Y:S01]  /*10380*/  @!P1 PRMT R9, RZ, 0x654, R9 ;  /* 0x00000654ff099816 */ /* 0x000fe20000000009 */
[----:B------:R-:W-:Y:S01]  /*10390*/  @P2 FMUL.FTZ R7, R4, 0.69314718246459960938 ;  /* 0x3f31721804072820 */ /* 0x000fe20000410000 */
[----:B------:R-:W-:Y:S02]  /*103a0*/  IMAD.MOV.U32 R21, RZ, RZ, -0x800000 ;  /* 0xff800000ff157424 */ /* 0x000fe400078e00ff */
[----:B------:R-:W-:Y:S01]  /*103b0*/  @P3 FFMA.FTZ R21, R11, R37, R8 ;  /* 0x000000250b153223 */ /* 0x000fe20000010008 */
[----:B------:R-:W-:Y:S02]  /*103c0*/  IMAD.MOV.U32 R3, RZ, RZ, -0x800000 ;  /* 0xff800000ff037424 */ /* 0x000fe400078e00ff */
[----:B------:R-:W-:Y:S01]  /*103d0*/  @P2 FFMA.FTZ R3, R0, R5, R7 ;  /* 0x0000000500032223 */ /* 0x000fe20000010007 */
[----:B------:R-:W-:Y:S01]  /*103e0*/  SEL R22, R22, RZ, P0 ;  /* 0x000000ff16167207 */ /* 0x000fe20000000000 */
[----:B------:R-:W-:-:S02]  /*103f0*/  WARPGROUP.DEPBAR.LE gsb0, 0x0 ;  /* 0x00008000000079c5 */ /* 0x000fc40000010000 */
        /* <DEDUP_REMOVED lines=17> */
[----:B------:R-:W-:Y:S01]  /*10510*/  PLOP3.LUT P1, PT, PT, PT, PT, 0x8, 0x0 ;  /* 0x000000000000781c */ /* 0x000fe20003f2e170 */
        /* <DEDUP_REMOVED lines=16> */
[----:B--2---:R-:W-:-:S05]  /*10620*/  VIADD R10, R10, 0x1 ;  /* 0x000000010a0a7836 */ /* 0x004fca0000000000 */
[----:B------:R1:W-:Y:S02]  /*10630*/  STL [R1+0x80], R10 ;  /* 0x0000800a01007387 */ /* 0x0003e40000100800 */
.L_x_371:
[----:B------:R-:W2:Y:S01]  /*10640*/  LDL R63, [R1+0x78] ;  /* 0x00007800013f7983 */ /* 0x000ea20000100800 */
[----:B------:R-:W-:Y:S05]  /*10650*/  WARPSYNC.ALL ;  /* 0x0000000000007948 */ /* 0x000fea0003800000 */
[----:B------:R-:W0:Y:S01]  /*10660*/  S2R R5, SR_TID.X ;  /* 0x0000000000057919 */ /* 0x000e220000002100 */
[----:B------:R-:W3:Y:S01]  /*10670*/  S2UR UR5, SR_CgaCtaId ;  /* 0x00000000000579c3 */ /* 0x000ee20000008800 */
[----:B------:R-:W-:Y:S01]  /*10680*/  UMOV UR4, 0x400 ;  /* 0x0000040000047882 */ /* 0x000fe20000000000 */
[----:B------:R-:W-:Y:S01]  /*10690*/  BSSY B0, `(.L_x_426) ;  /* 0x0000194000007945 */ /* 0x000fe20003800000 */
[----:B---3--:R-:W-:-:S06]  /*106a0*/  ULEA UR4, UR5, UR4, 0x18 ;  /* 0x0000000405047291 */ /* 0x008fcc000f8ec03f */
[----:B------:R-:W-:Y:S01]  /*106b0*/  MOV R2, UR4 ;  /* 0x0000000400027c02 */ /* 0x000fe20008000f00 */
[----:B------:R-:W-:Y:S01]  /*106c0*/  BAR.SYNC.DEFER_BLOCKING 0x5, 0x1a0 ;  /* 0x0146800000007b1d */ /* 0x000fe20000010000 */
[----:B0-----:R-:W-:-:S05]  /*106d0*/  VIADD R64, R5, 0xffffff80 ;  /* 0xffffff8005407836 */ /* 0x001fca0000000000 */
[----:B------:R-:W-:-:S04]  /*106e0*/  SHF.R.S32.HI R4, RZ, 0x1f, R64 ;  /* 0x0000001fff047819 */ /* 0x000fc80000011440 */
[----:B-1----:R-:W-:-:S04]  /*106f0*/  LEA.HI R20, R4, R64, RZ, 0x3 ;  /* 0x0000004004147211 */ /* 0x002fc800078f18ff */
[----:B------:R-:W-:Y:S02]  /*10700*/  LOP3.LUT R0, R20, 0x1ffffff8, RZ, 0xc0, !PT ;  /* 0x1ffffff814007812 */ /* 0x000fe400078ec0ff */
[----:B------:R-:W-:-:S03]  /*10710*/  SHF.R.S32.HI R20, RZ, 0x3, R20 ;  /* 0x00000003ff147819 */ /* 0x000fc60000011414 */
[----:B------:R-:W-:-:S04]  /*10720*/  IMAD.IADD R0, R64, 0x1, -R0 ;  /* 0x0000000140007824 */ /* 0x000fc800078e0a00 */
[----:B------:R-:W-:Y:S01]  /*10730*/  IMAD.SHL.U32 R0, R0, 0x8, RZ ;  /* 0x0000000800007824 */ /* 0x000fe200078e00ff */
[----:B------:R0:W1:Y:S01]  /*10740*/  LDS.128 R32, [R2+0x308d0] ;  /* 0x0308d00002207984 */ /* 0x0000620000000c00 */
[----:B------:R-:W-:Y:S06]  /*10750*/  BAR.ARV 0x4, 0x1a0 ;  /* 0x0106800000007b1d */ /* 0x000fec0000002000 */
[----:B--2---:R-:W-:Y:S02]  /*10760*/  SHF.R.S32.HI R26, RZ, 0x1f, R63 ;  /* 0x0000001fff1a7819 */ /* 0x004fe4000001143f */
[----:B------:R-:W-:-:S02]  /*10770*/  SHF.L.U32 R62, R63, 0x2, RZ ;  /* 0x000000023f3e7819 */ /* 0x000fc400000006ff */
[----:B------:R-:W-:Y:S01]  /*10780*/  SHF.L.U64.HI R60, R63, 0x2, R26 ;  /* 0x000000023f3c7819 */ /* 0x000fe2000001021a */
[----:B01----:R-:W-:Y:S06]  /*10790*/  @P1 BRA `(.L_x_427) ;  /* 0x0000000c00d41947 */ /* 0x003fec0003800000 */
[----:B------:R-:W-:Y:S01]  /*107a0*/  VIADD R6, R5, 0xffffff80 ;  /* 0xffffff8005067836 */ /* 0x000fe20000000000 */
[----:B------:R-:W-:Y:S01]  /*107b0*/  LEA.HI R4, R4, R64, RZ, 0x4 ;  /* 0x0000004004047211 */ /* 0x000fe200078f20ff */
[----:B------:R-:W0:Y:S03]  /*107c0*/  S2R R5, SR_SWINHI ;  /* 0x0000000000057919 */ /* 0x000e260000002f00 */
[----:B------:R-:W-:Y:S01]  /*107d0*/  SHF.R.S32.HI R8, RZ, 0x1f, R6 ;  /* 0x0000001fff087819 */ /* 0x000fe20000011406 */
[----:B------:R-:W2:Y:S01]  /*107e0*/  LDL R65, [R1+0x7c] ;  /* 0x00007c0001417983 */ /* 0x000ea20000100800 */
[----:B------:R-:W-:Y:S02]  /*107f0*/  SHF.R.S32.HI R7, RZ, 0x4, R4 ;  /* 0x00000004ff077819 */ /* 0x000fe40000011404 */
[----:B------:R-:W-:Y:S02]  /*10800*/  LEA.HI R8, R8, R6, RZ, 0x5 ;  /* 0x0000000608087211 */ /* 0x000fe400078f28ff */
[----:B------:R-:W-:-:S02]  /*10810*/  LEA.HI R6, R4, R7, RZ, 0x1 ;  /* 0x0000000704067211 */ /* 0x000fc400078f08ff */
[----:B------:R-:W-:Y:S02]  /*10820*/  LOP3.LUT R4, R4, 0xfffffff0, RZ, 0xc0, !PT ;  /* 0xfffffff004047812 */ /* 0x000fe400078ec0ff */
[----:B------:R-:W-:Y:S02]  /*10830*/  SHF.R.S32.HI R8, RZ, 0x5, R8 ;  /* 0x00000005ff087819 */ /* 0x000fe40000011408 */
[----:B------:R-:W-:Y:S01]  /*10840*/  LOP3.LUT R6, R6, 0x1ffffffe, RZ, 0xc0, !PT ;  /* 0x1ffffffe06067812 */ /* 0x000fe200078ec0ff */
[----:B------:R-:W-:Y:S01]  /*10850*/  IMAD.IADD R4, R64, 0x1, -R4 ;  /* 0x0000000140047824 */ /* 0x000fe200078e0a04 */
[----:B------:R-:W-:-:S03]  /*10860*/  SHF.L.U32 R9, R8, 0xa, RZ ;  /* 0x0000000a08097819 */ /* 0x000fc600000006ff */
[----:B------:R-:W-:Y:S01]  /*10870*/  IMAD.IADD R6, R7, 0x1, -R6 ;  /* 0x0000000107067824 */ /* 0x000fe200078e0a06 */
[----:B------:R-:W-:-:S03]  /*10880*/  LEA R9, R4, R9, 0x6 ;  /* 0x0000000904097211 */ /* 0x000fc600078e30ff */
[----:B------:R-:W-:Y:S01]  /*10890*/  IMAD.SHL.U32 R6, R6, 0x8, RZ ;  /* 0x0000000806067824 */ /* 0x000fe200078e00ff */
[----:B------:R-:W-:Y:S05]  /*108a0*/  WARPSYNC.ALL ;  /* 0x0000000000007948 */ /* 0x000fea0003800000 */
[----:B------:R-:W-:Y:S01]  /*108b0*/  IMAD.IADD R9, R6, 0x1, R9 ;  /* 0x0000000106097824 */ /* 0x000fe200078e0209 */
[----:B------:R-:W-:Y:S01]  /*108c0*/  F2FP.F16.F32.PACK_AB R12, R12, R55 ;  /* 0x000000370c0c723e */ /* 0x000fe200000000ff */
[----:B------:R-:W-:Y:S01]  /*108d0*/  ULDC.64 UR4, c[0x0][0xbd8] ;  /* 0x0002f60000047ab9 */ /* 0x000fe20000000a00 */
[----:B-----5:R-:W-:Y:S02]  /*108e0*/  MOV R24, R2 ;  /* 0x0000000200187202 */ /* 0x020fe40000000f00 */
[----:B0-----:R-:W-:-:S03]  /*108f0*/  MOV R25, R5 ;  /* 0x0000000500197202 */ /* 0x001fc60000000f00 */
[----:B------:R-:W-:Y:S01]  /*10900*/  IMAD.WIDE R10, R9, 0x2, R24 ;  /* 0x00000002090a7825 */ /* 0x000fe200078e0218 */
[----:B------:R-:W-:Y:S02]  /*10910*/  BAR.SYNC.DEFER_BLOCKING 0x1, 0x180 ;  /* 0x0046000000007b1d */ /* 0x000fe40000010000 */
[C---:B------:R-:W-:Y:S02]  /*10920*/  IADD3 R57, P2, R10.reuse, 0x20, RZ ;  /* 0x000000200a397810 */ /* 0x040fe40007f5e0ff */
[C---:B------:R-:W-:Y:S02]  /*10930*/  LOP3.LUT R9, R10.reuse, 0x380, RZ, 0xc0, !PT ;  /* 0x000003800a097812 */ /* 0x040fe400078ec0ff */
[C---:B------:R-:W-:Y:S02]  /*10940*/  IADD3 R61, P0, R10.reuse, 0x60, RZ ;  /* 0x000000600a3d7810 */ /* 0x040fe40007f1e0ff */
[----:B------:R-:W-:Y:S02]  /*10950*/  IADD3 R59, P1, R10, 0x40, RZ ;  /* 0x000000400a3b7810 */ /* 0x000fe40007f3e0ff */
[----:B------:R-:W-:-:S02]  /*10960*/  LOP3.LUT R4, R57, 0x380, RZ, 0xc0, !PT ;  /* 0x0000038039047812 */ /* 0x000fc400078ec0ff */
[----:B------:R-:W-:Y:S02]  /*10970*/  SHF.R.U64 R9, R9, 0x3, RZ ;  /* 0x0000000309097819 */ /* 0x000fe400000012ff */
[----:B------:R-:W-:Y:S02]  /*10980*/  LOP3.LUT R6, R59, 0x380, RZ, 0xc0, !PT ;  /* 0x000003803b067812 */ /* 0x000fe400078ec0ff */
[----:B------:R-:W-:Y:S02]  /*10990*/  LOP3.LUT R32, R61, 0x380, RZ, 0xc0, !PT ;  /* 0x000003803d207812 */ /* 0x000fe400078ec0ff */
[----:B------:R-:W-:Y:S02]  /*109a0*/  SHF.R.U64 R4, R4, 0x3, RZ ;  /* 0x0000000304047819 */ /* 0x000fe400000012ff */
[----:B------:R-:W-:Y:S02]  /*109b0*/  LOP3.LUT R10, R9, R10, RZ, 0x3c, !PT ;  /* 0x0000000a090a7212 */ /* 0x000fe400078e3cff */
[----:B------:R-:W-:-:S02]  /*109c0*/  SHF.R.U64 R6, R6, 0x3, RZ ;  /* 0x0000000306067819 */ /* 0x000fc400000012ff */
[----:B------:R-:W-:Y:S01]  /*109d0*/  SHF.R.U64 R32, R32, 0x3, RZ ;  /* 0x0000000320207819 */ /* 0x000fe200000012ff */
[--C-:B------:R-:W-:Y:S01]  /*109e0*/  IMAD.X R7, RZ, RZ, R11.reuse, P1 ;  /* 0x000000ffff077224 */ /* 0x100fe200008e060b */
[----:B------:R-:W-:Y:S01]  /*109f0*/  LOP3.LUT R8, R4, R57, RZ, 0x3c, !PT ;  /* 0x0000003904087212 */ /* 0x000fe200078e3cff */
[----:B------:R-:W-:Y:S01]  /*10a00*/  IMAD.X R9, RZ, RZ, R11, P2 ;  /* 0x000000ffff097224 */ /* 0x000fe200010e060b */
[----:B------:R-:W-:Y:S02]  /*10a10*/  IADD3.X R5, RZ, R11, RZ, P0, !PT ;  /* 0x0000000bff057210 */ /* 0x000fe400007fe4ff */
[----:B------:R-:W-:Y:S02]  /*10a20*/  LOP3.LUT R6, R6, R59, RZ, 0x3c, !PT ;  /* 0x0000003b06067212 */ /* 0x000fe400078e3cff */
[----:B------:R-:W-:Y:S02]  /*10a30*/  LOP3.LUT R4, R32, R61, RZ, 0x3c, !PT ;  /* 0x0000003d20047212 */ /* 0x000fe400078e3cff */
[----:B------:R-:W-:-:S02]  /*10a40*/  MOV R10, R10 ;  /* 0x0000000a000a7202 */ /* 0x000fc40000000f00 */
[----:B------:R-:W-:Y:S02]  /*10a50*/  F2FP.F16.F32.PACK_AB R13, R13, R58 ;  /* 0x0000003a0d0d723e */ /* 0x000fe400000000ff */
[----:B------:R-:W-:Y:S02]  /*10a60*/  F2FP.F16.F32.PACK_AB R14, R14, R53 ;  /* 0x000000350e0e723e */ /* 0x000fe400000000ff */
[----:B------:R-:W-:Y:S02]  /*10a70*/  F2FP.F16.F32.PACK_AB R15, R15, R56 ;  /* 0x000000380f0f723e */ /* 0x000fe400000000ff */
[----:B------:R-:W-:Y:S02]  /*10a80*/  MOV R55, R6 ;  /* 0x0000000600377202 */ /* 0x000fe40000000f00 */
[----:B------:R-:W-:Y:S01]  /*10a90*/  MOV R53, R4 ;  /* 0x0000000400357202 */ /* 0x000fe20000000f00 */
[----:B------:R0:W-:Y:S01]  /*10aa0*/  STSM.16.M88.4 [R10], R12 ;  /* 0x0000000c0a007844 */ /* 0x0001e20000000200 */
[----:B------:R-:W-:-:S02]  /*10ab0*/  MOV R32, R8 ;  /* 0x0000000800207202 */ /* 0x000fc40000000f00 */
[----:B------:R-:W-:Y:S02]  /*10ac0*/  F2FP.F16.F32.PACK_AB R4, R38, R37 ;  /* 0x000000252604723e */ /* 0x000fe400000000ff */
[----:B------:R-:W-:Y:S02]  /*10ad0*/  F2FP.F16.F32.PACK_AB R5, R51, R54 ;  /* 0x000000363305723e */ /* 0x000fe400000000ff */
[----:B------:R-:W-:Y:S02]  /*10ae0*/  F2FP.F16.F32.PACK_AB R6, R41, R36 ;  /* 0x000000242906723e */ /* 0x000fe400000000ff */
[----:B------:R-:W-:Y:S02]  /*10af0*/  F2FP.F16.F32.PACK_AB R7, R49, R52 ;  /* 0x000000343107723e */ /* 0x000fe400000000ff */
[----:B------:R-:W-:Y:S02]  /*10b00*/  F2FP.F16.F32.PACK_AB R8, R42, R31 ;  /* 0x0000001f2a08723e */ /* 0x000fe400000000ff */
[----:B------:R-:W-:-:S02]  /*10b10*/  F2FP.F16.F32.PACK_AB R9, R47, R50 ;  /* 0x000000322f09723e */ /* 0x000fc400000000ff */
[----:B------:R-:W-:Y:S02]  /*10b20*/  F2FP.F16.F32.PACK_AB R11, R45, R48 ;  /* 0x000000302d0b723e */ /* 0x000fe400000000ff */
[----:B0-----:R-:W-:Y:S02]  /*10b30*/  F2FP.F16.F32.PACK_AB R10, R39, R30 ;  /* 0x0000001e270a723e */ /* 0x001fe400000000ff */
[----:B------:R-:W-:Y:S02]  /*10b40*/  F2FP.F16.F32.PACK_AB R12, R40, R29 ;  /* 0x0000001d280c723e */ /* 0x000fe400000000ff */
[----:B------:R-:W-:Y:S02]  /*10b50*/  F2FP.F16.F32.PACK_AB R13, R43, R46 ;  /* 0x0000002e2b0d723e */ /* 0x000fe400000000ff */
[----:B------:R-:W-:Y:S02]  /*10b60*/  F2FP.F16.F32.PACK_AB R14, R28, R27 ;  /* 0x0000001b1c0e723e */ /* 0x000fe400000000ff */
[----:B------:R-:W-:-:S02]  /*10b70*/  F2FP.F16.F32.PACK_AB R15, R151, R44 ;  /* 0x0000002c970f723e */ /* 0x000fc400000000ff */
[----:B------:R-:W-:Y:S02]  /*10b80*/  ISETP.NE.U32.AND P0, PT, RZ, UR4, PT ;  /* 0x00000004ff007c0c */ /* 0x000fe4000bf05070 */
[----:B------:R-:W-:Y:S01]  /*10b90*/  IADD3 R30, P1, R62, UR4, RZ ;  /* 0x000000043e1e7c10 */ /* 0x000fe2000ff3e0ff */
[----:B------:R0:W-:Y:S01]  /*10ba0*/  STSM.16.M88.4 [R32], R4 ;  /* 0x0000000420007844 */ /* 0x0001e20000000200 */
[----:B------:R-:W-:Y:S02]  /*10bb0*/  ISETP.NE.AND.EX P0, PT, RZ, UR5, PT, P0 ;  /* 0x00000005ff007c0c */ /* 0x000fe4000bf05300 */
[----:B------:R-:W-:Y:S01]  /*10bc0*/  IADD3.X R31, R60, UR5, RZ, P1, !PT ;  /* 0x000000053c1f7c10 */ /* 0x000fe20008ffe4ff */
[----:B------:R1:W-:Y:S01]  /*10bd0*/  STSM.16.M88.4 [R55], R8 ;  /* 0x0000000837007844 */ /* 0x0003e20000000200 */
[----:B------:R-:W-:-:S03]  /*10be0*/  ULDC.64 UR4, c[0x0][0xbe0] ;  /* 0x0002f80000047ab9 */ /* 0x000fc60000000a00 */
[----:B------:R1:W-:Y:S01]  /*10bf0*/  STSM.16.M88.4 [R53], R12 ;  /* 0x0000000c35007844 */ /* 0x0003e20000000200 */
[----:B------:R-:W-:Y:S01]  /*10c00*/  BAR.SYNC.DEFER_BLOCKING 0x1, 0x180 ;  /* 0x0046000000007b1d */ /* 0x000fe20000010000 */
[----:B------:R-:W-:-:S04]  /*10c10*/  ISETP.NE.U32.AND P1, PT, RZ, UR4, PT ;  /* 0x00000004ff007c0c */ /* 0x000fc8000bf25070 */
[----:B------:R-:W-:Y:S02]  /*10c20*/  ISETP.NE.AND.EX P1, PT, RZ, UR5, PT, P1 ;  /* 0x00000005ff007c0c */ /* 0x000fe4000bf25310 */
[----:B------:R-:W-:-:S11]  /*10c30*/  MOV R37, RZ ;  /* 0x000000ff00257202 */ /* 0x000fd60000000f00 */
[----:B------:R-:W-:Y:S01]  /*10c40*/  @P1 IADD3 R28, P2, R62, UR4, RZ ;  /* 0x000000043e1c1c10 */ /* 0x000fe2000ff5e0ff */
[----:B------:R-:W-:Y:S02]  /*10c50*/  ULDC UR4, c[0x0][0xa88] ;  /* 0x0002a20000047ab9 */ /* 0x000fe40000000800 */
[----:B0-----:R-:W-:Y:S01]  /*10c60*/  IMAD.U32 R32, RZ, RZ, UR4 ;  /* 0x00000004ff207e24 */ /* 0x001fe2000f8e00ff */
[----:B------:R-:W-:Y:S01]  /*10c70*/  @P1 IADD3.X R29, R60, UR5, RZ, P2, !PT ;  /* 0x000000053c1d1c10 */ /* 0x000fe200097fe4ff */
[----:B------:R-:W3:Y:S04]  /*10c80*/  @P0 LDG.E R37, desc[UR56][R30.64] ;  /* 0x000000381e250981 */ /* 0x000ee8000c1e1900 */
[----:B------:R1:W5:Y:S01]  /*10c90*/  @P1 LDG.E R32, desc[UR56][R28.64] ;  /* 0x000000381c201981 */ /* 0x000362000c1e1900 */
[----:B--2---:R-:W-:-:S02]  /*10ca0*/  SHF.R.S32.HI R38, RZ, 0x1f, R65 ;  /* 0x0000001fff267819 */ /* 0x004fc40000011441 */
[----:B---3--:R-:W-:Y:S01]  /*10cb0*/  SHF.R.S32.HI R36, RZ, 0x1f, R37 ;  /* 0x0000001fff247819 */ /* 0x008fe20000011425 */
[----:B-1----:R-:W-:Y:S06]  /*10cc0*/  @P1 BRA `(.L_x_428) ;  /* 0x0000000000101947 */ /* 0x002fec0003800000 */
[----:B------:R-:W-:Y:S05]  /*10cd0*/  @!P0 BRA `(.L_x_428) ;  /* 0x00000000000c8947 */ /* 0x000fea0003800000 */
[----:B------:R-:W2:Y:S04]  /*10ce0*/  LDG.E R5, desc[UR56][R30.64] ;  /* 0x000000381e057981 */ /* 0x000ea8000c1e1900 */
[----:B-----5:R-:W2:Y:S02]  /*10cf0*/  LDG.E R32, desc[UR56][R30.64+0x4] ;  /* 0x000004381e207981 */ /* 0x020ea4000c1e1900 */
[----:B--2---:R-:W-:-:S07]  /*10d00*/  IMAD.IADD R32, R32, 0x1, -R5 ;  /* 0x0000000120207824 */ /* 0x004fce00078e0a05 */
.L_x_428:
[----:B------:R-:W2:Y:S01]  /*10d10*/  LDL R9, [R1+0x8c] ;  /* 0x00008c0001097983 */ /* 0x000ea20000100800 */
[----:B------:R-:W-:-:S03]  /*10d20*/  ULDC.64 UR4, c[0x0][0xb70] ;  /* 0x0002dc0000047ab9 */ /* 0x000fc60000000a00 */
[----:B------:R-:W2:Y:S01]  /*10d30*/  LDL.LU R41, [R1+0x84] ;  /* 0x0000840001297983 */ /* 0x000ea20000300800 */
[----:B------:R-:W-:Y:S01]  /*10d40*/  MOV R4, R37 ;  /* 0x0000002500047202 */ /* 0x000fe20000000f00 */
[----:B------:R-:W-:Y:S01]  /*10d50*/  IMAD R6, R38, UR4, RZ ;  /* 0x0000000426067c24 */ /* 0x000fe2000f8e02ff */
[----:B------:R-:W-:Y:S01]  /*10d60*/  SEL R40, R26, RZ, !P0 ;  /* 0x000000ff1a287207 */ /* 0x000fe20004000000 */
[----:B------:R-:W0:Y:S01]  /*10d70*/  S2R R8, SR_TID.X ;  /* 0x0000000000087919 */ /* 0x000e220000002100 */
[----:B------:R-:W-:Y:S01]  /*10d80*/  IMAD.MOV.U32 R5, RZ, RZ, R36 ;  /* 0x000000ffff057224 */ /* 0x000fe200078e0024 */
[----:B------:R-:W-:Y:S01]  /*10d90*/  SEL R39, R63, RZ, !P0 ;  /* 0x000000ff3f277207 */ /* 0x000fe20004000000 */
[C---:B------:R-:W-:Y:S02]  /*10da0*/  IMAD R7, R65.reuse, UR5, R6 ;  /* 0x0000000541077c24 */ /* 0x040fe4000f8e0206 */
[----:B------:R-:W-:Y:S01]  /*10db0*/  IMAD.WIDE.U32 R4, R65, UR4, R4 ;  /* 0x0000000441047c25 */ /* 0x000fe2000f8e0004 */
[----:B------:R-:W-:-:S03]  /*10dc0*/  ULDC.64 UR4, c[0x0][0xb78] ;  /* 0x0002de0000047ab9 */ /* 0x000fc60000000a00 */
[----:B------:R-:W-:Y:S02]  /*10dd0*/  IMAD.IADD R5, R5, 0x1, R7 ;  /* 0x0000000105057824 */ /* 0x000fe400078e0207 */
[----:B------:R-:W-:Y:S02]  /*10de0*/  IMAD R6, R40, UR4, RZ ;  /* 0x0000000428067c24 */ /* 0x000fe4000f8e02ff */
[----:B------:R-:W-:-:S04]  /*10df0*/  IMAD.WIDE.U32 R4, R39, UR4, R4 ;  /* 0x0000000427047c25 */ /* 0x000fc8000f8e0004 */
[----:B------:R-:W-:Y:S01]  /*10e00*/  IMAD R6, R39, UR5, R6 ;  /* 0x0000000527067c24 */ /* 0x000fe2000f8e0206 */
[----:B------:R-:W-:Y:S01]  /*10e10*/  ULDC.64 UR4, c[0x0][0xb40] ;  /* 0x0002d00000047ab9 */ /* 0x000fe20000000a00 */
[----:B------:R-:W-:-:S04]  /*10e20*/  IMAD R7, R20, 0x40, R0 ;  /* 0x0000004014077824 */ /* 0x000fc800078e0200 */
[----:B------:R-:W-:-:S03]  /*10e30*/  IMAD.WIDE R24, R7, 0x2, R24 ;  /* 0x0000000207187825 */ /* 0x000fc600078e0218 */
[----:B------:R-:W-:-:S04]  /*10e40*/  IADD3 R7, P4, R24, 0x4800, RZ ;  /* 0x0000480018077810 */ /* 0x000fc80007f9e0ff */
[----:B------:R-:W-:Y:S01]  /*10e50*/  IADD3.X R27, RZ, R25, RZ, P4, !PT ;  /* 0x00000019ff1b7210 */ /* 0x000fe200027fe4ff */
[--C-:B------:R-:W-:Y:S01]  /*10e60*/  IMAD.MOV.U32 R28, RZ, RZ, R0.reuse ;  /* 0x000000ffff1c7224 */ /* 0x100fe200078e0000 */
[----:B------:R-:W-:Y:S01]  /*10e70*/  SHF.R.S32.HI R29, RZ, 0x1f, R0 ;  /* 0x0000001fff1d7819 */ /* 0x000fe20000011400 */
[----:B------:R-:W-:Y:S01]  /*10e80*/  BSSY B1, `(.L_x_429) ;  /* 0x0000057000017945 */ /* 0x000fe20003800000 */
[----:B--2---:R-:W-:Y:S01]  /*10e90*/  IMAD R11, R41, 0xc0, R9 ;  /* 0x000000c0290b7824 */ /* 0x004fe200078e0209 */
[----:B0-----:R-:W-:-:S04]  /*10ea0*/  IADD3 R9, R8, -0x80, RZ ;  /* 0xffffff8008097810 */ /* 0x001fc80007ffe0ff */
[----:B------:R-:W-:Y:S02]  /*10eb0*/  SHF.R.S32.HI R8, RZ, 0x1f, R9 ;  /* 0x0000001fff087819 */ /* 0x000fe40000011409 */
[----:B------:R-:W-:Y:S02]  /*10ec0*/  IADD3 R4, P1, R11, R4, RZ ;  /* 0x000000040b047210 */ /* 0x000fe40007f3e0ff */
[----:B------:R-:W-:Y:S02]  /*10ed0*/  LEA.HI R8, R8, R9, RZ, 0x7 ;  /* 0x0000000908087211 */ /* 0x000fe400078f38ff */
[----:B------:R-:W-:Y:S02]  /*10ee0*/  LEA R30, P2, R4, UR4, 0x2 ;  /* 0x00000004041e7c11 */ /* 0x000fe4000f8410ff */
[----:B------:R-:W-:-:S05]  /*10ef0*/  LOP3.LUT R8, R8, 0xffffff80, RZ, 0xc0, !PT ;  /* 0xffffff8008087812 */ /* 0x000fca00078ec0ff */
[----:B------:R-:W-:Y:S01]  /*10f00*/  IMAD.IADD R8, R9, 0x1, -R8 ;  /* 0x0000000109087824 */ /* 0x000fe200078e0a08 */
[----:B------:R-:W-:-:S04]  /*10f10*/  SHF.R.S32.HI R9, RZ, 0x1f, R11 ;  /* 0x0000001fff097819 */ /* 0x000fc8000001140b */
[----:B------:R-:W-:Y:S02]  /*10f20*/  LOP3.LUT P0, RZ, R8, 0x3, RZ, 0xc0, !PT ;  /* 0x0000000308ff7812 */ /* 0x000fe4000780c0ff */
[----:B------:R-:W-:Y:S02]  /*10f30*/  IADD3.X R9, R9, R5, R6, P1, !PT ;  /* 0x0000000509097210 */ /* 0x000fe40000ffe406 */
[C---:B------:R-:W-:Y:S02]  /*10f40*/  IADD3 R5, R11.reuse, 0x8, RZ ;  /* 0x000000080b057810 */ /* 0x040fe40007ffe0ff */
[----:B-----5:R-:W-:Y:S02]  /*10f50*/  ISETP.GE.OR P1, PT, R11, R32, P0 ;  /* 0x000000200b00720c */ /* 0x020fe40000726670 */
[----:B------:R-:W-:Y:S01]  /*10f60*/  LEA.HI.X R31, R4, UR5, R9, 0x2, P2 ;  /* 0x00000005041f7c11 */ /* 0x000fe200090f1409 */
[----:B------:R-:W-:Y:S01]  /*10f70*/  ULDC.64 UR4, c[0x0][0xaa0] ;  /* 0x0002a80000047ab9 */ /* 0x000fe20000000a00 */
[----:B------:R-:W-:-:S02]  /*10f80*/  IADD3 R15, P2, R24, 0x1800, RZ ;  /* 0x00001800180f7810 */ /* 0x000fc40007f5e0ff */
[C---:B------:R-:W-:Y:S02]  /*10f90*/  IADD3 R11, P3, R24.reuse, 0x3000, RZ ;  /* 0x00003000180b7810 */ /* 0x040fe40007f7e0ff */
[----:B------:R-:W-:Y:S01]  /*10fa0*/  ISETP.GE.OR P0, PT, R5, R32, P0 ;  /* 0x000000200500720c */ /* 0x000fe20000706670 */
[--C-:B------:R-:W-:Y:S01]  /*10fb0*/  IMAD.X R9, RZ, RZ, R25.reuse, P2 ;  /* 0x000000ffff097224 */ /* 0x100fe200010e0619 */
[----:B------:R-:W-:Y:S01]  /*10fc0*/  LOP3.LUT R5, R24, 0x380, RZ, 0xc0, !PT ;  /* 0x0000038018057812 */ /* 0x000fe200078ec0ff */
[----:B------:R-:W-:Y:S01]  /*10fd0*/  IMAD.X R13, RZ, RZ, R25, P3 ;  /* 0x000000ffff0d7224 */ /* 0x000fe200018e0619 */
[----:B------:R-:W-:Y:S01]  /*10fe0*/  LOP3.LUT R8, R15, 0x380, RZ, 0xc0, !PT ;  /* 0x000003800f087812 */ /* 0x000fe200078ec0ff */
[----:B------:R-:W-:Y:S01]  /*10ff0*/  @!P1 STG.E desc[UR56][R30.64], R3 ;  /* 0x000000031e009986 */ /* 0x000fe2000c101938 */
[----:B------:R-:W-:Y:S02]  /*11000*/  LOP3.LUT R10, R11, 0x380, RZ, 0xc0, !PT ;  /* 0x000003800b0a7812 */ /* 0x000fe400078ec0ff */
[----:B------:R-:W-:-:S02]  /*11010*/  LOP3.LUT R6, R7, 0x380, RZ, 0xc0, !PT ;  /* 0x0000038007067812 */ /* 0x000fc400078ec0ff */
[----:B------:R-:W-:Y:S02]  /*11020*/  SHF.R.U64 R5, R5, 0x3, RZ ;  /* 0x0000000305057819 */ /* 0x000fe400000012ff */
[----:B------:R-:W-:Y:S01]  /*11030*/  SHF.R.U64 R8, R8, 0x3, RZ ;  /* 0x0000000308087819 */ /* 0x000fe200000012ff */
[----:B------:R0:W-:Y:S01]  /*11040*/  @!P0 STG.E desc[UR56][R30.64+0x20], R21 ;  /* 0x000020151e008986 */ /* 0x0001e2000c101938 */
[----:B------:R-:W-:Y:S02]  /*11050*/  SHF.R.U64 R10, R10, 0x3, RZ ;  /* 0x000000030a0a7819 */ /* 0x000fe400000012ff */
[----:B------:R-:W-:Y:S02]  /*11060*/  SHF.R.U64 R6, R6, 0x3, RZ ;  /* 0x0000000306067819 */ /* 0x000fe400000012ff */
[----:B------:R-:W-:Y:S01]  /*11070*/  LOP3.LUT R4, R5, R24, RZ, 0x3c, !PT ;  /* 0x0000001805047212 */ /* 0x000fe200078e3cff */
[----:B------:R-:W-:Y:S01]  /*11080*/  IMAD.MOV.U32 R5, RZ, RZ, R25 ;  /* 0x000000ffff057224 */ /* 0x000fe200078e0019 */
[----:B------:R-:W-:-:S02]  /*11090*/  LOP3.LUT R8, R8, R15, RZ, 0x3c, !PT ;  /* 0x0000000f08087212 */ /* 0x000fc400078e3cff */
[----:B------:R-:W-:Y:S02]  /*110a0*/  LOP3.LUT R12, R10, R11, RZ, 0x3c, !PT ;  /* 0x0000000b0a0c7212 */ /* 0x000fe400078e3cff */
[----:B------:R-:W-:Y:S01]  /*110b0*/  LOP3.LUT R26, R6, R7, RZ, 0x3c, !PT ;  /* 0x00000007061a7212 */ /* 0x000fe200078e3cff */
[----:B------:R-:W-:Y:S01]  /*110c0*/  IMAD R36, R36, UR4, RZ ;  /* 0x0000000424247c24 */ /* 0x000fe2000f8e02ff */
[----:B------:R-:W5:Y:S01]  /*110d0*/  LD.E.128 R4, desc[UR56][R4.64] ;  /* 0x0000003804047980 */ /* 0x000f62000c101d00 */
[C---:B------:R-:W-:Y:S01]  /*110e0*/  IMAD.WIDE.U32 R28, R37.reuse, UR4, R28 ;  /* 0x00000004251c7c25 */ /* 0x040fe2000f8e001c */
[----:B------:R-:W-:Y:S02]  /*110f0*/  ULDC UR4, c[0x0][0xa8c] ;  /* 0x0002a30000047ab9 */ /* 0x000fe40000000800 */
[----:B------:R-:W5:Y:S04]  /*11100*/  LD.E.128 R8, desc[UR56][R8.64] ;  /* 0x0000003808087980 */ /* 0x000f68000c101d00 */
[----:B------:R-:W5:Y:S04]  /*11110*/  LD.E.128 R12, desc[UR56][R12.64] ;  /* 0x000000380c0c7980 */ /* 0x000f68000c101d00 */
[----:B------:R-:W5:Y:S01]  /*11120*/  LD.E.128 R24, desc[UR56][R26.64] ;  /* 0x000000381a187980 */ /* 0x000f62000c101d00 */
[----:B------:R-:W-:Y:S01]  /*11130*/  IMAD R37, R37, UR5, R36 ;  /* 0x0000000525257c24 */ /* 0x000fe2000f8e0224 */
[----:B------:R-:W-:Y:S01]  /*11140*/  ISETP.GE.AND P0, PT, R0, UR4, PT ;  /* 0x0000000400007c0c */ /* 0x000fe2000bf06270 */
[C---:B------:R-:W-:Y:S01]  /*11150*/  VIADD R0, R20.reuse, 0x30 ;  /* 0x0000003014007836 */ /* 0x040fe20000000000 */
[----:B------:R-:W-:Y:S01]  /*11160*/  @!PT LDS RZ, [RZ] ;  /* 0x00000000fffff984 */ /* 0x000fe20000000800 */
[----:B------:R-:W-:Y:S01]  /*11170*/  @!PT LDS RZ, [RZ] ;  /* 0x00000000fffff984 */ /* 0x000fe20000000800 */
[----:B------:R-:W-:Y:S01]  /*11180*/  @!PT LDS RZ, [RZ] ;  /* 0x00000000fffff984 */ /* 0x000fe20000000800 */
[----:B------:R-:W-:Y:S01]  /*11190*/  @!PT LDS RZ, [RZ] ;  /* 0x00000000fffff984 */ /* 0x000fe20000000800 */
[----:B------:R1:W-:Y:S06]  /*111a0*/  MEMBAR.ALL.CTA ;  /* 0x0000000000007992 */ /* 0x0003ec0000008000 */
[----:B-1----:R-:W1:Y:S01]  /*111b0*/  FENCE.VIEW.ASYNC.S ;  /* 0x00000000000073c6 */ /* 0x002e620000000000 */
[----:B------:R-:W-:Y:S01]  /*111c0*/  IMAD R32, R41, -0xc0, R32 ;  /* 0xffffff4029207824 */ /* 0x000fe200078e0220 */
[C---:B0-----:R-:W-:Y:S01]  /*111d0*/  IADD3 R21, R20.reuse, 0x90, RZ ;  /* 0x0000009014157810 */ /* 0x041fe20007ffe0ff */
[----:B------:R-:W-:Y:S01]  /*111e0*/  VIADD R3, R20, 0x60 ;  /* 0x0000006014037836 */ /* 0x000fe20000000000 */
[----:B------:R-:W-:Y:S01]  /*111f0*/  ULDC.64 UR4, c[0x0][0xae0] ;  /* 0x0002b80000047ab9 */ /* 0x000fe20000000a00 */
[----:B------:R-:W-:Y:S01]  /*11200*/  IADD3 R29, R29, R37, RZ ;  /* 0x000000251d1d7210 */ /* 0x000fe20007ffe0ff */
[----:B------:R-:W-:Y:S01]  /*11210*/  IMAD R30, R38, UR4, RZ ;  /* 0x00000004261e7c24 */ /* 0x000fe2000f8e02ff */
[-C--:B------:R-:W-:Y:S01]  /*11220*/  ISETP.GE.OR P3, PT, R0, R32.reuse, P0 ;  /* 0x000000200000720c */ /* 0x080fe20000766670 */
[----:B------:R-:W-:Y:S01]  /*11230*/  VIADD R0, R2, 0x30820 ;  /* 0x0003082002007836 */ /* 0x000fe20000000000 */
[-C--:B------:R-:W-:Y:S01]  /*11240*/  ISETP.GE.OR P1, PT, R3, R32.reuse, P0 ;  /* 0x000000200300720c */ /* 0x080fe20000726670 */
[----:B------:R-:W-:Y:S01]  /*11250*/  IMAD R31, R65, UR5, R30 ;  /* 0x00000005411f7c24 */ /* 0x000fe2000f8e021e */
[-C--:B------:R-:W-:Y:S01]  /*11260*/  ISETP.GE.OR P2, PT, R21, R32.reuse, P0 ;  /* 0x000000201500720c */ /* 0x080fe20000746670 */
[----:B------:R-:W-:Y:S01]  /*11270*/  IMAD.WIDE.U32 R28, R65, UR4, R28 ;  /* 0x00000004411c7c25 */ /* 0x000fe2000f8e001c */
[----:B------:R-:W-:Y:S01]  /*11280*/  ISETP.GE.OR P0, PT, R20, R32, P0 ;  /* 0x000000201400720c */ /* 0x000fe20000706670 */
[----:B------:R-:W-:Y:S01]  /*11290*/  ULDC.64 UR4, c[0x0][0xae8] ;  /* 0x0002ba0000047ab9 */ /* 0x000fe20000000a00 */
[----:B------:R-:W-:Y:S01]  /*112a0*/  PRMT R0, RZ, 0x654, R0 ;  /* 0x00000654ff007816 */ /* 0x000fe20000000000 */
[----:B------:R-:W-:Y:S01]  /*112b0*/  IMAD.IADD R29, R29, 0x1, R31 ;  /* 0x000000011d1d7824 */ /* 0x000fe200078e021f */
[----:B------:R-:W-:Y:S01]  /*112c0*/  SHF.R.S32.HI R21, RZ, 0x1f, R20 ;  /* 0x0000001fff157819 */ /* 0x000fe20000011414 */
[----:B------:R-:W-:-:S02]  /*112d0*/  IMAD R3, R40, UR4, RZ ;  /* 0x0000000428037c24 */ /* 0x000fc4000f8e02ff */
[----:B------:R-:W-:-:S04]  /*112e0*/  IMAD.WIDE.U32 R36, R39, UR4, R28 ;  /* 0x0000000427247c25 */ /* 0x000fc8000f8e001c */
[----:B------:R-:W-:Y:S01]  /*112f0*/  IMAD R3, R39, UR5, R3 ;  /* 0x0000000527037c24 */ /* 0x000fe2000f8e0203 */
[----:B-1----:R0:W-:Y:S01]  /*11300*/  SYNCS.ARRIVE.TRANS64.RED.A1T0 RZ, [R0+URZ], RZ ;  /* 0x000000ff00ff79a7 */ /* 0x0021e2000810043f */
[----:B------:R-:W-:-:S03]  /*11310*/  IMAD.WIDE R30, R41, 0xc0, R20 ;  /* 0x000000c0291e7825 */ /* 0x000fc600078e0214 */
[----:B------:R-:W-:Y:S01]  /*11320*/  IADD3 R39, R37, R3, RZ ;  /* 0x0000000325277210 */ /* 0x000fe20007ffe0ff */
[----:B------:R-:W-:Y:S06]  /*11330*/  @P0 BRA `(.L_x_430) ;  /* 0x00000000002c0947 */ /* 0x000fec0003800000 */
[----:B------:R-:W-:Y:S01]  /*11340*/  ULDC.64 UR4, c[0x0][0xad8] ;  /* 0x0002b60000047ab9 */ /* 0x000fe20000000a00 */
[----:B------:R-:W-:Y:S02]  /*11350*/  IMAD.MOV.U32 R20, RZ, RZ, R36 ;  /* 0x000000ffff147224 */ /* 0x000fe400078e0024 */
[----:B------:R-:W-:Y:S02]  /*11360*/  IMAD R3, R31, UR4, RZ ;  /* 0x000000041f037c24 */ /* 0x000fe4000f8e02ff */
[----:B------:R-:W-:Y:S02]  /*11370*/  IMAD.MOV.U32 R21, RZ, RZ, R39 ;  /* 0x000000ffff157224 */ /* 0x000fe400078e0027 */
[C---:B------:R-:W-:Y:S02]  /*11380*/  IMAD R3, R30.reuse, UR5, R3 ;  /* 0x000000051e037c24 */ /* 0x040fe4000f8e0203 */
[----:B------:R-:W-:Y:S01]  /*11390*/  IMAD.WIDE.U32 R20, R30, UR4, R20 ;  /* 0x000000041e147c25 */ /* 0x000fe2000f8e0014 */
[----:B------:R-:W-:-:S02]  /*113a0*/  ULDC.64 UR4, c[0x0][0xa80] ;  /* 0x0002a00000047ab9 */ /* 0x000fc40000000a00 */
[----:B------:R-:W-:Y:S02]  /*113b0*/  LEA R28, P0, R20, UR4, 0x1 ;  /* 0x00000004141c7c11 */ /* 0x000fe4000f8008ff */
[----:B------:R-:W-:-:S04]  /*113c0*/  IADD3 R3, R21, R3, RZ ;  /* 0x0000000315037210 */ /* 0x000fc80007ffe0ff */
[----:B------:R-:W-:-:S05]  /*113d0*/  LEA.HI.X R29, R20, UR5, R3, 0x1, P0 ;  /* 0x00000005141d7c11 */ /* 0x000fca00080f0c03 */
[----:B-----5:R1:W-:Y:S02]  /*113e0*/  STG.E.128 desc[UR56][R28.64], R4 ;  /* 0x000000041c007986 */ /* 0x0203e4000c101d38 */
.L_x_430:
[----:B------:R-:W-:Y:S05]  /*113f0*/  BSYNC B1 ;  /* 0x0000000000017941 */ /* 0x000fea0003800000 */
.L_x_429:
[----:B------:R-:W-:Y:S04]  /*11400*/  BSSY B1, `(.L_x_431) ;  /* 0x000000f000017945 */ /* 0x000fe80003800000 */
[----:B------:R-:W-:Y:S05]  /*11410*/  @P3 BRA `(.L_x_432) ;  /* 0x0000000000343947 */ /* 0x000fea0003800000 */
[----:B------:R-:W-:Y:S01]  /*11420*/  IADD3 R3, P0, R30, 0x30, RZ ;  /* 0x000000301e037810 */ /* 0x000fe20007f1e0ff */
[----:B------:R-:W-:Y:S01]  /*11430*/  ULDC.64 UR4, c[0x0][0xad8] ;  /* 0x0002b60000047ab9 */ /* 0x000fe20000000a00 */
[----:B-1---5:R-:W-:Y:S01]  /*11440*/  MOV R5, R39 ;  /* 0x0000002700057202 */ /* 0x022fe20000000f00 */
[----:B------:R-:W-:Y:S02]  /*11450*/  IMAD.MOV.U32 R4, RZ, RZ, R36 ;  /* 0x000000ffff047224 */ /* 0x000fe400078e0024 */
[----:B0-----:R-:W-:Y:S02]  /*11460*/  IMAD.X R0, RZ, RZ, R31, P0 ;  /* 0x000000ffff007224 */ /* 0x001fe400000e061f */
[----:B------:R-:W-:-:S04]  /*11470*/  IMAD.WIDE.U32 R4, R3, UR4, R4 ;  /* 0x0000000403047c25 */ /* 0x000fc8000f8e0004 */
[----:B------:R-:W-:-:S04]  /*11480*/  IMAD R0, R0, UR4, RZ ;  /* 0x0000000400007c24 */ /* 0x000fc8000f8e02ff */
[----:B------:R-:W-:Y:S01]  /*11490*/  IMAD R3, R3, UR5, R0 ;  /* 0x0000000503037c24 */ /* 0x000fe2000f8e0200 */
[----:B------:R-:W-:Y:S02]  /*114a0*/  ULDC.64 UR4, c[0x0][0xa80] ;  /* 0x0002a00000047ab9 */ /* 0x000fe40000000a00 */
[----:B------:R-:W-:Y:S01]  /*114b0*/  LEA R6, P0, R4, UR4, 0x1 ;  /* 0x0000000404067c11 */ /* 0x000fe2000f8008ff */
[----:B------:R-:W-:-:S05]  /*114c0*/  IMAD.IADD R3, R5, 0x1, R3 ;  /* 0x0000000105037824 */ /* 0x000fca00078e0203 */
[----:B------:R-:W-:-:S05]  /*114d0*/  LEA.HI.X R7, R4, UR5, R3, 0x1, P0 ;  /* 0x0000000504077c11 */ /* 0x000fca00080f0c03 */
[----:B------:R2:W-:Y:S02]  /*114e0*/  STG.E.128 desc[UR56][R6.64], R8 ;  /* 0x0000000806007986 */ /* 0x0005e4000c101d38 */
.L_x_432:
[----:B------:R-:W-:Y:S05]  /*114f0*/  BSYNC B1 ;  /* 0x0000000000017941 */ /* 0x000fea0003800000 */
.L_x_431:
        /* <DEDUP_REMOVED lines=11> */
[----:B--2---:R-:W-:Y:S01]  /*115b0*/  LEA R6, P0, R4, UR4, 0x1 ;  /* 0x0000000404067c11 */ /* 0x004fe2000f8008ff */
[----:B------:R-:W-:-:S05]  /*115c0*/  IMAD.IADD R3, R5, 0x1, R3 ;  /* 0x0000000105037824 */ /* 0x000fca00078e0203 */
[----:B------:R-:W-:-:S05]  /*115d0*/  LEA.HI.X R7, R4, UR5, R3, 0x1, P0 ;  /* 0x0000000504077c11 */ /* 0x000fca00080f0c03 */
[----:B------:R3:W-:Y:S02]  /*115e0*/  STG.E.128 desc[UR56][R6.64], R12 ;  /* 0x0000000c06007986 */ /* 0x0007e4000c101d38 */
.L_x_434:
[----:B------:R-:W-:Y:S05]  /*115f0*/  BSYNC B1 ;  /* 0x0000000000017941 */ /* 0x000fea0003800000 */
.L_x_433:
[----:B------:R-:W-:Y:S05]  /*11600*/  @P2 BRA `(.L_x_435) ;  /* 0x0000000800702947 */ /* 0x000fea0003800000 */
[----:B------:R-:W-:Y:S01]  /*11610*/  IADD3 R3, P0, R30, 0x90, RZ ;  /* 0x000000901e037810 */ /* 0x000fe20007f1e0ff */
[----:B------:R-:W-:Y:S01]  /*11620*/  ULDC.64 UR4, c[0x0][0xad8] ;  /* 0x0002b60000047ab9 */ /* 0x000fe20000000a00 */
[----:B-1---5:R-:W-:Y:S02]  /*11630*/  IMAD.MOV.U32 R4, RZ, RZ, R36 ;  /* 0x000000ffff047224 */ /* 0x022fe400078e0024 */
[----:B------:R-:W-:Y:S01]  /*11640*/  IADD3.X R30, RZ, R31, RZ, P0, !PT ;  /* 0x0000001fff1e7210 */ /* 0x000fe200007fe4ff */
[----:B------:R-:W-:-:S04]  /*11650*/  IMAD.MOV.U32 R5, RZ, RZ, R39 ;  /* 0x000000ffff057224 */ /* 0x000fc800078e0027 */
[----:B------:R-:W-:Y:S02]  /*11660*/  IMAD R30, R30, UR4, RZ ;  /* 0x000000041e1e7c24 */ /* 0x000fe4000f8e02ff */
[----:B------:R-:W-:-:S04]  /*11670*/  IMAD.WIDE.U32 R4, R3, UR4, R4 ;  /* 0x0000000403047c25 */ /* 0x000fc8000f8e0004 */
[----:B------:R-:W-:Y:S01]  /*11680*/  IMAD R3, R3, UR5, R30 ;  /* 0x0000000503037c24 */ /* 0x000fe2000f8e021e */
[----:B------:R-:W-:Y:S02]  /*11690*/  ULDC.64 UR4, c[0x0][0xa80] ;  /* 0x0002a00000047ab9 */ /* 0x000fe40000000a00 */
[----:B--23--:R-:W-:Y:S02]  /*116a0*/  LEA R6, P0, R4, UR4, 0x1 ;  /* 0x0000000404067c11 */ /* 0x00cfe4000f8008ff */
[----:B------:R-:W-:-:S04]  /*116b0*/  IADD3 R3, R5, R3, RZ ;  /* 0x0000000305037210 */ /* 0x000fc80007ffe0ff */
[----:B------:R-:W-:-:S05]  /*116c0*/  LEA.HI.X R7, R4, UR5, R3, 0x1, P0 ;  /* 0x0000000504077c11 */ /* 0x000fca00080f0c03 */
[----:B------:R4:W-:Y:S01]  /*116d0*/  STG.E.128 desc[UR56][R6.64], R24 ;  /* 0x0000001806007986 */ /* 0x0009e2000c101d38 */
[----:B------:R-:W-:Y:S05]  /*116e0*/  BRA `(.L_x_435) ;  /* 0x0000000800387947 */ /* 0x000fea0003800000 */
.L_x_427:
[----:B------:R-:W-:Y:S01]  /*116f0*/  ULDC.64 UR4, c[0x0][0xbd8] ;  /* 0x0002f60000047ab9 */ /* 0x000fe20000000a00 */
[----:B------:R-:W-:Y:S01]  /*11700*/  IMAD.MOV.U32 R9, RZ, RZ, RZ ;  /* 0x000000ffff097224 */ /* 0x000fe200078e00ff */
[----:B------:R-:W-:Y:S02]  /*11710*/  ISETP.NE.U32.AND P0, PT, RZ, UR4, PT ;  /* 0x00000004ff007c0c */ /* 0x000fe4000bf05070 */
[----:B------:R-:W-:Y:S02]  /*11720*/  IADD3 R4, P1, R62, UR4, RZ ;  /* 0x000000043e047c10 */ /* 0x000fe4000ff3e0ff */
[----:B------:R-:W-:Y:S02]  /*11730*/  ISETP.NE.AND.EX P0, PT, RZ, UR5, PT, P0 ;  /* 0x00000005ff007c0c */ /* 0x000fe4000bf05300 */
[----:B------:R-:W-:Y:S01]  /*11740*/  IADD3.X R5, R60, UR5, RZ, P1, !PT ;  /* 0x000000053c057c10 */ /* 0x000fe20008ffe4ff */
[----:B------:R-:W-:Y:S02]  /*11750*/  ULDC.64 UR4, c[0x0][0xbe0] ;  /* 0x0002f80000047ab9 */ /* 0x000fe40000000a00 */
[----:B------:R-:W-:-:S04]  /*11760*/  ISETP.NE.U32.AND P1, PT, RZ, UR4, PT ;  /* 0x00000004ff007c0c */ /* 0x000fc8000bf25070 */
[----:B------:R-:W-:-:S04]  /*11770*/  ISETP.NE.AND.EX P1, PT, RZ, UR5, PT, P1 ;  /* 0x00000005ff007c0c */ /* 0x000fc8000bf25310 */
[----:B------:R0:W5:Y:S09]  /*11780*/  @P0 LDG.E R9, desc[UR56][R4.64] ;  /* 0x0000003804090981 */ /* 0x000172000c1e1900 */
[----:B------:R-:W-:Y:S01]  /*11790*/  @P1 IADD3 R6, P2, R62, UR4, RZ ;  /* 0x000000043e061c10 */ /* 0x000fe2000ff5e0ff */
[----:B------:R-:W-:-:S02]  /*117a0*/  ULDC UR4, c[0x0][0xa88] ;  /* 0x0002a20000047ab9 */ /* 0x000fc40000000800 */
[----:B------:R-:W-:Y:S01]  /*117b0*/  IMAD.U32 R3, RZ, RZ, UR4 ;  /* 0x00000004ff037e24 */ /* 0x000fe2000f8e00ff */
[----:B------:R-:W-:-:S05]  /*117c0*/  @P1 IADD3.X R7, R60, UR5, RZ, P2, !PT ;  /* 0x000000053c071c10 */ /* 0x000fca00097fe4ff */
[----:B------:R0:W5:Y:S01]  /*117d0*/  @P1 LDG.E R3, desc[UR56][R6.64] ;  /* 0x0000003806031981 */ /* 0x000162000c1e1900 */
[----:B------:R-:W-:Y:S01]  /*117e0*/  ISETP.GT.AND P2, PT, R64, 0xbf, PT ;  /* 0x000000bf4000780c */ /* 0x000fe20003f44270 */
[----:B------:R-:W-:-:S12]  /*117f0*/  @P1 BRA `(.L_x_436) ;  /* 0x0000000000101947 */ /* 0x000fd80003800000 */
[----:B------:R-:W-:Y:S05]  /*11800*/  @!P0 BRA `(.L_x_436) ;  /* 0x00000000000c8947 */ /* 0x000fea0003800000 */
[----:B0-----:R-:W2:Y:S04]  /*11810*/  LDG.E R6, desc[UR56][R4.64] ;  /* 0x0000003804067981 */ /* 0x001ea8000c1e1900 */
[----:B-----5:R-:W2:Y:S02]  /*11820*/  LDG.E R3, desc[UR56][R4.64+0x4] ;  /* 0x0000043804037981 */ /* 0x020ea4000c1e1900 */
[----:B--2---:R-:W-:-:S07]  /*11830*/  IADD3 R3, -R6, R3, RZ ;  /* 0x0000000306037210 */ /* 0x004fce0007ffe1ff */
.L_x_436:
[----:B------:R-:W2:Y:S04]  /*11840*/  LDL R14, [R1+0x7c] ;  /* 0x00007c00010e7983 */ /* 0x000ea80000100800 */
[----:B------:R1:W5:Y:S01]  /*11850*/  LDL R12, [R1+0x84] ;  /* 0x00008400010c7983 */ /* 0x0003620000100800 */
[----:B------:R-:W-:Y:S01]  /*11860*/  BSSY B1, `(.L_x_437) ;  /* 0x000001d000017945 */ /* 0x000fe20003800000 */
[----:B------:R-:W-:Y:S02]  /*11870*/  SHF.R.S32.HI R13, RZ, 0x1f, R0 ;  /* 0x0000001fff0d7819 */ /* 0x000fe40000011400 */
[----:B------:R-:W-:Y:S02]  /*11880*/  SEL R11, R63, RZ, !P0 ;  /* 0x000000ff3f0b7207 */ /* 0x000fe40004000000 */
[----:B------:R-:W-:-:S02]  /*11890*/  SEL R26, R26, RZ, !P0 ;  /* 0x000000ff1a1a7207 */ /* 0x000fc40004000000 */
[----:B-----5:R-:W-:Y:S02]  /*118a0*/  SHF.R.S32.HI R8, RZ, 0x1f, R9 ;  /* 0x0000001fff087819 */ /* 0x020fe40000011409 */
[----:B--2---:R-:W-:Y:S01]  /*118b0*/  SHF.R.S32.HI R10, RZ, 0x1f, R14 ;  /* 0x0000001fff0a7819 */ /* 0x004fe2000001140e */
[----:B-1----:R-:W-:Y:S06]  /*118c0*/  @P2 BRA `(.L_x_438) ;  /* 0x0000000000582947 */ /* 0x002fec0003800000 */
[----:B0-----:R-:W0:Y:S02]  /*118d0*/  S2R R4, SR_TID.X ;  /* 0x0000000000047919 */ /* 0x001e240000002100 */
[----:B0-----:R-:W-:-:S04]  /*118e0*/  IMAD R4, R12, 0xc0, R4 ;  /* 0x000000c00c047824 */ /* 0x001fc800078e0204 */
[----:B------:R-:W-:-:S05]  /*118f0*/  VIADD R6, R4, 0xffffff80 ;  /* 0xffffff8004067836 */ /* 0x000fca0000000000 */
[----:B------:R-:W-:-:S13]  /*11900*/  ISETP.GE.AND P0, PT, R6, R3, PT ;  /* 0x000000030600720c */ /* 0x000fda0003f06270 */
[----:B------:R-:W-:Y:S05]  /*11910*/  @P0 BRA `(.L_x_438) ;  /* 0x0000000000440947 */ /* 0x000fea0003800000 */
[----:B------:R-:W-:Y:S01]  /*11920*/  IADD3 R4, P0, R6, R9, RZ ;  /* 0x0000000906047210 */ /* 0x000fe20007f1e0ff */
[----:B------:R-:W-:-:S03]  /*11930*/  ULDC.64 UR4, c[0x0][0xb70] ;  /* 0x0002dc0000047ab9 */ /* 0x000fc60000000a00 */
[----:B------:R-:W-:Y:S01]  /*11940*/  LEA.HI.X.SX32 R5, R6, R8, 0x1, P0 ;  /* 0x0000000806057211 */ /* 0x000fe200000f0eff */
[----:B------:R-:W-:-:S04]  /*11950*/  IMAD R6, R10, UR4, RZ ;  /* 0x000000040a067c24 */ /* 0x000fc8000f8e02ff */
[C---:B------:R-:W-:Y:S02]  /*11960*/  IMAD R7, R14.reuse, UR5, R6 ;  /* 0x000000050e077c24 */ /* 0x040fe4000f8e0206 */
[----:B------:R-:W-:Y:S01]  /*11970*/  IMAD.WIDE.U32 R4, R14, UR4, R4 ;  /* 0x000000040e047c25 */ /* 0x000fe2000f8e0004 */
[----:B------:R-:W-:-:S03]  /*11980*/  ULDC.64 UR4, c[0x0][0xb78] ;  /* 0x0002de0000047ab9 */ /* 0x000fc60000000a00 */
[----:B------:R-:W-:Y:S02]  /*11990*/  IMAD R6, R26, UR4, RZ ;  /* 0x000000041a067c24 */ /* 0x000fe4000f8e02ff */
[----:B------:R-:W-:Y:S02]  /*119a0*/  IMAD.IADD R5, R5, 0x1, R7 ;  /* 0x0000000105057824 */ /* 0x000fe400078e0207 */
[C---:B------:R-:W-:Y:S02]  /*119b0*/  IMAD R7, R11.reuse, UR5, R6 ;  /* 0x000000050b077c24 */ /* 0x040fe4000f8e0206 */
[----:B------:R-:W-:Y:S01]  /*119c0*/  IMAD.WIDE.U32 R4, R11, UR4, R4 ;  /* 0x000000040b047c25 */ /* 0x000fe2000f8e0004 */
[----:B------:R-:W-:-:S04]  /*119d0*/  ULDC.64 UR4, c[0x0][0xb40] ;  /* 0x0002d00000047ab9 */ /* 0x000fc80000000a00 */
[----:B------:R-:W-:Y:S02]  /*119e0*/  IADD3 R5, R5, R7, RZ ;  /* 0x0000000705057210 */ /* 0x000fe40007ffe0ff */
[----:B------:R-:W-:-:S04]  /*119f0*/  LEA R6, P0, R4, UR4, 0x2 ;  /* 0x0000000404067c11 */ /* 0x000fc8000f8010ff */
[----:B------:R-:W-:Y:S01]  /*11a00*/  LEA.HI.X R7, R4, UR5, R5, 0x2, P0 ;  /* 0x0000000504077c11 */ /* 0x000fe200080f1405 */
[----:B------:R-:W-:-:S05]  /*11a10*/  IMAD.MOV.U32 R5, RZ, RZ, -0x800000 ;  /* 0xff800000ff057424 */ /* 0x000fca00078e00ff */
[----:B------:R1:W-:Y:S03]  /*11a20*/  STG.E desc[UR56][R6.64], R5 ;  /* 0x0000000506007986 */ /* 0x0003e6000c101938 */
.L_x_438:
[----:B------:R-:W-:Y:S05]  /*11a30*/  BSYNC B1 ;  /* 0x0000000000017941 */ /* 0x000fea0003800000 */
.L_x_437:
[----:B------:R-:W-:Y:S01]  /*11a40*/  ULDC.64 UR4, c[0x0][0xaa0] ;  /* 0x0002a80000047ab9 */ /* 0x000fe20000000a00 */
[----:B01----:R-:W-:Y:S01]  /*11a50*/  MOV R5, R13 ;  /* 0x0000000d00057202 */ /* 0x003fe20000000f00 */
[----:B------:R-:W-:Y:S01]  /*11a60*/  IMAD.MOV.U32 R4, RZ, RZ, R0 ;  /* 0x000000ffff047224 */ /* 0x000fe200078e0000 */
[----:B------:R-:W-:Y:S01]  /*11a70*/  ULDC.64 UR6, c[0x0][0xae0] ;  /* 0x0002b80000067ab9 */ /* 0x000fe20000000a00 */
[----:B------:R-:W-:Y:S01]  /*11a80*/  IMAD R6, R8, UR4, RZ ;  /* 0x0000000408067c24 */ /* 0x000fe2000f8e02ff */
[----:B------:R-:W-:Y:S01]  /*11a90*/  SHF.R.S32.HI R21, RZ, 0x1f, R20 ;  /* 0x0000001fff157819 */ /* 0x000fe20000011414 */
[C---:B------:R-:W-:Y:S01]  /*11aa0*/  IMAD.WIDE.U32 R4, R9.reuse, UR4, R4 ;  /* 0x0000000409047c25 */ /* 0x040fe2000f8e0004 */
[----:B------:R-:W-:Y:S01]  /*11ab0*/  ULDC UR4, c[0x0][0xa8c] ;  /* 0x0002a30000047ab9 */ /* 0x000fe20000000800 */
[----:B------:R-:W-:Y:S01]  /*11ac0*/  BSSY B1, `(.L_x_439) ;  /* 0x0000022000017945 */ /* 0x000fe20003800000 */
[----:B------:R-:W-:Y:S01]  /*11ad0*/  ISETP.GE.AND P0, PT, R0, UR4, PT ;  /* 0x0000000400007c0c */ /* 0x000fe2000bf06270 */
[----:B------:R-:W-:Y:S01]  /*11ae0*/  IMAD R9, R9, UR5, R6 ;  /* 0x0000000509097c24 */ /* 0x000fe2000f8e0206 */
[----:B------:R-:W-:Y:S01]  /*11af0*/  ULDC.64 UR4, c[0x0][0xae8] ;  /* 0x0002ba0000047ab9 */ /* 0x000fe20000000a00 */
[----:B------:R-:W-:-:S02]  /*11b00*/  VIADD R6, R20, 0x30 ;  /* 0x0000003014067836 */ /* 0x000fc40000000000 */
[----:B------:R-:W-:Y:S02]  /*11b10*/  IMAD R7, R12, -0xc0, R3 ;  /* 0xffffff400c077824 */ /* 0x000fe400078e0203 */
[----:B------:R-:W-:Y:S02]  /*11b20*/  IMAD R0, R10, UR6, RZ ;  /* 0x000000060a007c24 */ /* 0x000fe4000f8e02ff */
[----:B------:R-:W-:Y:S01]  /*11b30*/  IMAD.IADD R5, R5, 0x1, R9 ;  /* 0x0000000105057824 */ /* 0x000fe200078e0209 */
[-C--:B------:R-:W-:Y:S01]  /*11b40*/  ISETP.GE.OR P3, PT, R6, R7.reuse, P0 ;  /* 0x000000070600720c */ /* 0x080fe20000766670 */
[----:B------:R-:W-:Y:S01]  /*11b50*/  IMAD R3, R14, UR7, R0 ;  /* 0x000000070e037c24 */ /* 0x000fe2000f8e0200 */
[C---:B------:R-:W-:Y:S01]  /*11b60*/  IADD3 R0, R20.reuse, 0x60, RZ ;  /* 0x0000006014007810 */ /* 0x040fe20007ffe0ff */
[----:B------:R-:W-:Y:S02]  /*11b70*/  VIADD R6, R20, 0x90 ;  /* 0x0000009014067836 */ /* 0x000fe40000000000 */
[----:B------:R-:W-:Y:S01]  /*11b80*/  IMAD.WIDE.U32 R4, R14, UR6, R4 ;  /* 0x000000060e047c25 */ /* 0x000fe2000f8e0004 */
[----:B------:R-:W-:-:S02]  /*11b90*/  ISETP.GE.OR P1, PT, R0, R7, P0 ;  /* 0x000000070000720c */ /* 0x000fc40000726670 */
[-C--:B------:R-:W-:Y:S01]  /*11ba0*/  ISETP.GE.OR P2, PT, R6, R7.reuse, P0 ;  /* 0x000000070600720c */ /* 0x080fe20000746670 */
[----:B------:R-:W-:Y:S01]  /*11bb0*/  IMAD.IADD R5, R5, 0x1, R3 ;  /* 0x0000000105057824 */ /* 0x000fe200078e0203 */
[----:B------:R-:W-:Y:S01]  /*11bc0*/  ISETP.GE.OR P0, PT, R20, R7, P0 ;  /* 0x000000071400720c */ /* 0x000fe20000706670 */
[----:B------:R-:W-:Y:S02]  /*11bd0*/  IMAD R0, R26, UR4, RZ ;  /* 0x000000041a007c24 */ /* 0x000fe4000f8e02ff */
[----:B------:R-:W-:-:S04]  /*11be0*/  IMAD.WIDE.U32 R6, R11, UR4, R4 ;  /* 0x000000040b067c25 */ /* 0x000fc8000f8e0004 */
[----:B------:R-:W-:Y:S02]  /*11bf0*/  IMAD R3, R11, UR5, R0 ;  /* 0x000000050b037c24 */ /* 0x000fe4000f8e0200 */
        /* <DEDUP_REMOVED lines=13> */
[----:B------:R0:W-:Y:S02]  /*11cd0*/  STG.E.128 desc[UR56][R10.64], RZ ;  /* 0x000000ff0a007986 */ /* 0x0001e4000c101d38 */
.L_x_440:
[----:B------:R-:W-:Y:S05]  /*11ce0*/  BSYNC B1 ;  /* 0x0000000000017941 */ /* 0x000fea0003800000 */
.L_x_439:
        /* <DEDUP_REMOVED lines=11> */
[----:B0-----:R-:W-:Y:S01]  /*11da0*/  LEA R10, P0, R4, UR4, 0x1 ;  /* 0x00000004040a7c11 */ /* 0x001fe2000f8008ff */
[----:B------:R-:W-:-:S05]  /*11db0*/  IMAD.IADD R3, R5, 0x1, R3 ;  /* 0x0000000105037824 */ /* 0x000fca00078e0203 */
[----:B------:R-:W-:-:S05]  /*11dc0*/  LEA.HI.X R11, R4, UR5, R3, 0x1, P0 ;  /* 0x00000005040b7c11 */ /* 0x000fca00080f0c03 */
[----:B------:R1:W-:Y:S02]  /*11dd0*/  STG.E.128 desc[UR56][R10.64], RZ ;  /* 0x000000ff0a007986 */ /* 0x0003e4000c101d38 */
.L_x_442:
[----:B------:R-:W-:Y:S05]  /*11de0*/  BSYNC B1 ;  /* 0x0000000000017941 */ /* 0x000fea0003800000 */
.L_x_441:
        /* <DEDUP_REMOVED lines=15> */
.L_x_444:
[----:B------:R-:W-:Y:S05]  /*11ee0*/  BSYNC B1 ;  /* 0x0000000000017941 */ /* 0x000fea0003800000 */
.L_x_443:
        /* <DEDUP_REMOVED lines=10> */
[----:B------:R-:W-:Y:S02]  /*11f90*/  LEA R6, P0, R4, UR4, 0x1 ;  /* 0x0000000404067c11 */ /* 0x000fe4000f8008ff */
[----:B------:R-:W-:-:S04]  /*11fa0*/  IADD3 R3, R5, R3, RZ ;  /* 0x0000000305037210 */ /* 0x000fc80007ffe0ff */
[----:B------:R-:W-:-:S05]  /*11fb0*/  LEA.HI.X R7, R4, UR5, R3, 0x1, P0 ;  /* 0x0000000504077c11 */ /* 0x000fca00080f0c03 */
[----:B------:R3:W-:Y:S02]  /*11fc0*/  STG.E.128 desc[UR56][R6.64], RZ ;  /* 0x000000ff06007986 */ /* 0x0007e4000c101d38 */
.L_x_435:
[----:B------:R-:W-:Y:S05]  /*11fd0*/  BSYNC B0 ;  /* 0x0000000000007941 */ /* 0x000fea0003800000 */
.L_x_426:
[----:B------:R-:W-:Y:S02]  /*11fe0*/  ULDC UR4, c[0x0][0xc14] ;  /* 0x0003050000047ab9 */ /* 0x000fe40000000800 */
[----:B------:R-:W-:-:S13]  /*11ff0*/  ISETP.GE.AND P0, PT, R35, UR4, PT ;  /* 0x0000000423007c0c */ /* 0x000fda000bf06270 */
[----:B------:R-:W-:Y:S05]  /*12000*/  @!P0 BRA `(.L_x_445) ;  /* 0xfffffef0004c8947 */ /* 0x000fea000383ffff */
[----:B------:R-:W-:Y:S05]  /*12010*/  BRA `(.L_x_311) ;  /* 0x0000004800687947 */ /* 0x000fea0003800000 */
.L_x_309:
[----:B------:R-:W-:-:S08]  /*12020*/  NOP ;  /* 0x0000000000007918 */ /* 0x000fd00000000000 */
[----:B--2---:R-:W0:-:S00]  /*12030*/  USETMAXREG.DEALLOC.CTAPOOL 0x20 ;  /* 0x00000020000079c8 */ /* 0x004e0000080e0500 */
[----:B0-----:R-:W-:-:S06]  /*12040*/  LOP3.LUT R0, R0, 0x3, RZ, 0xc0, !PT ;  /* 0x0000000300007812 */ /* 0x001fcc00078ec0ff */
[----:B------:R-:W0:Y:S02]  /*12050*/  SHFL.IDX PT, R0, R0, RZ, 0x1f ;  /* 0x00001fff00007589 */ /* 0x000e2400000e0000 */
[----:B0-----:R-:W-:-:S13]  /*12060*/  ISETP.NE.AND P0, PT, R0, RZ, PT ;  /* 0x000000ff0000720c */ /* 0x001fda0003f05270 */
[----:B------:R-:W-:Y:S05]  /*12070*/  @P0 BRA `(.L_x_311) ;  /* 0x0000004800500947 */ /* 0x000fea0003800000 */
[----:B------:R-:W2:Y:S01]  /*12080*/  LDL.LU R7, [R1] ;  /* 0x0000000001077983 */ /* 0x000ea20000300800 */
[----:B------:R-:W-:Y:S01]  /*12090*/  ULDC UR5, c[0x0][0xc14] ;  /* 0x0003050000057ab9 */ /* 0x000fe20000000800 */
[----:B------:R-:W0:Y:S01]  /*120a0*/  S2R R2, SR_TID.X ;  /* 0x0000000000027919 */ /* 0x000e220000002100 */
[----:B------:R-:W-:Y:S01]  /*120b0*/  IMAD.MOV.U32 R0, RZ, RZ, RZ ;  /* 0x000000ffff007224 */ /* 0x000fe200078e00ff */
[----:B------:R-:W1:Y:S01]  /*120c0*/  S2UR UR6, SR_CTAID.X ;  /* 0x00000000000679c3 */ /* 0x000e620000002500 */
[----:B------:R-:W-:Y:S01]  /*120d0*/  ULDC UR4, c[0x0][0xc10] ;  /* 0x0003040000047ab9 */ /* 0x000fe20000000800 */
[----:B0-----:R-:W-:-:S04]  /*120e0*/  LOP3.LUT R29, R2, 0x1f, RZ, 0xc0, !PT ;  /* 0x0000001f021d7812 */ /* 0x001fc800078ec0ff */
[----:B------:R-:W-:Y:S02]  /*120f0*/  ISETP.NE.AND P0, PT, R29, 0x1f, PT ;  /* 0x0000001f1d00780c */ /* 0x000fe40003f05270 */
[----:B--2---:R-:W-:-:S11]  /*12100*/  LOP3.LUT R7, R7, 0xffffffdf, RZ, 0xc0, !PT ;  /* 0xffffffdf07077812 */ /* 0x004fd600078ec0ff */
[----:B------:R-:W-:Y:S02]  /*12110*/  @P0 LOP3.LUT R7, R7, 0x20, RZ, 0xfc, !PT ;  /* 0x0000002007070812 */ /* 0x000fe400078efcff */
[----:B------:R-:W-:-:S13]  /*12120*/  ISETP.GE.OR P0, PT, R29, UR5, !P0 ;  /* 0x000000051d007c0c */ /* 0x000fda000c706670 */
[----:B------:R-:W0:Y:S02]  /*12130*/  @!P0 LDC.64 R2, c[0x0][0xc58] ;  /* 0x00031600ff028b82 */ /* 0x000e240000000a00 */
[----:B0-----:R-:W-:-:S05]  /*12140*/  @!P0 IMAD.WIDE.U32 R2, R29, 0x4, R2 ;  /* 0x000000041d028825 */ /* 0x001fca00078e0002 */
[----:B------:R-:W2:Y:S01]  /*12150*/  @!P0 LDG.E R0, desc[UR56][R2.64] ;  /* 0x0000003802008981 */ /* 0x000ea2000c1e1900 */
[C---:B------:R-:W-:Y:S02]  /*12160*/  ISETP.NE.AND P1, PT, R29.reuse, RZ, PT ;  /* 0x000000ff1d00720c */ /* 0x040fe40003f25270 */
[----:B------:R-:W-:Y:S02]  /*12170*/  ISETP.GE.U32.AND P0, PT, R29, 0x2, PT ;  /* 0x000000021d00780c */ /* 0x000fe40003f06070 */
[----:B------:R-:W-:-:S09]  /*12180*/  LOP3.LUT R7, R7, 0xfffffffe, RZ, 0xc0, !PT ;  /* 0xfffffffe07077812 */ /* 0x000fd200078ec0ff */
[----:B------:R-:W-:-:S04]  /*12190*/  @P1 LOP3.LUT R7, R7, 0x1, RZ, 0xfc, !PT ;  /* 0x0000000107071812 */ /* 0x000fc800078efcff */
[----:B------:R-:W-:-:S04]  /*121a0*/  LOP3.LUT R7, R7, 0xffffffef, RZ, 0xc0, !PT ;  /* 0xffffffef07077812 */ /* 0x000fc800078ec0ff */
[----:B------:R-:W-:-:S04]  /*121b0*/  @P0 LOP3.LUT R7, R7, 0x10, RZ, 0xfc, !PT ;  /* 0x0000001007070812 */ /* 0x000fc800078efcff */
[----:B------:R-:W-:Y:S01]  /*121c0*/  LOP3.LUT R7, R7, 0xfffffff7, RZ, 0xc0, !PT ;  /* 0xfffffff707077812 */ /* 0x000fe200078ec0ff */
[----:B------:R-:W-:Y:S01]  /*121d0*/  IMAD.MOV.U32 R16, RZ, RZ, RZ ;  /* 0x000000ffff107224 */ /* 0x000fe200078e00ff */
[----:B--2---:R-:W0:Y:S02]  /*121e0*/  SHFL.UP PT, R4, R0, 0x1, RZ ;  /* 0x0420000000047989 */ /* 0x004e2400000e00ff */
[----:B0-----:R-:W-:-:S05]  /*121f0*/  SEL R5, R4, RZ, P1 ;  /* 0x000000ff04057207 */ /* 0x001fca0000800000 */
[----:B------:R-:W-:-:S05]  /*12200*/  IMAD.IADD R5, R0, 0x1, R5 ;  /* 0x0000000100057824 */ /* 0x000fca00078e0205 */
[----:B------:R-:W0:Y:S02]  /*12210*/  SHFL.UP PT, R4, R5, 0x2, RZ ;  /* 0x0440000005047989 */ /* 0x000e2400000e00ff */
[----:B0-----:R-:W-:-:S04]  /*12220*/  SEL R4, R4, RZ, P0 ;  /* 0x000000ff04047207 */ /* 0x001fc80000000000 */
[----:B------:R-:W-:-:S05]  /*12230*/  IADD3 R4, R5, R4, RZ ;  /* 0x0000000405047210 */ /* 0x000fca0007ffe0ff */
[----:B------:R-:W0:Y:S01]  /*12240*/  SHFL.UP PT, R6, R4, 0x4, RZ ;  /* 0x0480000004067989 */ /* 0x000e2200000e00ff */
[----:B------:R-:W-:-:S04]  /*12250*/  ISETP.GE.U32.AND P0, PT, R29, 0x4, PT ;  /* 0x000000041d00780c */ /* 0x000fc80003f06070 */
[----:B0-----:R-:W-:-:S05]  /*12260*/  SEL R3, R6, RZ, P0 ;  /* 0x000000ff06037207 */ /* 0x001fca0000000000 */
[----:B------:R-:W-:-:S05]  /*12270*/  IMAD.IADD R3, R4, 0x1, R3 ;  /* 0x0000000104037824 */ /* 0x000fca00078e0203 */
[----:B------:R-:W0:Y:S01]  /*12280*/  SHFL.UP PT, R2, R3, 0x8, RZ ;  /* 0x0500000003027989 */ /* 0x000e2200000e00ff */
[----:B------:R-:W-:Y:S02]  /*12290*/  @P0 LOP3.LUT R7, R7, 0x8, RZ, 0xfc, !PT ;  /* 0x0000000807070812 */ /* 0x000fe400078efcff */
[----:B------:R-:W-:-:S04]  /*122a0*/  ISETP.GE.U32.AND P0, PT, R29, 0x8, PT ;  /* 0x000000081d00780c */ /* 0x000fc80003f06070 */
[----:B0-----:R-:W-:-:S05]  /*122b0*/  SEL R2, R2, RZ, P0 ;  /* 0x000000ff02027207 */ /* 0x001fca0000000000 */
[----:B------:R-:W-:-:S05]  /*122c0*/  IMAD.IADD R2, R3, 0x1, R2 ;  /* 0x0000000103027824 */ /* 0x000fca00078e0202 */
[----:B------:R-:W0:Y:S01]  /*122d0*/  SHFL.UP PT, R5, R2, 0x10, RZ ;  /* 0x0600000002057989 */ /* 0x000e2200000e00ff */
[----:B------:R-:W-:-:S04]  /*122e0*/  LOP3.LUT R7, R7, 0xfffffffb, RZ, 0xc0, !PT ;  /* 0xfffffffb07077812 */ /* 0x000fc800078ec0ff */
[----:B------:R-:W-:Y:S02]  /*122f0*/  @P0 LOP3.LUT R7, R7, 0x4, RZ, 0xfc, !PT ;  /* 0x0000000407070812 */ /* 0x000fe400078efcff */
[----:B------:R-:W-:-:S04]  /*12300*/  ISETP.GE.U32.AND P0, PT, R29, 0x10, PT ;  /* 0x000000101d00780c */ /* 0x000fc80003f06070 */
[----:B0-----:R-:W-:-:S04]  /*12310*/  SEL R5, R5, RZ, P0 ;  /* 0x000000ff05057207 */ /* 0x001fc80000000000 */
[----:B------:R-:W-:-:S05]  /*12320*/  IADD3 R6, R2, R5, RZ ;  /* 0x0000000502067210 */ /* 0x000fca0007ffe0ff */
[----:B------:R-:W0:Y:S01]  /*12330*/  SHFL.IDX PT, R5, R6, 0x1f, 0x1f ;  /* 0x03e01f0006057f89 */ /* 0x000e2200000e0000 */
[----:B------:R-:W-:-:S04]  /*12340*/  LOP3.LUT R7, R7, 0xfffffffd, RZ, 0xc0, !PT ;  /* 0xfffffffd07077812 */ /* 0x000fc800078ec0ff */
[----:B------:R-:W-:-:S05]  /*12350*/  @P0 LOP3.LUT R7, R7, 0x2, RZ, 0xfc, !PT ;  /* 0x0000000207070812 */ /* 0x000fca00078efcff */
[----:B------:R2:W-:Y:S01]  /*12360*/  STL [R1], R7 ;  /* 0x0000000701007387 */ /* 0x0005e20000100800 */
[----:B0-----:R-:W-:-:S05]  /*12370*/  IMAD R5, R5, UR4, RZ ;  /* 0x0000000405057c24 */ /* 0x001fca000f8e02ff */
[----:B-1----:R-:W-:Y:S01]  /*12380*/  ISETP.GT.AND P0, PT, R5, UR6, PT ;  /* 0x0000000605007c0c */ /* 0x002fe2000bf04270 */
[----:B------:R-:W-:Y:S01]  /*12390*/  IMAD.MOV.U32 R4, RZ, RZ, RZ ;  /* 0x000000ffff047224 */ /* 0x000fe200078e00ff */
[----:B------:R-:W-:-:S11]  /*123a0*/  MOV R2, R5 ;  /* 0x0000000500027202 */ /* 0x000fd60000000f00 */
[----:B--2---:R-:W-:Y:S05]  /*123b0*/  @P0 BRA `(.L_x_446) ;  /* 0x0000000000b00947 */ /* 0x004fea0003800000 */
[----:B------:R-:W-:Y:S01]  /*123c0*/  IMAD.MOV.U32 R5, RZ, RZ, R2 ;  /* 0x000000ffff057224 */ /* 0x000fe200078e0002 */
[----:B------:R-:W-:Y:S01]  /*123d0*/  ULDC UR5, c[0x0][0xc14] ;  /* 0x0003050000057ab9 */ /* 0x000fe20000000800 */
[----:B------:R-:W-:Y:S01]  /*123e0*/  IMAD.MOV.U32 R4, RZ, RZ, RZ ;  /* 0x000000ffff047224 */ /* 0x000fe200078e00ff */
[----:B------:R-:W-:Y:S01]  /*123f0*/  ULDC UR7, c[0x0][0xc14] ;  /* 0x0003050000077ab9 */ /* 0x000fe20000000800 */
[----:B------:R-:W-:-:S05]  /*12400*/  ULDC UR4, c[0x0][0xc10] ;  /* 0x0003040000047ab9 */ /* 0x000fca0000000800 */
.L_x_450:
[----:B------:R-:W-:Y:S01]  /*12410*/  IADD3 R4, R4, 0x1f, RZ ;  /* 0x0000001f04047810 */ /* 0x000fe20007ffe0ff */
[----:B------:R-:W-:-:S03]  /*12420*/  IMAD.U32 R19, RZ, RZ, UR7 ;  /* 0x00000007ff137e24 */ /* 0x000fc6000f8e00ff */
[----:B------:R-:W-:-:S13]  /*12430*/  ISETP.GE.AND P0, PT, R4, UR5, PT ;  /* 0x0000000504007c0c */ /* 0x000fda000bf06270 */
[----:B------:R-:W-:Y:S05]  /*12440*/  @P0 BRA `(.L_x_447) ;  /* 0x0000000400380947 */ /* 0x000fea0003800000 */
[C---:B------:R-:W-:Y:S01]  /*12450*/  IMAD.IADD R7, R29.reuse, 0x1, R4 ;  /* 0x000000011d077824 */ /* 0x040fe200078e0204 */
[----:B------:R-:W-:Y:S01]  /*12460*/  ISETP.NE.AND P1, PT, R29, 0x1f, PT ;  /* 0x0000001f1d00780c */ /* 0x000fe20003f25270 */
[----:B------:R-:W-:Y:S01]  /*12470*/  BSSY B0, `(.L_x_448) ;  /* 0x0000007000007945 */ /* 0x000fe20003800000 */
[----:B------:R-:W-:Y:S02]  /*12480*/  MOV R0, RZ ;  /* 0x000000ff00007202 */ /* 0x000fe40000000f00 */
[----:B------:R-:W-:-:S13]  /*12490*/  ISETP.GE.OR P0, PT, R7, UR5, !P1 ;  /* 0x0000000507007c0c */ /* 0x000fda000cf06670 */
[----:B------:R-:W-:Y:S05]  /*124a0*/  @P0 BRA `(.L_x_449) ;  /* 0x00000000000c0947 */ /* 0x000fea0003800000 */
[----:B------:R-:W0:Y:S02]  /*124b0*/  LDC.64 R2, c[0x0][0xc58] ;  /* 0x00031600ff027b82 */ /* 0x000e240000000a00 */
[----:B0-----:R-:W-:-:S05]  /*124c0*/  IMAD.WIDE R2, R7, 0x4, R2 ;  /* 0x0000000407027825 */ /* 0x001fca00078e0202 */
[----:B------:R0:W5:Y:S02]  /*124d0*/  LDG.E R0, desc[UR56][R2.64] ;  /* 0x0000003802007981 */ /* 0x000164000c1e1900 */
.L_x_449:
[----:B------:R-:W-:Y:S05]  /*124e0*/  BSYNC B0 ;  /* 0x0000000000007941 */ /* 0x000fea0003800000 */
.L_x_448:
        /* <DEDUP_REMOVED lines=15> */
[----:B0-----:R-:W-:-:S05]  /*125e0*/  SEL R6, R6, RZ, P1 ;  /* 0x000000ff06067207 */ /* 0x001fca0000800000 */
[----:B------:R-:W-:-:S05]  /*125f0*/  IMAD.IADD R6, R7, 0x1, R6 ;  /* 0x0000000107067824 */ /* 0x000fca00078e0206 */
[----:B------:R-:W0:Y:S02]  /*12600*/  SHFL.UP PT, R8, R6, 0x10, RZ ;  /* 0x0600000006087989 */ /* 0x000e2400000e00ff */
[----:B0-----:R-:W-:-:S05]  /*12610*/  SEL R9, R8, RZ, P0 ;  /* 0x000000ff08097207 */ /* 0x001fca0000000000 */
[----:B------:R-:W-:-:S05]  /*12620*/  IMAD.IADD R6, R6, 0x1, R9 ;  /* 0x0000000106067824 */ /* 0x000fca00078e0209 */
[----:B------:R-:W0:Y:S02]  /*12630*/  SHFL.IDX PT, R3, R6, 0x1f, 0x1f ;  /* 0x03e01f0006037f89 */ /* 0x000e2400000e0000 */
[----:B0-----:R-:W-:-:S05]  /*12640*/  IMAD R2, R3, UR4, RZ ;  /* 0x0000000403027c24 */ /* 0x001fca000f8e02ff */
[----:B------:R-:W-:-:S04]  /*12650*/  IADD3 R5, R2, R5, RZ ;  /* 0x0000000502057210 */ /* 0x000fc80007ffe0ff */
[----:B------:R-:W-:-:S13]  /*12660*/  ISETP.GT.AND P0, PT, R5, UR6, PT ;  /* 0x0000000605007c0c */ /* 0x000fda000bf04270 */
[----:B------:R-:W-:Y:S05]  /*12670*/  @!P0 BRA `(.L_x_450) ;  /* 0xfffffffc00648947 */ /* 0x000fea000383ffff */
.L_x_446:
[----:B------:R-:W-:-:S04]  /*12680*/  IMAD.IADD R9, R5, 0x1, -R2 ;  /* 0x0000000105097824 */ /* 0x000fc800078e0a02 */
        /* <DEDUP_REMOVED lines=12> */
[----:B------:R-:W-:-:S05]  /*12750*/  IADD3 R7, R19, -0x1, RZ ;  /* 0xffffffff13077810 */ /* 0x000fca0007ffe0ff */
[----:B------:R2:W3:Y:S02]  /*12760*/  SHFL.IDX PT, R16, R6, R7, 0x1f ;  /* 0x00001f0706107589 */ /* 0x0004e400000e0000 */
.L_x_451:
        /* <DEDUP_REMOVED lines=16> */
[----:B------:R-:W-:Y:S01]  /*12870*/  @!P0 IMAD.IADD R6, R6, 0x1, -R5 ;  /* 0x0000000106068824 */ /* 0x000fe200078e0a05 */
[----:B------:R-:W-:-:S04]  /*12880*/  @!P0 IADD3 R2, R2, 0x1, RZ ;  /* 0x0000000102028810 */ /* 0x000fc80007ffe0ff */
[----:B------:R-:W-:-:S13]  /*12890*/  ISETP.GE.U32.AND P0, PT, R6, R5, PT ;  /* 0x000000050600720c */ /* 0x000fda0003f06070 */
[----:B------:R-:W-:Y:S01]  /*128a0*/  @P0 VIADD R2, R2, 0x1 ;  /* 0x0000000102020836 */ /* 0x000fe20000000000 */
[----:B------:R-:W-:-:S13]  /*128b0*/  ISETP.GE.AND P0, PT, R3, RZ, PT ;  /* 0x000000ff0300720c */ /* 0x000fda0003f06270 */
[----:B------:R-:W-:Y:S02]  /*128c0*/  @!P0 IADD3 R2, -R2, RZ, RZ ;  /* 0x000000ff02028210 */ /* 0x000fe40007ffe1ff */
[----:B------:R-:W-:-:S13]  /*128d0*/  ISETP.NE.AND P0, PT, R0, RZ, PT ;  /* 0x000000ff0000720c */ /* 0x000fda0003f05270 */
[----:B------:R-:W-:-:S04]  /*128e0*/  @!P0 LOP3.LUT R2, RZ, R0, RZ, 0x33, !PT ;  /* 0x00000000ff028212 */ /* 0x000fc800078e33ff */
[----:B------:R-:W-:Y:S01]  /*128f0*/  MOV R18, R2 ;  /* 0x0000000200127202 */ /* 0x000fe20000000f00 */
[----:B------:R-:W-:-:S04]  /*12900*/  IMAD.MOV R17, RZ, RZ, -R2 ;  /* 0x000000ffff117224 */ /* 0x000fc800078e0a02 */
[----:B------:R-:W-:Y:S01]  /*12910*/  IMAD R17, R0, R17, R9 ;  /* 0x0000001100117224 */ /* 0x000fe200078e0209 */
[----:B------:R-:W-:Y:S06]  /*12920*/  BRA `(.L_x_452) ;  /* 0x00000000000c7947 */ /* 0x000fec0003800000 */
.L_x_447:
[----:B------:R-:W-:Y:S01]  /*12930*/  IMAD.MOV.U32 R17, RZ, RZ, RZ ;  /* 0x000000ffff117224 */ /* 0x000fe200078e00ff */
[----:B------:R-:W-:Y:S01]  /*12940*/  MOV R18, RZ ;  /* 0x000000ff00127202 */ /* 0x000fe20000000f00 */
[----:B------:R-:W-:-:S07]  /*12950*/  IMAD.U32 R16, RZ, RZ, UR6 ;  /* 0x00000006ff107e24 */ /* 0x000fce000f8e00ff */
.L_x_452:
        /* <DEDUP_REMOVED lines=14> */
[----:B------:R-:W-:Y:S01]  /*12a40*/  MOV R26, RZ ;  /* 0x000000ff001a7202 */ /* 0x000fe20000000f00 */
[----:B------:R-:W-:Y:S01]  /*12a50*/  IMAD.MOV.U32 R27, RZ, RZ, 0x1 ;  /* 0x00000001ff1b7424 */ /* 0x000fe200078e00ff */
[----:B------:R-:W-:Y:S01]  /*12a60*/  ULDC.64 UR38, c[0x0][0x198] ;  /* 0x0000660000267ab9 */ /* 0x000fe20000000a00 */
[----:B------:R-:W-:-:S05]  /*12a70*/  ULDC UR36, c[0x0][0xc] ;  /* 0x0000030000247ab9 */ /* 0x000fca0000000800 */
.L_x_535:
[----:B--2---:R-:W2:Y:S02]  /*12a80*/  LDC.64 R2, c[0x0][0xc60] ;  /* 0x00031800ff027b82 */ /* 0x004ea40000000a00 */
[----:B--2---:R-:W-:-:S05]  /*12a90*/  IMAD.WIDE R2, R19, 0x4, R2 ;  /* 0x0000000413027825 */ /* 0x004fca00078e0202 */
[----:B------:R-:W0:Y:S01]  /*12aa0*/  LDG.E R9, desc[UR56][R2.64] ;  /* 0x0000003802097981 */ /* 0x000e22000c1e1900 */
[----:B------:R-:W-:Y:S05]  /*12ab0*/  YIELD ;  /* 0x0000000000007946 */ /* 0x000fea0003800000 */
[----:B------:R-:W-:Y:S01]  /*12ac0*/  ULDC.64 UR4, c[0x0][0xa28] ;  /* 0x00028a0000047ab9 */ /* 0x000fe20000000a00 */
[----:B------:R-:W-:Y:S01]  /*12ad0*/  IMAD.MOV.U32 R6, RZ, RZ, RZ ;  /* 0x000000ffff067224 */ /* 0x000fe200078e00ff */
[----:B------:R-:W-:Y:S01]  /*12ae0*/  ISETP.NE.U32.AND P1, PT, RZ, UR4, PT ;  /* 0x00000004ff007c0c */ /* 0x000fe2000bf25070 */
[----:B------:R-:W-:Y:S01]  /*12af0*/  IMAD.MOV.U32 R23, RZ, RZ, RZ ;  /* 0x000000ffff177224 */ /* 0x000fe200078e00ff */
[----:B------:R-:W-:-:S02]  /*12b00*/  ULDC.64 UR6, c[0x0][0xa10] ;  /* 0x0002840000067ab9 */ /* 0x000fc40000000a00 */
[----:B------:R-:W-:Y:S02]  /*12b10*/  ISETP.NE.AND.EX P1, PT, RZ, UR5, PT, P1 ;  /* 0x00000005ff007c0c */ /* 0x000fe4000bf25310 */
[----:B0-----:R-:W-:Y:S01]  /*12b20*/  SHF.R.S32.HI R0, RZ, 0x1f, R9 ;  /* 0x0000001fff007819 */ /* 0x001fe20000011409 */
[----:B------:R-:W-:Y:S10]  /*12b30*/  STL [R1], R9 ;  /* 0x0000000901007387 */ /* 0x000ff40000100800 */
[----:B------:R-:W-:-:S04]  /*12b40*/  @P1 LEA R4, P0, R9, UR4, 0x2 ;  /* 0x0000000409041c11 */ /* 0x000fc8000f8010ff */
[----:B------:R-:W-:Y:S01]  /*12b50*/  @P1 LEA.HI.X R5, R9, UR5, R0, 0x2, P0 ;  /* 0x0000000509051c11 */ /* 0x000fe200080f1400 */
[----:B------:R-:W-:Y:S02]  /*12b60*/  ULDC.64 UR4, c[0x0][0xa00] ;  /* 0x0002800000047ab9 */ /* 0x000fe40000000a00 */
[----:B------:R-:W-:Y:S02]  /*12b70*/  ISETP.NE.U32.AND P0, PT, RZ, UR4, PT ;  /* 0x00000004ff007c0c */ /* 0x000fe4000bf05070 */
[----:B------:R0:W5:Y:S02]  /*12b80*/  @P1 LDG.E R23, desc[UR56][R4.64] ;  /* 0x0000003804171981 */ /* 0x000164000c1e1900 */
[----:B------:R-:W-:-:S13]  /*12b90*/  ISETP.NE.AND.EX P0, PT, RZ, UR5, PT, P0 ;  /* 0x00000005ff007c0c */ /* 0x000fda000bf05300 */
[----:B------:R-:W-:-:S04]  /*12ba0*/  @P0 LEA R2, P2, R9, UR4, 0x2 ;  /* 0x0000000409020c11 */ /* 0x000fc8000f8410ff */
[----:B------:R-:W-:Y:S01]  /*12bb0*/  @P0 LEA.HI.X R3, R9, UR5, R0, 0x2, P2 ;  /* 0x0000000509030c11 */ /* 0x000fe200090f1400 */
[----:B------:R-:W-:-:S04]  /*12bc0*/  ULDC.64 UR4, c[0x0][0xa20] ;  /* 0x0002880000047ab9 */ /* 0x000fc80000000a00 */
[----:B------:R-:W2:Y:S01]  /*12bd0*/  @P0 LDG.E R6, desc[UR56][R2.64] ;  /* 0x0000003802060981 */ /* 0x000ea2000c1e1900 */
[----:B------:R-:W-:-:S04]  /*12be0*/  ISETP.NE.U32.AND P1, PT, RZ, UR4, PT ;  /* 0x00000004ff007c0c */ /* 0x000fc8000bf25070 */
[----:B------:R-:W-:Y:S02]  /*12bf0*/  ISETP.NE.AND.EX P1, PT, RZ, UR5, PT, P1 ;  /* 0x00000005ff007c0c */ /* 0x000fe4000bf25310 */
[C---:B0-----:R-:W-:Y:S02]  /*12c00*/  SHF.L.U32 R4, R9.reuse, 0x2, RZ ;  /* 0x0000000209047819 */ /* 0x041fe400000006ff */
[----:B------:R-:W-:-:S03]  /*12c10*/  SHF.L.U64.HI R0, R9, 0x2, R0 ;  /* 0x0000000209007819 */ /* 0x000fc60000010200 */
[----:B------:R-:W-:Y:S01]  /*12c20*/  STL [R1+0x8], R4 ;  /* 0x0000080401007387 */ /* 0x000fe20000100800 */
[----:B------:R-:W-:-:S03]  /*12c30*/  IMAD.MOV.U32 R8, RZ, RZ, RZ ;  /* 0x000000ffff087224 */ /* 0x000fc600078e00ff */
[----:B--2---:R0:W-:Y:S02]  /*12c40*/  STL [R1+0x18], R6 ;  /* 0x0000180601007387 */ /* 0x0041e40000100800 */
[----:B0-----:R-:W-:-:S04]  /*12c50*/  @P1 IADD3 R6, P0, R4, UR4, RZ ;  /* 0x0000000404061c10 */ /* 0x001fc8000ff1e0ff */
[----:B------:R-:W-:Y:S01]  /*12c60*/  @P1 IADD3.X R7, R0, UR5, RZ, P0, !PT ;  /* 0x0000000500071c10 */ /* 0x000fe200087fe4ff */
[----:B------:R-:W-:Y:S02]  /*12c70*/  ULDC.64 UR4, c[0x0][0xa08] ;  /* 0x0002820000047ab9 */ /* 0x000fe40000000a00 */
[----:B------:R-:W-:Y:S02]  /*12c80*/  IADD3 R2, P0, R4, UR4, RZ ;  /* 0x0000000404027c10 */ /* 0x000fe4000ff1e0ff */
[----:B------:R-:W-:Y:S02]  /*12c90*/  ISETP.NE.U32.AND P2, PT, RZ, UR4, PT ;  /* 0x00000004ff007c0c */ /* 0x000fe4000bf45070 */
[----:B------:R-:W-:Y:S02]  /*12ca0*/  IADD3.X R3, R0, UR5, RZ, P0, !PT ;  /* 0x0000000500037c10 */ /* 0x000fe400087fe4ff */
[----:B------:R-:W-:Y:S01]  /*12cb0*/  ISETP.NE.AND.EX P2, PT, RZ, UR5, PT, P2 ;  /* 0x00000005ff007c0c */ /* 0x000fe2000bf45320 */
[----:B------:R-:W-:-:S02]  /*12cc0*/  ULDC.64 UR4, c[0x0][0x3f8] ;  /* 0x0000fe0000047ab9 */ /* 0x000fc40000000a00 */
[----:B------:R-:W-:-:S03]  /*12cd0*/  UISETP.NE.U32.AND UP0, UPT, UR4, URZ, UPT ;  /* 0x0000003f0400728c */ /* 0x000fc6000bf05070 */
[----:B------:R-:W-:Y:S01]  /*12ce0*/  ULDC UR4, c[0x0][0x404] ;  /* 0x0001010000047ab9 */ /* 0x000fe20000000800 */
[----:B------:R-:W-:-:S03]  /*12cf0*/  UISETP.NE.AND.EX UP0, UPT, UR5, URZ, UPT, UP0 ;  /* 0x0000003f0500728c */ /* 0x000fc6000bf05300 */
[----:B------:R-:W-:Y:S01]  /*12d00*/  ULDC UR5, c[0x0][0x2e0] ;  /* 0x0000b80000057ab9 */ /* 0x000fe20000000800 */
[----:B------:R-:W-:Y:S02]  /*12d10*/  USEL UR4, UR4, 0x1, UP0 ;  /* 0x0000000104047887 */ /* 0x000fe40008000000 */
[----:B------:R0:W5:Y:S02]  /*12d20*/  @P2 LDG.E R8, desc[UR56][R2.64] ;  /* 0x0000003802082981 */ /* 0x000164000c1e1900 */
[----:B------:R-:W-:-:S06]  /*12d30*/  UIMAD UR4, UR4, UR5, URZ ;  /* 0x00000005040472a4 */ /* 0x000fcc000f8e023f */
[----:B------:R-:W-:-:S06]  /*12d40*/  IMAD.U32 R10, RZ, RZ, UR4 ;  /* 0x00000004ff0a7e24 */ /* 0x000fcc000f8e00ff */
[----:B------:R0:W5:Y:S01]  /*12d50*/  @P1 LDG.E R10, desc[UR56][R6.64] ;  /* 0x00000038060a1981 */ /* 0x000162000c1e1900 */
[----:B------:R-:W-:Y:S01]  /*12d60*/  IADD3 R4, P0, R4, UR6, RZ ;  /* 0x0000000604047c10 */ /* 0x000fe2000ff1e0ff */
[----:B------:R-:W-:-:S03]  /*12d70*/  ULDC UR4, c[0x0][0x338] ;  /* 0x0000ce0000047ab9 */ /* 0x000fc60000000800 */
[----:B------:R-:W-:Y:S02]  /*12d80*/  IADD3.X R5, R0, UR7, RZ, P0, !PT ;  /* 0x0000000700057c10 */ /* 0x000fe400087fe4ff */
[----:B------:R-:W-:Y:S01]  /*12d90*/  ISETP.NE.U32.AND P0, PT, RZ, UR6, PT ;  /* 0x00000006ff007c0c */ /* 0x000fe2000bf05070 */
[----:B------:R2:W-:Y:S03]  /*12da0*/  STL [R1+0xc], R0 ;  /* 0x00000c0001007387 */ /* 0x0005e60000100800 */
[----:B------:R-:W-:Y:S02]  /*12db0*/  ISETP.NE.AND.EX P0, PT, RZ, UR7, PT, P0 ;  /* 0x00000007ff007c0c */ /* 0x000fe4000bf05300 */
[----:B--2---:R-:W-:Y:S01]  /*12dc0*/  MOV R0, UR4 ;  /* 0x0000000400007c02 */ /* 0x004fe20008000f00 */
[----:B0-----:R-:W-:Y:S10]  /*12dd0*/  @P1 BRA `(.L_x_454) ;  /* 0x0000000000101947 */ /* 0x001ff40003800000 */
[----:B------:R-:W-:Y:S05]  /*12de0*/  @!P2 BRA `(.L_x_454) ;  /* 0x00000000000ca947 */ /* 0x000fea0003800000 */
[----:B------:R-:W2:Y:S04]  /*12df0*/  LDG.E R7, desc[UR56][R2.64] ;  /* 0x0000003802077981 */ /* 0x000ea8000c1e1900 */
[----:B-----5:R-:W2:Y:S02]  /*12e00*/  LDG.E R10, desc[UR56][R2.64+0x4] ;  /* 0x00000438020a7981 */ /* 0x020ea4000c1e1900 */
[----:B--2---:R-:W-:-:S07]  /*12e10*/  IMAD.IADD R10, R10, 0x1, -R7 ;  /* 0x000000010a0a7824 */ /* 0x004fce00078e0a07 */
.L_x_454:
[----:B------:R-:W2:Y:S04]  /*12e20*/  @P0 LDG.E R3, desc[UR56][R4.64] ;  /* 0x0000003804030981 */ /* 0x000ea8000c1e1900 */
[----:B------:R-:W2:Y:S02]  /*12e30*/  @P0 LDG.E R2, desc[UR56][R4.64+0x4] ;  /* 0x0000043804020981 */ /* 0x000ea4000c1e1900 */
[----:B--2---:R-:W-:Y:S01]  /*12e40*/  @P0 IMAD.IADD R0, R2, 0x1, -R3 ;  /* 0x0000000102000824 */ /* 0x004fe200078e0a03 */
[----:B-----5:R-:W-:-:S05]  /*12e50*/  IADD3 R3, -R23, R10, RZ ;  /* 0x0000000a17037210 */ /* 0x020fca0007ffe1ff */
[----:B------:R-:W-:-:S04]  /*12e60*/  IMAD.IADD R6, R3, 0x1, R0 ;  /* 0x0000000103067824 */ /* 0x000fc800078e0200 */
[----:B------:R-:W-:Y:S01]  /*12e70*/  VIADD R2, R6, 0xbf ;  /* 0x000000bf06027836 */ /* 0x000fe20000000000 */
[----:B------:R0:W-:Y:S03]  /*12e80*/  STL [R1+0x14], R6 ;  /* 0x0000140601007387 */ /* 0x0001e60000100800 */
[----:B------:R-:W-:-:S05]  /*12e90*/  IMAD.HI R2, R2, 0x2aaaaaab, RZ ;  /* 0x2aaaaaab02027827 */ /* 0x000fca00078e02ff */
[----:B------:R-:W-:-:S04]  /*12ea0*/  SHF.R.U32.HI R7, RZ, 0x1f, R2 ;  /* 0x0000001fff077819 */ /* 0x000fc80000011602 */
[----:B0-----:R-:W-:Y:S02]  /*12eb0*/  LEA.HI.SX32 R6, R2, R7, 0x1b ;  /* 0x0000000702067211 */ /* 0x001fe400078fdaff */
[----:B------:R-:W-:-:S03]  /*12ec0*/  IADD3 R2, -R3, RZ, RZ ;  /* 0x000000ff03027210 */ /* 0x000fc60007ffe1ff */
[----:B------:R-:W-:Y:S01]  /*12ed0*/  IMAD R7, R6, 0xc0, -R3 ;  /* 0x000000c006077824 */ /* 0x000fe200078e0a03 */
[----:B------:R-:W-:Y:S01]  /*12ee0*/  VIMNMX R2, RZ, R2, !PT ;  /* 0x00000002ff027248 */ /* 0x000fe20007fe0100 */
[----:B------:R0:W-:Y:S03]  /*12ef0*/  STL [R1+0x4], R6 ;  /* 0x0000040601007387 */ /* 0x0001e60000100800 */
[----:B------:R-:W-:-:S04]  /*12f00*/  VIMNMX R7, R7, R0, PT ;  /* 0x0000000007077248 */ /* 0x000fc80003fe0100 */
[----:B------:R-:W-:Y:S01]  /*12f10*/  ISETP.GT.AND P1, PT, R7, R2, PT ;  /* 0x000000020700720c */ /* 0x000fe20003f24270 */
[----:B------:R-:W-:-:S05]  /*12f20*/  IMAD.WIDE.U32 R2, R2, -0x55555555, RZ ;  /* 0xaaaaaaab02027825 */ /* 0x000fca00078e00ff */
[----:B------:R-:W-:-:S05]  /*12f30*/  SHF.R.U32.HI R0, RZ, 0x7, R3 ;  /* 0x00000007ff007819 */ /* 0x000fca0000011603 */
[----:B------:R-:W-:Y:S02]  /*12f40*/  IMAD.MOV.U32 R2, RZ, RZ, R0 ;  /* 0x000000ffff027224 */ /* 0x000fe400078e0000 */
[----:B0-----:R-:W-:-:S04]  /*12f50*/  @P1 VIADD R6, R7, 0xbf ;  /* 0x000000bf07061836 */ /* 0x001fc80000000000 */
[----:B------:R-:W-:-:S05]  /*12f60*/  @P1 IMAD.HI R6, R6, 0x2aaaaaab, RZ ;  /* 0x2aaaaaab06061827 */ /* 0x000fca00078e02ff */
[----:B------:R-:W-:-:S04]  /*12f70*/  @P1 SHF.R.U32.HI R3, RZ, 0x1f, R6 ;  /* 0x0000001fff031819 */ /* 0x000fc80000011606 */
[----:B------:R-:W-:Y:S02]  /*12f80*/  @P1 LEA.HI.SX32 R2, R6, R3, 0x1b ;  /* 0x0000000306021211 */ /* 0x000fe400078fdaff */
[----:B------:R-:W-:-:S06]  /*12f90*/  MOV R3, RZ ;  /* 0x000000ff00037202 */ /* 0x000fcc0000000f00 */
[----:B------:R0:W5:Y:S01]  /*12fa0*/  @P0 LDG.E R3, desc[UR56][R4.64] ;  /* 0x0000003804030981 */ /* 0x000162000c1e1900 */
[----:B------:R-:W-:Y:S01]  /*12fb0*/  ISETP.GT.AND P1, PT, R2, R0, PT ;  /* 0x000000000200720c */ /* 0x000fe20003f24270 */
[----:B------:R-:W-:Y:S01]  /*12fc0*/  BSSY B0, `(.L_x_455) ;  /* 0x000009b000007945 */ /* 0x000fe20003800000 */
[----:B------:R-:W-:Y:S01]  /*12fd0*/  IMAD.IADD R23, R8, 0x1, R23 ;  /* 0x0000000108177824 */ /* 0x000fe200078e0217 */
[----:B------:R-:W-:-:S10]  /*12fe0*/  PLOP3.LUT P2, PT, PT, PT, PT, 0x80, 0x0 ;  /* 0x000000000000781c */ /* 0x000fd40003f4f070 */
[----:B0-----:R-:W-:Y:S05]  /*12ff0*/  @!P1 BRA `(.L_x_456) ;  /* 0x00000008005c9947 */ /* 0x001fea0003800000 */
[----:B------:R-:W0:Y:S01]  /*13000*/  LDC R4, c[0x0][0x428] ;  /* 0x00010a00ff047b82 */ /* 0x000e220000000800 */
[----:B------:R-:W-:Y:S01]  /*13010*/  UMOV UR4, 0xffffffff ;  /* 0xffffffff00047882 */ /* 0x000fe20000000000 */
[----:B0-----:R-:W-:-:S13]  /*13020*/  ISETP.NE.AND P1, PT, R4, 0x1, PT ;  /* 0x000000010400780c */ /* 0x001fda0003f25270 */
[----:B------:R-:W0:Y:S08]  /*13030*/  @P1 LDC R5, c[0x0][0x42c] ;  /* 0x00010b00ff051b82 */ /* 0x000e300000000800 */
[----:B------:R-:W2:Y:S01]  /*13040*/  @P1 LDC R7, c[0x0][0x430] ;  /* 0x00010c00ff071b82 */ /* 0x000ea20000000800 */
[----:B0-----:R-:W-:-:S04]  /*13050*/  @P1 IMAD.HI.U32 R4, R18, R5, RZ ;  /* 0x0000000512041227 */ /* 0x001fc800078e00ff */
[----:B------:R-:W-:Y:S01]  /*13060*/  IMAD.MOV.U32 R5, RZ, RZ, R18 ;  /* 0x000000ffff057224 */ /* 0x000fe200078e0012 */
[----:B--2---:R-:W-:Y:S02]  /*13070*/  @P1 SHF.R.U32.HI R5, RZ, R7, R4 ;  /* 0x00000007ff051219 */ /* 0x004fe40000011604 */
[----:B------:R-:W-:Y:S01]  /*13080*/  SEL R4, R9, RZ, !P0 ;  /* 0x000000ff09047207 */ /* 0x000fe20004000000 */
[----:B------:R-:W-:Y:S06]  /*13090*/  BRA.DIV UR4, `(.L_x_457) ;  /* 0x0000004204987947 */ /* 0x000fec000b800000 */
.L_x_581:
[----:B------:R-:W-:-:S03]  /*130a0*/  UMOV UR4, 0xffffffff ;  /* 0xffffffff00047882 */ /* 0x000fc60000000000 */
[----:B------:R-:W-:Y:S05]  /*130b0*/  BRA.DIV UR4, `(.L_x_458) ;  /* 0x0000004204c47947 */ /* 0x000fea000b800000 */
[----:B------:R-:W-:-:S13]  /*130c0*/  ELECT P6, URZ, PT ;  /* 0x00000000003f782f */ /* 0x000fda00038c0000 */
.L_x_584:
[----:B------:R-:W2:Y:S01]  /*130d0*/  LDL R6, [R1+0x10] ;  /* 0x0000100001067983 */ /* 0x000ea20000100800 */
[----:B------:R-:W-:Y:S01]  /*130e0*/  BSSY B1, `(.L_x_459) ;  /* 0x000000b000017945 */ /* 0x000fe20003800000 */
[----:B------:R-:W0:Y:S01]  /*130f0*/  S2R R9, SR_CgaCtaId ;  /* 0x0000000000097919 */ /* 0x000e220000008800 */
[----:B--2---:R-:W-:-:S04]  /*13100*/  IADD3 R7, R6, 0x1, RZ ;  /* 0x0000000106077810 */ /* 0x004fc80007ffe0ff */
[----:B------:R-:W-:-:S04]  /*13110*/  LEA.HI R6, R7, R7, RZ, 0x1 ;  /* 0x0000000707067211 */ /* 0x000fc800078f08ff */
[----:B------:R-:W-:-:S05]  /*13120*/  LOP3.LUT R6, R6, 0xfffffffe, RZ, 0xc0, !PT ;  /* 0xfffffffe06067812 */ /* 0x000fca00078ec0ff */
[----:B------:R-:W-:Y:S01]  /*13130*/  IMAD.IADD R7, R7, 0x1, -R6 ;  /* 0x0000000107077824 */ /* 0x000fe200078e0a06 */
[----:B------:R-:W-:-:S04]  /*13140*/  MOV R6, 0x400 ;  /* 0x0000040000067802 */ /* 0x000fc80000000f00 */
[----:B0-----:R-:W-:Y:S02]  /*13150*/  LEA R6, R9, R6, 0x18 ;  /* 0x0000000609067211 */ /* 0x001fe400078ec0ff */
[----:B------:R-:W-:-:S04]  /*13160*/  SHF.L.U32 R7, R7, 0x1f, RZ ;  /* 0x0000001f07077819 */ /* 0x000fc800000006ff */
[----:B------:R-:W0:Y:S02]  /*13170*/  SYNCS.PHASECHK.TRANS64.TRYWAIT P0, [R6+URZ+0x30820], R7 ;  /* 0x03082007060075a7 */ /* 0x000e24000800017f */
[----:B0-----:R-:W-:Y:S05]  /*13180*/  @!P0 BRA `(.L_x_460) ;  /* 0x0000004000b08947 */ /* 0x001fea0003800000 */
.L_x_585:
[----:B------:R-:W-:Y:S05]  /*13190*/  BSYNC B1 ;  /* 0x0000000000017941 */ /* 0x000fea0003800000 */
.L_x_459:
[----:B------:R-:W-:Y:S04]  /*131a0*/  BSSY B1, `(.L_x_461) ;  /* 0x0000035000017945 */ /* 0x000fe80003800000 */
[----:B------:R-:W-:Y:S05]  /*131b0*/  @!P6 BRA `(.L_x_462) ;  /* 0x0000000000cce947 */ /* 0x000fea0003800000 */
[----:B0-----:R-:W-:Y:S01]  /*131c0*/  IMAD R7, R26, 0x8, R6 ;  /* 0x000000081a077824 */ /* 0x001fe200078e0206 */
[----:B------:R-:W-:-:S04]  /*131d0*/  SHF.L.U32 R8, R27, 0x1f, RZ ;  /* 0x0000001f1b087819 */ /* 0x000fc800000006ff */
[----:B------:R-:W0:Y:S02]  /*131e0*/  SYNCS.PHASECHK.TRANS64.TRYWAIT P0, [R7+URZ+0x308a0], R8 ;  /* 0x0308a008070075a7 */ /* 0x000e24000800017f */
[----:B0-----:R-:W-:Y:S05]  /*131f0*/  @!P0 BRA `(.L_x_463) ;  /* 0x0000004000a88947 */ /* 0x001fea0003800000 */
.L_x_586:
[----:B------:R-:W2:Y:S02]  /*13200*/  S2R R9, SR_TID.X ;  /* 0x0000000000097919 */ /* 0x000ea40000002100 */
[----:B--2---:R-:W-:-:S04]  /*13210*/  LOP3.LUT R9, R9, 0x7f, RZ, 0xc0, !PT ;  /* 0x0000007f09097812 */ /* 0x004fc800078ec0ff */
[----:B------:R-:W-:-:S13]  /*13220*/  ISETP.NE.AND P1, PT, R9, RZ, PT ;  /* 0x000000ff0900720c */ /* 0x000fda0003f25270 */
[----:B------:R-:W-:Y:S05]  /*13230*/  @P1 BRA `(.L_x_464) ;  /* 0x0000000000141947 */ /* 0x000fea0003800000 */
[----:B------:R-:W-:Y:S02]  /*13240*/  ISETP.NE.AND P0, PT, R29, RZ, PT ;  /* 0x000000ff1d00720c */ /* 0x000fe40003f05270 */
[----:B------:R-:W-:-:S04]  /*13250*/  MOV R9, 0x6000 ;  /* 0x0000600000097802 */ /* 0x000fc80000000f00 */
[----:B------:R2:W-:Y:S07]  /*13260*/  SYNCS.ARRIVE.TRANS64 RZ, [R7+URZ+0x30890], R9 ;  /* 0x0308900907ff79a7 */ /* 0x0005ee000800003f */
[----:B------:R-:W-:Y:S05]  /*13270*/  @!P0 BRA `(.L_x_464) ;  /* 0x0000000000048947 */ /* 0x000fea0003800000 */
[----:B------:R-:W-:Y:S01]  /*13280*/  BPT.TRAP 0x1 ;  /* 0x000000040000795c */ /* 0x000fe20000300000 */
.L_x_464:
[----:B--2---:R-:W-:Y:S01]  /*13290*/  IMAD R9, R26, 0x6000, R6 ;  /* 0x000060001a097824 */ /* 0x004fe200078e0206 */
[----:B------:R-:W-:Y:S01]  /*132a0*/  R2UR UR9, R7 ;  /* 0x00000000070972ca */ /* 0x000fe200000e0000 */
[----:B-----5:R-:W-:Y:S01]  /*132b0*/  IMAD R10, R2, 0xc0, R3 ;  /* 0x000000c0020a7824 */ /* 0x020fe200078e0203 */
[----:B------:R-:W-:Y:S01]  /*132c0*/  R2UR UR12, R5 ;  /* 0x00000000050c72ca */ /* 0x000fe200000e0000 */
[----:B------:R-:W-:Y:S01]  /*132d0*/  UIADD3 UR4, UP0, UR38, 0x570, URZ ;  /* 0x0000057026047890 */ /* 0x000fe2000ff1e03f */
[----:B------:R-:W-:Y:S01]  /*132e0*/  R2UR UR8, R9 ;  /* 0x00000000090872ca */ /* 0x000fe200000e0000 */
[----:B------:R-:W-:Y:S01]  /*132f0*/  VIADD R10, R10, 0xffffff40 ;  /* 0xffffff400a0a7836 */ /* 0x000fe20000000000 */
[----:B------:R-:W-:Y:S01]  /*13300*/  R2UR UR13, R4 ;  /* 0x00000000040d72ca */ /* 0x000fe200000e0000 */
[----:B------:R-:W-:Y:S01]  /*13310*/  UIADD3.X UR5, URZ, UR39, URZ, UP0, !UPT ;  /* 0x000000273f057290 */ /* 0x000fe200087fe43f */
[----:B------:R-:W-:Y:S02]  /*13320*/  UMOV UR6, 0x0 ;  /* 0x0000000000067882 */ /* 0x000fe40000000000 */
[----:B------:R-:W-:Y:S01]  /*13330*/  R2UR UR11, R10 ;  /* 0x000000000a0b72ca */ /* 0x000fe200000e0000 */
[----:B------:R-:W-:Y:S01]  /*13340*/  UMOV UR7, 0x12f00000 ;  /* 0x12f0000000077882 */ /* 0x000fe20000000000 */
[----:B------:R-:W-:Y:S01]  /*13350*/  UMOV UR10, URZ ;  /* 0x0000003f000a7c82 */ /* 0x000fe20008000000 */
[----:B------:R-:W-:-:S04]  /*13360*/  UIADD3 UR9, UR9, 0x30890, URZ ;  /* 0x0003089009097890 */ /* 0x000fc8000fffe03f */
[----:B------:R-:W-:-:S09]  /*13370*/  UIADD3 UR8, UR8, 0x12400, URZ ;  /* 0x0001240008087890 */ /* 0x000fd2000fffe03f */
[----:B------:R2:W-:Y:S01]  /*13380*/  UTMALDG.4D [UR8], [UR4], desc[UR6] ;  /* 0x00000608040075b4 */ /* 0x0005e20008019000 */
[----:B------:R-:W3:Y:S02]  /*13390*/  SYNCS.PHASECHK.TRANS64.TRYWAIT P0, [R7+URZ+0x308c0], R8 ;  /* 0x0308c008070075a7 */ /* 0x000ee4000800017f */
[----:B--23--:R-:W-:Y:S05]  /*133a0*/  @!P0 BRA `(.L_x_465) ;  /* 0x0000004000508947 */ /* 0x00cfea0003800000 */
.L_x_587:
[----:B------:R-:W-:Y:S05]  /*133b0*/  @P1 BRA `(.L_x_466) ;  /* 0x0000000000141947 */ /* 0x000fea0003800000 */
[----:B------:R-:W-:Y:S01]  /*133c0*/  ISETP.NE.AND P0, PT, R29, RZ, PT ;  /* 0x000000ff1d00720c */ /* 0x000fe20003f05270 */
[----:B0-2---:R-:W-:-:S04]  /*133d0*/  IMAD.MOV.U32 R8, RZ, RZ, 0x6000 ;  /* 0x00006000ff087424 */ /* 0x005fc800078e00ff */
[----:B------:R3:W-:Y:S08]  /*133e0*/  SYNCS.ARRIVE.TRANS64 RZ, [R7+URZ+0x308b0], R8 ;  /* 0x0308b00807ff79a7 */ /* 0x0007f0000800003f */
[----:B------:R-:W-:Y:S05]  /*133f0*/  @!P0 BRA `(.L_x_466) ;  /* 0x0000000000048947 */ /* 0x000fea0003800000 */
[----:B------:R-:W-:Y:S01]  /*13400*/  BPT.TRAP 0x1 ;  /* 0x000000040000795c */ /* 0x000fe20000300000 */
.L_x_466:
        /* <DEDUP_REMOVED lines=8> */
[----:B------:R-:W-:Y:S01]  /*13490*/  R2UR UR13, R4 ;  /* 0x00000000040d72ca */ /* 0x000fe200000e0000 */
[----:B------:R-:W-:-:S04]  /*134a0*/  UMOV UR10, URZ ;  /* 0x0000003f000a7c82 */ /* 0x000fc80008000000 */
[----:B------:R-:W-:Y:S02]  /*134b0*/  UIADD3 UR8, UR8, 0x400, URZ ;  /* 0x0000040008087890 */ /* 0x000fe4000fffe03f */
[----:B------:R-:W-:-:S09]  /*134c0*/  UIADD3 UR9, UR9, 0x308b0, URZ ;  /* 0x000308b009097890 */ /* 0x000fd2000fffe03f */
[----:B------:R4:W-:Y:S02]  /*134d0*/  UTMALDG.4D [UR8], [UR4], desc[UR6] ;  /* 0x00000608040075b4 */ /* 0x0009e40008019000 */
[----:B----4-:R-:W-:Y:S01]  /*134e0*/  NOP ;  /* 0x0000000000007918 */ /* 0x010fe20000000000 */
.L_x_462:
[----:B------:R-:W-:Y:S05]  /*134f0*/  BSYNC B1 ;  /* 0x0000000000017941 */ /* 0x000fea0003800000 */
.L_x_461:
[----:B------:R-:W-:Y:S01]  /*13500*/  IADD3 R26, R26, 0x1, RZ ;  /* 0x000000011a1a7810 */ /* 0x000fe20007ffe0ff */
[----:B------:R-:W-:Y:S01]  /*13510*/  VIADD R2, R2, 0xfffffffe ;  /* 0xfffffffe02027836 */ /* 0x000fe20000000000 */
[----:B------:R-:W-:Y:S02]  /*13520*/  PLOP3.LUT P2, PT, PT, PT, PT, 0x8, 0x0 ;  /* 0x000000000000781c */ /* 0x000fe40003f4e170 */
[----:B------:R-:W-:-:S04]  /*13530*/  ISETP.NE.AND P0, PT, R26, 0x2, PT ;  /* 0x000000021a00780c */ /* 0x000fc80003f05270 */
[----:B------:R-:W-:Y:S02]  /*13540*/  SEL R26, R26, RZ, P0 ;  /* 0x000000ff1a1a7207 */ /* 0x000fe40000000000 */
[----:B0-23--:R-:W-:Y:S02]  /*13550*/  SEL R8, RZ, 0x1, P0 ;  /* 0x00000001ff087807 */ /* 0x00dfe40000000000 */
[----:B------:R-:W-:Y:S02]  /*13560*/  ISETP.GE.AND P0, PT, R2, R0, PT ;  /* 0x000000000200720c */ /* 0x000fe40003f06270 */
[----:B------:R-:W-:-:S11]  /*13570*/  LOP3.LUT R27, R27, R8, RZ, 0x3c, !PT ;  /* 0x000000081b1b7212 */ /* 0x000fd600078e3cff */
[----:B------:R-:W-:Y:S05]  /*13580*/  @!P0 BRA `(.L_x_456) ;  /* 0x0000000000f88947 */ /* 0x000fea0003800000 */
.L_x_473:
[----:B------:R-:W-:Y:S05]  /*13590*/  YIELD ;  /* 0x0000000000007946 */ /* 0x000fea0003800000 */
[----:B------:R-:W-:Y:S04]  /*135a0*/  BSSY B1, `(.L_x_467) ;  /* 0x0000034000017945 */ /* 0x000fe80003800000 */
[----:B0-23--:R-:W-:Y:S05]  /*135b0*/  @!P6 BRA `(.L_x_468) ;  /* 0x0000000000c8e947 */ /* 0x00dfea0003800000 */
[----:B------:R-:W-:Y:S01]  /*135c0*/  IMAD R7, R26, 0x8, R6 ;  /* 0x000000081a077824 */ /* 0x000fe200078e0206 */
[----:B------:R-:W-:-:S04]  /*135d0*/  SHF.L.U32 R10, R27, 0x1f, RZ ;  /* 0x0000001f1b0a7819 */ /* 0x000fc800000006ff */
[----:B------:R-:W0:Y:S02]  /*135e0*/  SYNCS.PHASECHK.TRANS64.TRYWAIT P0, [R7+URZ+0x308a0], R10 ;  /* 0x0308a00a070075a7 */ /* 0x000e24000800017f */
[----:B0-----:R-:W-:Y:S05]  /*135f0*/  @!P0 BRA `(.L_x_469) ;  /* 0x0000003c00d08947 */ /* 0x001fea0003800000 */
.L_x_588:
        /* <DEDUP_REMOVED lines=9> */
.L_x_470:
[----:B--2---:R-:W-:Y:S01]  /*13690*/  IMAD R8, R26, 0x6000, R6 ;  /* 0x000060001a087824 */ /* 0x004fe200078e0206 */
[----:B------:R-:W-:Y:S01]  /*136a0*/  R2UR UR9, R7 ;  /* 0x00000000070972ca */ /* 0x000fe200000e0000 */
[----:B-----5:R-:W-:Y:S01]  /*136b0*/  IMAD R9, R2, 0xc0, R3 ;  /* 0x000000c002097824 */ /* 0x020fe200078e0203 */
        /* <DEDUP_REMOVED lines=8> */
[----:B------:R-:W-:-:S03]  /*13740*/  UMOV UR10, URZ ;  /* 0x0000003f000a7c82 */ /* 0x000fc60008000000 */
[----:B------:R-:W-:-:S04]  /*13750*/  UIADD3 UR9, UR9, 0x30890, URZ ;  /* 0x0003089009097890 */ /* 0x000fc8000fffe03f */
[----:B------:R-:W-:-:S09]  /*13760*/  UIADD3 UR8, UR8, 0x12400, URZ ;  /* 0x0001240008087890 */ /* 0x000fd2000fffe03f */
[----:B------:R2:W-:Y:S01]  /*13770*/  UTMALDG.4D [UR8], [UR4], desc[UR6] ;  /* 0x00000608040075b4 */ /* 0x0005e20008019000 */
[----:B------:R-:W3:Y:S02]  /*13780*/  SYNCS.PHASECHK.TRANS64.TRYWAIT P1, [R7+URZ+0x308c0], R10 ;  /* 0x0308c00a070075a7 */ /* 0x000ee4000802017f */
[----:B--23--:R-:W-:Y:S05]  /*13790*/  @!P1 BRA `(.L_x_471) ;  /* 0x0000003c007c9947 */ /* 0x00cfea0003800000 */
.L_x_589:
[----:B------:R-:W-:Y:S05]  /*137a0*/  @P0 BRA `(.L_x_472) ;  /* 0x0000000000140947 */ /* 0x000fea0003800000 */
[----:B------:R-:W-:Y:S01]  /*137b0*/  ISETP.NE.AND P1, PT, R29, RZ, PT ;  /* 0x000000ff1d00720c */ /* 0x000fe20003f25270 */
[----:B0-2---:R-:W-:-:S04]  /*137c0*/  IMAD.MOV.U32 R10, RZ, RZ, 0x6000 ;  /* 0x00006000ff0a7424 */ /* 0x005fc800078e00ff */
[----:B------:R3:W-:Y:S08]  /*137d0*/  SYNCS.ARRIVE.TRANS64 RZ, [R7+URZ+0x308b0], R10 ;  /* 0x0308b00a07ff79a7 */ /* 0x0007f0000800003f */
[----:B------:R-:W-:Y:S05]  /*137e0*/  @!P1 BRA `(.L_x_472) ;  /* 0x0000000000049947 */ /* 0x000fea0003800000 */
[----:B------:R-:W-:Y:S01]  /*137f0*/  BPT.TRAP 0x1 ;  /* 0x000000040000795c */ /* 0x000fe20000300000 */
.L_x_472:
        /* <DEDUP_REMOVED lines=14> */
.L_x_468:
[----:B------:R-:W-:Y:S05]  /*138e0*/  BSYNC B1 ;  /* 0x0000000000017941 */ /* 0x000fea0003800000 */
.L_x_467:
[----:B------:R-:W-:-:S05]  /*138f0*/  VIADD R26, R26, 0x1 ;  /* 0x000000011a1a7836 */ /* 0x000fca0000000000 */
[----:B------:R-:W-:-:S04]  /*13900*/  ISETP.NE.AND P0, PT, R26, 0x2, PT ;  /* 0x000000021a00780c */ /* 0x000fc80003f05270 */
[----:B------:R-:W-:Y:S02]  /*13910*/  SEL R8, RZ, 0x1, P0 ;  /* 0x00000001ff087807 */ /* 0x000fe40000000000 */
[----:B------:R-:W-:Y:S02]  /*13920*/  SEL R26, R26, RZ, P0 ;  /* 0x000000ff1a1a7207 */ /* 0x000fe40000000000 */
[C---:B------:R-:W-:Y:S02]  /*13930*/  ISETP.GT.AND P0, PT, R2.reuse, R0, PT ;  /* 0x000000000200720c */ /* 0x040fe40003f04270 */
[----:B------:R-:W-:Y:S02]  /*13940*/  LOP3.LUT R27, R27, R8, RZ, 0x3c, !PT ;  /* 0x000000081b1b7212 */ /* 0x000fe400078e3cff */
[----:B------:R-:W-:-:S09]  /*13950*/  IADD3 R2, R2, -0x1, RZ ;  /* 0xffffffff02027810 */ /* 0x000fd20007ffe0ff */
[----:B------:R-:W-:Y:S05]  /*13960*/  @P0 BRA `(.L_x_473) ;  /* 0xfffffffc00080947 */ /* 0x000fea000383ffff */
.L_x_456:
[----:B------:R-:W-:Y:S05]  /*13970*/  BSYNC B0 ;  /* 0x0000000000007941 */ /* 0x000fea0003800000 */
.L_x_455:
[----:B0-23--:R-:W2:Y:S01]  /*13980*/  LDL R7, [R1+0x14] ;  /* 0x0000140001077983 */ /* 0x00dea20000100800 */
[----:B------:R-:W-:Y:S05]  /*13990*/  @!P2 WARPSYNC.ALL ;  /* 0x000000000000a948 */ /* 0x000fea0003800000 */
[----:B------:R-:W-:Y:S01]  /*139a0*/  BSSY B6, `(.L_x_474) ;  /* 0x0000233000067945 */ /* 0x000fe20003800000 */
[----:B------:R-:W-:Y:S01]  /*139b0*/  @!P2 BAR.SYNC.DEFER_BLOCKING 0xc, 0x1a0 ;  /* 0x030680000000ab1d */ /* 0x000fe20000010000 */
[----:B--2---:R-:W-:-:S13]  /*139c0*/  ISETP.GT.AND P0, PT, R7, RZ, PT ;  /* 0x000000ff0700720c */ /* 0x004fda0003f04270 */
[----:B------:R-:W-:Y:S05]  /*139d0*/  @P0 BRA `(.L_x_475) ;  /* 0x00000000003c0947 */ /* 0x000fea0003800000 */
[----:B------:R-:W-:-:S13]  /*139e0*/  ISETP.NE.AND P1, PT, R29, RZ, PT ;  /* 0x000000ff1d00720c */ /* 0x000fda0003f25270 */
[----:B------:R-:W-:Y:S05]  /*139f0*/  @P1 BRA `(.L_x_476) ;  /* 0x0000002000b41947 */ /* 0x000fea0003800000 */
[----:B------:R-:W0:Y:S01]  /*13a00*/  S2R R7, SR_LANEID ;  /* 0x0000000000077919 */ /* 0x000e220000000000 */
[----:B------:R-:W-:Y:S01]  /*13a10*/  VOTEU.ANY UR4, UPT, PT ;  /* 0x0000000000047886 */ /* 0x000fe200038e0100 */
[----:B-----5:R-:W2:Y:S01]  /*13a20*/  LDC.64 R2, c[0x0][0xc38] ;  /* 0x00030e00ff027b82 */ /* 0x020ea20000000a00 */
        /* <DEDUP_REMOVED lines=10> */
.L_x_475:
[----:B-----5:R-:W0:Y:S01]  /*13ad0*/  S2R R3, SR_CgaCtaId ;  /* 0x0000000000037919 */ /* 0x020e220000008800 */
        /* <DEDUP_REMOVED lines=20> */
[----:B01----:R-:W-:Y:S05]  /*13c20*/  CALL.ABS.NOINC R2 ;  /* 0x0000000002007343 */ /* 0x003fea0003c00000 */
.L_x_477:
        /* <DEDUP_REMOVED lines=16> */
[----:B0-----:R-:W-:-:S07]  /*13d30*/  IMAD.MOV.U32 R13, RZ, RZ, RZ ;  /* 0x000000ffff0d7224 */ /* 0x001fce00078e00ff */
[----:B------:R-:W-:-:S07]  /*13d40*/  LEPC R20, `(.L_x_479) ;  /* 0x000000001014794e */ /* 0x000fce0000000000 */
[----:B-12---:R-:W-:Y:S05]  /*13d50*/  CALL.ABS.NOINC R2 ;  /* 0x0000000002007343 */ /* 0x006fea0003c00000 */
.L_x_479:
        /* <DEDUP_REMOVED lines=15> */
[----:B0-----:R-:W-:Y:S05]  /*13e50*/  CALL.ABS.NOINC R2 ;  /* 0x0000000002007343 */ /* 0x001fea0003c00000 */
.L_x_478:
[----:B------:R-:W2:Y:S01]  /*13e60*/  LDL.LU R2, [R1+0x8] ;  /* 0x0000080001027983 */ /* 0x000ea20000300800 */
[----:B------:R-:W-:-:S03]  /*13e70*/  ULDC.64 UR4, c[0x0][0x9f8] ;  /* 0x00027e0000047ab9 */ /* 0x000fc60000000a00 */
[----:B------:R-:W3:Y:S04]  /*13e80*/  LDL.LU R0, [R1+0xc] ;  /* 0x00000c0001007983 */ /* 0x000ee80000300800 */
[----:B------:R-:W4:Y:S04]  /*13e90*/  LDL.LU R21, [R1] ;  /* 0x0000000001157983 */ /* 0x000f280000300800 */
[----:B------:R-:W4:Y:S01]  /*13ea0*/  LDL.LU R20, [R1+0x18] ;  /* 0x0000180001147983 */ /* 0x000f220000300800 */
[----:B------:R-:W-:-:S04]  /*13eb0*/  ISETP.NE.U32.AND P0, PT, RZ, UR4, PT ;  /* 0x00000004ff007c0c */ /* 0x000fc8000bf05070 */
        /* <DEDUP_REMOVED lines=8> */
[----:B------:R-:W-:Y:S01]  /*13f40*/  ULDC.64 UR4, c[0x0][0xa00] ;  /* 0x0002800000047ab9 */ /* 0x000fe20000000a00 */
[----:B------:R-:W0:Y:S01]  /*13f50*/  LDC R0, c[0x0][0x428] ;  /* 0x00010a00ff007b82 */ /* 0x000e220000000800 */
[----:B----4-:R-:W-:-:S06]  /*13f60*/  MOV R6, R21 ;  /* 0x0000001500067202 */ /* 0x010fcc0000000f00 */
[----:B------:R2:W5:Y:S01]  /*13f70*/  @P0 LDG.E R6, desc[UR56][R2.64] ;  /* 0x0000003802060981 */ /* 0x000562000c1e1900 */
[----:B------:R-:W-:Y:S01]  /*13f80*/  IMAD R17, R17, 0xc0, R20 ;  /* 0x000000c011117824 */ /* 0x000fe200078e0214 */
[----:B------:R-:W-:Y:S02]  /*13f90*/  PLOP3.LUT P1, PT, P6, PT, PT, 0x8, 0x0 ;  /* 0x000000000000781c */ /* 0x000fe4000372e170 */
[----:B0-----:R-:W-:Y:S01]  /*13fa0*/  ISETP.NE.AND P0, PT, R0, 0x1, PT ;  /* 0x000000010000780c */ /* 0x001fe20003f05270 */
[----:B------:R-:W-:-:S12]  /*13fb0*/  IMAD.MOV.U32 R0, RZ, RZ, R18 ;  /* 0x000000ffff007224 */ /* 0x000fd800078e0012 */
[----:B------:R-:W0:Y:S08]  /*13fc0*/  @P0 LDC R5, c[0x0][0x42c] ;  /* 0x00010b00ff050b82 */ /* 0x000e300000000800 */
[----:B------:R-:W3:Y:S01]  /*13fd0*/  @P0 LDC R4, c[0x0][0x430] ;  /* 0x00010c00ff040b82 */ /* 0x000ee20000000800 */
[----:B0-----:R-:W-:-:S05]  /*13fe0*/  @P0 IMAD.HI.U32 R5, R18, R5, RZ ;  /* 0x0000000512050227 */ /* 0x001fca00078e00ff */
[----:B---3--:R-:W-:Y:S02]  /*13ff0*/  @P0 SHF.R.U32.HI R0, RZ, R4, R5 ;  /* 0x00000004ff000219 */ /* 0x008fe40000011605 */
[----:B------:R-:W-:-:S04]  /*14000*/  ISETP.NE.U32.AND P0, PT, RZ, UR4, PT ;  /* 0x00000004ff007c0c */ /* 0x000fc8000bf05070 */
[----:B------:R-:W-:-:S04]  /*14010*/  ISETP.NE.AND.EX P0, PT, RZ, UR5, PT, P0 ;  /* 0x00000005ff007c0c */ /* 0x000fc8000bf05300 */
[----:B--2---:R-:W-:-:S09]  /*14020*/  SEL R8, R21, RZ, !P0 ;  /* 0x000000ff15087207 */ /* 0x004fd20004000000 */
.L_x_480:
        /* <DEDUP_REMOVED lines=17> */
.L_x_592:
[----:B------:R-:W2:Y:S01]  /*14140*/  LDL R4, [R1+0x4] ;  /* 0x0000040001047983 */ /* 0x000ea20000100800 */
[----:B------:R-:W-:Y:S01]  /*14150*/  UMOV UR4, 0xffffffff ;  /* 0xffffffff00047882 */ /* 0x000fe20000000000 */
[----:B------:R-:W-:Y:S01]  /*14160*/  SHF.R.S32.HI R11, RZ, 0x1f, R6 ;  /* 0x0000001fff0b7819 */ /* 0x000fe20000011406 */
[----:B--2---:R-:W-:Y:S01]  /*14170*/  VIADD R9, R4, 0xffffffff ;  /* 0xffffffff04097836 */ /* 0x004fe20000000000 */
[----:B------:R-:W-:Y:S06]  /*14180*/  BRA.DIV UR4, `(.L_x_482) ;  /* 0x0000003604487947 */ /* 0x000fec000b800000 */
[----:B------:R-:W-:-:S13]  /*14190*/  ELECT P6, URZ, PT ;  /* 0x00000000003f782f */ /* 0x000fda00038c0000 */
.L_x_595:
[----:B------:R-:W-:Y:S05]  /*141a0*/  @!P6 BRA `(.L_x_483) ;  /* 0x0000000000cce947 */ /* 0x000fea0003800000 */
[----:B------:R-:W-:Y:S02]  /*141b0*/  ISETP.NE.U32.AND P0, PT, R2, RZ, PT ;  /* 0x000000ff0200720c */ /* 0x000fe40003f05070 */
[----:B------:R-:W-:Y:S02]  /*141c0*/  MOV R25, R9 ;  /* 0x0000000900197202 */ /* 0x000fe40000000f00 */
[----:B------:R-:W-:-:S13]  /*141d0*/  ISETP.NE.AND.EX P0, PT, R3, RZ, PT, P0 ;  /* 0x000000ff0300720c */ /* 0x000fda0003f05300 */
[----:B------:R-:W-:Y:S05]  /*141e0*/  @!P0 BRA `(.L_x_484) ;  /* 0x0000000000448947 */ /* 0x000fea0003800000 */
[----:B------:R-:W0:Y:S01]  /*141f0*/  LDC R10, c[0x0][0x41c] ;  /* 0x00010700ff0a7b82 */ /* 0x000e220000000800 */
[----:B------:R-:W-:Y:S02]  /*14200*/  ULDC.64 UR4, c[0x0][0x408] ;  /* 0x0001020000047ab9 */ /* 0x000fe40000000a00 */
[----:B------:R-:W-:-:S04]  /*14210*/  IMAD R7, R11, UR4, RZ ;  /* 0x000000040b077c24 */ /* 0x000fc8000f8e02ff */
[----:B------:R-:W-:Y:S01]  /*14220*/  IMAD R7, R6, UR5, R7 ;  /* 0x0000000506077c24 */ /* 0x000fe2000f8e0207 */
[----:B0-----:R-:W-:-:S13]  /*14230*/  ISETP.NE.AND P0, PT, R10, 0x1, PT ;  /* 0x000000010a00780c */ /* 0x001fda0003f05270 */
[----:B------:R-:W0:Y:S02]  /*14240*/  @P0 LDC.64 R4, c[0x0][0x420] ;  /* 0x00010800ff040b82 */ /* 0x000e240000000a00 */
[----:B0-----:R-:W-:-:S04]  /*14250*/  @P0 IMAD.HI.U32 R12, R9, R4, RZ ;  /* 0x00000004090c0227 */ /* 0x001fc800078e00ff */
[----:B------:R-:W-:Y:S01]  /*14260*/  IMAD.MOV.U32 R4, RZ, RZ, R9 ;  /* 0x000000ffff047224 */ /* 0x000fe200078e0009 */
[----:B------:R-:W-:-:S04]  /*14270*/  @P0 SHF.R.U32.HI R4, RZ, R5, R12 ;  /* 0x00000005ff040219 */ /* 0x000fc8000001160c */
[--C-:B------:R-:W-:Y:S01]  /*14280*/  SHF.R.S32.HI R5, RZ, 0x1f, R4.reuse ;  /* 0x0000001fff057819 */ /* 0x100fe20000011404 */
[--C-:B------:R-:W-:Y:S02]  /*14290*/  IMAD.MOV R25, RZ, RZ, -R4.reuse ;  /* 0x000000ffff197224 */ /* 0x100fe400078e0a04 */
[----:B------:R-:W-:-:S04]  /*142a0*/  IMAD.WIDE.U32 R4, R6, UR4, R4 ;  /* 0x0000000406047c25 */ /* 0x000fc8000f8e0004 */
[----:B------:R-:W-:Y:S01]  /*142b0*/  IMAD R25, R10, R25, R9 ;  /* 0x000000190a197224 */ /* 0x000fe200078e0209 */
[----:B------:R-:W-:Y:S02]  /*142c0*/  IADD3 R7, R5, R7, RZ ;  /* 0x0000000705077210 */ /* 0x000fe40007ffe0ff */
[----:B------:R-:W-:-:S04]  /*142d0*/  LEA R12, P0, R4, R2, 0x2 ;  /* 0x00000002040c7211 */ /* 0x000fc800078010ff */
[----:B------:R-:W-:-:S05]  /*142e0*/  LEA.HI.X R13, R4, R3, R7, 0x2, P0 ;  /* 0x00000003040d7211 */ /* 0x000fca00000f1407 */
[----:B------:R0:W5:Y:S04]  /*142f0*/  LDG.E R7, desc[UR56][R12.64] ;  /* 0x000000380c077981 */ /* 0x000168000c1e1900 */
.L_x_484:
[----:B------:R-:W-:Y:S01]  /*14300*/  IMAD R5, R22, 0x8, R28 ;  /* 0x0000000816057824 */ /* 0x000fe200078e021c */
[----:B------:R-:W-:-:S04]  /*14310*/  SHF.L.U32 R4, R24, 0x1f, RZ ;  /* 0x0000001f18047819 */ /* 0x000fc800000006ff */
[----:B------:R-:W2:Y:S02]  /*14320*/  SYNCS.PHASECHK.TRANS64.TRYWAIT P0, [R5+URZ+0x30840], R4 ;  /* 0x03084004050075a7 */ /* 0x000ea4000800017f */
[----:B--2---:R-:W-:Y:S05]  /*14330*/  @!P0 BRA `(.L_x_485) ;  /* 0x0000003000fc8947 */ /* 0x004fea0003800000 */
.L_x_596:
        /* <DEDUP_REMOVED lines=9> */
.L_x_486:
        /* <DEDUP_REMOVED lines=17> */
.L_x_483:
        /* <DEDUP_REMOVED lines=14> */
[----:B------:R-:W-:Y:S01]  /*145c0*/  @P0 MOV R5, 0x6000 ;  /* 0x0000600000050802 */ /* 0x000fe20000000f00 */
[----:B------:R-:W-:Y:S01]  /*145d0*/  BAR.SYNC.DEFER_BLOCKING 0x8, 0x1a0 ;  /* 0x0206800000007b1d */ /* 0x000fe20000010000 */
[----:B------:R-:W-:-:S05]  /*145e0*/  UIADD3 UR9, UR9, 0x30800, URZ ;  /* 0x0003080009097890 */ /* 0x000fca000fffe03f */
[----:B------:R3:W-:Y:S04]  /*145f0*/  @P0 SYNCS.ARRIVE.TRANS64 RZ, [R28+URZ+0x30800], R5 ;  /* 0x030800051cff09a7 */ /* 0x0007e8000800003f */
[----:B------:R4:W-:Y:S01]  /*14600*/  UTMALDG.4D [UR8], [UR4], desc[UR6] ;  /* 0x00000608040075b4 */ /* 0x0009e20008019000 */
[----:B--2---:R-:W-:-:S05]  /*14610*/  VIADD R10, R10, 0x1 ;  /* 0x000000010a0a7836 */ /* 0x004fca0000000000 */
[----:B------:R-:W-:Y:S01]  /*14620*/  LEA.HI R4, R10, R10, RZ, 0x1 ;  /* 0x0000000a0a047211 */ /* 0x000fe200078f08ff */
[----:B------:R4:W-:Y:S03]  /*14630*/  STL [R1+0x10], R10 ;  /* 0x0000100a01007387 */ /* 0x0009e60000100800 */
[----:B------:R-:W-:-:S05]  /*14640*/  LOP3.LUT R4, R4, 0xfffffffe, RZ, 0xc0, !PT ;  /* 0xfffffffe04047812 */ /* 0x000fca00078ec0ff */
[----:B------:R-:W-:-:S05]  /*14650*/  IMAD.IADD R4, R10, 0x1, -R4 ;  /* 0x000000010a047824 */ /* 0x000fca00078e0a04 */
[----:B---3--:R-:W-:-:S04]  /*14660*/  SHF.L.U32 R5, R4, 0x1f, RZ ;  /* 0x0000001f04057819 */ /* 0x008fc800000006ff */
[----:B------:R-:W2:Y:S02]  /*14670*/  SYNCS.PHASECHK.TRANS64.TRYWAIT P0, [R28+URZ+0x30820], R5 ;  /* 0x030820051c0075a7 */ /* 0x000ea4000800017f */
[----:B--2-4-:R-:W-:Y:S05]  /*14680*/  @!P0 BRA `(.L_x_488) ;  /* 0x00000030003c8947 */ /* 0x014fea0003800000 */
.L_x_597:
[----:B------:R-:W-:Y:S05]  /*14690*/  BSYNC B0 ;  /* 0x0000000000007941 */ /* 0x000fea0003800000 */
.L_x_487:
[----:B------:R-:W3:Y:S01]  /*146a0*/  LDL.LU R4, [R1+0x14] ;  /* 0x0000140001047983 */ /* 0x000ee20000300800 */
[----:B------:R-:W-:Y:S01]  /*146b0*/  BSSY B0, `(.L_x_489) ;  /* 0x000012b000007945 */ /* 0x000fe20003800000 */
[----:B---3--:R-:W-:-:S13]  /*146c0*/  ISETP.GE.AND P0, PT, R4, 0xc1, PT ;  /* 0x000000c10400780c */ /* 0x008fda0003f06270 */
[----:B------:R-:W-:Y:S05]  /*146d0*/  @!P0 BRA `(.L_x_490) ;  /* 0x0000001000a08947 */ /* 0x000fea0003800000 */
[----:B------:R-:W0:Y:S01]  /*146e0*/  LDL R8, [R1+0x4] ;  /* 0x0000040001087983 */ /* 0x000e220000100800 */
[----:B------:R-:W-:Y:S01]  /*146f0*/  IMAD.MOV.U32 R4, RZ, RZ, 0x1 ;  /* 0x00000001ff047424 */ /* 0x000fe200078e00ff */
[----:B------:R-:W-:Y:S01]  /*14700*/  BSSY B1, `(.L_x_491) ;  /* 0x0000067000017945 */ /* 0x000fe20003800000 */
[----:B0-----:R-:W-:-:S04]  /*14710*/  IADD3 R13, -R8, RZ, RZ ;  /* 0x000000ff080d7210 */ /* 0x001fc80007ffe1ff */
[----:B------:R-:W-:-:S05]  /*14720*/  VIADDMNMX R13, R13, R4, 0xffffffff, !PT ;  /* 0xffffffff0d0d7446 */ /* 0x000fca0007800104 */
[C---:B------:R-:W-:Y:S01]  /*14730*/  IMAD.IADD R4, R8.reuse, 0x1, R13 ;  /* 0x0000000108047824 */ /* 0x040fe200078e020d */
[----:B------:R-:W-:-:S04]  /*14740*/  IADD3 R8, R8, -0x2, RZ ;  /* 0xfffffffe08087810 */ /* 0x000fc80007ffe0ff */
[----:B------:R-:W-:-:S04]  /*14750*/  LOP3.LUT R4, R4, 0x1, RZ, 0xc0, !PT ;  /* 0x0000000104047812 */ /* 0x000fc800078ec0ff */
[----:B------:R-:W-:-:S13]  /*14760*/  ISETP.NE.U32.AND P0, PT, R4, 0x1, PT ;  /* 0x000000010400780c */ /* 0x000fda0003f05070 */
[----:B------:R-:W-:Y:S05]  /*14770*/  @P0 BRA `(.L_x_492) ;  /* 0x00000004007c0947 */ /* 0x000fea0003800000 */
[----:B------:R-:W-:Y:S01]  /*14780*/  VIADD R10, R22, 0x1 ;  /* 0x00000001160a7836 */ /* 0x000fe20000000000 */
[----:B------:R-:W-:Y:S04]  /*14790*/  BSSY B2, `(.L_x_493) ;  /* 0x0000059000027945 */ /* 0x000fe80003800000 */
[----:B------:R-:W-:-:S04]  /*147a0*/  ISETP.NE.AND P0, PT, R10, 0x2, PT ;  /* 0x000000020a00780c */ /* 0x000fc80003f05270 */
[----:B--2---:R-:W-:Y:S02]  /*147b0*/  SEL R5, RZ, 0x1, P0 ;  /* 0x00000001ff057807 */ /* 0x004fe40000000000 */
        /* <DEDUP_REMOVED lines=22> */
[----:B------:R-:W-:-:S05]  /*14920*/  IADD3 R4, -R12, RZ, RZ ;  /* 0x000000ff0c047210 */ /* 0x000fca0007ffe1ff */
[----:B------:R-:W-:Y:S02]  /*14930*/  IMAD R8, R17, R4, R8 ;  /* 0x0000000411087224 */ /* 0x000fe400078e0208 */
[----:B------:R0:W5:Y:S05]  /*14940*/  LDG.E R4, desc[UR56][R2.64] ;  /* 0x0000003802047981 */ /* 0x00016a000c1e1900 */
.L_x_495:
[----:B0-----:R-:W-:Y:S01]  /*14950*/  IMAD R3, R10, 0x8, R28 ;  /* 0x000000080a037824 */ /* 0x001fe200078e021c */
[----:B------:R-:W-:-:S04]  /*14960*/  SHF.L.U32 R2, R14, 0x1f, RZ ;  /* 0x0000001f0e027819 */ /* 0x000fc800000006ff */
[----:B------:R-:W0:Y:S02]  /*14970*/  SYNCS.PHASECHK.TRANS64.TRYWAIT P0, [R3+URZ+0x30840], R2 ;  /* 0x03084002030075a7 */ /* 0x000e24000800017f */
[----:B0-----:R-:W-:Y:S05]  /*14980*/  @!P0 BRA `(.L_x_496) ;  /* 0x0000002c00908947 */ /* 0x001fea0003800000 */
.L_x_598:
[----:B------:R-:W2:Y:S02]  /*14990*/  S2R R5, SR_TID.X ;  /* 0x0000000000057919 */ /* 0x000ea40000002100 */
        /* <DEDUP_REMOVED lines=8> */
.L_x_497:
[----:B0-2---:R-:W-:Y:S01]  /*14a20*/  IMAD R2, R10, 0x6000, R28 ;  /* 0x000060000a027824 */ /* 0x005fe200078e021c */
        /* <DEDUP_REMOVED lines=9> */
[----:B-----5:R-:W-:-:S02]  /*14ac0*/  R2UR UR13, R4 ;  /* 0x00000000040d72ca */ /* 0x020fc400000e0000 */
[----:B------:R-:W-:Y:S01]  /*14ad0*/  IADD3 R3, R28, 0x30800, RZ ;  /* 0x000308001c037810 */ /* 0x000fe20007ffe0ff */
[----:B------:R-:W-:Y:S01]  /*14ae0*/  UIADD3 UR9, UR9, 0x30830, URZ ;  /* 0x0003083009097890 */ /* 0x000fe2000fffe03f */
[----:B------:R-:W-:-:S03]  /*14af0*/  SHF.L.U32 R5, R24, 0x1f, RZ ;  /* 0x0000001f18057819 */ /* 0x000fc600000006ff */
[----:B------:R-:W-:Y:S01]  /*14b00*/  UIMAD UR11, UR11, 0xc0, UR4 ;  /* 0x000000c00b0b78a4 */ /* 0x000fe2000f8e0204 */
[----:B------:R-:W-:Y:S01]  /*14b10*/  IMAD R2, R22, 0x8, R3 ;  /* 0x0000000816027824 */ /* 0x000fe200078e0203 */
[----:B------:R-:W-:Y:S01]  /*14b20*/  UIADD3 UR8, UR8, 0x12400, URZ ;  /* 0x0001240008087890 */ /* 0x000fe2000fffe03f */
[----:B------:R-:W-:-:S08]  /*14b30*/  UMOV UR4, 0x0 ;  /* 0x0000000000047882 */ /* 0x000fd00000000000 */
[----:B------:R0:W-:Y:S01]  /*14b40*/  UTMALDG.4D [UR8], [UR6], desc[UR4] ;  /* 0x00000408060075b4 */ /* 0x0001e20008019000 */
[----:B------:R-:W2:Y:S02]  /*14b50*/  SYNCS.PHASECHK.TRANS64.TRYWAIT P0, [R2+URZ+0x60], R5 ;  /* 0x00006005020075a7 */ /* 0x000ea4000800017f */
[----:B0-2---:R-:W-:Y:S05]  /*14b60*/  @!P0 BRA `(.L_x_498) ;  /* 0x0000002c002c8947 */ /* 0x005fea0003800000 */
.L_x_599:
[----:B------:R-:W-:Y:S05]  /*14b70*/  @P1 BRA `(.L_x_499) ;  /* 0x0000000000181947 */ /* 0x000fea0003800000 */
[----:B------:R-:W-:Y:S01]  /*14b80*/  ISETP.NE.AND P0, PT, R29, RZ, PT ;  /* 0x000000ff1d00720c */ /* 0x000fe20003f05270 */
[----:B0-----:R-:W-:Y:S01]  /*14b90*/  IMAD R2, R22, 0x8, R28 ;  /* 0x0000000816027824 */ /* 0x001fe200078e021c */
[----:B------:R-:W-:-:S04]  /*14ba0*/  MOV R3, 0x6000 ;  /* 0x0000600000037802 */ /* 0x000fc80000000f00 */
[----:B------:R2:W-:Y:S07]  /*14bb0*/  SYNCS.ARRIVE.TRANS64 RZ, [R2+URZ+0x30850], R3 ;  /* 0x0308500302ff79a7 */ /* 0x0005ee000800003f */
[----:B------:R-:W-:Y:S05]  /*14bc0*/  @!P0 BRA `(.L_x_499) ;  /* 0x0000000000048947 */ /* 0x000fea0003800000 */
[----:B------:R-:W-:Y:S01]  /*14bd0*/  BPT.TRAP 0x1 ;  /* 0x000000040000795c */ /* 0x000fe20000300000 */
.L_x_499:
        /* <DEDUP_REMOVED lines=20> */
.L_x_494:
[----:B------:R-:W-:Y:S05]  /*14d20*/  BSYNC B2 ;  /* 0x0000000000027941 */ /* 0x000fea0003800000 */
.L_x_493:
[----:B------:R-:W2:Y:S01]  /*14d30*/  LDL.LU R2, [R1+0x4] ;  /* 0x0000040001027983 */ /* 0x000ea20000300800 */
[----:B------:R-:W-:Y:S01]  /*14d40*/  IMAD.MOV.U32 R22, RZ, RZ, R10 ;  /* 0x000000ffff167224 */ /* 0x000fe200078e000a */
[----:B------:R-:W-:Y:S01]  /*14d50*/  MOV R24, R14 ;  /* 0x0000000e00187202 */ /* 0x000fe20000000f00 */
[----:B--2---:R-:W-:-:S07]  /*14d60*/  VIADD R8, R2, 0xfffffffd ;  /* 0xfffffffd02087836 */ /* 0x004fce0000000000 */
.L_x_492:
[----:B------:R-:W-:Y:S05]  /*14d70*/  BSYNC B1 ;  /* 0x0000000000017941 */ /* 0x000fea0003800000 */
.L_x_491:
[----:B------:R-:W-:-:S05]  /*14d80*/  IMAD.MOV R2, RZ, RZ, -R13 ;  /* 0x000000ffff027224 */ /* 0x000fca00078e0a0d */
[----:B------:R-:W-:-:S13]  /*14d90*/  ISETP.NE.AND P0, PT, R9, R2, PT ;  /* 0x000000020900720c */ /* 0x000fda0003f05270 */
[----:B------:R-:W-:Y:S05]  /*14da0*/  @!P0 BRA `(.L_x_490) ;  /* 0x0000000800ec8947 */ /* 0x000fea0003800000 */
[----:B------:R-:W-:-:S07]  /*14db0*/  IMAD.MOV.U32 R4, RZ, RZ, R7 ;  /* 0x000000ffff047224 */ /* 0x000fce00078e0007 */
.L_x_514:
[----:B------:R-:W-:Y:S01]  /*14dc0*/  IADD3 R9, R22, 0x1, RZ ;  /* 0x0000000116097810 */ /* 0x000fe20007ffe0ff */
        /* <DEDUP_REMOVED lines=8> */
[----:B------:R-:W-:Y:S01]  /*14e50*/  IMAD.MOV.U32 R12, RZ, RZ, R8 ;  /* 0x000000ffff0c7224 */ /* 0x000fe200078e0008 */
        /* <DEDUP_REMOVED lines=12> */
[----:B------:R-:W-:Y:S02]  /*14f20*/  SHF.R.S32.HI R3, RZ, 0x1f, R13 ;  /* 0x0000001fff037819 */ /* 0x000fe4000001140d */
[----:B------:R-:W-:-:S05]  /*14f30*/  MOV R2, R13 ;  /* 0x0000000d00027202 */ /* 0x000fca0000000f00 */
[----:B------:R-:W-:-:S04]  /*14f40*/  IMAD.WIDE.U32 R2, R6, UR6, R2 ;  /* 0x0000000606027c25 */ /* 0x000fc8000f8e0002 */
[----:B------:R-:W-:Y:S01]  /*14f50*/  IMAD.IADD R3, R5, 0x1, R3 ;  /* 0x0000000105037824 */ /* 0x000fe200078e0203 */
[----:B------:R-:W-:-:S04]  /*14f60*/  LEA R4, P0, R2, UR4, 0x2 ;  /* 0x0000000402047c11 */ /* 0x000fc8000f8010ff */
[----:B------:R-:W-:Y:S01]  /*14f70*/  LEA.HI.X R5, R2, UR5, R3, 0x2, P0 ;  /* 0x0000000502057c11 */ /* 0x000fe200080f1403 */
[----:B------:R-:W-:-:S04]  /*14f80*/  IMAD.MOV R3, RZ, RZ, -R13 ;  /* 0x000000ffff037224 */ /* 0x000fc800078e0a0d */
[----:B------:R0:W5:Y:S01]  /*14f90*/  LDG.E R4, desc[UR56][R4.64] ;  /* 0x0000003804047981 */ /* 0x000162000c1e1900 */
[----:B------:R-:W-:-:S07]  /*14fa0*/  IMAD R12, R12, R3, R8 ;  /* 0x000000030c0c7224 */ /* 0x000fce00078e0208 */
.L_x_502:
[----:B------:R-:W-:Y:S02]  /*14fb0*/  LEA R3, R9, R28, 0x3 ;  /* 0x0000001c09037211 */ /* 0x000fe400078e18ff */
[----:B------:R-:W-:-:S04]  /*14fc0*/  SHF.L.U32 R2, R10, 0x1f, RZ ;  /* 0x0000001f0a027819 */ /* 0x000fc800000006ff */
[----:B------:R-:W3:Y:S02]  /*14fd0*/  SYNCS.PHASECHK.TRANS64.TRYWAIT P0, [R3+URZ+0x30840], R2 ;  /* 0x03084002030075a7 */ /* 0x000ee4000800017f */
[----:B---3--:R-:W-:Y:S05]  /*14fe0*/  @!P0 BRA `(.L_x_503) ;  /* 0x0000002800208947 */ /* 0x008fea0003800000 */
.L_x_600:
        /* <DEDUP_REMOVED lines=9> */
.L_x_504:
        /* <DEDUP_REMOVED lines=8> */
[----:B------:R-:W-:Y:S01]  /*15100*/  UMOV UR5, 0x14f00000 ;  /* 0x14f0000000057882 */ /* 0x000fe20000000000 */
[----:B------:R-:W-:Y:S01]  /*15110*/  R2UR UR12, R0 ;  /* 0x00000000000c72ca */ /* 0x000fe200000e0000 */
[----:B------:R-:W-:Y:S01]  /*15120*/  UMOV UR10, URZ ;  /* 0x0000003f000a7c82 */ /* 0x000fe20008000000 */
[----:B-----5:R-:W-:-:S02]  /*15130*/  R2UR UR13, R4 ;  /* 0x00000000040d72ca */ /* 0x020fc400000e0000 */
[----:B------:R-:W-:Y:S01]  /*15140*/  SHF.L.U32 R24, R24, 0x1f, RZ ;  /* 0x0000001f18187819 */ /* 0x000fe200000006ff */
[----:B------:R-:W-:Y:S01]  /*15150*/  UIADD3 UR9, UR9, 0x30830, URZ ;  /* 0x0003083009097890 */ /* 0x000fe2000fffe03f */
[----:B------:R-:W-:-:S03]  /*15160*/  LEA R3, R22, R3, 0x3 ;  /* 0x0000000316037211 */ /* 0x000fc600078e18ff */
[----:B------:R-:W-:Y:S02]  /*15170*/  UIMAD UR11, UR11, 0xc0, UR4 ;  /* 0x000000c00b0b78a4 */ /* 0x000fe4000f8e0204 */
[----:B------:R-:W-:Y:S01]  /*15180*/  UIADD3 UR8, UR8, 0x12400, URZ ;  /* 0x0001240008087890 */ /* 0x000fe2000fffe03f */
[----:B------:R-:W-:-:S08]  /*15190*/  UMOV UR4, 0x0 ;  /* 0x0000000000047882 */ /* 0x000fd00000000000 */
[----:B------:R0:W-:Y:S01]  /*151a0*/  UTMALDG.4D [UR8], [UR6], desc[UR4] ;  /* 0x00000408060075b4 */ /* 0x0001e20008019000 */
[----:B------:R-:W2:Y:S02]  /*151b0*/  SYNCS.PHASECHK.TRANS64.TRYWAIT P1, [R3+URZ+0x60], R24 ;  /* 0x00006018030075a7 */ /* 0x000ea4000802017f */
[----:B0-2---:R-:W-:Y:S05]  /*151c0*/  @!P1 BRA `(.L_x_505) ;  /* 0x0000002400bc9947 */ /* 0x005fea0003800000 */
.L_x_601:
[----:B------:R-:W-:Y:S05]  /*151d0*/  @P0 BRA `(.L_x_506) ;  /* 0x0000000000140947 */ /* 0x000fea0003800000 */
[----:B------:R-:W-:Y:S01]  /*151e0*/  ISETP.NE.AND P1, PT, R29, RZ, PT ;  /* 0x000000ff1d00720c */ /* 0x000fe20003f25270 */
[----:B------:R-:W-:-:S04]  /*151f0*/  IMAD.MOV.U32 R2, RZ, RZ, 0x6000 ;  /* 0x00006000ff027424 */ /* 0x000fc800078e00ff */
[----:B------:R2:W-:Y:S08]  /*15200*/  SYNCS.ARRIVE.TRANS64 RZ, [R3+URZ+0x50], R2 ;  /* 0x0000500203ff79a7 */ /* 0x0005f0000800003f */
[----:B------:R-:W-:Y:S05]  /*15210*/  @!P1 BRA `(.L_x_506) ;  /* 0x0000000000049947 */ /* 0x000fea0003800000 */
[----:B------:R-:W-:Y:S01]  /*15220*/  BPT.TRAP 0x1 ;  /* 0x000000040000795c */ /* 0x000fe20000300000 */
.L_x_506:
        /* <DEDUP_REMOVED lines=19> */
.L_x_501:
[----:B------:R-:W-:Y:S05]  /*15360*/  BSYNC B1 ;  /* 0x0000000000017941 */ /* 0x000fea0003800000 */
.L_x_500:
[----:B------:R-:W-:Y:S01]  /*15370*/  VIADD R22, R9, 0x1 ;  /* 0x0000000109167836 */ /* 0x000fe20000000000 */
[----:B------:R-:W-:Y:S04]  /*15380*/  BSSY B1, `(.L_x_507) ;  /* 0x0000059000017945 */ /* 0x000fe80003800000 */
[----:B------:R-:W-:-:S04]  /*15390*/  ISETP.NE.AND P0, PT, R22, 0x2, PT ;  /* 0x000000021600780c */ /* 0x000fc80003f05270 */
[----:B0-2---:R-:W-:Y:S02]  /*153a0*/  SEL R3, RZ, 0x1, P0 ;  /* 0x00000001ff037807 */ /* 0x005fe40000000000 */
[----:B------:R-:W-:Y:S02]  /*153b0*/  SEL R22, R22, RZ, P0 ;  /* 0x000000ff16167207 */ /* 0x000fe40000000000 */
[----:B------:R-:W-:Y:S01]  /*153c0*/  LOP3.LUT R24, R10, R3, RZ, 0x3c, !PT ;  /* 0x000000030a187212 */ /* 0x000fe200078e3cff */
[----:B------:R-:W-:Y:S06]  /*153d0*/  @!P6 BRA `(.L_x_508) ;  /* 0x00000004004ce947 */ /* 0x000fec0003800000 */
[----:B------:R-:W-:Y:S01]  /*153e0*/  ULDC.64 UR4, c[0x0][0x3f8] ;  /* 0x0000fe0000047ab9 */ /* 0x000fe20000000a00 */
[----:B------:R-:W-:Y:S01]  /*153f0*/  VIADD R13, R8, 0xffffffff ;  /* 0xffffffff080d7836 */ /* 0x000fe20000000000 */
[----:B------:R-:W-:-:S04]  /*15400*/  ISETP.NE.U32.AND P0, PT, RZ, UR4, PT ;  /* 0x00000004ff007c0c */ /* 0x000fc8000bf05070 */
[----:B------:R-:W-:-:S13]  /*15410*/  ISETP.NE.AND.EX P0, PT, RZ, UR5, PT, P0 ;  /* 0x00000005ff007c0c */ /* 0x000fda000bf05300 */
        /* <DEDUP_REMOVED lines=15> */
[----:B------:R-:W-:Y:S02]  /*15510*/  LEA.HI.X R5, R2, UR5, R3, 0x2, P0 ;  /* 0x0000000502057c11 */ /* 0x000fe400080f1403 */
[----:B------:R-:W-:-:S03]  /*15520*/  IADD3 R2, -R14, RZ, RZ ;  /* 0x000000ff0e027210 */ /* 0x000fc60007ffe1ff */
[----:B------:R0:W5:Y:S02]  /*15530*/  LDG.E R4, desc[UR56][R4.64] ;  /* 0x0000003804047981 */ /* 0x000164000c1e1900 */
[----:B------:R-:W-:-:S07]  /*15540*/  IMAD R13, R12, R2, R13 ;  /* 0x000000020c0d7224 */ /* 0x000fce00078e020d */
.L_x_509:
[----:B------:R-:W-:Y:S01]  /*15550*/  IMAD R2, R22, 0x8, R28 ;  /* 0x0000000816027824 */ /* 0x000fe200078e021c */
[----:B------:R-:W-:-:S04]  /*15560*/  SHF.L.U32 R3, R24, 0x1f, RZ ;  /* 0x0000001f18037819 */ /* 0x000fc800000006ff */
[----:B------:R-:W2:Y:S02]  /*15570*/  SYNCS.PHASECHK.TRANS64.TRYWAIT P0, [R2+URZ+0x30840], R3 ;  /* 0x03084003020075a7 */ /* 0x000ea4000800017f */
[----:B--2---:R-:W-:Y:S05]  /*15580*/  @!P0 BRA `(.L_x_510) ;  /* 0x0000002000e08947 */ /* 0x004fea0003800000 */
.L_x_602:
        /* <DEDUP_REMOVED lines=9> */
.L_x_511:
[----:B0-2---:R-:W-:Y:S01]  /*15620*/  IMAD R2, R22, 0x6000, R28 ;  /* 0x0000600016027824 */ /* 0x005fe200078e021c */
[----:B------:R-:W-:Y:S01]  /*15630*/  R2UR UR11, R13 ;  /* 0x000000000d0b72ca */ /* 0x000fe200000e0000 */
[----:B------:R-:W-:Y:S01]  /*15640*/  UIADD3 UR6, UP0, UR38, 0x370, URZ ;  /* 0x0000037026067890 */ /* 0x000fe2000ff1e03f */
[----:B------:R-:W-:Y:S01]  /*15650*/  R2UR UR4, R23 ;  /* 0x00000000170472ca */ /* 0x000fe200000e0000 */
[----:B------:R-:W-:Y:S01]  /*15660*/  UMOV UR5, 0x14f00000 ;  /* 0x14f0000000057882 */ /* 0x000fe20000000000 */
[----:B------:R-:W-:Y:S01]  /*15670*/  R2UR UR8, R2 ;  /* 0x00000000020872ca */ /* 0x000fe200000e0000 */
[----:B------:R-:W-:Y:S01]  /*15680*/  UIADD3.X UR7, URZ, UR39, URZ, UP0, !UPT ;  /* 0x000000273f077290 */ /* 0x000fe200087fe43f */
[----:B------:R-:W-:Y:S01]  /*15690*/  IADD3 R2, R28, 0x30800, RZ ;  /* 0x000308001c027810 */ /* 0x000fe20007ffe0ff */
[----:B------:R-:W-:Y:S01]  /*156a0*/  UMOV UR10, URZ ;  /* 0x0000003f000a7c82 */ /* 0x000fe20008000000 */
[----:B------:R-:W-:Y:S02]  /*156b0*/  R2UR UR12, R0 ;  /* 0x00000000000c72ca */ /* 0x000fe400000e0000 */
[----:B-----5:R-:W-:Y:S01]  /*156c0*/  R2UR UR13, R4 ;  /* 0x00000000040d72ca */ /* 0x020fe200000e0000 */
[----:B------:R-:W-:-:S02]  /*156d0*/  IMAD R3, R22, 0x8, R2 ;  /* 0x0000000816037824 */ /* 0x000fc400078e0202 */
[----:B------:R-:W-:Y:S02]  /*156e0*/  IMAD R2, R9, 0x8, R2 ;  /* 0x0000000809027824 */ /* 0x000fe400078e0202 */
[----:B------:R-:W-:Y:S01]  /*156f0*/  UIMAD UR11, UR11, 0xc0, UR4 ;  /* 0x000000c00b0b78a4 */ /* 0x000fe2000f8e0204 */
[----:B------:R-:W-:Y:S01]  /*15700*/  R2UR UR9, R3 ;  /* 0x00000000030972ca */ /* 0x000fe200000e0000 */
[----:B------:R-:W-:Y:S01]  /*15710*/  UIADD3 UR8, UR8, 0x12400, URZ ;  /* 0x0001240008087890 */ /* 0x000fe2000fffe03f */
[----:B------:R-:W-:Y:S01]  /*15720*/  SHF.L.U32 R3, R10, 0x1f, RZ ;  /* 0x0000001f0a037819 */ /* 0x000fe200000006ff */
[----:B------:R-:W-:-:S10]  /*15730*/  UMOV UR4, 0x0 ;  /* 0x0000000000047882 */ /* 0x000fd40000000000 */
[----:B------:R-:W-:-:S09]  /*15740*/  UIADD3 UR9, UR9, 0x30, URZ ;  /* 0x0000003009097890 */ /* 0x000fd2000fffe03f */
[----:B------:R0:W-:Y:S01]  /*15750*/  UTMALDG.4D [UR8], [UR6], desc[UR4] ;  /* 0x00000408060075b4 */ /* 0x0001e20008019000 */
[----:B------:R-:W2:Y:S02]  /*15760*/  SYNCS.PHASECHK.TRANS64.TRYWAIT P1, [R2+URZ+0x60], R3 ;  /* 0x00006003020075a7 */ /* 0x000ea4000802017f */
[----:B0-2---:R-:W-:Y:S05]  /*15770*/  @!P1 BRA `(.L_x_512) ;  /* 0x0000002000789947 */ /* 0x005fea0003800000 */
.L_x_603:
[----:B------:R-:W-:Y:S05]  /*15780*/  @P0 BRA `(.L_x_513) ;  /* 0x0000000000140947 */ /* 0x000fea0003800000 */
[----:B------:R-:W-:Y:S02]  /*15790*/  ISETP.NE.AND P1, PT, R29, RZ, PT ;  /* 0x000000ff1d00720c */ /* 0x000fe40003f25270 */
[----:B0-----:R-:W-:-:S04]  /*157a0*/  MOV R3, 0x6000 ;  /* 0x0000600000037802 */ /* 0x001fc80000000f00 */
[----:B------:R2:W-:Y:S07]  /*157b0*/  SYNCS.ARRIVE.TRANS64 RZ, [R2+URZ+0x50], R3 ;  /* 0x0000500302ff79a7 */ /* 0x0005ee000800003f */
[----:B------:R-:W-:Y:S05]  /*157c0*/  @!P1 BRA `(.L_x_513) ;  /* 0x0000000000049947 */ /* 0x000fea0003800000 */
[----:B------:R-:W-:Y:S01]  /*157d0*/  BPT.TRAP 0x1 ;  /* 0x000000040000795c */ /* 0x000fe20000300000 */
.L_x_513:
        /* <DEDUP_REMOVED lines=19> */
.L_x_508:
[----:B------:R-:W-:Y:S05]  /*15910*/  BSYNC B1 ;  /* 0x0000000000017941 */ /* 0x000fea0003800000 */
.L_x_507:
[C---:B------:R-:W-:Y:S02]  /*15920*/  ISETP.GT.AND P0, PT, R8.reuse, 0x1, PT ;  /* 0x000000010800780c */ /* 0x040fe40003f04270 */
[----:B0-2---:R-:W-:-:S05]  /*15930*/  IADD3 R2, R8, -0x2, RZ ;  /* 0xfffffffe08027810 */ /* 0x005fca0007ffe0ff */
[----:B------:R-:W-:-:S06]  /*15940*/  IMAD.MOV.U32 R8, RZ, RZ, R2 ;  /* 0x000000ffff087224 */ /* 0x000fcc00078e0002 */
[----:B------:R-:W-:Y:S05]  /*15950*/  @P0 BRA `(.L_x_514) ;  /* 0xfffffff400180947 */ /* 0x000fea000383ffff */
.L_x_490:
[----:B------:R-:W-:Y:S05]  /*15960*/  BSYNC B0 ;  /* 0x0000000000007941 */ /* 0x000fea0003800000 */
.L_x_489:
        /* <DEDUP_REMOVED lines=15> */
.L_x_516:
[----:B------:R-:W-:Y:S05]  /*15a60*/  BSYNC B0 ;  /* 0x0000000000007941 */ /* 0x000fea0003800000 */
.L_x_515:
[----:B------:R-:W-:Y:S04]  /*15a70*/  BSSY B0, `(.L_x_517) ;  /* 0x0000020000007945 */ /* 0x000fe80003800000 */
[----:B------:R-:W-:Y:S05]  /*15a80*/  @!P6 BRA `(.L_x_518) ;  /* 0x000000000078e947 */ /* 0x000fea0003800000 */
[----:B------:R-:W-:Y:S01]  /*15a90*/  IMAD R3, R22, 0x8, R28 ;  /* 0x0000000816037824 */ /* 0x000fe200078e021c */
[----:B------:R-:W-:-:S04]  /*15aa0*/  SHF.L.U32 R2, R24, 0x1f, RZ ;  /* 0x0000001f18027819 */ /* 0x000fc800000006ff */
[----:B------:R-:W3:Y:S02]  /*15ab0*/  SYNCS.PHASECHK.TRANS64.TRYWAIT P0, [R3+URZ+0x30860], R2 ;  /* 0x03086002030075a7 */ /* 0x000ee4000800017f */
[----:B---3--:R-:W-:Y:S05]  /*15ac0*/  @!P0 BRA `(.L_x_519) ;  /* 0x0000001c00b88947 */ /* 0x008fea0003800000 */
.L_x_604:
        /* <DEDUP_REMOVED lines=9> */
.L_x_520:
        /* <DEDUP_REMOVED lines=17> */
.L_x_518:
[----:B------:R-:W-:Y:S05]  /*15c70*/  BSYNC B0 ;  /* 0x0000000000007941 */ /* 0x000fea0003800000 */
.L_x_517:
[----:B------:R-:W-:-:S05]  /*15c80*/  VIADD R22, R22, 0x1 ;  /* 0x0000000116167836 */ /* 0x000fca0000000000 */
[----:B------:R-:W-:-:S04]  /*15c90*/  ISETP.NE.AND P0, PT, R22, 0x2, PT ;  /* 0x000000021600780c */ /* 0x000fc80003f05270 */
[----:B---34-:R-:W-:Y:S02]  /*15ca0*/  SEL R3, RZ, 0x1, P0 ;  /* 0x00000001ff037807 */ /* 0x018fe40000000000 */
[----:B------:R-:W-:Y:S02]  /*15cb0*/  SEL R22, R22, RZ, P0 ;  /* 0x000000ff16167207 */ /* 0x000fe40000000000 */
[----:B------:R-:W-:-:S07]  /*15cc0*/  LOP3.LUT R24, R24, R3, RZ, 0x3c, !PT ;  /* 0x0000000318187212 */ /* 0x000fce00078e3cff */
.L_x_476:
[----:B------:R-:W-:Y:S05]  /*15cd0*/  BSYNC B6 ;  /* 0x0000000000067941 */ /* 0x000fea0003800000 */
.L_x_474:
[----:B------:R-:W-:-:S03]  /*15ce0*/  UMOV UR4, 0xffffffff ;  /* 0xffffffff00047882 */ /* 0x000fc60000000000 */
[----:B------:R-:W-:Y:S05]  /*15cf0*/  BRA.DIV UR4, `(.L_x_521) ;  /* 0x0000001e04407947 */ /* 0x000fea000b800000 */
[----:B--2---:R2:W3:Y:S04]  /*15d00*/  SHFL.IDX PT, R5, R16, RZ, 0x1f ;  /* 0x00001fff10057589 */ /* 0x0044e800000e0000 */
[----:B------:R2:W4:Y:S02]  /*15d10*/  SHFL.IDX PT, R4, R16, 0x1, 0x1f ;  /* 0x00201f0010047f89 */ /* 0x00052400000e0000 */
.L_x_608:
[----:B------:R-:W-:Y:S01]  /*15d20*/  ULDC UR4, c[0x0][0xc14] ;  /* 0x0003050000047ab9 */ /* 0x000fe20000000800 */
[C---:B------:R-:W-:Y:S01]  /*15d30*/  IMAD.IADD R7, R29.reuse, 0x1, R19 ;  /* 0x000000011d077824 */ /* 0x040fe200078e0213 */
[----:B------:R-:W-:Y:S01]  /*15d40*/  ISETP.NE.AND P0, PT, R29, 0x1f, PT ;  /* 0x0000001f1d00780c */ /* 0x000fe20003f05270 */
[----:B------:R-:W-:Y:S01]  /*15d50*/  BSSY B0, `(.L_x_522) ;  /* 0x0000008000007945 */ /* 0x000fe20003800000 */
[----:B------:R-:W-:Y:S01]  /*15d60*/  MOV R0, UR4 ;  /* 0x0000000400007c02 */ /* 0x000fe20008000f00 */
[----:B------:R-:W-:-:S03]  /*15d70*/  IMAD.MOV.U32 R2, RZ, RZ, RZ ;  /* 0x000000ffff027224 */ /* 0x000fc600078e00ff */
[----:B------:R-:W-:-:S13]  /*15d80*/  ISETP.GE.OR P0, PT, R7, R0, !P0 ;  /* 0x000000000700720c */ /* 0x000fda0004706670 */
[----:B------:R-:W-:Y:S05]  /*15d90*/  @P0 BRA `(.L_x_523) ;  /* 0x00000000000c0947 */ /* 0x000fea0003800000 */
[----:B-----5:R-:W0:Y:S02]  /*15da0*/  LDC.64 R2, c[0x0][0xc58] ;  /* 0x00031600ff027b82 */ /* 0x020e240000000a00 */
[----:B0-----:R-:W-:-:S06]  /*15db0*/  IMAD.WIDE R2, R7, 0x4, R2 ;  /* 0x0000000407027825 */ /* 0x001fcc00078e0202 */
[----:B------:R0:W5:Y:S02]  /*15dc0*/  LDG.E R2, desc[UR56][R2.64] ;  /* 0x0000003802027981 */ /* 0x000164000c1e1900 */
.L_x_523:
[----:B------:R-:W-:Y:S05]  /*15dd0*/  BSYNC B0 ;  /* 0x0000000000007941 */ /* 0x000fea0003800000 */
.L_x_522:
        /* <DEDUP_REMOVED lines=20> */
[----:B0-----:R-:W-:-:S04]  /*15f20*/  SEL R14, R14, RZ, P0 ;  /* 0x000000ff0e0e7207 */ /* 0x001fc80000000000 */
[----:B------:R-:W-:-:S05]  /*15f30*/  IADD3 R3, R7, R14, RZ ;  /* 0x0000000e07037210 */ /* 0x000fca0007ffe0ff */
[----:B------:R0:W0:Y:S02]  /*15f40*/  SHFL.IDX PT, R14, R3, 0x1f, 0x1f ;  /* 0x03e01f00030e7f89 */ /* 0x00002400000e0000 */
.L_x_616:
[----:B------:R-:W-:Y:S02]  /*15f50*/  ULDC UR4, c[0x0][0xc10] ;  /* 0x0003040000047ab9 */ /* 0x000fe40000000800 */
[----:B--2---:R-:W-:-:S04]  /*15f60*/  IMAD.U32 R16, RZ, RZ, UR4 ;  /* 0x00000004ff107e24 */ /* 0x004fc8000f8e00ff */
[----:B0-----:R-:W-:-:S04]  /*15f70*/  IMAD R7, R14, R16, RZ ;  /* 0x000000100e077224 */ /* 0x001fc800078e02ff */
[----:B----4-:R-:W-:-:S05]  /*15f80*/  IMAD.IADD R4, R4, 0x1, R7 ;  /* 0x0000000104047824 */ /* 0x010fca00078e0207 */
[----:B---3--:R-:W-:-:S13]  /*15f90*/  ISETP.GT.AND P0, PT, R4, R5, PT ;  /* 0x000000050400720c */ /* 0x008fda0003f04270 */
[----:B------:R-:W-:Y:S05]  /*15fa0*/  @P0 BRA `(.L_x_525) ;  /* 0x0000000000ac0947 */ /* 0x000fea0003800000 */
[----:B------:R-:W0:Y:S02]  /*15fb0*/  LDC R0, c[0x0][0xc14] ;  /* 0x00030500ff007b82 */ /* 0x000e240000000800 */
.L_x_530:
        /* <DEDUP_REMOVED lines=12> */
.L_x_528:
[----:B------:R-:W-:Y:S05]  /*16080*/  BSYNC B0 ;  /* 0x0000000000007941 */ /* 0x000fea0003800000 */
.L_x_527:
[----:B------:R-:W-:-:S03]  /*16090*/  UMOV UR4, 0xffffffff ;  /* 0xffffffff00047882 */ /* 0x000fc60000000000 */
[----:B------:R-:W-:Y:S05]  /*160a0*/  BRA.DIV UR4, `(.L_x_529) ;  /* 0x0000001e04707947 */ /* 0x000fea000b800000 */
[----:B-----5:R-:W2:Y:S01]  /*160b0*/  SHFL.UP PT, R14, R2, 0x1, RZ ;  /* 0x04200000020e7989 */ /* 0x020ea200000e00ff */
[C---:B------:R-:W-:Y:S02]  /*160c0*/  ISETP.NE.AND P0, PT, R29.reuse, RZ, PT ;  /* 0x000000ff1d00720c */ /* 0x040fe40003f05270 */
[C---:B------:R-:W-:Y:S02]  /*160d0*/  ISETP.GE.U32.AND P1, PT, R29.reuse, 0x2, PT ;  /* 0x000000021d00780c */ /* 0x040fe40003f26070 */
[----:B--2---:R-:W-:Y:S02]  /*160e0*/  SEL R13, R14, RZ, P0 ;  /* 0x000000ff0e0d7207 */ /* 0x004fe40000000000 */
[----:B------:R-:W-:Y:S02]  /*160f0*/  ISETP.GE.U32.AND P0, PT, R29, 0x4, PT ;  /* 0x000000041d00780c */ /* 0x000fe40003f06070 */
[----:B------:R-:W-:-:S05]  /*16100*/  IADD3 R13, R2, R13, RZ ;  /* 0x0000000d020d7210 */ /* 0x000fca0007ffe0ff */
[----:B------:R-:W2:Y:S02]  /*16110*/  SHFL.UP PT, R14, R13, 0x2, RZ ;  /* 0x044000000d0e7989 */ /* 0x000ea400000e00ff */
[----:B--2---:R-:W-:Y:S02]  /*16120*/  SEL R14, R14, RZ, P1 ;  /* 0x000000ff0e0e7207 */ /* 0x004fe40000800000 */
[----:B------:R-:W-:-:S03]  /*16130*/  ISETP.GE.U32.AND P1, PT, R29, 0x8, PT ;  /* 0x000000081d00780c */ /* 0x000fc60003f26070 */
[----:B0-----:R-:W-:-:S05]  /*16140*/  IMAD.IADD R3, R13, 0x1, R14 ;  /* 0x000000010d037824 */ /* 0x001fca00078e020e */
        /* <DEDUP_REMOVED lines=10> */
[----:B------:R0:W2:Y:S02]  /*161f0*/  SHFL.IDX PT, R14, R3, 0x1f, 0x1f ;  /* 0x03e01f00030e7f89 */ /* 0x0000a400000e0000 */
.L_x_624:
[----:B------:R-:W-:Y:S02]  /*16200*/  ULDC UR4, c[0x0][0xc10] ;  /* 0x0003040000047ab9 */ /* 0x000fe40000000800 */
[----:B------:R-:W-:-:S04]  /*16210*/  IMAD.U32 R16, RZ, RZ, UR4 ;  /* 0x00000004ff107e24 */ /* 0x000fc8000f8e00ff */
[----:B--2---:R-:W-:-:S05]  /*16220*/  IMAD R7, R14, R16, RZ ;  /* 0x000000100e077224 */ /* 0x004fca00078e02ff */
[----:B------:R-:W-:-:S04]  /*16230*/  IADD3 R4, R7, R4, RZ ;  /* 0x0000000407047210 */ /* 0x000fc80007ffe0ff */
[----:B------:R-:W-:-:S13]  /*16240*/  ISETP.GT.AND P0, PT, R4, R5, PT ;  /* 0x000000050400720c */ /* 0x000fda0003f04270 */
[----:B------:R-:W-:Y:S05]  /*16250*/  @!P0 BRA `(.L_x_530) ;  /* 0xfffffffc00588947 */ /* 0x000fea000383ffff */
.L_x_525:
[----:B------:R-:W-:Y:S01]  /*16260*/  IMAD.IADD R7, R4, 0x1, -R7 ;  /* 0x0000000104077824 */ /* 0x000fe200078e0a07 */
[----:B------:R-:W-:-:S03]  /*16270*/  UMOV UR4, 0xffffffff ;  /* 0xffffffff00047882 */ /* 0x000fc60000000000 */
[----:B------:R-:W-:-:S05]  /*16280*/  IMAD R4, R3, R16, R7 ;  /* 0x0000001003047224 */ /* 0x000fca00078e0207 */
[----:B------:R-:W-:Y:S01]  /*16290*/  ISETP.GT.AND P6, PT, R4, R5, PT ;  /* 0x000000050400720c */ /* 0x000fe20003fc4270 */
[----:B------:R-:W-:-:S12]  /*162a0*/  BRA.DIV UR4, `(.L_x_531) ;  /* 0x0000001e04c07947 */ /* 0x000fd8000b800000 */
[----:B------:R-:W-:-:S04]  /*162b0*/  VOTE.ANY R6, PT, !P6 ;  /* 0x0000000000067806 */ /* 0x000fc800070e0100 */
[----:B------:R-:W2:Y:S02]  /*162c0*/  POPC R4, R6 ;  /* 0x0000000600047309 */ /* 0x000ea40000000000 */
[----:B--2---:R2:W3:Y:S02]  /*162d0*/  SHFL.IDX PT, R17, R2, R4, 0x1f ;  /* 0x00001f0402117589 */ /* 0x0044e400000e0000 */
.L_x_628:
[----:B------:R-:W-:Y:S01]  /*162e0*/  ISETP.NE.AND P0, PT, R6, RZ, PT ;  /* 0x000000ff0600720c */ /* 0x000fe20003f05270 */
[----:B------:R-:W-:-:S12]  /*162f0*/  IMAD.MOV.U32 R14, RZ, RZ, RZ ;  /* 0x000000ffff0e7224 */ /* 0x000fd800078e00ff */
[----:B------:R-:W-:Y:S05]  /*16300*/  @!P0 BRA `(.L_x_532) ;  /* 0x0000000000108947 */ /* 0x000fea0003800000 */
[----:B------:R-:W-:Y:S01]  /*16310*/  UMOV UR4, 0xffffffff ;  /* 0xffffffff00047882 */ /* 0x000fe20000000000 */
[----:B------:R-:W-:Y:S02]  /*16320*/  IADD3 R12, R4, -0x1, RZ ;  /* 0xffffffff040c7810 */ /* 0x000fe40007ffe0ff */
[----:B------:R-:W-:Y:S05]  /*16330*/  BRA.DIV UR4, `(.L_x_533) ;  /* 0x0000001e04e47947 */ /* 0x000fea000b800000 */
[----:B------:R4:W0:Y:S02]  /*16340*/  SHFL.IDX PT, R14, R3, R12, 0x1f ;  /* 0x00001f0c030e7589 */ /* 0x00082400000e0000 */
.L_x_532:
[-C--:B---3--:R-:W-:Y:S01]  /*16350*/  IABS R6, R17.reuse ;  /* 0x0000001100067213 */ /* 0x088fe20000000000 */
[----:B0-----:R-:W-:Y:S02]  /*16360*/  IMAD R16, R14, R16, R7 ;  /* 0x000000100e107224 */ /* 0x001fe400078e0207 */
[----:B------:R-:W-:Y:S01]  /*16370*/  IMAD.IADD R19, R4, 0x1, R19 ;  /* 0x0000000104137824 */ /* 0x000fe200078e0213 */
[----:B------:R-:W0:Y:S01]  /*16380*/  I2F.RP R8, R6 ;  /* 0x0000000600087306 */ /* 0x000e220000209400 */
[----:B------:R-:W-:Y:S01]  /*16390*/  IMAD.IADD R10, R5, 0x1, -R16 ;  /* 0x00000001050a7824 */ /* 0x000fe200078e0a10 */
[----:B------:R-:W-:-:S05]  /*163a0*/  IABS R5, R17 ;  /* 0x0000001100057213 */ /* 0x000fca0000000000 */
[----:B------:R-:W-:Y:S01]  /*163b0*/  IMAD.MOV R5, RZ, RZ, -R5 ;  /* 0x000000ffff057224 */ /* 0x000fe200078e0a05 */
[----:B0-----:R-:W2:Y:S02]  /*163c0*/  MUFU.RCP R8, R8 ;  /* 0x0000000800087308 */ /* 0x001ea40000001000 */
[----:B--2---:R-:W-:-:S06]  /*163d0*/  VIADD R2, R8, 0xffffffe ;  /* 0x0ffffffe08027836 */ /* 0x004fcc0000000000 */
[----:B----4-:R0:W2:Y:S02]  /*163e0*/  F2I.FTZ.U32.TRUNC.NTZ R3, R2 ;  /* 0x0000000200037305 */ /* 0x0100a4000021f000 */
[----:B0-----:R-:W-:Y:S01]  /*163f0*/  MOV R2, RZ ;  /* 0x000000ff00027202 */ /* 0x001fe20000000f00 */
        /* <DEDUP_REMOVED lines=8> */
[----:B------:R-:W-:Y:S01]  /*16480*/  @!P0 IADD3 R5, R5, -R6, RZ ;  /* 0x8000000605058210 */ /* 0x000fe20007ffe0ff */
[----:B------:R-:W-:-:S03]  /*16490*/  @!P0 VIADD R3, R3, 0x1 ;  /* 0x0000000103038836 */ /* 0x000fc60000000000 */
        /* <DEDUP_REMOVED lines=10> */
.L_x_526:
[----:B------:R-:W-:Y:S01]  /*16540*/  UMOV UR4, URZ ;  /* 0x0000003f00047c82 */ /* 0x000fe20008000000 */
[----:B------:R-:W-:Y:S01]  /*16550*/  UMOV UR5, URZ ;  /* 0x0000003f00057c82 */ /* 0x000fe20008000000 */
[----:B------:R-:W-:Y:S01]  /*16560*/  ULDC UR6, c[0x0][0xc14] ;  /* 0x0003050000067ab9 */ /* 0x000fe20000000800 */
[----:B------:R-:W-:Y:S01]  /*16570*/  IMAD.MOV.U32 R16, RZ, RZ, R5 ;  /* 0x000000ffff107224 */ /* 0x000fe200078e0005 */
[----:B------:R-:W-:Y:S01]  /*16580*/  MOV R18, UR5 ;  /* 0x0000000500127c02 */ /* 0x000fe20008000f00 */
[----:B------:R-:W-:Y:S02]  /*16590*/  IMAD.U32 R17, RZ, RZ, UR4 ;  /* 0x00000004ff117e24 */ /* 0x000fe4000f8e00ff */
[----:B------:R-:W-:-:S07]  /*165a0*/  IMAD.U32 R19, RZ, RZ, UR6 ;  /* 0x00000006ff137e24 */ /* 0x000fce000f8e00ff */
.L_x_534:
        /* <DEDUP_REMOVED lines=10> */
.L_x_453:
[----:B0-----:R-:W3:Y:S01]  /*16650*/  LDL.LU R0, [R1+0x10] ;  /* 0x0000100001007983 */ /* 0x001ee20000300800 */
[----:B------:R-:W-:Y:S01]  /*16660*/  BSSY B0, `(.L_x_536) ;  /* 0x000000b000007945 */ /* 0x000fe20003800000 */
[----:B------:R-:W0:Y:S01]  /*16670*/  S2R R5, SR_CgaCtaId ;  /* 0x0000000000057919 */ /* 0x000e220000008800 */
[----:B---3--:R-:W-:-:S05]  /*16680*/  VIADD R0, R0, 0x1 ;  /* 0x0000000100007836 */ /* 0x008fca0000000000 */
[----:B--2---:R-:W-:-:S04]  /*16690*/  LEA.HI R2, R0, R0, RZ, 0x1 ;  /* 0x0000000000027211 */ /* 0x004fc800078f08ff */
[----:B------:R-:W-:Y:S02]  /*166a0*/  LOP3.LUT R3, R2, 0xfffffffe, RZ, 0xc0, !PT ;  /* 0xfffffffe02037812 */ /* 0x000fe400078ec0ff */
[----:B------:R-:W-:Y:S02]  /*166b0*/  MOV R2, 0x400 ;  /* 0x0000040000027802 */ /* 0x000fe40000000f00 */
[----:B------:R-:W-:Y:S02]  /*166c0*/  IADD3 R0, R0, -R3, RZ ;  /* 0x8000000300007210 */ /* 0x000fe40007ffe0ff */
[----:B0-----:R-:W-:Y:S02]  /*166d0*/  LEA R9, R5, R2, 0x18 ;  /* 0x0000000205097211 */ /* 0x001fe400078ec0ff */
[----:B------:R-:W-:-:S04]  /*166e0*/  SHF.L.U32 R0, R0, 0x1f, RZ ;  /* 0x0000001f00007819 */ /* 0x000fc800000006ff */
[----:B------:R-:W0:Y:S02]  /*166f0*/  SYNCS.PHASECHK.TRANS64.TRYWAIT P0, [R9+URZ+0x30820], R0 ;  /* 0x03082000090075a7 */ /* 0x000e24000800017f */
[----:B0-----:R-:W-:Y:S05]  /*16700*/  @!P0 BRA `(.L_x_537) ;  /* 0x0000001c00148947 */ /* 0x001fea0003800000 */
.L_x_631:
[----:B------:R-:W-:Y:S05]  /*16710*/  BSYNC B0 ;  /* 0x0000000000007941 */ /* 0x000fea0003800000 */
.L_x_536:
[----:B------:R-:W-:-:S03]  /*16720*/  UMOV UR4, 0xffffffff ;  /* 0xffffffff00047882 */ /* 0x000fc60000000000 */
[----:B------:R-:W-:Y:S05]  /*16730*/  BRA.DIV UR4, `(.L_x_538) ;  /* 0x0000001e041c7947 */ /* 0x000fea000b800000 */
[----:B0-----:R-:W0:Y:S02]  /*16740*/  S2R R0, SR_TID.X ;  /* 0x0000000000007919 */ /* 0x001e240000002100 */
[----:B0-----:R-:W-:-:S04]  /*16750*/  SHF.R.U32.HI R0, RZ, 0x5, R0 ;  /* 0x00000005ff007819 */ /* 0x001fc80000011600 */
[----:B------:R-:W-:-:S05]  /*16760*/  LOP3.LUT R0, R0, 0x3, RZ, 0xc0, !PT ;  /* 0x0000000300007812 */ /* 0x000fca00078ec0ff */
[----:B------:R0:W2:Y:S02]  /*16770*/  SHFL.IDX PT, R14, R0, RZ, 0x1f ;  /* 0x00001fff000e7589 */ /* 0x0000a400000e0000 */
.L_x_634:
[----:B--2---:R-:W-:-:S13]  /*16780*/  ISETP.NE.AND P0, PT, R14, RZ, PT ;  /* 0x000000ff0e00720c */ /* 0x004fda0003f05270 */
[----:B------:R-:W-:Y:S05]  /*16790*/  @P0 BRA `(.L_x_311) ;  /* 0x0000000000880947 */ /* 0x000fea0003800000 */
[----:B------:R-:W-:-:S03]  /*167a0*/  UMOV UR4, 0xffffffff ;  /* 0xffffffff00047882 */ /* 0x000fc60000000000 */
[----:B------:R-:W-:Y:S05]  /*167b0*/  BRA.DIV UR4, `(.L_x_539) ;  /* 0x0000001e04307947 */ /* 0x000fea000b800000 */
[----:B------:R-:W-:-:S13]  /*167c0*/  ELECT P6, URZ, PT ;  /* 0x00000000003f782f */ /* 0x000fda00038c0000 */
.L_x_637:
[----:B------:R-:W-:Y:S05]  /*167d0*/  @!P6 BRA `(.L_x_311) ;  /* 0x000000000078e947 */ /* 0x000fea0003800000 */
[----:B0-----:R-:W2:Y:S02]  /*167e0*/  LDL.LU R0, [R1+0x1c] ;  /* 0x00001c0001007983 */ /* 0x001ea40000300800 */
[----:B--2---:R-:W-:-:S04]  /*167f0*/  LOP3.LUT R0, R0, 0x2, RZ, 0xfc, !PT ;  /* 0x0000000200007812 */ /* 0x004fc800078efcff */
[----:B------:R-:W-:-:S13]  /*16800*/  ISETP.NE.AND P2, PT, R0, 0x3, PT ;  /* 0x000000030000780c */ /* 0x000fda0003f45270 */
[----:B------:R-:W-:Y:S05]  /*16810*/  @!P2 BRA `(.L_x_540) ;  /* 0x000000000004a947 */ /* 0x000fea0003800000 */
[----:B------:R-:W-:Y:S01]  /*16820*/  BPT.TRAP 0x1 ;  /* 0x000000040000795c */ /* 0x000fe20000300000 */
.L_x_540:
[----:B------:R-:W-:Y:S01]  /*16830*/  VIADD R3, R9, 0x30840 ;  /* 0x0003084009037836 */ /* 0x000fe20000000000 */
[----:B------:R-:W-:Y:S02]  /*16840*/  SHF.L.U32 R2, R24, 0x1f, RZ ;  /* 0x0000001f18027819 */ /* 0x000fe400000006ff */
[C---:B------:R-:W-:Y:S01]  /*16850*/  IADD3 R0, R22.reuse, 0x1, RZ ;  /* 0x0000000116007810 */ /* 0x040fe20007ffe0ff */
[----:B------:R-:W-:-:S03]  /*16860*/  IMAD R7, R22, 0x8, R3 ;  /* 0x0000000816077824 */ /* 0x000fc600078e0203 */
[C---:B------:R-:W-:Y:S01]  /*16870*/  ISETP.NE.AND P1, PT, R0.reuse, 0x2, PT ;  /* 0x000000020000780c */ /* 0x040fe20003f25270 */
[----:B------:R-:W0:Y:S03]  /*16880*/  SYNCS.PHASECHK.TRANS64.TRYWAIT P0, [R7+URZ], R2 ;  /* 0x00000002070075a7 */ /* 0x000e26000800017f */
[----:B------:R-:W-:Y:S02]  /*16890*/  SEL R5, RZ, 0x1, P1 ;  /* 0x00000001ff057807 */ /* 0x000fe40000800000 */
[----:B------:R-:W-:Y:S02]  /*168a0*/  SEL R4, R0, RZ, P1 ;  /* 0x000000ff00047207 */ /* 0x000fe40000800000 */
[----:B------:R-:W-:-:S03]  /*168b0*/  LOP3.LUT R0, R24, R5, RZ, 0x3c, !PT ;  /* 0x0000000518007212 */ /* 0x000fc600078e3cff */
[----:B------:R-:W-:Y:S01]  /*168c0*/  IMAD R3, R4, 0x8, R3 ;  /* 0x0000000804037824 */ /* 0x000fe200078e0203 */
[----:B------:R-:W-:Y:S01]  /*168d0*/  SHF.L.U32 R0, R0, 0x1f, RZ ;  /* 0x0000001f00007819 */ /* 0x000fe200000006ff */
[----:B0-----:R-:W-:Y:S06]  /*168e0*/  @!P0 BRA `(.L_x_541) ;  /* 0x0000001c00048947 */ /* 0x001fec0003800000 */
.L_x_638:
[----:B------:R-:W2:Y:S02]  /*168f0*/  SYNCS.PHASECHK.TRANS64.TRYWAIT P0, [R3+URZ], R0 ;  /* 0x00000000030075a7 */ /* 0x000ea4000800017f */
[----:B--2---:R-:W-:Y:S05]  /*16900*/  @!P0 BRA `(.L_x_542) ;  /* 0x0000001c00108947 */ /* 0x004fea0003800000 */
.L_x_639:
[----:B------:R-:W-:Y:S05]  /*16910*/  @!P2 BRA `(.L_x_543) ;  /* 0x000000000004a947 */ /* 0x000fea0003800000 */
[----:B------:R-:W-:Y:S01]  /*16920*/  BPT.TRAP 0x1 ;  /* 0x000000040000795c */ /* 0x000fe20000300000 */
.L_x_543:
[----:B--2---:R-:W-:-:S05]  /*16930*/  VIADD R3, R9, 0x30860 ;  /* 0x0003086009037836 */ /* 0x004fca0000000000 */
[----:B------:R-:W-:-:S04]  /*16940*/  LEA R5, R22, R3, 0x3 ;  /* 0x0000000316057211 */ /* 0x000fc800078e18ff */
[----:B------:R-:W2:Y:S02]  /*16950*/  SYNCS.PHASECHK.TRANS64.TRYWAIT P0, [R5+URZ], R2 ;  /* 0x00000002050075a7 */ /* 0x000ea4000800017f */
[----:B--2---:R-:W-:Y:S05]  /*16960*/  @!P0 BRA `(.L_x_544) ;  /* 0x0000001c000c8947 */ /* 0x004fea0003800000 */
.L_x_640:
[----:B------:R-:W-:-:S07]  /*16970*/  IMAD R3, R4, 0x8, R3 ;  /* 0x0000000804037824 */ /* 0x000fce00078e0203 */
.L_x_545:
[----:B---3--:R3:W4:Y:S02]  /*16980*/  SYNCS.PHASECHK.TRANS64.TRYWAIT P0, [R3+URZ], R0 ;  /* 0x00000000030075a7 */ /* 0x008724000800017f */
[----:B----4-:R-:W-:Y:S05]  /*16990*/  @!P0 NANOSLEEP.SYNCS 0x989680 ;  /* 0x009896800000895d */ /* 0x010fea0003900000 */
[----:B------:R-:W4:Y:S02]  /*169a0*/  @!P0 SYNCS.PHASECHK.TRANS64 P0, [R3+URZ], R0 ;  /* 0x00000000030085a7 */ /* 0x000f24000800007f */
[----:B----4-:R-:W-:Y:S05]  /*169b0*/  @!P0 BRA `(.L_x_545) ;  /* 0xfffffffc00f08947 */ /* 0x010fea000383ffff */
.L_x_311:
[----:B------:R-:W-:Y:S05]  /*169c0*/  BSYNC B7 ;  /* 0x0000000000077941 */ /* 0x000fea0003800000 */
.L_x_308:
[----:B------:R-:W-:Y:S05]  /*169d0*/  EXIT ;  /* 0x000000000000794d */ /* 0x000fea0003800000 */
.L_x_329:
[----:B0-----:R0:W1:Y:S02]  /*169e0*/  SYNCS.PHASECHK.TRANS64.TRYWAIT P6, [R84+URZ+0x30890], R96 ;  /* 0x03089060540075a7 */ /* 0x00106400080c017f */
[----:B-1----:R-:W-:Y:S05]  /*169f0*/  @!P6 NANOSLEEP.SYNCS 0x989680 ;  /* 0x009896800000e95d */ /* 0x002fea0003900000 */
[----:B------:R-:W1:Y:S02]  /*16a00*/  @!P6 SYNCS.PHASECHK.TRANS64 P6, [R84+URZ+0x30890], R96 ;  /* 0x030890605400e5a7 */ /* 0x000e6400080c007f */
[----:B-1----:R-:W-:Y:S05]  /*16a10*/  @!P6 BRA `(.L_x_329) ;  /* 0xfffffffc00f0e947 */ /* 0x002fea000383ffff */
[----:B------:R-:W-:Y:S05]  /*16a20*/  BRA `(.L_x_546) ;  /* 0xfffffec000bc7947 */ /* 0x000fea000383ffff */
.L_x_349:
[----:B0-----:R0:W1:Y:S02]  /*16a30*/  SYNCS.PHASECHK.TRANS64.TRYWAIT P5, [R84+URZ+0x30890], R96 ;  /* 0x03089060540075a7 */ /* 0x00106400080a017f */
[----:B-1----:R-:W-:Y:S05]  /*16a40*/  @!P5 NANOSLEEP.SYNCS 0x989680 ;  /* 0x009896800000d95d */ /* 0x002fea0003900000 */
[----:B------:R-:W1:Y:S02]  /*16a50*/  @!P5 SYNCS.PHASECHK.TRANS64 P5, [R84+URZ+0x30890], R96 ;  /* 0x030890605400d5a7 */ /* 0x000e6400080a007f */
[----:B-1----:R-:W-:Y:S05]  /*16a60*/  @!P5 BRA `(.L_x_349) ;  /* 0xfffffffc00f0d947 */ /* 0x002fea000383ffff */
[----:B------:R-:W-:Y:S05]  /*16a70*/  BRA `(.L_x_547) ;  /* 0xfffffed400387947 */ /* 0x000fea000383ffff */
.L_x_358:
[----:B-1----:R1:W2:Y:S02]  /*16a80*/  SYNCS.PHASECHK.TRANS64.TRYWAIT P4, [R84+URZ+0x30890], R96 ;  /* 0x03089060540075a7 */ /* 0x0022a4000808017f */
[----:B--2---:R-:W-:Y:S05]  /*16a90*/  @!P4 NANOSLEEP.SYNCS 0x989680 ;  /* 0x009896800000c95d */ /* 0x004fea0003900000 */
[----:B------:R-:W2:Y:S02]  /*16aa0*/  @!P4 SYNCS.PHASECHK.TRANS64 P4, [R84+URZ+0x30890], R96 ;  /* 0x030890605400c5a7 */ /* 0x000ea4000808007f */
[----:B--2---:R-:W-:Y:S05]  /*16ab0*/  @!P4 BRA `(.L_x_358) ;  /* 0xfffffffc00f0c947 */ /* 0x004fea000383ffff */
[----:B------:R-:W-:Y:S05]  /*16ac0*/  BRA `(.L_x_548) ;  /* 0xfffffee400647947 */ /* 0x000fea000383ffff */
.L_x_364:
[----:B--2---:R2:W3:Y:S02]  /*16ad0*/  SYNCS.PHASECHK.TRANS64.TRYWAIT P3, [R84+URZ+0x308b0], R96 ;  /* 0x0308b060540075a7 */ /* 0x0044e4000806017f */
[----:B---3--:R-:W-:Y:S05]  /*16ae0*/  @!P3 NANOSLEEP.SYNCS 0x989680 ;  /* 0x009896800000b95d */ /* 0x008fea0003900000 */
[----:B------:R-:W3:Y:S02]  /*16af0*/  @!P3 SYNCS.PHASECHK.TRANS64 P3, [R84+URZ+0x308b0], R96 ;  /* 0x0308b0605400b5a7 */ /* 0x000ee4000806007f */
[----:B---3--:R-:W-:Y:S05]  /*16b00*/  @!P3 BRA `(.L_x_364) ;  /* 0xfffffffc00f0b947 */ /* 0x008fea000383ffff */
[----:B------:R-:W-:Y:S05]  /*16b10*/  BRA `(.L_x_549) ;  /* 0xfffffee400f87947 */ /* 0x000fea000383ffff */
.L_x_372:
[----:B------:R-:W0:Y:S01]  /*16b20*/  S2R R0, SR_TID.X ;  /* 0x0000000000007919 */ /* 0x000e220000002100 */
[----:B------:R-:W-:Y:S01]  /*16b30*/  BSSY B0, `(.L_x_550) ;  /* 0x000000c000007945 */ /* 0x000fe20003800000 */
[----:B------:R-:W-:Y:S01]  /*16b40*/  IMAD.MOV.U32 R12, RZ, RZ, RZ ;  /* 0x000000ffff0c7224 */ /* 0x000fe200078e00ff */
[----:B------:R-:W-:Y:S01]  /*16b50*/  MOV R15, 0xffffffff ;  /* 0xffffffff000f7802 */ /* 0x000fe20000000f00 */
[----:B------:R-:W-:Y:S02]  /*16b60*/  IMAD.MOV.U32 R11, RZ, RZ, 0x1f ;  /* 0x0000001fff0b7424 */ /* 0x000fe400078e00ff */
[----:B0-----:R-:W-:-:S05]  /*16b70*/  VIADD R4, R0, 0xffffff80 ;  /* 0xffffff8000047836 */ /* 0x001fca0000000000 */
[----:B------:R-:W-:-:S04]  /*16b80*/  SHF.R.S32.HI R0, RZ, 0x1f, R4 ;  /* 0x0000001fff007819 */ /* 0x000fc80000011404 */
[----:B------:R-:W-:-:S04]  /*16b90*/  LEA.HI R0, R0, R4, RZ, 0x7 ;  /* 0x0000000400007211 */ /* 0x000fc800078f38ff */
[----:B------:R-:W-:-:S04]  /*16ba0*/  SHF.R.S32.HI R0, RZ, 0x7, R0 ;  /* 0x00000007ff007819 */ /* 0x000fc80000011400 */
[----:B------:R-:W-:-:S07]  /*16bb0*/  MOV R13, R0 ;  /* 0x00000000000d7202 */ /* 0x000fce0000000f00 */
[----:B-----5:R-:W-:Y:S05]  /*16bc0*/  WARPSYNC.COLLECTIVE R15, `(.L_x_551) ;  /* 0x000000000f087348 */ /* 0x020fea0003c00000 */
[----:B------:R0:W1:Y:S02]  /*16bd0*/  SHFL.IDX P6, R14, R13, R12, R11 ;  /* 0x0000000c0d0e7389 */ /* 0x00006400000c000b */
[----:B01---5:R-:W-:Y:S01]  /*16be0*/  ENDCOLLECTIVE ;  /* 0x000000000000791b */ /* 0x023fe20003800000 */
.L_x_551:
[----:B------:R-:W-:Y:S05]  /*16bf0*/  BSYNC B0 ;  /* 0x0000000000007941 */ /* 0x000fea0003800000 */
.L_x_550:
[----:B------:R0:W-:Y:S01]  /*16c00*/  STL [R1+0x60], R14 ;  /* 0x0000600e01007387 */ /* 0x0001e20000100800 */
[----:B------:R-:W-:Y:S05]  /*16c10*/  BRA `(.L_x_552) ;  /* 0xfffffeec004c7947 */ /* 0x000fea000383ffff */
.L_x_386:
[----:B------:R-:W-:Y:S01]  /*16c20*/  BSSY B1, `(.L_x_553) ;  /* 0x0000008000017945 */ /* 0x000fe20003800000 */
[----:B------:R-:W-:Y:S01]  /*16c30*/  IMAD.MOV.U32 R13, RZ, RZ, R29 ;  /* 0x000000ffff0d7224 */ /* 0x000fe200078e001d */
[----:B------:R-:W-:Y:S01]  /*16c40*/  MOV R11, 0x1c1f ;  /* 0x00001c1f000b7802 */ /* 0x000fe20000000f00 */
[----:B------:R-:W-:Y:S02]  /*16c50*/  IMAD.MOV.U32 R12, RZ, RZ, RZ ;  /* 0x000000ffff0c7224 */ /* 0x000fe400078e00ff */
[----:B------:R-:W-:-:S07]  /*16c60*/  IMAD.MOV.U32 R15, RZ, RZ, -0x1 ;  /* 0xffffffffff0f7424 */ /* 0x000fce00078e00ff */
[----:B01---5:R-:W-:Y:S05]  /*16c70*/  WARPSYNC.COLLECTIVE R15, `(.L_x_554) ;  /* 0x000000000f087348 */ /* 0x023fea0003c00000 */
[----:B0-----:R0:W2:Y:S02]  /*16c80*/  SHFL.IDX P6, R14, R13, R12, R11 ;  /* 0x0000000c0d0e7389 */ /* 0x0010a400000c000b */
[----:B012--5:R-:W-:Y:S01]  /*16c90*/  ENDCOLLECTIVE ;  /* 0x000000000000791b */ /* 0x027fe20003800000 */
.L_x_554:
[----:B------:R-:W-:Y:S05]  /*16ca0*/  BSYNC B1 ;  /* 0x0000000000017941 */ /* 0x000fea0003800000 */
.L_x_553:
[----:B------:R-:W-:Y:S05]  /*16cb0*/  BRA `(.L_x_555) ;  /* 0xfffffef4006c7947 */ /* 0x000fea000383ffff */
.L_x_387:
[----:B------:R-:W-:Y:S01]  /*16cc0*/  BSSY B1, `(.L_x_556) ;  /* 0x0000008000017945 */ /* 0x000fe20003800000 */
[----:B------:R-:W-:Y:S01]  /*16cd0*/  IMAD.MOV.U32 R13, RZ, RZ, R28 ;  /* 0x000000ffff0d7224 */ /* 0x000fe200078e001c */
[----:B------:R-:W-:Y:S01]  /*16ce0*/  MOV R12, RZ ;  /* 0x000000ff000c7202 */ /* 0x000fe20000000f00 */
[----:B------:R-:W-:Y:S02]  /*16cf0*/  IMAD.MOV.U32 R11, RZ, RZ, 0x1c1f ;  /* 0x00001c1fff0b7424 */ /* 0x000fe400078e00ff */
[----:B------:R-:W-:-:S07]  /*16d00*/  IMAD.MOV.U32 R15, RZ, RZ, -0x1 ;  /* 0xffffffffff0f7424 */ /* 0x000fce00078e00ff */
[----:B01---5:R-:W-:Y:S05]  /*16d10*/  WARPSYNC.COLLECTIVE R15, `(.L_x_557) ;  /* 0x000000000f087348 */ /* 0x023fea0003c00000 */
[----:B0-----:R0:W2:Y:S02]  /*16d20*/  SHFL.IDX P6, R14, R13, R12, R11 ;  /* 0x0000000c0d0e7389 */ /* 0x0010a400000c000b */
[----:B012--5:R-:W-:Y:S01]  /*16d30*/  ENDCOLLECTIVE ;  /* 0x000000000000791b */ /* 0x027fe20003800000 */
.L_x_557:
[----:B------:R-:W-:Y:S05]  /*16d40*/  BSYNC B1 ;  /* 0x0000000000017941 */ /* 0x000fea0003800000 */
.L_x_556:
[----:B------:R-:W-:Y:S05]  /*16d50*/  BRA `(.L_x_558) ;  /* 0xfffffef4004c7947 */ /* 0x000fea000383ffff */
.L_x_388:
[----:B------:R-:W-:Y:S01]  /*16d60*/  BSSY B1, `(.L_x_559) ;  /* 0x0000008000017945 */ /* 0x000fe20003800000 */
[----:B------:R-:W-:Y:S01]  /*16d70*/  MOV R13, R31 ;  /* 0x0000001f000d7202 */ /* 0x000fe20000000f00 */
[----:B------:R-:W-:Y:S01]  /*16d80*/  IMAD.MOV.U32 R12, RZ, RZ, RZ ;  /* 0x000000ffff0c7224 */ /* 0x000fe200078e00ff */
[----:B------:R-:W-:Y:S01]  /*16d90*/  MOV R15, 0xffffffff ;  /* 0xffffffff000f7802 */ /* 0x000fe20000000f00 */
[----:B------:R-:W-:-:S07]  /*16da0*/  IMAD.MOV.U32 R11, RZ, RZ, 0x1c1f ;  /* 0x00001c1fff0b7424 */ /* 0x000fce00078e00ff */
[----:B01---5:R-:W-:Y:S05]  /*16db0*/  WARPSYNC.COLLECTIVE R15, `(.L_x_560) ;  /* 0x000000000f087348 */ /* 0x023fea0003c00000 */
[----:B0-----:R0:W2:Y:S02]  /*16dc0*/  SHFL.IDX P6, R14, R13, R12, R11 ;  /* 0x0000000c0d0e7389 */ /* 0x0010a400000c000b */
[----:B012--5:R-:W-:Y:S01]  /*16dd0*/  ENDCOLLECTIVE ;  /* 0x000000000000791b */ /* 0x027fe20003800000 */
.L_x_560:
[----:B------:R-:W-:Y:S05]  /*16de0*/  BSYNC B1 ;  /* 0x0000000000017941 */ /* 0x000fea0003800000 */
.L_x_559:
[----:B------:R-:W-:Y:S05]  /*16df0*/  BRA `(.L_x_561) ;  /* 0xfffffef4002c7947 */ /* 0x000fea000383ffff */
.L_x_389:
        /* <DEDUP_REMOVED lines=8> */
.L_x_563:
[----:B------:R-:W-:Y:S05]  /*16e80*/  BSYNC B1 ;  /* 0x0000000000017941 */ /* 0x000fea0003800000 */
.L_x_562:
[----:B------:R-:W-:Y:S05]  /*16e90*/  BRA `(.L_x_564) ;  /* 0xfffffef4000c7947 */ /* 0x000fea000383ffff */
.L_x_391:
[----:B0-----:R0:W1:Y:S02]  /*16ea0*/  SYNCS.PHASECHK.TRANS64.TRYWAIT P1, [R2+URZ+0x30800], R27 ;  /* 0x0308001b020075a7 */ /* 0x001064000802017f */
[----:B-1----:R-:W-:Y:S05]  /*16eb0*/  @!P1 NANOSLEEP.SYNCS 0x989680 ;  /* 0x009896800000995d */ /* 0x002fea0003900000 */
[----:B------:R-:W1:Y:S02]  /*16ec0*/  @!P1 SYNCS.PHASECHK.TRANS64 P1, [R2+URZ+0x30800], R27 ;  /* 0x0308001b020095a7 */ /* 0x000e64000802007f */
[----:B-1----:R-:W-:Y:S05]  /*16ed0*/  @!P1 BRA `(.L_x_391) ;  /* 0xfffffffc00f09947 */ /* 0x002fea000383ffff */
[----:B------:R-:W-:Y:S05]  /*16ee0*/  BRA `(.L_x_565) ;  /* 0xfffffef400887947 */ /* 0x000fea000383ffff */
.L_x_399:
[----:B------:R-:W-:Y:S01]  /*16ef0*/  BSSY B1, `(.L_x_566) ;  /* 0x0000008000017945 */ /* 0x000fe20003800000 */
[----:B------:R-:W-:Y:S01]  /*16f00*/  IMAD.MOV.U32 R13, RZ, RZ, R29 ;  /* 0x000000ffff0d7224 */ /* 0x000fe200078e001d */
[----:B------:R-:W-:Y:S01]  /*16f10*/  MOV R12, RZ ;  /* 0x000000ff000c7202 */ /* 0x000fe20000000f00 */
[----:B------:R-:W-:Y:S02]  /*16f20*/  IMAD.MOV.U32 R11, RZ, RZ, 0x1c1f ;  /* 0x00001c1fff0b7424 */ /* 0x000fe400078e00ff */
[----:B------:R-:W-:-:S07]  /*16f30*/  IMAD.MOV.U32 R15, RZ, RZ, -0x1 ;  /* 0xffffffffff0f7424 */ /* 0x000fce00078e00ff */
[----:B0----5:R-:W-:Y:S05]  /*16f40*/  WARPSYNC.COLLECTIVE R15, `(.L_x_567) ;  /* 0x000000000f087348 */ /* 0x021fea0003c00000 */
[----:B0-----:R0:W1:Y:S02]  /*16f50*/  SHFL.IDX P6, R14, R13, R12, R11 ;  /* 0x0000000c0d0e7389 */ /* 0x00106400000c000b */
[----:B01---5:R-:W-:Y:S01]  /*16f60*/  ENDCOLLECTIVE ;  /* 0x000000000000791b */ /* 0x023fe20003800000 */
.L_x_567:
[----:B------:R-:W-:Y:S05]  /*16f70*/  BSYNC B1 ;  /* 0x0000000000017941 */ /* 0x000fea0003800000 */
.L_x_566:
[----:B------:R-:W-:Y:S05]  /*16f80*/  BRA `(.L_x_568) ;  /* 0xffffff0000647947 */ /* 0x000fea000383ffff */
.L_x_400:
[----:B------:R-:W-:Y:S01]  /*16f90*/  BSSY B1, `(.L_x_569) ;  /* 0x0000008000017945 */ /* 0x000fe20003800000 */
[----:B------:R-:W-:Y:S01]  /*16fa0*/  MOV R13, R28 ;  /* 0x0000001c000d7202 */ /* 0x000fe20000000f00 */
[----:B------:R-:W-:Y:S01]  /*16fb0*/  IMAD.MOV.U32 R12, RZ, RZ, RZ ;  /* 0x000000ffff0c7224 */ /* 0x000fe200078e00ff */
[----:B------:R-:W-:Y:S01]  /*16fc0*/  MOV R15, 0xffffffff ;  /* 0xffffffff000f7802 */ /* 0x000fe20000000f00 */
[----:B------:R-:W-:-:S07]  /*16fd0*/  IMAD.MOV.U32 R11, RZ, RZ, 0x1c1f ;  /* 0x00001c1fff0b7424 */ /* 0x000fce00078e00ff */
[----:B0----5:R-:W-:Y:S05]  /*16fe0*/  WARPSYNC.COLLECTIVE R15, `(.L_x_570) ;  /* 0x000000000f087348 */ /* 0x021fea0003c00000 */
[----:B0-----:R0:W1:Y:S02]  /*16ff0*/  SHFL.IDX P6, R14, R13, R12, R11 ;  /* 0x0000000c0d0e7389 */ /* 0x00106400000c000b */
[----:B01---5:R-:W-:Y:S01]  /*17000*/  ENDCOLLECTIVE ;  /* 0x000000000000791b */ /* 0x023fe20003800000 */
.L_x_570:
[----:B------:R-:W-:Y:S05]  /*17010*/  BSYNC B1 ;  /* 0x0000000000017941 */ /* 0x000fea0003800000 */
.L_x_569:
[----:B------:R-:W-:Y:S05]  /*17020*/  BRA `(.L_x_571) ;  /* 0xffffff0000487947 */ /* 0x000fea000383ffff */
.L_x_401:
[----:B------:R-:W-:Y:S01]  /*17030*/  BSSY B1, `(.L_x_572) ;  /* 0x0000008000017945 */ /* 0x000fe20003800000 */
[----:B------:R-:W-:Y:S01]  /*17040*/  IMAD.MOV.U32 R13, RZ, RZ, R31 ;  /* 0x000000ffff0d7224 */ /* 0x000fe200078e001f */
[----:B------:R-:W-:Y:S01]  /*17050*/  MOV R11, 0x1c1f ;  /* 0x00001c1f000b7802 */ /* 0x000fe20000000f00 */
[----:B------:R-:W-:Y:S02]  /*17060*/  IMAD.MOV.U32 R12, RZ, RZ, RZ ;  /* 0x000000ffff0c7224 */ /* 0x000fe400078e00ff */
[----:B------:R-:W-:-:S07]  /*17070*/  IMAD.MOV.U32 R15, RZ, RZ, -0x1 ;  /* 0xffffffffff0f7424 */ /* 0x000fce00078e00ff */
[----:B0----5:R-:W-:Y:S05]  /*17080*/  WARPSYNC.COLLECTIVE R15, `(.L_x_573) ;  /* 0x000000000f087348 */ /* 0x021fea0003c00000 */
[----:B0-----:R0:W1:Y:S02]  /*17090*/  SHFL.IDX P6, R14, R13, R12, R11 ;  /* 0x0000000c0d0e7389 */ /* 0x00106400000c000b */
[----:B01---5:R-:W-:Y:S01]  /*170a0*/  ENDCOLLECTIVE ;  /* 0x000000000000791b */ /* 0x023fe20003800000 */
.L_x_573:
[----:B------:R-:W-:Y:S05]  /*170b0*/  BSYNC B1 ;  /* 0x0000000000017941 */ /* 0x000fea0003800000 */
.L_x_572:
[----:B------:R-:W-:Y:S05]  /*170c0*/  BRA `(.L_x_574) ;  /* 0xffffff00002c7947 */ /* 0x000fea000383ffff */
.L_x_402:
        /* <DEDUP_REMOVED lines=8> */
.L_x_576:
[----:B------:R-:W-:Y:S05]  /*17150*/  BSYNC B1 ;  /* 0x0000000000017941 */ /* 0x000fea0003800000 */
.L_x_575:
[----:B------:R-:W-:Y:S05]  /*17160*/  BRA `(.L_x_577) ;  /* 0xffffff0000107947 */ /* 0x000fea000383ffff */
.L_x_404:
[----:B0-----:R0:W1:Y:S02]  /*17170*/  SYNCS.PHASECHK.TRANS64.TRYWAIT P1, [R2+URZ+0x30800], R9 ;  /* 0x03080009020075a7 */ /* 0x001064000802017f */
[----:B-1----:R-:W-:Y:S05]  /*17180*/  @!P1 NANOSLEEP.SYNCS 0x989680 ;  /* 0x009896800000995d */ /* 0x002fea0003900000 */
[----:B------:R-:W1:Y:S02]  /*17190*/  @!P1 SYNCS.PHASECHK.TRANS64 P1, [R2+URZ+0x30800], R9 ;  /* 0x03080009020095a7 */ /* 0x000e64000802007f */
[----:B-1----:R-:W-:Y:S05]  /*171a0*/  @!P1 BRA `(.L_x_404) ;  /* 0xfffffffc00f09947 */ /* 0x002fea000383ffff */
[----:B------:R-:W-:Y:S05]  /*171b0*/  BRA `(.L_x_578) ;  /* 0xffffff0000847947 */ /* 0x000fea000383ffff */
.L_x_410:
[----:B--2---:R2:W4:Y:S02]  /*171c0*/  SYNCS.PHASECHK.TRANS64.TRYWAIT P1, [R0+URZ+0x30830], R5 ;  /* 0x03083005000075a7 */ /* 0x004524000802017f */
[----:B----4-:R-:W-:Y:S05]  /*171d0*/  @!P1 NANOSLEEP.SYNCS 0x989680 ;  /* 0x009896800000995d */ /* 0x010fea0003900000 */
[----:B------:R-:W4:Y:S02]  /*171e0*/  @!P1 SYNCS.PHASECHK.TRANS64 P1, [R0+URZ+0x30830], R5 ;  /* 0x03083005000095a7 */ /* 0x000f24000802007f */
[----:B----4-:R-:W-:Y:S05]  /*171f0*/  @!P1 BRA `(.L_x_410) ;  /* 0xfffffffc00f09947 */ /* 0x010fea000383ffff */
[----:B------:R-:W-:Y:S05]  /*17200*/  BRA `(.L_x_409) ;  /* 0xffffff0c00d87947 */ /* 0x000fea000383ffff */
.L_x_416:
[----:B-1----:R1:W2:Y:S02]  /*17210*/  SYNCS.PHASECHK.TRANS64.TRYWAIT P3, [R5+URZ+0x30830], R6 ;  /* 0x03083006050075a7 */ /* 0x0022a4000806017f */
[----:B--2---:R-:W-:Y:S05]  /*17220*/  @!P3 NANOSLEEP.SYNCS 0x989680 ;  /* 0x009896800000b95d */ /* 0x004fea0003900000 */
[----:B------:R-:W2:Y:S02]  /*17230*/  @!P3 SYNCS.PHASECHK.TRANS64 P3, [R5+URZ+0x30830], R6 ;  /* 0x030830060500b5a7 */ /* 0x000ea4000806007f */
[----:B--2---:R-:W-:Y:S05]  /*17240*/  @!P3 BRA `(.L_x_416) ;  /* 0xfffffffc00f0b947 */ /* 0x004fea000383ffff */
[----:B------:R-:W-:Y:S05]  /*17250*/  BRA `(.L_x_415) ;  /* 0xffffff48009c7947 */ /* 0x000fea000383ffff */
.L_x_420:
[----:B-1----:R1:W2:Y:S02]  /*17260*/  SYNCS.PHASECHK.TRANS64.TRYWAIT P2, [R6+URZ+0x30850], R5 ;  /* 0x03085005060075a7 */ /* 0x0022a4000804017f */
[----:B--2---:R-:W-:Y:S05]  /*17270*/  @!P2 NANOSLEEP.SYNCS 0x989680 ;  /* 0x009896800000a95d */ /* 0x004fea0003900000 */
[----:B------:R-:W2:Y:S02]  /*17280*/  @!P2 SYNCS.PHASECHK.TRANS64 P2, [R6+URZ+0x30850], R5 ;  /* 0x030850050600a5a7 */ /* 0x000ea4000804007f */
[----:B--2---:R-:W-:Y:S05]  /*17290*/  @!P2 BRA `(.L_x_420) ;  /* 0xfffffffc00f0a947 */ /* 0x004fea000383ffff */
[----:B------:R-:W-:Y:S05]  /*172a0*/  BRA `(.L_x_417) ;  /* 0xffffff4c006c7947 */ /* 0x000fea000383ffff */
.L_x_425:
[----:B-1----:R1:W2:Y:S02]  /*172b0*/  SYNCS.PHASECHK.TRANS64.TRYWAIT P0, [R11+URZ+0x30850], R0 ;  /* 0x030850000b0075a7 */ /* 0x0022a4000800017f */
[----:B--2---:R-:W-:Y:S05]  /*172c0*/  @!P0 NANOSLEEP.SYNCS 0x989680 ;  /* 0x009896800000895d */ /* 0x004fea0003900000 */
[----:B------:R-:W2:Y:S02]  /*172d0*/  @!P0 SYNCS.PHASECHK.TRANS64 P0, [R11+URZ+0x30850], R0 ;  /* 0x030850000b0085a7 */ /* 0x000ea4000800007f */
[----:B--2---:R-:W-:Y:S05]  /*172e0*/  @!P0 BRA `(.L_x_425) ;  /* 0xfffffffc00f08947 */ /* 0x004fea000383ffff */
[----:B------:R-:W-:Y:S05]  /*172f0*/  BRA `(.L_x_424) ;  /* 0xffffff8400a07947 */ /* 0x000fea000383ffff */
.L_x_457:
[----:B------:R-:W0:Y:S01]  /*17300*/  S2R R9, SR_TID.X ;  /* 0x0000000000097919 */ /* 0x000e220000002100 */
[----:B------:R-:W-:Y:S01]  /*17310*/  BSSY B1, `(.L_x_579) ;  /* 0x000000a000017945 */ /* 0x000fe20003800000 */
[----:B------:R-:W-:Y:S01]  /*17320*/  IMAD.MOV.U32 R12, RZ, RZ, RZ ;  /* 0x000000ffff0c7224 */ /* 0x000fe200078e00ff */
[----:B------:R-:W-:Y:S01]  /*17330*/  MOV R15, 0xffffffff ;  /* 0xffffffff000f7802 */ /* 0x000fe20000000f00 */
[----:B------:R-:W-:Y:S01]  /*17340*/  IMAD.MOV.U32 R11, RZ, RZ, 0x1f ;  /* 0x0000001fff0b7424 */ /* 0x000fe200078e00ff */
[----:B0-----:R-:W-:-:S04]  /*17350*/  SHF.R.U32.HI R9, RZ, 0x5, R9 ;  /* 0x00000005ff097819 */ /* 0x001fc80000011609 */
[----:B------:R-:W-:-:S04]  /*17360*/  LOP3.LUT R9, R9, 0x3, RZ, 0xc0, !PT ;  /* 0x0000000309097812 */ /* 0x000fc800078ec0ff */
[----:B------:R-:W-:-:S07]  /*17370*/  MOV R13, R9 ;  /* 0x00000009000d7202 */ /* 0x000fce0000000f00 */
[----:B-1---5:R-:W-:Y:S05]  /*17380*/  WARPSYNC.COLLECTIVE R15, `(.L_x_580) ;  /* 0x000000000f087348 */ /* 0x022fea0003c00000 */
[----:B------:R0:W2:Y:S02]  /*17390*/  SHFL.IDX P6, R14, R13, R12, R11 ;  /* 0x0000000c0d0e7389 */ /* 0x0000a400000c000b */
[----:B012--5:R-:W-:Y:S01]  /*173a0*/  ENDCOLLECTIVE ;  /* 0x000000000000791b */ /* 0x027fe20003800000 */
.L_x_580:
[----:B------:R-:W-:Y:S05]  /*173b0*/  BSYNC B1 ;  /* 0x0000000000017941 */ /* 0x000fea0003800000 */
.L_x_579:
[----:B------:R-:W-:Y:S05]  /*173c0*/  BRA `(.L_x_581) ;  /* 0xffffffbc00347947 */ /* 0x000fea000383ffff */
.L_x_458:
[----:B------:R-:W-:Y:S01]  /*173d0*/  BSSY B1, `(.L_x_582) ;  /* 0x0000006000017945 */ /* 0x000fe20003800000 */
[----:B------:R-:W-:-:S07]  /*173e0*/  IMAD.MOV.U32 R15, RZ, RZ, -0x1 ;  /* 0xffffffffff0f7424 */ /* 0x000fce00078e00ff */
[----:B-1---5:R-:W-:Y:S05]  /*173f0*/  WARPSYNC.COLLECTIVE R15, `(.L_x_583) ;  /* 0x000000000f0c7348 */ /* 0x022fea0003c00000 */
[----:B------:R-:W-:Y:S02]  /*17400*/  ELECT P6, UR62, PT ;  /* 0x00000000003e782f */ /* 0x000fe400038c0000 */
[----:B------:R-:W-:Y:S01]  /*17410*/  MOV R14, UR62 ;  /* 0x0000003e000e7c02 */ /* 0x000fe20008000f00 */
[----:B-1---5:R-:W-:Y:S10]  /*17420*/  ENDCOLLECTIVE ;  /* 0x000000000000791b */ /* 0x022ff40003800000 */
.L_x_583:
[----:B------:R-:W-:Y:S05]  /*17430*/  BSYNC B1 ;  /* 0x0000000000017941 */ /* 0x000fea0003800000 */
.L_x_582:
[----:B------:R-:W-:Y:S05]  /*17440*/  BRA `(.L_x_584) ;  /* 0xffffffbc00207947 */ /* 0x000fea000383ffff */
.L_x_460:
[----:B0-----:R0:W2:Y:S02]  /*17450*/  SYNCS.PHASECHK.TRANS64.TRYWAIT P0, [R6+URZ+0x30820], R7 ;  /* 0x03082007060075a7 */ /* 0x0010a4000800017f */
[----:B--2---:R-:W-:Y:S05]  /*17460*/  @!P0 NANOSLEEP.SYNCS 0x989680 ;  /* 0x009896800000895d */ /* 0x004fea0003900000 */
[----:B------:R-:W2:Y:S02]  /*17470*/  @!P0 SYNCS.PHASECHK.TRANS64 P0, [R6+URZ+0x30820], R7 ;  /* 0x03082007060085a7 */ /* 0x000ea4000800007f */
[----:B--2---:R-:W-:Y:S05]  /*17480*/  @!P0 BRA `(.L_x_460) ;  /* 0xfffffffc00f08947 */ /* 0x004fea000383ffff */
[----:B------:R-:W-:Y:S05]  /*17490*/  BRA `(.L_x_585) ;  /* 0xffffffbc003c7947 */ /* 0x000fea000383ffff */
.L_x_463:
[----:B0-----:R0:W2:Y:S02]  /*174a0*/  SYNCS.PHASECHK.TRANS64.TRYWAIT P0, [R7+URZ+0x308a0], R8 ;  /* 0x0308a008070075a7 */ /* 0x0010a4000800017f */
[----:B--2---:R-:W-:Y:S05]  /*174b0*/  @!P0 NANOSLEEP.SYNCS 0x989680 ;  /* 0x009896800000895d */ /* 0x004fea0003900000 */
[----:B------:R-:W2:Y:S02]  /*174c0*/  @!P0 SYNCS.PHASECHK.TRANS64 P0, [R7+URZ+0x308a0], R8 ;  /* 0x0308a008070085a7 */ /* 0x000ea4000800007f */
[----:B--2---:R-:W-:Y:S05]  /*174d0*/  @!P0 BRA `(.L_x_463) ;  /* 0xfffffffc00f08947 */ /* 0x004fea000383ffff */
[----:B------:R-:W-:Y:S05]  /*174e0*/  BRA `(.L_x_586) ;  /* 0xffffffbc00447947 */ /* 0x000fea000383ffff */
.L_x_465:
[----:B--2---:R2:W3:Y:S02]  /*174f0*/  SYNCS.PHASECHK.TRANS64.TRYWAIT P0, [R7+URZ+0x308c0], R8 ;  /* 0x0308c008070075a7 */ /* 0x0044e4000800017f */
[----:B---3--:R-:W-:Y:S05]  /*17500*/  @!P0 NANOSLEEP.SYNCS 0x989680 ;  /* 0x009896800000895d */ /* 0x008fea0003900000 */
[----:B------:R-:W3:Y:S02]  /*17510*/  @!P0 SYNCS.PHASECHK.TRANS64 P0, [R7+URZ+0x308c0], R8 ;  /* 0x0308c008070085a7 */ /* 0x000ee4000800007f */
[----:B---3--:R-:W-:Y:S05]  /*17520*/  @!P0 BRA `(.L_x_465) ;  /* 0xfffffffc00f08947 */ /* 0x008fea000383ffff */
[----:B------:R-:W-:Y:S05]  /*17530*/  BRA `(.L_x_587) ;  /* 0xffffffbc009c7947 */ /* 0x000fea000383ffff */
.L_x_469:
[----:B0-----:R0:W2:Y:S02]  /*17540*/  SYNCS.PHASECHK.TRANS64.TRYWAIT P0, [R7+URZ+0x308a0], R10 ;  /* 0x0308a00a070075a7 */ /* 0x0010a4000800017f */
[----:B--2---:R-:W-:Y:S05]  /*17550*/  @!P0 NANOSLEEP.SYNCS 0x989680 ;  /* 0x009896800000895d */ /* 0x004fea0003900000 */
[----:B------:R-:W2:Y:S02]  /*17560*/  @!P0 SYNCS.PHASECHK.TRANS64 P0, [R7+URZ+0x308a0], R10 ;  /* 0x0308a00a070085a7 */ /* 0x000ea4000800007f */
[----:B--2---:R-:W-:Y:S05]  /*17570*/  @!P0 BRA `(.L_x_469) ;  /* 0xfffffffc00f08947 */ /* 0x004fea000383ffff */
[----:B------:R-:W-:Y:S05]  /*17580*/  BRA `(.L_x_588) ;  /* 0xffffffc0001c7947 */ /* 0x000fea000383ffff */
.L_x_471:
[----:B--2---:R2:W3:Y:S02]  /*17590*/  SYNCS.PHASECHK.TRANS64.TRYWAIT P1, [R7+URZ+0x308c0], R10 ;  /* 0x0308c00a070075a7 */ /* 0x0044e4000802017f */
[----:B---3--:R-:W-:Y:S05]  /*175a0*/  @!P1 NANOSLEEP.SYNCS 0x989680 ;  /* 0x009896800000995d */ /* 0x008fea0003900000 */
[----:B------:R-:W3:Y:S02]  /*175b0*/  @!P1 SYNCS.PHASECHK.TRANS64 P1, [R7+URZ+0x308c0], R10 ;  /* 0x0308c00a070095a7 */ /* 0x000ee4000802007f */
[----:B---3--:R-:W-:Y:S05]  /*175c0*/  @!P1 BRA `(.L_x_471) ;  /* 0xfffffffc00f09947 */ /* 0x008fea000383ffff */
[----:B------:R-:W-:Y:S05]  /*175d0*/  BRA `(.L_x_589) ;  /* 0xffffffc000707947 */ /* 0x000fea000383ffff */
.L_x_481:
        /* <DEDUP_REMOVED lines=11> */
.L_x_591:
[----:B------:R-:W-:Y:S05]  /*17690*/  BSYNC B0 ;  /* 0x0000000000007941 */ /* 0x000fea0003800000 */
.L_x_590:
[----:B------:R-:W-:Y:S05]  /*176a0*/  BRA `(.L_x_592) ;  /* 0xffffffc800a47947 */ /* 0x000fea000383ffff */
.L_x_482:
[----:B------:R-:W-:Y:S01]  /*176b0*/  BSSY B0, `(.L_x_593) ;  /* 0x0000006000007945 */ /* 0x000fe20003800000 */
[----:B------:R-:W-:-:S07]  /*176c0*/  MOV R15, 0xffffffff ;  /* 0xffffffff000f7802 */ /* 0x000fce0000000f00 */
[----:B-1----:R-:W-:Y:S05]  /*176d0*/  WARPSYNC.COLLECTIVE R15, `(.L_x_594) ;  /* 0x000000000f0c7348 */ /* 0x002fea0003c00000 */
[----:B------:R-:W-:Y:S02]  /*176e0*/  ELECT P6, UR62, PT ;  /* 0x00000000003e782f */ /* 0x000fe400038c0000 */
[----:B------:R-:W-:Y:S01]  /*176f0*/  MOV R14, UR62 ;  /* 0x0000003e000e7c02 */ /* 0x000fe20008000f00 */
[----:B-1----:R-:W-:Y:S10]  /*17700*/  ENDCOLLECTIVE ;  /* 0x000000000000791b */ /* 0x002ff40003800000 */
.L_x_594:
[----:B------:R-:W-:Y:S05]  /*17710*/  BSYNC B0 ;  /* 0x0000000000007941 */ /* 0x000fea0003800000 */
.L_x_593:
[----:B------:R-:W-:Y:S05]  /*17720*/  BRA `(.L_x_595) ;  /* 0xffffffc8009c7947 */ /* 0x000fea000383ffff */
.L_x_485:
[----:B--2---:R2:W3:Y:S02]  /*17730*/  SYNCS.PHASECHK.TRANS64.TRYWAIT P0, [R5+URZ+0x30840], R4 ;  /* 0x03084004050075a7 */ /* 0x0044e4000800017f */
[----:B---3--:R-:W-:Y:S05]  /*17740*/  @!P0 NANOSLEEP.SYNCS 0x989680 ;  /* 0x009896800000895d */ /* 0x008fea0003900000 */
[----:B------:R-:W3:Y:S02]  /*17750*/  @!P0 SYNCS.PHASECHK.TRANS64 P0, [R5+URZ+0x30840], R4 ;  /* 0x03084004050085a7 */ /* 0x000ee4000800007f */
[----:B---3--:R-:W-:Y:S05]  /*17760*/  @!P0 BRA `(.L_x_485) ;  /* 0xfffffffc00f08947 */ /* 0x008fea000383ffff */
[----:B------:R-:W-:Y:S05]  /*17770*/  BRA `(.L_x_596) ;  /* 0xffffffc800f07947 */ /* 0x000fea000383ffff */
.L_x_488:
[----:B--2---:R2:W3:Y:S02]  /*17780*/  SYNCS.PHASECHK.TRANS64.TRYWAIT P0, [R28+URZ+0x30820], R5 ;  /* 0x030820051c0075a7 */ /* 0x0044e4000800017f */
[----:B---3--:R-:W-:Y:S05]  /*17790*/  @!P0 NANOSLEEP.SYNCS 0x989680 ;  /* 0x009896800000895d */ /* 0x008fea0003900000 */
[----:B------:R-:W3:Y:S02]  /*177a0*/  @!P0 SYNCS.PHASECHK.TRANS64 P0, [R28+URZ+0x30820], R5 ;  /* 0x030820051c0085a7 */ /* 0x000ee4000800007f */
[----:B---3--:R-:W-:Y:S05]  /*177b0*/  @!P0 BRA `(.L_x_488) ;  /* 0xfffffffc00f08947 */ /* 0x008fea000383ffff */
[----:B------:R-:W-:Y:S05]  /*177c0*/  BRA `(.L_x_597) ;  /* 0xffffffcc00b07947 */ /* 0x000fea000383ffff */
.L_x_496:
[----:B0-----:R0:W2:Y:S02]  /*177d0*/  SYNCS.PHASECHK.TRANS64.TRYWAIT P0, [R3+URZ+0x30840], R2 ;  /* 0x03084002030075a7 */ /* 0x0010a4000800017f */
[----:B--2---:R-:W-:Y:S05]  /*177e0*/  @!P0 NANOSLEEP.SYNCS 0x989680 ;  /* 0x009896800000895d */ /* 0x004fea0003900000 */
[----:B------:R-:W2:Y:S02]  /*177f0*/  @!P0 SYNCS.PHASECHK.TRANS64 P0, [R3+URZ+0x30840], R2 ;  /* 0x03084002030085a7 */ /* 0x000ea4000800007f */
[----:B--2---:R-:W-:Y:S05]  /*17800*/  @!P0 BRA `(.L_x_496) ;  /* 0xfffffffc00f08947 */ /* 0x004fea000383ffff */
[----:B------:R-:W-:Y:S05]  /*17810*/  BRA `(.L_x_598) ;  /* 0xffffffd0005c7947 */ /* 0x000fea000383ffff */
.L_x_498:
[----:B0-----:R0:W2:Y:S02]  /*17820*/  SYNCS.PHASECHK.TRANS64.TRYWAIT P0, [R2+URZ+0x60], R5 ;  /* 0x00006005020075a7 */ /* 0x0010a4000800017f */
[----:B--2---:R-:W-:Y:S05]  /*17830*/  @!P0 NANOSLEEP.SYNCS 0x989680 ;  /* 0x009896800000895d */ /* 0x004fea0003900000 */
[----:B------:R-:W2:Y:S02]  /*17840*/  @!P0 SYNCS.PHASECHK.TRANS64 P0, [R2+URZ+0x60], R5 ;  /* 0x00006005020085a7 */ /* 0x000ea4000800007f */
[----:B--2---:R-:W-:Y:S05]  /*17850*/  @!P0 BRA `(.L_x_498) ;  /* 0xfffffffc00f08947 */ /* 0x004fea000383ffff */
[----:B------:R-:W-:Y:S05]  /*17860*/  BRA `(.L_x_599) ;  /* 0xffffffd000c07947 */ /* 0x000fea000383ffff */
.L_x_503:
[----:B---3--:R3:W4:Y:S02]  /*17870*/  SYNCS.PHASECHK.TRANS64.TRYWAIT P0, [R3+URZ+0x30840], R2 ;  /* 0x03084002030075a7 */ /* 0x008724000800017f */
[----:B----4-:R-:W-:Y:S05]  /*17880*/  @!P0 NANOSLEEP.SYNCS 0x989680 ;  /* 0x009896800000895d */ /* 0x010fea0003900000 */
[----:B------:R-:W4:Y:S02]  /*17890*/  @!P0 SYNCS.PHASECHK.TRANS64 P0, [R3+URZ+0x30840], R2 ;  /* 0x03084002030085a7 */ /* 0x000f24000800007f */
[----:B----4-:R-:W-:Y:S05]  /*178a0*/  @!P0 BRA `(.L_x_503) ;  /* 0xfffffffc00f08947 */ /* 0x010fea000383ffff */
[----:B------:R-:W-:Y:S05]  /*178b0*/  BRA `(.L_x_600) ;  /* 0xffffffd400cc7947 */ /* 0x000fea000383ffff */
.L_x_505:
[----:B0-----:R0:W2:Y:S02]  /*178c0*/  SYNCS.PHASECHK.TRANS64.TRYWAIT P1, [R3+URZ+0x60], R24 ;  /* 0x00006018030075a7 */ /* 0x0010a4000802017f */
[----:B--2---:R-:W-:Y:S05]  /*178d0*/  @!P1 NANOSLEEP.SYNCS 0x989680 ;  /* 0x009896800000995d */ /* 0x004fea0003900000 */
[----:B------:R-:W2:Y:S02]  /*178e0*/  @!P1 SYNCS.PHASECHK.TRANS64 P1, [R3+URZ+0x60], R24 ;  /* 0x00006018030095a7 */ /* 0x000ea4000802007f */
[----:B--2---:R-:W-:Y:S05]  /*178f0*/  @!P1 BRA `(.L_x_505) ;  /* 0xfffffffc00f09947 */ /* 0x004fea000383ffff */
[----:B------:R-:W-:Y:S05]  /*17900*/  BRA `(.L_x_601) ;  /* 0xffffffd800307947 */ /* 0x000fea000383ffff */
.L_x_510:
[----:B--2---:R2:W3:Y:S02]  /*17910*/  SYNCS.PHASECHK.TRANS64.TRYWAIT P0, [R2+URZ+0x30840], R3 ;  /* 0x03084003020075a7 */ /* 0x0044e4000800017f */
[----:B---3--:R-:W-:Y:S05]  /*17920*/  @!P0 NANOSLEEP.SYNCS 0x989680 ;  /* 0x009896800000895d */ /* 0x008fea0003900000 */
[----:B------:R-:W3:Y:S02]  /*17930*/  @!P0 SYNCS.PHASECHK.TRANS64 P0, [R2+URZ+0x30840], R3 ;  /* 0x03084003020085a7 */ /* 0x000ee4000800007f */
[----:B---3--:R-:W-:Y:S05]  /*17940*/  @!P0 BRA `(.L_x_510) ;  /* 0xfffffffc00f08947 */ /* 0x008fea000383ffff */
[----:B------:R-:W-:Y:S05]  /*17950*/  BRA `(.L_x_602) ;  /* 0xffffffdc000c7947 */ /* 0x000fea000383ffff */
.L_x_512:
[----:B0-----:R0:W2:Y:S02]  /*17960*/  SYNCS.PHASECHK.TRANS64.TRYWAIT P1, [R2+URZ+0x60], R3 ;  /* 0x00006003020075a7 */ /* 0x0010a4000802017f */
[----:B--2---:R-:W-:Y:S05]  /*17970*/  @!P1 NANOSLEEP.SYNCS 0x989680 ;  /* 0x009896800000995d */ /* 0x004fea0003900000 */
[----:B------:R-:W2:Y:S02]  /*17980*/  @!P1 SYNCS.PHASECHK.TRANS64 P1, [R2+URZ+0x60], R3 ;  /* 0x00006003020095a7 */ /* 0x000ea4000802007f */
[----:B--2---:R-:W-:Y:S05]  /*17990*/  @!P1 BRA `(.L_x_512) ;  /* 0xfffffffc00f09947 */ /* 0x004fea000383ffff */
[----:B------:R-:W-:Y:S05]  /*179a0*/  BRA `(.L_x_603) ;  /* 0xffffffdc00747947 */ /* 0x000fea000383ffff */
.L_x_519:
[----:B---3--:R3:W4:Y:S02]  /*179b0*/  SYNCS.PHASECHK.TRANS64.TRYWAIT P0, [R3+URZ+0x30860], R2 ;  /* 0x03086002030075a7 */ /* 0x008724000800017f */
[----:B----4-:R-:W-:Y:S05]  /*179c0*/  @!P0 NANOSLEEP.SYNCS 0x989680 ;  /* 0x009896800000895d */ /* 0x010fea0003900000 */
[----:B------:R-:W4:Y:S02]  /*179d0*/  @!P0 SYNCS.PHASECHK.TRANS64 P0, [R3+URZ+0x30860], R2 ;  /* 0x03086002030085a7 */ /* 0x000f24000800007f */
[----:B----4-:R-:W-:Y:S05]  /*179e0*/  @!P0 BRA `(.L_x_519) ;  /* 0xfffffffc00f08947 */ /* 0x010fea000383ffff */
[----:B------:R-:W-:Y:S05]  /*179f0*/  BRA `(.L_x_604) ;  /* 0xffffffe000347947 */ /* 0x000fea000383ffff */
.L_x_521:
[----:B------:R-:W-:Y:S01]  /*17a00*/  BSSY B0, `(.L_x_605) ;  /* 0x0000008000007945 */ /* 0x000fe20003800000 */
[----:B0-----:R-:W-:Y:S01]  /*17a10*/  IMAD.MOV.U32 R13, RZ, RZ, R16 ;  /* 0x000000ffff0d7224 */ /* 0x001fe200078e0010 */
[----:B------:R-:W-:Y:S01]  /*17a20*/  MOV R11, 0x1f ;  /* 0x0000001f000b7802 */ /* 0x000fe20000000f00 */
[----:B------:R-:W-:Y:S02]  /*17a30*/  IMAD.MOV.U32 R12, RZ, RZ, RZ ;  /* 0x000000ffff0c7224 */ /* 0x000fe400078e00ff */
[----:B------:R-:W-:-:S07]  /*17a40*/  IMAD.MOV.U32 R15, RZ, RZ, -0x1 ;  /* 0xffffffffff0f7424 */ /* 0x000fce00078e00ff */
[----:B-12--5:R-:W-:Y:S05]  /*17a50*/  WARPSYNC.COLLECTIVE R15, `(.L_x_606) ;  /* 0x000000000f087348 */ /* 0x026fea0003c00000 */
[----:B------:R0:W3:Y:S02]  /*17a60*/  SHFL.IDX P6, R14, R13, R12, R11 ;  /* 0x0000000c0d0e7389 */ /* 0x0000e400000c000b */
[----:B0123-5:R-:W-:Y:S01]  /*17a70*/  ENDCOLLECTIVE ;  /* 0x000000000000791b */ /* 0x02ffe20003800000 */
.L_x_606:
[----:B------:R-:W-:Y:S05]  /*17a80*/  BSYNC B0 ;  /* 0x0000000000007941 */ /* 0x000fea0003800000 */
.L_x_605:
[----:B------:R-:W-:Y:S01]  /*17a90*/  MOV R13, R16 ;  /* 0x00000010000d7202 */ /* 0x000fe20000000f00 */
[----:B------:R-:W-:Y:S01]  /*17aa0*/  IMAD.MOV.U32 R12, RZ, RZ, 0x1 ;  /* 0x00000001ff0c7424 */ /* 0x000fe200078e00ff */
[----:B------:R-:W-:Y:S01]  /*17ab0*/  MOV R15, 0xffffffff ;  /* 0xffffffff000f7802 */ /* 0x000fe20000000f00 */
[----:B------:R-:W-:Y:S02]  /*17ac0*/  IMAD.MOV.U32 R11, RZ, RZ, 0x1f ;  /* 0x0000001fff0b7424 */ /* 0x000fe400078e00ff */
[----:B------:R-:W-:-:S07]  /*17ad0*/  IMAD.MOV.U32 R5, RZ, RZ, R14 ;  /* 0x000000ffff057224 */ /* 0x000fce00078e000e */
[----:B------:R-:W-:Y:S05]  /*17ae0*/  WARPSYNC.COLLECTIVE R15, `(.L_x_607) ;  /* 0x000000000f087348 */ /* 0x000fea0003c00000 */
[----:B------:R0:W1:Y:S02]  /*17af0*/  SHFL.IDX P6, R14, R13, R12, R11 ;  /* 0x0000000c0d0e7389 */ /* 0x00006400000c000b */
[----:B01----:R-:W-:Y:S01]  /*17b00*/  ENDCOLLECTIVE ;  /* 0x000000000000791b */ /* 0x003fe20003800000 */
.L_x_607:
[----:B------:R-:W-:Y:S01]  /*17b10*/  IMAD.MOV.U32 R4, RZ, RZ, R14 ;  /* 0x000000ffff047224 */ /* 0x000fe200078e000e */
[----:B------:R-:W-:Y:S06]  /*17b20*/  BRA `(.L_x_608) ;  /* 0xffffffe0007c7947 */ /* 0x000fec000383ffff */
.L_x_524:
[----:B------:R-:W-:Y:S01]  /*17b30*/  BSSY B0, `(.L_x_609) ;  /* 0x0000008000007945 */ /* 0x000fe20003800000 */
[----:B0----5:R-:W-:Y:S01]  /*17b40*/  IMAD.MOV.U32 R13, RZ, RZ, R2 ;  /* 0x000000ffff0d7224 */ /* 0x021fe200078e0002 */
[----:B------:R-:W-:Y:S01]  /*17b50*/  MOV R12, 0x1 ;  /* 0x00000001000c7802 */ /* 0x000fe20000000f00 */
[----:B------:R-:W-:Y:S02]  /*17b60*/  IMAD.MOV.U32 R11, RZ, RZ, RZ ;  /* 0x000000ffff0b7224 */ /* 0x000fe400078e00ff */
[----:B------:R-:W-:-:S07]  /*17b70*/  IMAD.MOV.U32 R15, RZ, RZ, -0x1 ;  /* 0xffffffffff0f7424 */ /* 0x000fce00078e00ff */
[----:B-1234-:R-:W-:Y:S05]  /*17b80*/  WARPSYNC.COLLECTIVE R15, `(.L_x_610) ;  /* 0x000000000f087348 */ /* 0x01efea0003c00000 */
[----:B------:R0:W0:Y:S02]  /*17b90*/  SHFL.UP P6, R14, R13, R12, R11 ;  /* 0x0400000c0d0e7389 */ /* 0x00002400000c000b */
[----:B01234-:R-:W-:Y:S01]  /*17ba0*/  ENDCOLLECTIVE ;  /* 0x000000000000791b */ /* 0x01ffe20003800000 */
.L_x_610:
[----:B------:R-:W-:Y:S05]  /*17bb0*/  BSYNC B0 ;  /* 0x0000000000007941 */ /* 0x000fea0003800000 */
.L_x_609:
[C---:B------:R-:W-:Y:S01]  /*17bc0*/  ISETP.NE.AND P0, PT, R29.reuse, RZ, PT ;  /* 0x000000ff1d00720c */ /* 0x040fe20003f05270 */
[----:B------:R-:W-:Y:S01]  /*17bd0*/  IMAD.MOV.U32 R12, RZ, RZ, 0x2 ;  /* 0x00000002ff0c7424 */ /* 0x000fe200078e00ff */
[----:B------:R-:W-:Y:S01]  /*17be0*/  MOV R15, 0xffffffff ;  /* 0xffffffff000f7802 */ /* 0x000fe20000000f00 */
[----:B------:R-:W-:Y:S01]  /*17bf0*/  IMAD.MOV.U32 R11, RZ, RZ, RZ ;  /* 0x000000ffff0b7224 */ /* 0x000fe200078e00ff */
[----:B------:R-:W-:Y:S02]  /*17c00*/  SEL R13, R14, RZ, P0 ;  /* 0x000000ff0e0d7207 */ /* 0x000fe40000000000 */
[----:B------:R-:W-:Y:S02]  /*17c10*/  ISETP.GE.U32.AND P0, PT, R29, 0x2, PT ;  /* 0x000000021d00780c */ /* 0x000fe40003f06070 */
[----:B------:R-:W-:-:S11]  /*17c20*/  IADD3 R13, R2, R13, RZ ;  /* 0x0000000d020d7210 */ /* 0x000fd60007ffe0ff */
[----:B------:R-:W-:Y:S05]  /*17c30*/  WARPSYNC.COLLECTIVE R15, `(.L_x_611) ;  /* 0x000000000f087348 */ /* 0x000fea0003c00000 */
[----:B------:R0:W1:Y:S02]  /*17c40*/  SHFL.UP P6, R14, R13, R12, R11 ;  /* 0x0400000c0d0e7389 */ /* 0x00006400000c000b */
[----:B01----:R-:W-:Y:S01]  /*17c50*/  ENDCOLLECTIVE ;  /* 0x000000000000791b */ /* 0x003fe20003800000 */
.L_x_611:
        /* <DEDUP_REMOVED lines=8> */
.L_x_612:
        /* <DEDUP_REMOVED lines=8> */
.L_x_613:
        /* <DEDUP_REMOVED lines=8> */
.L_x_614:
[----:B------:R-:W-:Y:S01]  /*17de0*/  MOV R12, 0x1f ;  /* 0x0000001f000c7802 */ /* 0x000fe20000000f00 */
[----:B------:R-:W-:Y:S01]  /*17df0*/  IMAD.MOV.U32 R11, RZ, RZ, 0x1f ;  /* 0x0000001fff0b7424 */ /* 0x000fe200078e00ff */
[----:B------:R-:W-:-:S05]  /*17e00*/  SEL R14, R14, RZ, P0 ;  /* 0x000000ff0e0e7207 */ /* 0x000fca0000000000 */
[----:B------:R-:W-:-:S04]  /*17e10*/  IMAD.IADD R3, R7, 0x1, R14 ;  /* 0x0000000107037824 */ /* 0x000fc800078e020e */
[----:B------:R-:W-:-:S07]  /*17e20*/  IMAD.MOV.U32 R13, RZ, RZ, R3 ;  /* 0x000000ffff0d7224 */ /* 0x000fce00078e0003 */
[----:B------:R-:W-:Y:S05]  /*17e30*/  WARPSYNC.COLLECTIVE R15, `(.L_x_615) ;  /* 0x000000000f087348 */ /* 0x000fea0003c00000 */
[----:B------:R0:W1:Y:S02]  /*17e40*/  SHFL.IDX P6, R14, R13, R12, R11 ;  /* 0x0000000c0d0e7389 */ /* 0x00006400000c000b */
[----:B01----:R-:W-:Y:S01]  /*17e50*/  ENDCOLLECTIVE ;  /* 0x000000000000791b */ /* 0x003fe20003800000 */
.L_x_615:
[----:B------:R-:W-:Y:S05]  /*17e60*/  BRA `(.L_x_616) ;  /* 0xffffffe000387947 */ /* 0x000fea000383ffff */
.L_x_529:
[----:B------:R-:W-:Y:S01]  /*17e70*/  BSSY B0, `(.L_x_617) ;  /* 0x0000008000007945 */ /* 0x000fe20003800000 */
[----:B-----5:R-:W-:Y:S01]  /*17e80*/  IMAD.MOV.U32 R13, RZ, RZ, R2 ;  /* 0x000000ffff0d7224 */ /* 0x020fe200078e0002 */
[----:B------:R-:W-:Y:S01]  /*17e90*/  MOV R12, 0x1 ;  /* 0x00000001000c7802 */ /* 0x000fe20000000f00 */
[----:B------:R-:W-:Y:S02]  /*17ea0*/  IMAD.MOV.U32 R11, RZ, RZ, RZ ;  /* 0x000000ffff0b7224 */ /* 0x000fe400078e00ff */
[----:B------:R-:W-:-:S07]  /*17eb0*/  IMAD.MOV.U32 R15, RZ, RZ, -0x1 ;  /* 0xffffffffff0f7424 */ /* 0x000fce00078e00ff */
[----:B01----:R-:W-:Y:S05]  /*17ec0*/  WARPSYNC.COLLECTIVE R15, `(.L_x_618) ;  /* 0x000000000f087348 */ /* 0x003fea0003c00000 */
[----:B------:R2:W3:Y:S02]  /*17ed0*/  SHFL.UP P6, R14, R13, R12, R11 ;  /* 0x0400000c0d0e7389 */ /* 0x0004e400000c000b */
[----:B0123--:R-:W-:Y:S01]  /*17ee0*/  ENDCOLLECTIVE ;  /* 0x000000000000791b */ /* 0x00ffe20003800000 */
.L_x_618:
[----:B------:R-:W-:Y:S05]  /*17ef0*/  BSYNC B0 ;  /* 0x0000000000007941 */ /* 0x000fea0003800000 */
.L_x_617:
        /* <DEDUP_REMOVED lines=10> */
.L_x_619:
        /* <DEDUP_REMOVED lines=8> */
.L_x_620:
        /* <DEDUP_REMOVED lines=8> */
.L_x_621:
        /* <DEDUP_REMOVED lines=8> */
.L_x_622:
        /* <DEDUP_REMOVED lines=8> */
.L_x_623:
[----:B------:R-:W-:Y:S05]  /*181a0*/  BRA `(.L_x_624) ;  /* 0xffffffe000147947 */ /* 0x000fea000383ffff */
.L_x_531:
[----:B------:R-:W-:Y:S01]  /*181b0*/  BSSY B0, `(.L_x_625) ;  /* 0x0000006000007945 */ /* 0x000fe20003800000 */
[----:B------:R-:W-:Y:S01]  /*181c0*/  PLOP3.LUT P6, PT, P6, PT, PT, 0x8, 0x0 ;  /* 0x000000000000781c */ /* 0x000fe200037ce170 */
[----:B------:R-:W-:-:S12]  /*181d0*/  IMAD.MOV.U32 R15, RZ, RZ, -0x1 ;  /* 0xffffffffff0f7424 */ /* 0x000fd800078e00ff */
[----:B01----:R-:W-:Y:S05]  /*181e0*/  WARPSYNC.COLLECTIVE R15, `(.L_x_626) ;  /* 0x000000000f087348 */ /* 0x003fea0003c00000 */
[----:B------:R-:W-:Y:S01]  /*181f0*/  VOTE.ANY R14, PT, P6 ;  /* 0x00000000000e7806 */ /* 0x000fe200030e0100 */
[----:B01----:R-:W-:Y:S06]  /*18200*/  ENDCOLLECTIVE ;  /* 0x000000000000791b */ /* 0x003fec0003800000 */
.L_x_626:
[----:B------:R-:W-:Y:S05]  /*18210*/  BSYNC B0 ;  /* 0x0000000000007941 */ /* 0x000fea0003800000 */
.L_x_625:
[----:B------:R-:W-:Y:S01]  /*18220*/  MOV R6, R14 ;  /* 0x0000000e00067202 */ /* 0x000fe20000000f00 */
[----:B------:R-:W-:Y:S01]  /*18230*/  IMAD.MOV.U32 R13, RZ, RZ, R2 ;  /* 0x000000ffff0d7224 */ /* 0x000fe200078e0002 */
[----:B------:R-:W-:Y:S01]  /*18240*/  MOV R11, 0x1f ;  /* 0x0000001f000b7802 */ /* 0x000fe20000000f00 */
[----:B------:R-:W-:Y:S01]  /*18250*/  IMAD.MOV.U32 R15, RZ, RZ, -0x1 ;  /* 0xffffffffff0f7424 */ /* 0x000fe200078e00ff */
[----:B------:R-:W0:Y:S02]  /*18260*/  POPC R4, R6 ;  /* 0x0000000600047309 */ /* 0x000e240000000000 */
[----:B0-----:R-:W-:-:S07]  /*18270*/  IMAD.MOV.U32 R12, RZ, RZ, R4 ;  /* 0x000000ffff0c7224 */ /* 0x001fce00078e0004 */
[----:B------:R-:W-:Y:S05]  /*18280*/  WARPSYNC.COLLECTIVE R15, `(.L_x_627) ;  /* 0x000000000f087348 */ /* 0x000fea0003c00000 */
[----:B------:R0:W1:Y:S02]  /*18290*/  SHFL.IDX P6, R14, R13, R12, R11 ;  /* 0x0000000c0d0e7389 */ /* 0x00006400000c000b */
[----:B01----:R-:W-:Y:S01]  /*182a0*/  ENDCOLLECTIVE ;  /* 0x000000000000791b */ /* 0x003fe20003800000 */
.L_x_627:
[----:B------:R-:W-:Y:S01]  /*182b0*/  IMAD.MOV.U32 R17, RZ, RZ, R14 ;  /* 0x000000ffff117224 */ /* 0x000fe200078e000e */
[----:B------:R-:W-:Y:S06]  /*182c0*/  BRA `(.L_x_628) ;  /* 0xffffffe000047947 */ /* 0x000fec000383ffff */
.L_x_533:
[----:B------:R-:W-:Y:S01]  /*182d0*/  BSSY B0, `(.L_x_629) ;  /* 0x0000007000007945 */ /* 0x000fe20003800000 */
[----:B------:R-:W-:Y:S01]  /*182e0*/  MOV R13, R3 ;  /* 0x00000003000d7202 */ /* 0x000fe20000000f00 */
[----:B------:R-:W-:Y:S02]  /*182f0*/  IMAD.MOV.U32 R11, RZ, RZ, 0x1f ;  /* 0x0000001fff0b7424 */ /* 0x000fe400078e00ff */
[----:B------:R-:W-:-:S07]  /*18300*/  IMAD.MOV.U32 R15, RZ, RZ, -0x1 ;  /* 0xffffffffff0f7424 */ /* 0x000fce00078e00ff */
[----:B0123--:R-:W-:Y:S05]  /*18310*/  WARPSYNC.COLLECTIVE R15, `(.L_x_630) ;  /* 0x000000000f087348 */ /* 0x00ffea0003c00000 */
[----:B------:R4:W0:Y:S02]  /*18320*/  SHFL.IDX P6, R14, R13, R12, R11 ;  /* 0x0000000c0d0e7389 */ /* 0x00082400000c000b */
[----:B01234-:R-:W-:Y:S01]  /*18330*/  ENDCOLLECTIVE ;  /* 0x000000000000791b */ /* 0x01ffe20003800000 */
.L_x_630:
[----:B------:R-:W-:Y:S05]  /*18340*/  BSYNC B0 ;  /* 0x0000000000007941 */ /* 0x000fea0003800000 */
.L_x_629:
[----:B------:R-:W-:Y:S05]  /*18350*/  BRA `(.L_x_532) ;  /* 0xffffffdc00fc7947 */ /* 0x000fea000383ffff */
.L_x_537:
[----:B0-----:R0:W2:Y:S02]  /*18360*/  SYNCS.PHASECHK.TRANS64.TRYWAIT P0, [R9+URZ+0x30820], R0 ;  /* 0x03082000090075a7 */ /* 0x0010a4000800017f */
[----:B--2---:R-:W-:Y:S05]  /*18370*/  @!P0 NANOSLEEP.SYNCS 0x989680 ;  /* 0x009896800000895d */ /* 0x004fea0003900000 */
[----:B------:R-:W2:Y:S02]  /*18380*/  @!P0 SYNCS.PHASECHK.TRANS64 P0, [R9+URZ+0x30820], R0 ;  /* 0x03082000090085a7 */ /* 0x000ea4000800007f */
[----:B--2---:R-:W-:Y:S05]  /*18390*/  @!P0 BRA `(.L_x_537) ;  /* 0xfffffffc00f08947 */ /* 0x004fea000383ffff */
[----:B------:R-:W-:Y:S05]  /*183a0*/  BRA `(.L_x_631) ;  /* 0xffffffe000d87947 */ /* 0x000fea000383ffff */
.L_x_538:
[----:B------:R-:W2:Y:S01]  /*183b0*/  S2R R2, SR_TID.X ;  /* 0x0000000000027919 */ /* 0x000ea20000002100 */
[----:B------:R-:W-:Y:S01]  /*183c0*/  BSSY B0, `(.L_x_632) ;  /* 0x000000a000007945 */ /* 0x000fe20003800000 */
[----:B------:R-:W-:Y:S01]  /*183d0*/  IMAD.MOV.U32 R12, RZ, RZ, RZ ;  /* 0x000000ffff0c7224 */ /* 0x000fe200078e00ff */
[----:B------:R-:W-:Y:S01]  /*183e0*/  MOV R15, 0xffffffff ;  /* 0xffffffff000f7802 */ /* 0x000fe20000000f00 */
[----:B------:R-:W-:Y:S01]  /*183f0*/  IMAD.MOV.U32 R11, RZ, RZ, 0x1f ;  /* 0x0000001fff0b7424 */ /* 0x000fe200078e00ff */
[----:B--2---:R-:W-:-:S04]  /*18400*/  SHF.R.U32.HI R2, RZ, 0x5, R2 ;  /* 0x00000005ff027819 */ /* 0x004fc80000011602 */
[----:B------:R-:W-:-:S04]  /*18410*/  LOP3.LUT R2, R2, 0x3, RZ, 0xc0, !PT ;  /* 0x0000000302027812 */ /* 0x000fc800078ec0ff */
[----:B------:R-:W-:-:S07]  /*18420*/  MOV R13, R2 ;  /* 0x00000002000d7202 */ /* 0x000fce0000000f00 */
[----:B01----:R-:W-:Y:S05]  /*18430*/  WARPSYNC.COLLECTIVE R15, `(.L_x_633) ;  /* 0x000000000f087348 */ /* 0x003fea0003c00000 */
[----:B------:R2:W3:Y:S02]  /*18440*/  SHFL.IDX P6, R14, R13, R12, R11 ;  /* 0x0000000c0d0e7389 */ /* 0x0004e400000c000b */
[----:B0123--:R-:W-:Y:S01]  /*18450*/  ENDCOLLECTIVE ;  /* 0x000000000000791b */ /* 0x00ffe20003800000 */
.L_x_633:
[----:B------:R-:W-:Y:S05]  /*18460*/  BSYNC B0 ;  /* 0x0000000000007941 */ /* 0x000fea0003800000 */
.L_x_632:
[----:B------:R-:W-:Y:S05]  /*18470*/  BRA `(.L_x_634) ;  /* 0xffffffe000c07947 */ /* 0x000fea000383ffff */
.L_x_539:
[----:B------:R-:W-:Y:S01]  /*18480*/  BSSY B0, `(.L_x_635) ;  /* 0x0000006000007945 */ /* 0x000fe20003800000 */
[----:B------:R-:W-:-:S07]  /*18490*/  IMAD.MOV.U32 R15, RZ, RZ, -0x1 ;  /* 0xffffffffff0f7424 */ /* 0x000fce00078e00ff */
[----:B01----:R-:W-:Y:S05]  /*184a0*/  WARPSYNC.COLLECTIVE R15, `(.L_x_636) ;  /* 0x000000000f0c7348 */ /* 0x003fea0003c00000 */
[----:B------:R-:W-:Y:S02]  /*184b0*/  ELECT P6, UR62, PT ;  /* 0x00000000003e782f */ /* 0x000fe400038c0000 */
[----:B------:R-:W-:Y:S01]  /*184c0*/  MOV R14, UR62 ;  /* 0x0000003e000e7c02 */ /* 0x000fe20008000f00 */
[----:B01----:R-:W-:Y:S10]  /*184d0*/  ENDCOLLECTIVE ;  /* 0x000000000000791b */ /* 0x003ff40003800000 */
.L_x_636:
[----:B------:R-:W-:Y:S05]  /*184e0*/  BSYNC B0 ;  /* 0x0000000000007941 */ /* 0x000fea0003800000 */
.L_x_635:
[----:B------:R-:W-:Y:S05]  /*184f0*/  BRA `(.L_x_637) ;  /* 0xffffffe000b47947 */ /* 0x000fea000383ffff */
.L_x_541:
[----:B0-----:R0:W2:Y:S02]  /*18500*/  SYNCS.PHASECHK.TRANS64.TRYWAIT P0, [R7+URZ], R2 ;  /* 0x00000002070075a7 */ /* 0x0010a4000800017f */
[----:B--2---:R-:W-:Y:S05]  /*18510*/  @!P0 NANOSLEEP.SYNCS 0x989680 ;  /* 0x009896800000895d */ /* 0x004fea0003900000 */
[----:B------:R-:W2:Y:S02]  /*18520*/  @!P0 SYNCS.PHASECHK.TRANS64 P0, [R7+URZ], R2 ;  /* 0x00000002070085a7 */ /* 0x000ea4000800007f */
[----:B--2---:R-:W-:Y:S05]  /*18530*/  @!P0 BRA `(.L_x_541) ;  /* 0xfffffffc00f08947 */ /* 0x004fea000383ffff */
[----:B------:R-:W-:Y:S05]  /*18540*/  BRA `(.L_x_638) ;  /* 0xffffffe000e87947 */ /* 0x000fea000383ffff */
.L_x_542:
[----:B--2---:R2:W3:Y:S02]  /*18550*/  SYNCS.PHASECHK.TRANS64.TRYWAIT P0, [R3+URZ], R0 ;  /* 0x00000000030075a7 */ /* 0x0044e4000800017f */
[----:B---3--:R-:W-:Y:S05]  /*18560*/  @!P0 NANOSLEEP.SYNCS 0x989680 ;  /* 0x009896800000895d */ /* 0x008fea0003900000 */
[----:B------:R-:W3:Y:S02]  /*18570*/  @!P0 SYNCS.PHASECHK.TRANS64 P0, [R3+URZ], R0 ;  /* 0x00000000030085a7 */ /* 0x000ee4000800007f */
[----:B---3--:R-:W-:Y:S05]  /*18580*/  @!P0 BRA `(.L_x_542) ;  /* 0xfffffffc00f08947 */ /* 0x008fea000383ffff */
[----:B------:R-:W-:Y:S05]  /*18590*/  BRA `(.L_x_639) ;  /* 0xffffffe000dc7947 */ /* 0x000fea000383ffff */
.L_x_544:
[----:B--2---:R2:W3:Y:S02]  /*185a0*/  SYNCS.PHASECHK.TRANS64.TRYWAIT P0, [R5+URZ], R2 ;  /* 0x00000002050075a7 */ /* 0x0044e4000800017f */
[----:B---3--:R-:W-:Y:S05]  /*185b0*/  @!P0 NANOSLEEP.SYNCS 0x989680 ;  /* 0x009896800000895d */ /* 0x008fea0003900000 */
[----:B------:R-:W3:Y:S02]  /*185c0*/  @!P0 SYNCS.PHASECHK.TRANS64 P0, [R5+URZ], R2 ;  /* 0x00000002050085a7 */ /* 0x000ee4000800007f */
[----:B---3--:R-:W-:Y:S05]  /*185d0*/  @!P0 BRA `(.L_x_544) ;  /* 0xfffffffc00f08947 */ /* 0x008fea000383ffff */
[----:B------:R-:W-:Y:S05]  /*185e0*/  BRA `(.L_x_640) ;  /* 0xffffffe000e07947 */ /* 0x000fea000383ffff */
.L_x_641:
        /* <DEDUP_REMOVED lines=9> */
.L_x_2277:


//--------------------- .text._ZN7cutlass13device_kernelIN5flash11enable_sm90INS1_16FlashAttnFwdSm90INS1_25CollectiveMainloopFwdSm90ILi2EN4cute5tupleIJNS5_1CILi1EEES8_S8_EEENS6_IJNS7_ILi192EEENS7_ILi128EEENS7_ILi64EEEEEELi64ENS_6half_tEfNS_4arch4Sm90ELb0ELb1ELb1ELb0ELb0ELb0ELb0ELb1ELb1ELb0ELb0ELb0EEENS1_21CollectiveEpilogueFwdINS6_IJSA_SC_SB_EEES9_SE_SG_Li384ELb0ELb0ELb0ELb0EEENS1_30DynamicPersistentTileSchedulerILi384ELi32ELb0ELb0ELb1EEEEEEEEEvNT_6ParamsE --------------------------
	.section	.text._ZN7cutlass13device_kernelIN5flash11enable_sm90INS1_16FlashAttnFwdSm90INS1_25CollectiveMainloopFwdSm90ILi2EN4cute5tupleIJNS5_1CILi1EEES8_S8_EEENS6_IJNS7_ILi192EEENS7_ILi128EEENS7_ILi64EEEEEELi64ENS_6half_tEfNS_4arch4Sm90ELb0ELb1ELb1ELb0ELb0ELb0ELb0ELb1ELb1ELb0ELb0ELb0EEENS1_21CollectiveEpilogueFwdINS6_IJSA_SC_SB_EEES9_SE_SG_Li384ELb0ELb0ELb0ELb0EEENS1_30DynamicPersistentTileSchedulerILi384ELi32ELb0ELb0ELb1EEEEEEEEEvNT_6ParamsE,"ax",@progbits
	.align	128
.text._ZN7cutlass13device_kernelIN5flash11enable_sm90INS1_16FlashAttnFwdSm90INS1_25CollectiveMainloopFwdSm90ILi2EN4cute5tupleIJNS5_1CILi1EEES8_S8_EEENS6_IJNS7_ILi192EEENS7_ILi128EEENS7_ILi64EEEEEELi64ENS_6half_tEfNS_4arch4Sm90ELb0ELb1ELb1ELb0ELb0ELb0ELb0ELb1ELb1ELb0ELb0ELb0EEENS1_21CollectiveEpilogueFwdINS6_IJSA_SC_SB_EEES9_SE_SG_Li384ELb0ELb0ELb0ELb0EEENS1_30DynamicPersistentTileSchedulerILi384ELi32ELb0ELb0ELb1EEEEEEEEEvNT_6ParamsE:
        .type           _ZN7cutlass13device_kernelIN5flash11enable_sm90INS1_16FlashAttnFwdSm90INS1_25CollectiveMainloopFwdSm90ILi2EN4cute5tupleIJNS5_1CILi1EEES8_S8_EEENS6_IJNS7_ILi192EEENS7_ILi128EEENS7_ILi64EEEEEELi64ENS_6half_tEfNS_4arch4Sm90ELb0ELb1ELb1ELb0ELb0ELb0ELb0ELb1ELb1ELb0ELb0ELb0EEENS1_21CollectiveEpilogueFwdINS6_IJSA_SC_SB_EEES9_SE_SG_Li384ELb0ELb0ELb0ELb0EEENS1_30DynamicPersistentTileSchedulerILi384ELi32ELb0ELb0ELb1EEEEEEEEEvNT_6ParamsE,@function
        .size           _ZN7cutlass13device_kernelIN5flash11enable_sm90INS1_16FlashAttnFwdSm90INS1_25CollectiveMainloopFwdSm90ILi2EN4cute5tupleIJNS5_1CILi1EEES8_S8_EEENS6_IJNS7_ILi192EEENS7_ILi128EEENS7_ILi64EEEEEELi64ENS_6half_tEfNS_4arch4Sm90ELb0ELb1ELb1ELb0ELb0ELb0ELb0ELb1ELb1ELb0ELb0ELb0EEENS1_21CollectiveEpilogueFwdINS6_IJSA_SC_SB_EEES9_SE_SG_Li384ELb0ELb0ELb0ELb0EEENS1_30DynamicPersistentTileSchedulerILi384ELi32ELb0ELb0ELb1EEEEEEEEEvNT_6ParamsE,(.L_x_2278 - _ZN7cutlass13device_kernelIN5flash11enable_sm90INS1_16FlashAttnFwdSm90INS1_25CollectiveMainloopFwdSm90ILi2EN4cute5tupleIJNS5_1CILi1EEES8_S8_EEENS6_IJNS7_ILi192EEENS7_ILi128EEENS7_ILi64EEEEEELi64ENS_6half_tEfNS_4arch4Sm90ELb0ELb1ELb1ELb0ELb0ELb0ELb0ELb1ELb1ELb0ELb0ELb0EEENS1_21CollectiveEpilogueFwdINS6_IJSA_SC_SB_EEES9_SE_SG_Li384ELb0ELb0ELb0ELb0EEENS1_30DynamicPersistentTileSchedulerILi384ELi32ELb0ELb0ELb1EEEEEEEEEvNT_6ParamsE)
        .other          _ZN7cutlass13device_kernelIN5flash11enable_sm90INS1_16FlashAttnFwdSm90INS1_25CollectiveMainloopFwdSm90ILi2EN4cute5tupleIJNS5_1CILi1EEES8_S8_EEENS6_IJNS7_ILi192EEENS7_ILi128EEENS7_ILi64EEEEEELi64ENS_6half_tEfNS_4arch4Sm90ELb0ELb1ELb1ELb0ELb0ELb0ELb0ELb1ELb1ELb0ELb0ELb0EEENS1_21CollectiveEpilogueFwdINS6_IJSA_SC_SB_EEES9_SE_SG_Li384ELb0ELb0ELb0ELb0EEENS1_30DynamicPersistentTileSchedulerILi384ELi32ELb0ELb0ELb1EEEEEEEEEvNT_6ParamsE,@"STO_CUDA_ENTRY STV_DEFAULT"
_ZN7cutlass13device_kernelIN5flash11enable_sm90INS1_16FlashAttnFwdSm90INS1_25CollectiveMainloopFwdSm90ILi2EN4cute5tupleIJNS5_1CILi1EEES8_S8_EEENS6_IJNS7_ILi192EEENS7_ILi128EEENS7_ILi64EEEEEELi64ENS_6half_tEfNS_4arch4Sm90ELb0ELb1ELb1ELb0ELb0ELb0ELb0ELb1ELb1ELb0ELb0ELb0EEENS1_21CollectiveEpilogueFwdINS6_IJSA_SC_SB_EEES9_SE_SG_Li384ELb0ELb0ELb0ELb0EEENS1_30DynamicPersistentTileSchedulerILi384ELi32ELb0ELb0ELb1EEEEEEEEEvNT_6ParamsE:
[----:B------:R-:W1:Y:S01]  /*0000*/  LDC R1, c[0x0][0x28] ;  /* 0x00000a00ff017b82 */ /* 0x000e620000000800 */
[----:B------:R-:W2:Y:S01]  /*0010*/  S2R R2, SR_TID.X ;  /* 0x0000000000027919 */ /* 0x000ea20000002100 */
[----:B------:R-:W-:Y:S01]  /*0020*/  ELECT P0, URZ, PT ;  /* 0x00000000003f782f */ /* 0x000fe20003800000 */
[----:B------:R-:W-:Y:S01]  /*0030*/  BSSY B0, `(.L_x_642) ;  /* 0x0000014000007945 */ /* 0x000fe20003800000 */
[--C-:B--2---:R-:W-:Y:S02]  /*0040*/  SHF.R.U32.HI R0, RZ, 0x5, R2.reuse ;  /* 0x00000005ff007819 */ /* 0x104fe40000011602 */
[----:B------:R-:W-:-:S03]  /*0050*/  SHF.R.U32.HI R16, RZ, 0x7, R2 ;  /* 0x00000007ff107819 */ /* 0x000fc60000011602 */
[----:B------:R-:W2:Y:S02]  /*0060*/  SHFL.IDX PT, R3, R0, RZ, 0x1f ;  /* 0x00001fff00037589 */ /* 0x000ea400000e0000 */
[----:B--2---:R-:W-:-:S13]  /*0070*/  ISETP.EQ.AND P0, PT, R3, RZ, P0 ;  /* 0x000000ff0300720c */ /* 0x004fda0000702270 */
[----:B-1----:R-:W-:Y:S05]  /*0080*/  @!P0 BRA `(.L_x_643) ;  /* 0x0000000000388947 */ /* 0x002fea0003800000 */
        /* <DEDUP_REMOVED lines=14> */
.L_x_643:
[----:B------:R-:W-:Y:S05]  /*0170*/  BSYNC B0 ;  /* 0x0000000000007941 */ /* 0x000fea0003800000 */
.L_x_642:
[----:B------:R-:W-:Y:S01]  /*0180*/  VOTEU.ANY UP0, P0 ;  /* 0x00000000003f7886 */ /* 0x000fe20000000100 */
[----:B------:R-:W1:Y:S01]  /*0190*/  SHFL.IDX PT, R4, R16, RZ, 0x1f ;  /* 0x00001fff10047589 */ /* 0x000e6200000e0000 */
[----:B------:R-:W-:Y:S01]  /*01a0*/  UMOV UR4, 0x1 ;  /* 0x0000000100047882 */ /* 0x000fe20000000000 */
[----:B------:R-:W-:Y:S01]  /*01b0*/  VOTEU.ANY UP1, P0 ;  /* 0x00000000003f7886 */ /* 0x000fe20000020100 */
[----:B------:R-:W-:Y:S01]  /*01c0*/  VOTEU.ANY UP2, P0 ;  /* 0x00000000003f7886 */ /* 0x000fe20000040100 */
[----:B------:R-:W2:Y:S01]  /*01d0*/  @UP0 S2UR UR7, SR_CgaCtaId ;  /* 0x00000000000709c3 */ /* 0x000ea20000008800 */
[----:B------:R-:W3:Y:S01]  /*01e0*/  SHFL.IDX PT, R3, R0, RZ, 0x1f ;  /* 0x00001fff00037589 */ /* 0x000ee200000e0000 */
[----:B------:R-:W-:Y:S01]  /*01f0*/  @UP0 UMOV UR6, 0x400 ;  /* 0x0000040000060882 */ /* 0x000fe20000000000 */
[----:B------:R-:W-:-:S04]  /*0200*/  @UP0 UIADD3 UR4, -UR4, 0x100000, URZ ;  /* 0x0010000004040890 */ /* 0x000fc8000fffe13f */
[----:B------:R-:W-:Y:S02]  /*0210*/  @UP0 USHF.L.U32 UR5, UR4, 0xb, URZ ;  /* 0x0000000b04050899 */ /* 0x000fe4000800063f */
[----:B------:R-:W-:Y:S01]  /*0220*/  @UP0 USHF.L.U32 UR4, UR4, 0x1, URZ ;  /* 0x0000000104040899 */ /* 0x000fe2000800063f */
[----:B-1----:R-:W-:Y:S01]  /*0230*/  R2UR UR8, R4 ;  /* 0x00000000040872ca */ /* 0x002fe200000e0000 */
[----:B--2---:R-:W-:Y:S01]  /*0240*/  @UP0 ULEA UR6, UR7, UR6, 0x18 ;  /* 0x0000000607060291 */ /* 0x004fe2000f8ec03f */
[----:B---3--:R-:W-:-:S11]  /*0250*/  ISETP.NE.AND P1, PT, R3, RZ, PT ;  /* 0x000000ff0300720c */ /* 0x008fd60003f25270 */
[----:B------:R-:W-:Y:S01]  /*0260*/  UISETP.NE.AND UP0, UPT, UR8, URZ, UPT ;  /* 0x0000003f0800728c */ /* 0x000fe2000bf05270 */
[----:B------:R-:W1:Y:S02]  /*0270*/  FENCE.VIEW.ASYNC.S ;  /* 0x00000000000073c6 */ /* 0x000e640000000000 */
[----:B-1----:R1:W2:Y:S01]  /*0280*/  @UP1 SYNCS.EXCH.64 URZ, [UR6+0x16800], UR4 ;  /* 0x01680004063f15b2 */ /* 0x0022a20008000100 */
[----:B------:R1:W3:Y:S01]  /*0290*/  @UP2 SYNCS.EXCH.64 URZ, [UR6+0x16820], UR4 ;  /* 0x01682004063f25b2 */ /* 0x0002e20008000100 */
[----:B------:R-:W-:Y:S06]  /*02a0*/  @P1 BRA `(.L_x_644) ;  /* 0x0000000000481947 */ /* 0x000fec0003800000 */
[----:B-1----:R-:W1:Y:S01]  /*02b0*/  S2UR UR5, SR_CgaCtaId ;  /* 0x00000000000579c3 */ /* 0x002e620000008800 */
        /* <DEDUP_REMOVED lines=15> */
[----:B------:R4:W1:Y:S02]  /*03b0*/  SYNCS.EXCH.64 URZ, [UR8+0x16848], UR4 ;  /* 0x01684804083f75b2 */ /* 0x0008640008000100 */
[----:B----4-:R-:W-:Y:S01]  /*03c0*/  NOP ;  /* 0x0000000000007918 */ /* 0x010fe20000000000 */
.L_x_644:
[----:B------:R-:W4:Y:S01]  /*03d0*/  SHFL.IDX PT, R3, R0, RZ, 0x1f ;  /* 0x00001fff00037589 */ /* 0x000f2200000e0000 */
[----:B------:R-:W-:Y:S01]  /*03e0*/  NOP ;  /* 0x0000000000007918 */ /* 0x000fe20000000000 */
[----:B----4-:R-:W-:-:S13]  /*03f0*/  ISETP.NE.AND P0, PT, R3, RZ, PT ;  /* 0x000000ff0300720c */ /* 0x010fda0003f05270 */
        /* <DEDUP_REMOVED lines=19> */
.L_x_645:
[----:B------:R-:W4:Y:S01]  /*0530*/  SHFL.IDX PT, R3, R0, RZ, 0x1f ;  /* 0x00001fff00037589 */ /* 0x000f2200000e0000 */
[----:B------:R-:W-:Y:S01]  /*0540*/  NOP ;  /* 0x0000000000007918 */ /* 0x000fe20000000000 */
[----:B----4-:R-:W-:-:S13]  /*0550*/  ISETP.NE.AND P0, PT, R3, RZ, PT ;  /* 0x000000ff0300720c */ /* 0x010fda0003f05270 */
        /* <DEDUP_REMOVED lines=13> */
[----:B------:R4:W1:Y:S02]  /*0630*/  SYNCS.EXCH.64 URZ, [UR6+0x16888], UR4 ;  /* 0x01688804063f75b2 */ /* 0x0008640008000100 */
[----:B----4-:R-:W-:Y:S01]  /*0640*/  NOP ;  /* 0x0000000000007918 */ /* 0x010fe20000000000 */
.L_x_646:
        /* <DEDUP_REMOVED lines=22> */
.L_x_647:
        /* <DEDUP_REMOVED lines=22> */
.L_x_648:
[----:B------:R-:W-:Y:S01]  /*0910*/  PLOP3.LUT P0, PT, PT, PT, UP0, 0x80, 0x0 ;  /* 0x000000000000781c */ /* 0x000fe20003f0f008 */
[----:B------:R-:W-:Y:S01]  /*0920*/  UMOV UR38, 0x1 ;  /* 0x0000000100267882 */ /* 0x000fe20000000000 */
[----:B------:R-:W-:Y:S01]  /*0930*/  NOP ;  /* 0x0000000000007918 */ /* 0x000fe20000000000 */
[----:B------:R-:W-:Y:S01]  /*0940*/  USEL UR38, UR38, 0x2, !UP0 ;  /* 0x0000000226267887 */ /* 0x000fe2000c000000 */
[----:B------:R-:W-:Y:S01]  /*0950*/  LOP3.LUT R17, R2, 0x7f, RZ, 0xc0, !PT ;  /* 0x0000007f02117812 */ /* 0x000fe200078ec0ff */
[----:B------:R-:W-:Y:S01]  /*0960*/  ULDC.64 UR50, c[0x0][0x208] ;  /* 0x0000820000327ab9 */ /* 0x000fe20000000a00 */
[----:B-123--:R-:W-:Y:S07]  /*0970*/  BAR.SYNC.DEFER_BLOCKING 0x0 ;  /* 0x0000000000007b1d */ /* 0x00efee0000010000 */
[----:B------:R-:W-:Y:S05]  /*0980*/  @!P0 BRA `(.L_x_649) ;  /* 0x000000ec00c88947 */ /* 0x000fea0003800000 */
.L_x_650:
[----:B------:R-:W-:-:S08]  /*0990*/  NOP ;  /* 0x0000000000007918 */ /* 0x000fd00000000000 */
[----:B------:R-:W1:Y:S02]  /*09a0*/  USETMAXREG.TRY_ALLOC.CTAPOOL UP0, 0xa0 ;  /* 0x000000a0000079c8 */ /* 0x000e640008000600 */
[----:B-1----:R-:W-:-:S13]  /*09b0*/  PLOP3.LUT P0, PT, PT, PT, UP0, 0x80, 0x0 ;  /* 0x000000000000781c */ /* 0x002fda0003f0f008 */
[----:B------:R-:W-:Y:S05]  /*09c0*/  @!P0 BRA `(.L_x_650) ;  /* 0xfffffffc00f08947 */ /* 0x000fea000383ffff */
[----:B------:R-:W-:Y:S01]  /*09d0*/  LOP3.LUT R0, R2, 0xffffff80, RZ, 0xc0, !PT ;  /* 0xffffff8002007812 */ /* 0x000fe200078ec0ff */
[----:B------:R-:W1:Y:S08]  /*09e0*/  S2UR UR7, SR_CTAID.X ;  /* 0x00000000000779c3 */ /* 0x000e700000002500 */
[----:B------:R-:W-:Y:S08]  /*09f0*/  BAR.ARV 0x4, 0x1a0 ;  /* 0x0106800000007b1d */ /* 0x000ff00000002000 */
[----:B------:R-:W-:Y:S06]  /*0a00*/  BAR.ARV 0x8, 0x1a0 ;  /* 0x0206800000007b1d */ /* 0x000fec0000002000 */
[----:B------:R-:W-:-:S02]  /*0a10*/  ISETP.NE.AND P0, PT, R0, 0x80, PT ;  /* 0x000000800000780c */ /* 0x000fc40003f05270 */
[----:B------:R-:W1:Y:S11]  /*0a20*/  LDC R0, c[0x0][0xda8] ;  /* 0x00036a00ff007b82 */ /* 0x000e760000000800 */
[----:B------:R-:W-:Y:S06]  /*0a30*/  @!P0 BAR.ARV 0x9, 0x100 ;  /* 0x0244000000008b1d */ /* 0x000fec0000002000 */
[----:B-1----:R-:W-:-:S13]  /*0a40*/  ISETP.LE.AND P0, PT, R0, UR7, PT ;  /* 0x0000000700007c0c */ /* 0x002fda000bf03270 */
[----:B------:R-:W-:Y:S05]  /*0a50*/  @P0 EXIT ;  /* 0x000000000000094d */ /* 0x000fea0003800000 */
[----:B------:R-:W-:Y:S01]  /*0a60*/  VIADD R0, R2, 0xffffff80 ;  /* 0xffffff8002007836 */ /* 0x000fe20000000000 */
[----:B------:R-:W1:Y:S01]  /*0a70*/  S2UR UR4, SR_CgaCtaId ;  /* 0x00000000000479c3 */ /* 0x000e620000008800 */
[----:B------:R-:W-:Y:S01]  /*0a80*/  UMOV UR40, 0x400 ;  /* 0x0000040000287882 */ /* 0x000fe20000000000 */
[----:B------:R-:W-:Y:S02]  /*0a90*/  ULOP3.LUT UR46, UR38, 0x1, URZ, 0xfc, !UPT ;  /* 0x00000001262e7892 */ /* 0x000fe4000f8efc3f */
[----:B------:R-:W-:Y:S01]  /*0aa0*/  SHF.R.S32.HI R3, RZ, 0x1f, R0 ;  /* 0x0000001fff037819 */ /* 0x000fe20000011400 */
[----:B------:R-:W-:Y:S01]  /*0ab0*/  UMOV UR36, URZ ;  /* 0x0000003f00247c82 */ /* 0x000fe20008000000 */
[----:B------:R-:W-:Y:S01]  /*0ac0*/  UMOV UR37, URZ ;  /* 0x0000003f00257c82 */ /* 0x000fe20008000000 */
[----:B------:R-:W-:Y:S01]  /*0ad0*/  UMOV UR39, URZ ;  /* 0x0000003f00277c82 */ /* 0x000fe20008000000 */
[----:B------:R-:W-:Y:S01]  /*0ae0*/  LEA.HI R4, R3, R0, RZ, 0x7 ;  /* 0x0000000003047211 */ /* 0x000fe200078f38ff */
[----:B------:R-:W2:Y:S03]  /*0af0*/  S2UR UR6, SR_SWINHI ;  /* 0x00000000000679c3 */ /* 0x000ea60000002f00 */
[----:B------:R-:W-:-:S02]  /*0b00*/  LOP3.LUT R5, R4, 0xffffff80, RZ, 0xc0, !PT ;  /* 0xffffff8004057812 */ /* 0x000fc400078ec0ff */
[----:B------:R-:W-:-:S03]  /*0b10*/  SHF.R.S32.HI R4, RZ, 0x7, R4 ;  /* 0x00000007ff047819 */ /* 0x000fc60000011404 */
[----:B------:R-:W-:Y:S01]  /*0b20*/  IMAD.IADD R17, R0, 0x1, -R5 ;  /* 0x0000000100117824 */ /* 0x000fe200078e0a05 */
[CC--:B------:R-:W-:Y:S02]  /*0b30*/  LEA.HI R5, R3.reuse, R0.reuse, RZ, 0x4 ;  /* 0x0000000003057211 */ /* 0x0c0fe400078f20ff */
[----:B------:R-:W-:Y:S02]  /*0b40*/  LEA.HI R3, R3, R0, RZ, 0x5 ;  /* 0x0000000003037211 */ /* 0x000fe400078f28ff */
[----:B------:R-:W-:Y:S02]  /*0b50*/  SHF.R.S32.HI R8, RZ, 0x1f, R17 ;  /* 0x0000001fff087819 */ /* 0x000fe40000011411 */
[C---:B------:R-:W-:Y:S01]  /*0b60*/  LOP3.LUT R7, R5.reuse, 0x3fffff0, RZ, 0xc0, !PT ;  /* 0x03fffff005077812 */ /* 0x040fe200078ec0ff */
[----:B-1----:R-:W-:Y:S01]  /*0b70*/  ULEA UR40, UR4, UR40, 0x18 ;  /* 0x0000002804287291 */ /* 0x002fe2000f8ec03f */
[----:B------:R-:W-:Y:S02]  /*0b80*/  SHF.R.S32.HI R6, RZ, 0x4, R5 ;  /* 0x00000004ff067819 */ /* 0x000fe40000011405 */
[----:B------:R-:W-:Y:S01]  /*0b90*/  LEA.HI R9, R8, R17, RZ, 0x2 ;  /* 0x0000001108097211 */ /* 0x000fe200078f10ff */
[----:B------:R-:W-:Y:S01]  /*0ba0*/  IMAD.IADD R7, R0, 0x1, -R7 ;  /* 0x0000000100077824 */ /* 0x000fe200078e0a07 */
[----:B------:R-:W-:-:S02]  /*0bb0*/  LEA.HI R5, R5, R6, RZ, 0x1 ;  /* 0x0000000605057211 */ /* 0x000fc400078f08ff */
[----:B------:R-:W-:Y:S01]  /*0bc0*/  SHF.R.S32.HI R0, RZ, 0x5, R3 ;  /* 0x00000005ff007819 */ /* 0x000fe20000011403 */
[----:B------:R-:W-:Y:S01]  /*0bd0*/  UMOV UR4, UR40 ;  /* 0x0000002800047c82 */ /* 0x000fe20008000000 */
[----:B--2---:R-:W-:Y:S01]  /*0be0*/  UMOV UR5, UR6 ;  /* 0x0000000600057c82 */ /* 0x004fe20008000000 */
[--C-:B------:R-:W-:Y:S01]  /*0bf0*/  SHF.R.S32.HI R3, RZ, 0x2, R9.reuse ;  /* 0x00000002ff037819 */ /* 0x100fe20000011409 */
[----:B------:R-:W-:Y:S01]  /*0c00*/  IMAD.U32 R22, RZ, RZ, UR4 ;  /* 0x00000004ff167e24 */ /* 0x000fe2000f8e00ff */
[----:B------:R-:W-:Y:S01]  /*0c10*/  SHF.R.S32.HI R10, RZ, 0x1f, R9 ;  /* 0x0000001fff0a7819 */ /* 0x000fe20000011409 */
[----:B------:R-:W-:Y:S01]  /*0c20*/  IMAD R12, R0, 0x10, R7 ;  /* 0x00000010000c7824 */ /* 0x000fe200078e0207 */
[----:B------:R-:W-:Y:S01]  /*0c30*/  LOP3.LUT R5, R5, 0x1ffffffe, RZ, 0xc0, !PT ;  /* 0x1ffffffe05057812 */ /* 0x000fe200078ec0ff */
[----:B------:R-:W-:Y:S01]  /*0c40*/  IMAD.HI R0, R4, 0x55555556, RZ ;  /* 0x5555555604007827 */ /* 0x000fe200078e02ff */
[----:B------:R-:W-:Y:S01]  /*0c50*/  LEA.HI R10, R10, R3, RZ, 0x3 ;  /* 0x000000030a0a7211 */ /* 0x000fe200078f18ff */
[----:B------:R-:W-:Y:S01]  /*0c60*/  UMOV UR4, UR7 ;  /* 0x0000000700047c82 */ /* 0x000fe20008000000 */
[----:B------:R-:W-:Y:S01]  /*0c70*/  LEA.HI R8, R8, R17, RZ, 0x5 ;  /* 0x0000001108087211 */ /* 0x000fe200078f28ff */
[----:B------:R-:W-:Y:S01]  /*0c80*/  IMAD.IADD R5, R6, 0x1, -R5 ;  /* 0x0000000106057824 */ /* 0x000fe200078e0a05 */
[----:B------:R-:W-:Y:S01]  /*0c90*/  LOP3.LUT R10, R10, 0xfffffff8, RZ, 0xc0, !PT ;  /* 0xfffffff80a0a7812 */ /* 0x000fe200078ec0ff */
[----:B------:R-:W-:Y:S01]  /*0ca0*/  IMAD.U32 R23, RZ, RZ, UR5 ;  /* 0x00000005ff177e24 */ /* 0x000fe2000f8e00ff */
[----:B------:R-:W-:Y:S01]  /*0cb0*/  SHF.R.S32.HI R8, RZ, 0x5, R8 ;  /* 0x00000005ff087819 */ /* 0x000fe20000011408 */
[----:B------:R-:W-:Y:S01]  /*0cc0*/  IMAD R12, R12, 0x8, R5 ;  /* 0x000000080c0c7824 */ /* 0x000fe200078e0205 */
[----:B------:R-:W-:Y:S01]  /*0cd0*/  LEA.HI R5, R0, R0, RZ, 0x1 ;  /* 0x0000000000057211 */ /* 0x000fe200078f08ff */
[----:B------:R-:W-:Y:S01]  /*0ce0*/  IMAD.IADD R7, R3, 0x1, -R10 ;  /* 0x0000000103077824 */ /* 0x000fe200078e0a0a */
[----:B------:R-:W-:Y:S01]  /*0cf0*/  LOP3.LUT R0, R9, 0x7ffffffc, RZ, 0xc0, !PT ;  /* 0x7ffffffc09007812 */ /* 0x000fe200078ec0ff */
[----:B------:R-:W-:-:S02]  /*0d00*/  IMAD.SHL.U32 R3, R12, 0x8, RZ ;  /* 0x000000080c037824 */ /* 0x000fc400078e00ff */
[----:B------:R-:W-:Y:S02]  /*0d10*/  IMAD R5, R5, -0x3, R4 ;  /* 0xfffffffd05057824 */ /* 0x000fe400078e0204 */
[----:B------:R-:W-:Y:S02]  /*0d20*/  IMAD R8, R8, 0x10, R7 ;  /* 0x0000001008087824 */ /* 0x000fe400078e0207 */
[----:B------:R-:W-:Y:S02]  /*0d30*/  IMAD.IADD R17, R17, 0x1, -R0 ;  /* 0x0000000111117824 */ /* 0x000fe400078e0a00 */
[----:B------:R-:W-:-:S04]  /*0d40*/  IMAD.WIDE R22, R3, 0x2, R22 ;  /* 0x0000000203167825 */ /* 0x000fc800078e0216 */
[----:B------:R-:W-:-:S07]  /*0d50*/  IMAD R18, R5, 0x40, R8 ;  /* 0x0000004005127824 */ /* 0x000fce00078e0208 */
.L_x_743:
[----:B------:R-:W-:Y:S01]  /*0d60*/  ULDC UR5, c[0x0][0xdd0] ;  /* 0x0003740000057ab9 */ /* 0x000fe20000000800 */
[----:B-1----:R-:W1:Y:S01]  /*0d70*/  LDC R0, c[0x0][0xde8] ;  /* 0x00037a00ff007b82 */ /* 0x002e620000000800 */
[----:B------:R-:W-:Y:S01]  /*0d80*/  UISETP.NE.AND UP0, UPT, UR5, 0x1, UPT ;  /* 0x000000010500788c */ /* 0x000fe2000bf05270 */
[----:B------:R-:W-:-:S10]  /*0d90*/  UMOV UR8, UR4 ;  /* 0x0000000400087c82 */ /* 0x000fd40008000000 */
[----:B------:R-:W-:Y:S01]  /*0da0*/  @UP0 ULDC UR6, c[0x0][0xdd4] ;  /* 0x0003750000060ab9 */ /* 0x000fe20000000800 */
[----:B------:R-:W-:Y:S01]  /*0db0*/  @UP0 ULDC UR9, c[0x0][0xdd8] ;  /* 0x0003760000090ab9 */ /* 0x000fe20000000800 */
[----:B------:R-:W-:-:S04]  /*0dc0*/  UIMAD.WIDE.U32 UR6, UR4, UR6, URZ ;  /* 0x00000006040672a5 */ /* 0x000fc8000f8e003f */
[----:B------:R-:W-:-:S04]  /*0dd0*/  @UP0 USHF.R.U32.HI UR8, URZ, UR9, UR7 ;  /* 0x000000093f080299 */ /* 0x000fc80008011607 */
[----:B------:R-:W-:Y:S02]  /*0de0*/  UIADD3 UR6, -UR8, URZ, URZ ;  /* 0x0000003f08067290 */ /* 0x000fe4000fffe13f */
[----:B-1----:R-:W-:Y:S02]  /*0df0*/  ISETP.LE.AND P0, PT, R0, UR8, PT ;  /* 0x0000000800007c0c */ /* 0x002fe4000bf03270 */
[----:B------:R-:W-:-:S11]  /*0e00*/  UIMAD UR7, UR5, UR6, UR4 ;  /* 0x00000006050772a4 */ /* 0x000fd6000f8e0204 */
[----:B--234-:R-:W-:Y:S05]  /*0e10*/  @!P0 BRA `(.L_x_651) ;  /* 0x0000000000208947 */ /* 0x01cfea0003800000 */
[----:B------:R-:W-:Y:S01]  /*0e20*/  ULDC UR6, c[0x0][0xddc] ;  /* 0x0003770000067ab9 */ /* 0x000fe20000000800 */
[----:B------:R-:W-:Y:S01]  /*0e30*/  UMOV UR48, UR7 ;  /* 0x0000000700307c82 */ /* 0x000fe20008000000 */
[----:B------:R-:W-:-:S11]  /*0e40*/  UISETP.NE.AND UP0, UPT, UR6, 0x1, UPT ;  /* 0x000000010600788c */ /* 0x000fd6000bf05270 */
[----:B------:R-:W-:Y:S02]  /*0e50*/  @UP0 ULDC.64 UR10, c[0x0][0xde0] ;  /* 0x00037800000a0ab9 */ /* 0x000fe40000000a00 */
[----:B------:R-:W-:-:S04]  /*0e60*/  UIMAD.WIDE.U32 UR4, UR7, UR10, URZ ;  /* 0x0000000a070472a5 */ /* 0x000fc8000f8e003f */
[----:B------:R-:W-:-:S04]  /*0e70*/  @UP0 USHF.R.U32.HI UR48, URZ, UR11, UR5 ;  /* 0x0000000b3f300299 */ /* 0x000fc80008011605 */
[----:B------:R-:W-:Y:S01]  /*0e80*/  UIMAD UR4, UR48, UR6, URZ ;  /* 0x00000006300472a4 */ /* 0x000fe2000f8e023f */
[----:B------:R-:W-:Y:S11]  /*0e90*/  BRA `(.L_x_652) ;  /* 0x00000000001c7947 */ /* 0x000ff60003800000 */
.L_x_651:
[----:B------:R-:W-:Y:S01]  /*0ea0*/  ULDC UR6, c[0x0][0xdc4] ;  /* 0x0003710000067ab9 */ /* 0x000fe20000000800 */
[----:B------:R-:W-:Y:S01]  /*0eb0*/  UMOV UR48, UR7 ;  /* 0x0000000700307c82 */ /* 0x000fe20008000000 */
[----:B------:R-:W-:-:S11]  /*0ec0*/  UISETP.NE.AND UP0, UPT, UR6, 0x1, UPT ;  /* 0x000000010600788c */ /* 0x000fd6000bf05270 */
[----:B------:R-:W-:Y:S02]  /*0ed0*/  @UP0 ULDC.64 UR10, c[0x0][0xdc8] ;  /* 0x00037200000a0ab9 */ /* 0x000fe40000000a00 */
[----:B------:R-:W-:-:S04]  /*0ee0*/  UIMAD.WIDE.U32 UR4, UR7, UR10, URZ ;  /* 0x0000000a070472a5 */ /* 0x000fc8000f8e003f */
[----:B------:R-:W-:-:S04]  /*0ef0*/  @UP0 USHF.R.U32.HI UR48, URZ, UR11, UR5 ;  /* 0x0000000b3f300299 */ /* 0x000fc80008011605 */
[----:B------:R-:W-:-:S12]  /*0f00*/  UIMAD UR4, UR48, UR6, URZ ;  /* 0x00000006300472a4 */ /* 0x000fd8000f8e023f */
.L_x_652:
[----:B------:R-:W-:Y:S01]  /*0f10*/  UIADD3 UR6, UR7, -UR4, URZ ;  /* 0x8000000407067290 */ /* 0x000fe2000fffe03f */
[----:B------:R-:W-:Y:S01]  /*0f20*/  ULDC UR43, c[0x0][0xdb8] ;  /* 0x00036e00002b7ab9 */ /* 0x000fe20000000800 */
[----:B------:R-:W-:Y:S02]  /*0f30*/  ULOP3.LUT UR7, URZ, UR48, URZ, 0x33, !UPT ;  /* 0x000000303f077292 */ /* 0x000fe4000f8e333f */
[----:B------:R-:W-:Y:S01]  /*0f40*/  UISETP.NE.AND UP1, UPT, UR43, 0x1, UPT ;  /* 0x000000012b00788c */ /* 0x000fe2000bf25270 */
[----:B------:R-:W-:Y:S01]  /*0f50*/  ULDC.64 UR12, c[0x0][0x3f8] ;  /* 0x0000fe00000c7ab9 */ /* 0x000fe20000000a00 */
[----:B------:R-:W-:Y:S01]  /*0f60*/  ULDC UR42, c[0x0][0xdac] ;  /* 0x00036b00002a7ab9 */ /* 0x000fe20000000800 */
[----:B------:R-:W-:Y:S02]  /*0f70*/  UISETP.NE.U32.AND UP0, UPT, UR12, URZ, UPT ;  /* 0x0000003f0c00728c */ /* 0x000fe4000bf05070 */
[----:B------:R-:W-:Y:S01]  /*0f80*/  UIADD3 UR42, UR7, UR42, URZ ;  /* 0x0000002a072a7290 */ /* 0x000fe2000fffe03f */
[----:B------:R-:W-:Y:S01]  /*0f90*/  ULDC.64 UR4, c[0x0][0x9e0] ;  /* 0x0002780000047ab9 */ /* 0x000fe20000000a00 */
[----:B------:R-:W-:Y:S01]  /*0fa0*/  ULDC UR11, c[0x0][0xdc4] ;  /* 0x00037100000b7ab9 */ /* 0x000fe20000000800 */
[----:B------:R-:W-:-:S02]  /*0fb0*/  UISETP.NE.AND.EX UP0, UPT, UR13, URZ, UPT, UP0 ;  /* 0x0000003f0d00728c */ /* 0x000fc4000bf05300 */
[----:B------:R-:W-:Y:S02]  /*0fc0*/  UISETP.GE.AND UP2, UPT, UR5, 0x1, UPT ;  /* 0x000000010500788c */ /* 0x000fe4000bf46270 */
[----:B------:R-:W-:Y:S01]  /*0fd0*/  UIMAD UR42, UR42, 0xc0, URZ ;  /* 0x000000c02a2a78a4 */ /* 0x000fe2000f8e023f */
[----:B------:R-:W-:Y:S01]  /*0fe0*/  ULDC UR47, c[0x0][0x404] ;  /* 0x00010100002f7ab9 */ /* 0x000fe20000000800 */
[----:B------:R-:W-:Y:S01]  /*0ff0*/  ULDC UR9, c[0x0][0x288] ;  /* 0x0000a20000097ab9 */ /* 0x000fe20000000800 */
[----:B------:R-:W-:Y:S01]  /*1000*/  UIMAD UR8, UR8, UR11, UR6 ;  /* 0x0000000b080872a4 */ /* 0x000fe2000f8e0206 */
[----:B------:R-:W-:Y:S01]  /*1010*/  PLOP3.LUT P1, PT, PT, PT, UP2, 0x80, 0x0 ;  /* 0x000000000000781c */ /* 0x000fe20003f2f028 */
[----:B------:R-:W-:Y:S01]  /*1020*/  USEL UR47, UR47, 0x1, UP0 ;  /* 0x000000012f2f7887 */ /* 0x000fe20008000000 */
[----:B------:R-:W-:Y:S01]  /*1030*/  @UP1 ULDC UR6, c[0x0][0xdbc] ;  /* 0x00036f0000061ab9 */ /* 0x000fe20000000800 */
[----:B------:R-:W-:Y:S01]  /*1040*/  UIADD3 UR49, UR42, 0xc0, -UR9 ;  /* 0x000000c02a317890 */ /* 0x000fe2000fffe809 */
[----:B------:R-:W-:Y:S01]  /*1050*/  ULDC UR10, c[0x0][0x2e0] ;  /* 0x0000b800000a7ab9 */ /* 0x000fe20000000800 */
[----:B------:R-:W-:Y:S01]  /*1060*/  UIMAD.WIDE.U32 UR6, UR8, UR6, URZ ;  /* 0x00000006080672a5 */ /* 0x000fe2000f8e003f */
[----:B------:R-:W-:Y:S01]  /*1070*/  @UP1 ULDC UR11, c[0x0][0xdc0] ;  /* 0x00037000000b1ab9 */ /* 0x000fe20000000800 */
[----:B------:R-:W-:Y:S01]  /*1080*/  UIMAD UR49, UR47, UR10, UR49 ;  /* 0x0000000a2f3172a4 */ /* 0x000fe2000f8e0231 */
[----:B------:R-:W-:Y:S01]  /*1090*/  UMOV UR44, UR8 ;  /* 0x00000008002c7c82 */ /* 0x000fe20008000000 */
[----:B------:R-:W-:-:S02]  /*10a0*/  @UP1 USHF.R.U32.HI UR44, URZ, UR11, UR7 ;  /* 0x0000000b3f2c1299 */ /* 0x000fc40008011607 */
[----:B------:R-:W-:Y:S02]  /*10b0*/  UIADD3 UR4, UR49, UR4, URZ ;  /* 0x0000000431047290 */ /* 0x000fe4000fffe03f */
[----:B------:R-:W-:-:S04]  /*10c0*/  UIADD3 UR6, -UR44, URZ, URZ ;  /* 0x0000003f2c067290 */ /* 0x000fc8000fffe13f */
[----:B------:R-:W-:Y:S01]  /*10d0*/  UIMAD UR43, UR43, UR6, UR8 ;  /* 0x000000062b2b72a4 */ /* 0x000fe2000f8e0208 */
[----:B------:R-:W-:Y:S01]  /*10e0*/  IMAD.U32 R0, RZ, RZ, UR4 ;  /* 0x00000004ff007e24 */ /* 0x000fe2000f8e00ff */
[----:B------:R-:W-:Y:S10]  /*10f0*/  @!P1 BRA `(.L_x_653) ;  /* 0x0000000000409947 */ /* 0x000ff40003800000 */
[----:B------:R-:W-:Y:S01]  /*1100*/  ISETP.LT.AND P0, PT, RZ, UR49, PT ;  /* 0x00000031ff007c0c */ /* 0x000fe2000bf01270 */
[----:B------:R-:W-:-:S12]  /*1110*/  UIADD3 UR4, UR49, -0x1, URZ ;  /* 0xffffffff31047890 */ /* 0x000fd8000fffe03f */
[----:B------:R-:W-:Y:S05]  /*1120*/  @P0 BRA `(.L_x_654) ;  /* 0x00000000001c0947 */ /* 0x000fea0003800000 */
[----:B------:R-:W-:Y:S02]  /*1130*/  UISETP.NE.AND UP0, UPT, UR5, 0x1, UPT ;  /* 0x000000010500788c */ /* 0x000fe4000bf05270 */
[----:B------:R-:W-:-:S09]  /*1140*/  UIADD3 UR4, -UR49, URZ, URZ ;  /* 0x0000003f31047290 */ /* 0x000fd2000fffe13f */
[----:B------:R-:W-:Y:S02]  /*1150*/  @UP0 ULDC.64 UR12, c[0x0][0x9e8] ;  /* 0x00027a00000c0ab9 */ /* 0x000fe40000000a00 */
[----:B------:R-:W-:-:S04]  /*1160*/  UIMAD.WIDE.U32 UR6, UR4, UR12, URZ ;  /* 0x0000000c040672a5 */ /* 0x000fc8000f8e003f */
[----:B------:R-:W-:-:S04]  /*1170*/  @UP0 USHF.R.U32.HI UR4, URZ, UR13, UR7 ;  /* 0x0000000d3f040299 */ /* 0x000fc80008011607 */
[----:B------:R-:W-:Y:S01]  /*1180*/  ULOP3.LUT UR4, URZ, UR4, URZ, 0x33, !UPT ;  /* 0x000000043f047292 */ /* 0x000fe2000f8e333f */
[----:B------:R-:W-:Y:S11]  /*1190*/  BRA `(.L_x_655) ;  /* 0x0000000000107947 */ /* 0x000ff60003800000 */
.L_x_654:
[----:B------:R-:W-:-:S11]  /*11a0*/  UISETP.NE.AND UP0, UPT, UR5, 0x1, UPT ;  /* 0x000000010500788c */ /* 0x000fd6000bf05270 */
[----:B------:R-:W-:Y:S02]  /*11b0*/  @UP0 ULDC.64 UR12, c[0x0][0x9e8] ;  /* 0x00027a00000c0ab9 */ /* 0x000fe40000000a00 */
[----:B------:R-:W-:-:S04]  /*11c0*/  UIMAD.WIDE.U32 UR6, UR4, UR12, URZ ;  /* 0x0000000c040672a5 */ /* 0x000fc8000f8e003f */
[----:B------:R-:W-:-:S12]  /*11d0*/  @UP0 USHF.R.U32.HI UR4, URZ, UR13, UR7 ;  /* 0x0000000d3f040299 */ /* 0x000fd80008011607 */
.L_x_655:
[----:B------:R-:W-:-:S06]  /*11e0*/  UIMAD UR4, UR4, UR5, UR5 ;  /* 0x00000005040472a4 */ /* 0x000fcc000f8e0205 */
[----:B------:R-:W-:-:S07]  /*11f0*/  VIMNMX R0, R0, UR4, PT ;  /* 0x0000000400007c48 */ /* 0x000fce000bfe0100 */
.L_x_653:
[----:B------:R-:W-:Y:S01]  /*1200*/  UIMAD UR4, UR47, UR10, 0x7f ;  /* 0x0000007f2f0474a4 */ /* 0x000fe2000f8e020a */
[----:B------:R-:W-:Y:S01]  /*1210*/  VIADD R0, R0, 0x7f ;  /* 0x0000007f00007836 */ /* 0x000fe20000000000 */
[----:B------:R-:W-:Y:S02]  /*1220*/  UIADD3 UR7, UR42, -UR9, URZ ;  /* 0x800000092a077290 */ /* 0x000fe4000fffe03f */
[----:B------:R-:W-:Y:S02]  /*1230*/  USHF.R.S32.HI UR6, URZ, 0x1f, UR4 ;  /* 0x0000001f3f067899 */ /* 0x000fe40008011404 */
[----:B------:R-:W-:Y:S01]  /*1240*/  SHF.R.S32.HI R3, RZ, 0x1f, R0 ;  /* 0x0000001fff037819 */ /* 0x000fe20000011400 */
[----:B------:R-:W-:Y:S02]  /*1250*/  UIMAD UR7, UR47, UR10, UR7 ;  /* 0x0000000a2f0772a4 */ /* 0x000fe4000f8e0207 */
[----:B------:R-:W-:Y:S01]  /*1260*/  ULEA.HI UR6, UR6, UR4, URZ, 0x7 ;  /* 0x0000000406067291 */ /* 0x000fe2000f8f383f */
[----:B------:R-:W-:Y:S01]  /*1270*/  LEA.HI R3, R3, R0, RZ, 0x7 ;  /* 0x0000000003037211 */ /* 0x000fe200078f38ff */
[----:B------:R-:W-:-:S02]  /*1280*/  ULDC UR8, c[0x0][0x9dc] ;  /* 0x0002770000087ab9 */ /* 0x000fc40000000800 */
[----:B------:R-:W-:Y:S01]  /*1290*/  USHF.R.S32.HI UR6, URZ, 0x7, UR6 ;  /* 0x000000073f067899 */ /* 0x000fe20008011406 */
[----:B------:R-:W-:Y:S01]  /*12a0*/  SHF.R.S32.HI R3, RZ, 0x7, R3 ;  /* 0x00000007ff037819 */ /* 0x000fe20000011403 */
[----:B------:R-:W-:-:S04]  /*12b0*/  UIADD3 UR8, UR7, -UR8, URZ ;  /* 0x8000000807087290 */ /* 0x000fc8000fffe03f */
[----:B------:R-:W-:Y:S01]  /*12c0*/  VIMNMX R88, R3, UR6, PT ;  /* 0x0000000603587c48 */ /* 0x000fe2000bfe0100 */
[----:B------:R-:W-:Y:S07]  /*12d0*/  @!P1 BRA `(.L_x_656) ;  /* 0x0000000000489947 */ /* 0x000fee0003800000 */
[----:B------:R-:W-:Y:S02]  /*12e0*/  UMOV UR4, UR7 ;  /* 0x0000000700047c82 */ /* 0x000fe40008000000 */
[----:B------:R-:W-:-:S06]  /*12f0*/  UISETP.GT.AND UP0, UPT, UR4, -0x1, UPT ;  /* 0xffffffff0400788c */ /* 0x000fcc000bf04270 */
[----:B------:R-:W-:-:S13]  /*1300*/  PLOP3.LUT P0, PT, PT, PT, UP0, 0x80, 0x0 ;  /* 0x000000000000781c */ /* 0x000fda0003f0f008 */
[----:B------:R-:W-:Y:S05]  /*1310*/  @P0 BRA `(.L_x_657) ;  /* 0x00000000001c0947 */ /* 0x000fea0003800000 */
[----:B------:R-:W-:Y:S02]  /*1320*/  UISETP.NE.AND UP0, UPT, UR5, 0x1, UPT ;  /* 0x000000010500788c */ /* 0x000fe4000bf05270 */
[----:B------:R-:W-:-:S09]  /*1330*/  ULOP3.LUT UR4, URZ, UR4, URZ, 0x33, !UPT ;  /* 0x000000043f047292 */ /* 0x000fd2000f8e333f */
[----:B------:R-:W-:Y:S02]  /*1340*/  @UP0 ULDC.64 UR10, c[0x0][0x9e8] ;  /* 0x00027a00000a0ab9 */ /* 0x000fe40000000a00 */
[----:B------:R-:W-:-:S04]  /*1350*/  UIMAD.WIDE.U32 UR6, UR4, UR10, URZ ;  /* 0x0000000a040672a5 */ /* 0x000fc8000f8e003f */
[----:B------:R-:W-:-:S04]  /*1360*/  @UP0 USHF.R.U32.HI UR4, URZ, UR11, UR7 ;  /* 0x0000000b3f040299 */ /* 0x000fc80008011607 */
[----:B------:R-:W-:Y:S01]  /*1370*/  ULOP3.LUT UR4, URZ, UR4, URZ, 0x33, !UPT ;  /* 0x000000043f047292 */ /* 0x000fe2000f8e333f */
[----:B------:R-:W-:Y:S11]  /*1380*/  BRA `(.L_x_658) ;  /* 0x0000000000107947 */ /* 0x000ff60003800000 */
.L_x_657:
[----:B------:R-:W-:-:S11]  /*1390*/  UISETP.NE.AND UP0, UPT, UR5, 0x1, UPT ;  /* 0x000000010500788c */ /* 0x000fd6000bf05270 */
[----:B------:R-:W-:Y:S02]  /*13a0*/  @UP0 ULDC.64 UR10, c[0x0][0x9e8] ;  /* 0x00027a00000a0ab9 */ /* 0x000fe40000000a00 */
[----:B------:R-:W-:-:S04]  /*13b0*/  UIMAD.WIDE.U32 UR6, UR4, UR10, URZ ;  /* 0x0000000a040672a5 */ /* 0x000fc8000f8e003f */
[----:B------:R-:W-:-:S12]  /*13c0*/  @UP0 USHF.R.U32.HI UR4, URZ, UR11, UR7 ;  /* 0x0000000b3f040299 */ /* 0x000fd80008011607 */
.L_x_658:
[----:B------:R-:W-:-:S04]  /*13d0*/  UIMAD UR4, UR4, UR5, URZ ;  /* 0x00000005040472a4 */ /* 0x000fc8000f8e023f */
[----:B------:R-:W-:-:S04]  /*13e0*/  UISETP.LT.AND UP0, UPT, UR8, UR4, UPT ;  /* 0x000000040800728c */ /* 0x000fc8000bf01270 */
[----:B------:R-:W-:-:S12]  /*13f0*/  USEL UR8, UR8, UR4, !UP0 ;  /* 0x0000000408087287 */ /* 0x000fd8000c000000 */
.L_x_656:
[----:B------:R-:W-:Y:S01]  /*1400*/  USHF.R.S32.HI UR4, URZ, 0x1f, UR8 ;  /* 0x0000001f3f047899 */ /* 0x000fe20008011408 */
[----:B------:R-:W-:Y:S01]  /*1410*/  PLOP3.LUT P0, PT, PT, PT, PT, 0x80, 0x0 ;  /* 0x000000000000781c */ /* 0x000fe20003f0f070 */
[----:B------:R-:W-:Y:S01]  /*1420*/  IMAD.MOV.U32 R3, RZ, RZ, RZ ;  /* 0x000000ffff037224 */ /* 0x000fe200078e00ff */
[----:B------:R-:W-:Y:S01]  /*1430*/  CS2R R118, SRZ ;  /* 0x0000000000767805 */ /* 0x000fe2000001ff00 */
[----:B------:R-:W-:Y:S01]  /*1440*/  ULEA.HI UR4, UR4, UR8, URZ, 0x7 ;  /* 0x0000000804047291 */ /* 0x000fe2000f8f383f */
[----:B------:R-:W-:Y:S01]  /*1450*/  IMAD.MOV.U32 R15, RZ, RZ, RZ ;  /* 0x000000ffff0f7224 */ /* 0x000fe200078e00ff */
[----:B------:R-:W-:Y:S02]  /*1460*/  CS2R R116, SRZ ;  /* 0x0000000000747805 */ /* 0x000fe4000001ff00 */
[----:B------:R-:W-:Y:S01]  /*1470*/  CS2R R114, SRZ ;  /* 0x0000000000727805 */ /* 0x000fe2000001ff00 */
[----:B------:R-:W-:Y:S01]  /*1480*/  USHF.R.S32.HI UR4, URZ, 0x7, UR4 ;  /* 0x000000073f047899 */ /* 0x000fe20008011404 */
[----:B------:R-:W-:-:S02]  /*1490*/  CS2R R112, SRZ ;  /* 0x0000000000707805 */ /* 0x000fc4000001ff00 */
[----:B------:R-:W-:Y:S02]  /*14a0*/  CS2R R110, SRZ ;  /* 0x00000000006e7805 */ /* 0x000fe4000001ff00 */
[----:B------:R-:W-:Y:S01]  /*14b0*/  CS2R R108, SRZ ;  /* 0x00000000006c7805 */ /* 0x000fe2000001ff00 */
[----:B------:R-:W-:Y:S01]  /*14c0*/  UISETP.LT.AND UP0, UPT, URZ, UR4, UPT ;  /* 0x000000043f00728c */ /* 0x000fe2000bf01270 */
[----:B------:R-:W-:Y:S02]  /*14d0*/  CS2R R106, SRZ ;  /* 0x00000000006a7805 */ /* 0x000fe4000001ff00 */
[----:B------:R-:W-:Y:S02]  /*14e0*/  CS2R R104, SRZ ;  /* 0x0000000000687805 */ /* 0x000fe4000001ff00 */
[----:B------:R-:W-:Y:S01]  /*14f0*/  CS2R R102, SRZ ;  /* 0x0000000000667805 */ /* 0x000fe2000001ff00 */
[----:B------:R-:W-:Y:S01]  /*1500*/  USEL UR45, URZ, UR4, !UP0 ;  /* 0x000000043f2d7287 */ /* 0x000fe2000c000000 */
[----:B------:R-:W-:-:S02]  /*1510*/  CS2R R100, SRZ ;  /* 0x0000000000647805 */ /* 0x000fc4000001ff00 */
[----:B------:R-:W-:Y:S02]  /*1520*/  CS2R R98, SRZ ;  /* 0x0000000000627805 */ /* 0x000fe4000001ff00 */
[----:B------:R-:W-:Y:S02]  /*1530*/  CS2R R96, SRZ ;  /* 0x0000000000607805 */ /* 0x000fe4000001ff00 */
[----:B------:R-:W-:Y:S01]  /*1540*/  CS2R R6, SRZ ;  /* 0x0000000000067805 */ /* 0x000fe2000001ff00 */
[----:B------:R-:W-:Y:S01]  /*1550*/  IMAD.MOV.U32 R94, RZ, RZ, RZ ;  /* 0x000000ffff5e7224 */ /* 0x000fe200078e00ff */
[----:B------:R-:W-:Y:S01]  /*1560*/  ISETP.GT.AND P1, PT, R88, UR45, PT ;  /* 0x0000002d58007c0c */ /* 0x000fe2000bf24270 */
[----:B------:R-:W-:Y:S01]  /*1570*/  IMAD.MOV.U32 R9, RZ, RZ, RZ ;  /* 0x000000ffff097224 */ /* 0x000fe200078e00ff */
[----:B------:R-:W-:Y:S01]  /*1580*/  CS2R R90, SRZ ;  /* 0x00000000005a7805 */ /* 0x000fe2000001ff00 */
[----:B------:R-:W-:Y:S02]  /*1590*/  IMAD.MOV.U32 R89, RZ, RZ, RZ ;  /* 0x000000ffff597224 */ /* 0x000fe400078e00ff */
[----:B------:R-:W-:-:S08]  /*15a0*/  IMAD.MOV.U32 R0, RZ, RZ, RZ ;  /* 0x000000ffff007224 */ /* 0x000fd000078e00ff */
[----:B------:R-:W-:Y:S05]  /*15b0*/  @!P1 BRA `(.L_x_659) ;  /* 0x000000d400009947 */ /* 0x000fea0003800000 */
[----:B------:R-:W-:-:S05]  /*15c0*/  VIADD R0, R2, 0xffffff80 ;  /* 0xffffff8002007836 */ /* 0x000fca0000000000 */
[----:B------:R-:W-:-:S04]  /*15d0*/  SHF.R.S32.HI R3, RZ, 0x1f, R0 ;  /* 0x0000001fff037819 */ /* 0x000fc80000011400 */
[----:B------:R-:W-:-:S04]  /*15e0*/  LEA.HI R3, R3, R0, RZ, 0x7 ;  /* 0x0000000003037211 */ /* 0x000fc800078f38ff */
[----:B------:R-:W-:-:S06]  /*15f0*/  SHF.R.S32.HI R3, RZ, 0x7, R3 ;  /* 0x00000007ff037819 */ /* 0x000fcc0000011403 */
[----:B------:R-:W1:Y:S02]  /*1600*/  SHFL.IDX PT, R3, R3, RZ, 0x1f ;  /* 0x00001fff03037589 */ /* 0x000e6400000e0000 */
[----:B-1----:R-:W-:-:S13]  /*1610*/  R2UR UR41, R3 ;  /* 0x00000000032972ca */ /* 0x002fda00000e0000 */
[----:B------:R-:W-:Y:S02]  /*1620*/  UIMAD.WIDE UR4, UR41, 0x55555556, URZ ;  /* 0x55555556290478a5 */ /* 0x000fe4000f8e023f */
[----:B------:R-:W-:Y:S02]  /*1630*/  UIADD3 UR4, UR40, 0x8400, URZ ;  /* 0x0000840028047890 */ /* 0x000fe4000fffe03f */
[----:B------:R-:W-:Y:S02]  /*1640*/  ULEA.HI UR5, UR5, UR5, URZ, 0x1 ;  /* 0x0000000505057291 */ /* 0x000fe4000f8f083f */
[----:B------:R-:W-:Y:S02]  /*1650*/  ULOP3.LUT UP0, URZ, UR4, 0x3ff, URZ, 0xc0, !UPT ;  /* 0x000003ff043f7892 */ /* 0x000fe4000f80c03f */
[----:B------:R-:W-:-:S04]  /*1660*/  UIMAD UR5, UR5, -0x3, UR41 ;  /* 0xfffffffd050578a4 */ /* 0x000fc8000f8e0229 */
[----:B------:R-:W-:Y:S01]  /*1670*/  PLOP3.LUT P0, PT, PT, PT, UP0, 0x80, 0x0 ;  /* 0x000000000000781c */ /* 0x000fe20003f0f008 */
[----:B------:R-:W-:-:S04]  /*1680*/  ULEA UR5, UR5, UR4, 0xd ;  /* 0x0000000405057291 */ /* 0x000fc8000f8e683f */
[----:B------:R-:W-:-:S04]  /*1690*/  USHF.R.U32.HI UR5, URZ, 0x4, UR5 ;  /* 0x000000043f057899 */ /* 0x000fc80008011605 */
[----:B------:R-:W-:-:S04]  /*16a0*/  ULOP3.LUT UR52, UR5, 0x3fff, URZ, 0xc0, !UPT ;  /* 0x00003fff05347892 */ /* 0x000fc8000f8ec03f */
[----:B------:R-:W-:Y:S08]  /*16b0*/  @!P0 BRA `(.L_x_660) ;  /* 0x0000000000408947 */ /* 0x000ff00003800000 */
[----:B------:R-:W-:Y:S01]  /*16c0*/  MOV R0, 0x0 ;  /* 0x0000000000007802 */ /* 0x000fe20000000f00 */
[----:B------:R-:W-:Y:S01]  /*16d0*/  ULDC.64 UR4, c[0x4][0xa8] ;  /* 0x01002a0000047ab9 */ /* 0x000fe20000000a00 */
[----:B------:R-:W-:Y:S01]  /*16e0*/  ULDC.64 UR6, c[0x4][0x20] ;  /* 0x0100080000067ab9 */ /* 0x000fe20000000a00 */
[----:B------:R-:W-:Y:S01]  /*16f0*/  IMAD.U32 R4, RZ, RZ, UR4 ;  /* 0x00000004ff047e24 */ /* 0x000fe2000f8e00ff */
[----:B------:R1:W2:Y:S01]  /*1700*/  LDC.64 R14, c[0x4][R0] ;  /* 0x01000000000e7b82 */ /* 0x0002a20000000a00 */
[----:B------:R-:W-:Y:S01]  /*1710*/  IMAD.U32 R5, RZ, RZ, UR5 ;  /* 0x00000005ff057e24 */ /* 0x000fe2000f8e00ff */
[----:B------:R-:W-:Y:S01]  /*1720*/  ULDC.64 UR4, c[0x4][0xb0] ;  /* 0x01002c0000047ab9 */ /* 0x000fe20000000a00 */
[----:B------:R-:W-:Y:S02]  /*1730*/  IMAD.U32 R10, RZ, RZ, UR6 ;  /* 0x00000006ff0a7e24 */ /* 0x000fe4000f8e00ff */
[----:B------:R-:W-:Y:S02]  /*1740*/  IMAD.U32 R6, RZ, RZ, UR4 ;  /* 0x00000004ff067e24 */ /* 0x000fe4000f8e00ff */
[----:B------:R-:W-:-:S02]  /*1750*/  IMAD.U32 R7, RZ, RZ, UR5 ;  /* 0x00000005ff077e24 */ /* 0x000fc4000f8e00ff */
[----:B------:R-:W-:Y:S02]  /*1760*/  IMAD.U32 R11, RZ, RZ, UR7 ;  /* 0x00000007ff0b7e24 */ /* 0x000fe4000f8e00ff */
[----:B------:R-:W-:Y:S02]  /*1770*/  IMAD.MOV.U32 R8, RZ, RZ, 0x70 ;  /* 0x00000070ff087424 */ /* 0x000fe400078e00ff */
[----:B------:R-:W-:Y:S02]  /*1780*/  IMAD.MOV.U32 R12, RZ, RZ, 0x1 ;  /* 0x00000001ff0c7424 */ /* 0x000fe400078e00ff */
[----:B-1----:R-:W-:-:S07]  /*1790*/  IMAD.MOV.U32 R13, RZ, RZ, RZ ;  /* 0x000000ffff0d7224 */ /* 0x002fce00078e00ff */
[----:B------:R-:W-:-:S07]  /*17a0*/  LEPC R20, `(.L_x_660) ;  /* 0x000000001014794e */ /* 0x000fce0000000000 */
[----:B--2---:R-:W-:Y:S05]  /*17b0*/  CALL.ABS.NOINC R14 ;  /* 0x000000000e007343 */ /* 0x004fea0003c00000 */
.L_x_660:
[----:B------:R-:W-:Y:S01]  /*17c0*/  ULEA.HI UR4, UR36, UR36, URZ, 0x1 ;  /* 0x0000002424047291 */ /* 0x000fe2000f8f083f */
[----:B------:R-:W-:-:S03]  /*17d0*/  IMAD.U32 R3, RZ, RZ, UR46 ;  /* 0x0000002eff037e24 */ /* 0x000fc6000f8e00ff */
[----:B------:R-:W-:Y:S02]  /*17e0*/  ULOP3.LUT UR4, UR4, 0xfffffffe, URZ, 0xc0, !UPT ;  /* 0xfffffffe04047892 */ /* 0x000fe4000f8ec03f */
[----:B------:R-:W-:Y:S02]  /*17f0*/  ISETP.NE.AND P0, PT, R3, 0x3, PT ;  /* 0x000000030300780c */ /* 0x000fe40003f05270 */
[----:B------:R-:W-:-:S06]  /*1800*/  UIADD3 UR4, UR36, -UR4, URZ ;  /* 0x8000000424047290 */ /* 0x000fcc000fffe03f */
[----:B------:R-:W-:-:S05]  /*1810*/  IMAD.U32 R0, RZ, RZ, UR4 ;  /* 0x00000004ff007e24 */ /* 0x000fca000f8e00ff */
[----:B------:R-:W-:-:S04]  /*1820*/  SHF.L.U32 R0, R0, 0x1f, RZ ;  /* 0x0000001f00007819 */ /* 0x000fc800000006ff */
[----:B------:R-:W1:Y:S02]  /*1830*/  SYNCS.PHASECHK.TRANS64.TRYWAIT P1, [UR40+0x16800], R0 ;  /* 0x01680000ff0075a7 */ /* 0x000e640008020168 */
[----:B-1----:R-:W-:Y:S05]  /*1840*/  @!P1 BRA `(.L_x_661) ;  /* 0x0000010c00309947 */ /* 0x002fea0003800000 */
.L_x_808:
[----:B------:R-:W-:Y:S05]  /*1850*/  @!P0 BRA `(.L_x_662) ;  /* 0x0000000000048947 */ /* 0x000fea0003800000 */
[----:B------:R-:W-:Y:S01]  /*1860*/  BPT.TRAP 0x1 ;  /* 0x000000040000795c */ /* 0x000fe20000300000 */
.L_x_662:
[----:B-1----:R-:W-:Y:S02]  /*1870*/  IMAD.U32 R3, RZ, RZ, UR39 ;  /* 0x00000027ff037e24 */ /* 0x002fe4000f8e00ff */
[----:B------:R-:W-:-:S03]  /*1880*/  IMAD.U32 R0, RZ, RZ, UR37 ;  /* 0x00000025ff007e24 */ /* 0x000fc6000f8e00ff */
[----:B------:R-:W-:Y:S02]  /*1890*/  LEA R3, R3, UR40, 0x3 ;  /* 0x0000002803037c11 */ /* 0x000fe4000f8e18ff */
[----:B------:R-:W-:-:S04]  /*18a0*/  SHF.L.U32 R0, R0, 0x1f, RZ ;  /* 0x0000001f00007819 */ /* 0x000fc800000006ff */
[----:B------:R1:W2:Y:S01]  /*18b0*/  SYNCS.PHASECHK.TRANS64.TRYWAIT P2, [R3+URZ+0x16830], R0 ;  /* 0x01683000030075a7 */ /* 0x0002a2000804017f */
[----:B------:R-:W-:Y:S05]  /*18c0*/  @!P0 BRA `(.L_x_663) ;  /* 0x0000000000048947 */ /* 0x000fea0003800000 */
[----:B------:R-:W-:Y:S01]  /*18d0*/  BPT.TRAP 0x1 ;  /* 0x000000040000795c */ /* 0x000fe20000300000 */
.L_x_663:
[----:B------:R-:W-:Y:S01]  /*18e0*/  LOP3.LUT P1, RZ, R2, 0x7f, RZ, 0xc0, !PT ;  /* 0x0000007f02ff7812 */ /* 0x000fe2000782c0ff */
[----:B--2---:R-:W-:-:S12]  /*18f0*/  @P2 BRA `(.L_x_664) ;  /* 0x0000000000082947 */ /* 0x004fd80003800000 */
[----:B------:R-:W2:Y:S02]  /*1900*/  SYNCS.PHASECHK.TRANS64.TRYWAIT P2, [R3+URZ+0x16830], R0 ;  /* 0x01683000030075a7 */ /* 0x000ea4000804017f */
[----:B--2---:R-:W-:Y:S05]  /*1910*/  @!P2 BRA `(.L_x_665) ;  /* 0x0000010c0014a947 */ /* 0x004fea0003800000 */
.L_x_664:
[----:B------:R-:W-:Y:S05]  /*1920*/  WARPSYNC.ALL ;  /* 0x0000000000007948 */ /* 0x000fea0003800000 */
[----:B------:R-:W-:Y:S01]  /*1930*/  UIADD3 UR4, UR40, 0xe400, URZ ;  /* 0x0000e40028047890 */ /* 0x000fe2000fffe03f */
[----:B------:R-:W-:Y:S01]  /*1940*/  WARPGROUP.ARRIVE ;  /* 0x00000000000079c5 */ /* 0x000fe20000000000 */
[----:B------:R-:W-:Y:S01]  /*1950*/  ULOP3.LUT UR16, UR52, 0x10000, URZ, 0xfc, !UPT ;  /* 0x0001000034107892 */ /* 0x000fe2000f8efc3f */
[----:B------:R-:W3:Y:S01]  /*1960*/  LDC R6, c[0x0][0x2e0] ;  /* 0x0000b800ff067b82 */ /* 0x000ee20000000800 */
[----:B------:R-:W-:Y:S01]  /*1970*/  USHF.R.U32.HI UR4, URZ, 0x4, UR4 ;  /* 0x000000043f047899 */ /* 0x000fe20008011604 */
[----:B-12---:R-:W-:Y:S01]  /*1980*/  @!P1 VIADD R3, R3, 0x16840 ;  /* 0x0001684003039836 */ /* 0x006fe20000000000 */
[----:B------:R-:W-:Y:S01]  /*1990*/  UMOV UR17, 0x40000040 ;  /* 0x4000004000117882 */ /* 0x000fe20000000000 */
[----:B------:R-:W-:Y:S01]  /*19a0*/  UMOV UR19, 0x40000040 ;  /* 0x4000004000137882 */ /* 0x000fe20000000000 */
[----:B------:R-:W-:Y:S01]  /*19b0*/  ULOP3.LUT UR4, UR4, 0x3fff, URZ, 0xc0, !UPT ;  /* 0x00003fff04047892 */ /* 0x000fe2000f8ec03f */
[----:B------:R-:W-:Y:S01]  /*19c0*/  UMOV UR5, 0x40000040 ;  /* 0x4000004000057882 */ /* 0x000fe20000000000 */
[----:B------:R-:W-:-:S02]  /*19d0*/  UMOV UR7, 0x40000040 ;  /* 0x4000004000077882 */ /* 0x000fc40000000000 */
[----:B------:R-:W-:Y:S01]  /*19e0*/  ULOP3.LUT UR20, UR4, 0x10000, URZ, 0xfc, !UPT ;  /* 0x0001000004147892 */ /* 0x000fe2000f8efc3f */
[----:B------:R-:W1:Y:S01]  /*19f0*/  LDC R5, c[0x0][0x288] ;  /* 0x0000a200ff057b82 */ /* 0x000e620000000800 */
[----:B------:R-:W-:Y:S01]  /*1a00*/  UIADD3 UR4, UR16, 0x2, URZ ;  /* 0x0000000210047890 */ /* 0x000fe2000fffe03f */
[----:B------:R-:W-:Y:S01]  /*1a10*/  @!P1 PRMT R3, RZ, 0x654, R3 ;  /* 0x00000654ff039816 */ /* 0x000fe20000000003 */
[----:B------:R-:W-:Y:S02]  /*1a20*/  ULEA UR18, UR39, UR20, 0xa ;  /* 0x0000001427127291 */ /* 0x000fe4000f8e503f */
[----:B------:R-:W-:Y:S02]  /*1a30*/  UIADD3 UR8, UR16, 0x4, URZ ;  /* 0x0000000410087890 */ /* 0x000fe4000fffe03f */
[----:B------:R-:W-:Y:S02]  /*1a40*/  UIADD3 UR6, UR18, 0x2, URZ ;  /* 0x0000000212067890 */ /* 0x000fe4000fffe03f */
[----:B------:R-:W-:Y:S01]  /*1a50*/  UIADD3 UR10, UR18, 0x4, URZ ;  /* 0x00000004120a7890 */ /* 0x000fe2000fffe03f */
[----:B------:R-:W-:-:S02]  /*1a60*/  UMOV UR9, 0x40000040 ;  /* 0x4000004000097882 */ /* 0x000fc40000000000 */
[----:B------:R-:W-:Y:S01]  /*1a70*/  HGMMA.64x128x16.F32 R24, gdesc[UR16], RZ, !UPT, gsb0 ;  /* 0x01e00000101879f0 */ /* 0x000fe2000c0008ff */
[----:B------:R-:W-:Y:S01]  /*1a80*/  UMOV UR11, 0x40000040 ;  /* 0x40000040000b7882 */ /* 0x000fe20000000000 */
[----:B------:R-:W-:Y:S02]  /*1a90*/  UIADD3 UR12, UR16, 0x6, URZ ;  /* 0x00000006100c7890 */ /* 0x000fe4000fffe03f */
[----:B------:R-:W-:Y:S01]  /*1aa0*/  UIADD3 UR14, UR18, 0x6, URZ ;  /* 0x00000006120e7890 */ /* 0x000fe2000fffe03f */
[----:B------:R-:W-:Y:S01]  /*1ab0*/  UMOV UR13, 0x40000040 ;  /* 0x40000040000d7882 */ /* 0x000fe20000000000 */
[----:B------:R-:W-:Y:S01]  /*1ac0*/  UMOV UR15, 0x40000040 ;  /* 0x40000040000f7882 */ /* 0x000fe20000000000 */
[----:B------:R-:W-:Y:S02]  /*1ad0*/  WARPGROUP.DEPBAR.LE gsb0, 0x0 ;  /* 0x00008000000079c5 */ /* 0x000fe40000010000 */
[----:B------:R-:W-:-:S06]  /*1ae0*/  WARPGROUP.ARRIVE ;  /* 0x00000000000079c5 */ /* 0x000fcc0000000000 */
[----:B------:R-:W-:Y:S01]  /*1af0*/  HGMMA.64x128x16.F32 R24, gdesc[UR4], R24, gsb0 ;  /* 0x01e00000041879f0 */ /* 0x000fe20008000818 */
[----:B------:R-:W-:Y:S02]  /*1b00*/  ULDC.64 UR6, c[0x0][0x9e0] ;  /* 0x0002780000067ab9 */ /* 0x000fe40000000a00 */
[----:B------:R-:W-:-:S06]  /*1b10*/  UISETP.GE.AND UP0, UPT, UR7, 0x1, UPT ;  /* 0x000000010700788c */ /* 0x000fcc000bf06270 */
[----:B------:R-:W-:Y:S01]  /*1b20*/  PLOP3.LUT P2, PT, PT, PT, UP0, 0x40, 0x0 ;  /* 0x000000000000781c */ /* 0x000fe20003f4e808 */
[----:B------:R-:W-:Y:S02]  /*1b30*/  WARPGROUP.DEPBAR.LE gsb0, 0x0 ;  /* 0x00008000000079c5 */ /* 0x000fe40000010000 */
[----:B------:R-:W-:-:S06]  /*1b40*/  WARPGROUP.ARRIVE ;  /* 0x00000000000079c5 */ /* 0x000fcc0000000000 */
[----:B------:R-:W-:Y:S01]  /*1b50*/  HGMMA.64x128x16.F32 R24, gdesc[UR8], R24, gsb0 ;  /* 0x01e00000081879f0 */ /* 0x000fe20008000818 */
[----:B------:R-:W-:Y:S02]  /*1b60*/  ULDC.64 UR10, c[0x0][0x9d8] ;  /* 0x00027600000a7ab9 */ /* 0x000fe40000000a00 */
[----:B------:R-:W-:Y:S01]  /*1b70*/  ULOP3.LUT UR21, URZ, UR11, URZ, 0x33, !UPT ;  /* 0x0000000b3f157292 */ /* 0x000fe2000f8e333f */
[----:B------:R-:W-:Y:S02]  /*1b80*/  WARPGROUP.DEPBAR.LE gsb0, 0x0 ;  /* 0x00008000000079c5 */ /* 0x000fe40000010000 */
[----:B------:R-:W-:-:S06]  /*1b90*/  WARPGROUP.ARRIVE ;  /* 0x00000000000079c5 */ /* 0x000fcc0000000000 */
[----:B------:R-:W-:Y:S03]  /*1ba0*/  HGMMA.64x128x16.F32 R24, gdesc[UR12], R24, gsb0 ;  /* 0x01e000000c1879f0 */ /* 0x000fe60008000818 */
[----:B------:R-:W-:Y:S02]  /*1bb0*/  WARPGROUP.DEPBAR.LE gsb0, 0x0 ;  /* 0x00008000000079c5 */ /* 0x000fe40000010000 */
[----:B------:R-:W-:Y:S01]  /*1bc0*/  FMUL.FTZ R21, R25, UR10 ;  /* 0x0000000a19157c20 */ /* 0x000fe20008410000 */
[----:B------:R-:W-:Y:S01]  /*1bd0*/  FMUL.FTZ R25, R28, UR10 ;  /* 0x0000000a1c197c20 */ /* 0x000fe20008410000 */
[----:B------:R-:W-:Y:S01]  /*1be0*/  FMUL.FTZ R28, R51, UR10 ;  /* 0x0000000a331c7c20 */ /* 0x000fe20008410000 */
[----:B------:R-:W-:Y:S02]  /*1bf0*/  IMAD.MOV.U32 R51, RZ, RZ, -0x80 ;  /* 0xffffff80ff337424 */ /* 0x000fe400078e00ff */
[----:B------:R-:W-:Y:S01]  /*1c00*/  FMUL.FTZ R0, R24, UR10 ;  /* 0x0000000a18007c20 */ /* 0x000fe20008410000 */
[----:B------:R-:W-:Y:S01]  /*1c10*/  FMUL.FTZ R24, R47, UR10 ;  /* 0x0000000a2f187c20 */ /* 0x000fe20008410000 */
[----:B------:R-:W-:Y:S01]  /*1c20*/  FMUL.FTZ R47, R83, UR10 ;  /* 0x0000000a532f7c20 */ /* 0x000fe20008410000 */
[----:B------:R-:W-:-:S02]  /*1c30*/  IMAD R83, R88, R51, 0x80 ;  /* 0x0000008058537424 */ /* 0x000fc400078e0233 */
[----:B------:R-:W-:Y:S01]  /*1c40*/  FMUL.FTZ R7, R27, UR10 ;  /* 0x0000000a1b077c20 */ /* 0x000fe20008410000 */
        /* <DEDUP_REMOVED lines=28> */
[----:B---3--:R-:W-:-:S02]  /*1e10*/  IMAD R60, R6, UR47, R83 ;  /* 0x0000002f063c7c24 */ /* 0x008fc4000f8e0253 */
        /* <DEDUP_REMOVED lines=29> */
[----:B-1----:R-:W-:Y:S01]  /*1ff0*/  IADD3 R62, R60, 0x1, -R5 ;  /* 0x000000013c3e7810 */ /* 0x002fe20007ffe805 */
[----:B------:R-:W1:Y:S01]  /*2000*/  MUFU.TANH R0, R0 ;  /* 0x0000000000007308 */ /* 0x000e620000002400 */
[----:B------:R2:W-:Y:S01]  /*2010*/  @!P1 SYNCS.ARRIVE.TRANS64.RED.A1T0 RZ, [R3+URZ], RZ ;  /* 0x000000ff03ff99a7 */ /* 0x0005e2000810043f */
[C---:B------:R-:W-:Y:S01]  /*2020*/  IMAD R78, R17.reuse, -0x2, R60 ;  /* 0xfffffffe114e7824 */ /* 0x040fe200078e023c */
[----:B------:R-:W-:Y:S01]  /*2030*/  LEA R79, R88, 0xffffff80, 0x7 ;  /* 0xffffff80584f7811 */ /* 0x000fe200078e38ff */
[----:B------:R-:W-:-:S04]  /*2040*/  IMAD R62, R17, -0x2, R62 ;  /* 0xfffffffe113e7824 */ /* 0x000fc800078e023e */
[----:B------:R-:W3:Y:S01]  /*2050*/  MUFU.TANH R21, R21 ;  /* 0x0000001500157308 */ /* 0x000ee20000002400 */
[----:B--2---:R-:W-:Y:S02]  /*2060*/  VIADD R3, R18, UR42 ;  /* 0x0000002a12037c36 */ /* 0x004fe40008000000 */
[C---:B------:R-:W-:Y:S02]  /*2070*/  VIADD R87, R62.reuse, UR6 ;  /* 0x000000063e577c36 */ /* 0x040fe40008000000 */
[----:B------:R-:W-:-:S03]  /*2080*/  VIADD R82, R62, UR21 ;  /* 0x000000153e527c36 */ /* 0x000fc60008000000 */
[----:B------:R-:W2:Y:S01]  /*2090*/  MUFU.TANH R4, R4 ;  /* 0x0000000400047308 */ /* 0x000ea20000002400 */
[----:B------:R-:W-:Y:S01]  /*20a0*/  VIADDMNMX R67, R3, R87, R78, PT ;  /* 0x0000005703437246 */ /* 0x000fe2000380014e */
[----:B------:R-:W-:-:S06]  /*20b0*/  IMAD.IADD R70, R82, 0x1, R3 ;  /* 0x0000000152467824 */ /* 0x000fcc00078e0203 */
[----:B------:R-:W4:Y:S08]  /*20c0*/  MUFU.TANH R7, R7 ;  /* 0x0000000700077308 */ /* 0x000f300000002400 */
[----:B------:R-:W1:Y:S08]  /*20d0*/  MUFU.TANH R25, R25 ;  /* 0x0000001900197308 */ /* 0x000e700000002400 */
        /* <DEDUP_REMOVED lines=39> */
[----:B------:R1:W1:Y:S08]  /*2350*/  MUFU.TANH R94, R68 ;  /* 0x00000044005e7308 */ /* 0x0002700000002400 */
[----:B------:R1:W1:Y:S08]  /*2360*/  MUFU.TANH R95, R69 ;  /* 0x00000045005f7308 */ /* 0x0002700000002400 */
[----:B------:R-:W1:Y:S08]  /*2370*/  MUFU.TANH R49, R49 ;  /* 0x0000003100317308 */ /* 0x000e700000002400 */
[----:B------:R-:W1:Y:S08]  /*2380*/  MUFU.TANH R50, R50 ;  /* 0x0000003200327308 */ /* 0x000e700000002400 */
[----:B------:R1:W1:Y:S08]  /*2390*/  MUFU.TANH R96, R72 ;  /* 0x0000004800607308 */ /* 0x0002700000002400 */
[----:B------:R1:W1:Y:S08]  /*23a0*/  MUFU.TANH R97, R73 ;  /* 0x0000004900617308 */ /* 0x0002700000002400 */
[----:B------:R-:W1:Y:S08]  /*23b0*/  MUFU.TANH R52, R52 ;  /* 0x0000003400347308 */ /* 0x000e700000002400 */
[----:B------:R-:W1:Y:S08]  /*23c0*/  MUFU.TANH R54, R54 ;  /* 0x0000003600367308 */ /* 0x000e700000002400 */
[----:B------:R1:W1:Y:S08]  /*23d0*/  MUFU.TANH R98, R76 ;  /* 0x0000004c00627308 */ /* 0x0002700000002400 */
        /* <DEDUP_REMOVED lines=10> */
[----:B------:R-:W1:Y:S01]  /*2480*/  MUFU.TANH R55, R55 ;  /* 0x0000003700377308 */ /* 0x000e620000002400 */
[----:B--234-:R-:W-:Y:S05]  /*2490*/  @P2 BRA `(.L_x_666) ;  /* 0x00000000005c2947 */ /* 0x01cfea0003800000 */
[----:B------:R-:W-:Y:S01]  /*24a0*/  IMAD R60, R6, UR47, R3 ;  /* 0x0000002f063c7c24 */ /* 0x000fe2000f8e0203 */
[----:B------:R-:W-:Y:S03]  /*24b0*/  BSSY B0, `(.L_x_667) ;  /* 0x0000011000007945 */ /* 0x000fe60003800000 */
[----:B------:R-:W-:-:S05]  /*24c0*/  IMAD.IADD R60, R60, 0x1, -R5 ;  /* 0x000000013c3c7824 */ /* 0x000fca00078e0a05 */
[----:B------:R-:W-:-:S13]  /*24d0*/  ISETP.GT.AND P2, PT, R60, -0x1, PT ;  /* 0xffffffff3c00780c */ /* 0x000fda0003f44270 */
[----:B------:R-:W-:Y:S05]  /*24e0*/  @P2 BRA `(.L_x_668) ;  /* 0x0000000000202947 */ /* 0x000fea0003800000 */
[----:B------:R-:W-:Y:S01]  /*24f0*/  UISETP.NE.AND UP1, UPT, UR7, 0x1, UPT ;  /* 0x000000010700788c */ /* 0x000fe2000bf25270 */
[----:B------:R-:W-:-:S05]  /*2500*/  LOP3.LUT R60, RZ, R60, RZ, 0x33, !PT ;  /* 0x0000003cff3c7212 */ /* 0x000fca00078e33ff */
[----:B------:R-:W-:-:S05]  /*2510*/  PLOP3.LUT P2, PT, PT, PT, UP1, 0x80, 0x0 ;  /* 0x000000000000781c */ /* 0x000fca0003f4f018 */
[----:B------:R-:W-:-:S08]  /*2520*/  @UP1 ULDC.64 UR10, c[0x0][0x9e8] ;  /* 0x00027a00000a1ab9 */ /* 0x000fd00000000a00 */
[----:B------:R-:W-:-:S05]  /*2530*/  @P2 IMAD.HI.U32 R61, R60, UR10, RZ ;  /* 0x0000000a3c3d2c27 */ /* 0x000fca000f8e00ff */
[----:B------:R-:W-:-:S04]  /*2540*/  @P2 SHF.R.U32.HI R60, RZ, UR11, R61 ;  /* 0x0000000bff3c2c19 */ /* 0x000fc8000801163d */
[----:B------:R-:W-:Y:S01]  /*2550*/  LOP3.LUT R60, RZ, R60, RZ, 0x33, !PT ;  /* 0x0000003cff3c7212 */ /* 0x000fe200078e33ff */
[----:B------:R-:W-:Y:S06]  /*2560*/  BRA `(.L_x_669) ;  /* 0x0000000000147947 */ /* 0x000fec0003800000 */
.L_x_668:
[----:B------:R-:W-:-:S06]  /*2570*/  UISETP.NE.AND UP1, UPT, UR7, 0x1, UPT ;  /* 0x000000010700788c */ /* 0x000fcc000bf25270 */
[----:B------:R-:W-:-:S05]  /*2580*/  PLOP3.LUT P2, PT, PT, PT, UP1, 0x80, 0x0 ;  /* 0x000000000000781c */ /* 0x000fca0003f4f018 */
[----:B------:R-:W-:-:S08]  /*2590*/  @UP1 ULDC.64 UR10, c[0x0][0x9e8] ;  /* 0x00027a00000a1ab9 */ /* 0x000fd00000000a00 */
[----:B------:R-:W-:-:S05]  /*25a0*/  @P2 IMAD.HI.U32 R61, R60, UR10, RZ ;  /* 0x0000000a3c3d2c27 */ /* 0x000fca000f8e00ff */
[----:B------:R-:W-:-:S07]  /*25b0*/  @P2 SHF.R.U32.HI R60, RZ, UR11, R61 ;  /* 0x0000000bff3c2c19 */ /* 0x000fce000801163d */
.L_x_669:
[----:B------:R-:W-:Y:S05]  /*25c0*/  BSYNC B0 ;  /* 0x0000000000007941 */ /* 0x000fea0003800000 */
.L_x_667:
[----:B------:R-:W-:-:S04]  /*25d0*/  IMAD R60, R60, UR7, -R79 ;  /* 0x000000073c3c7c24 */ /* 0x000fc8000f8e0a4f */
[----:B------:R-:W-:-:S05]  /*25e0*/  IMAD R60, R17, -0x2, R60 ;  /* 0xfffffffe113c7824 */ /* 0x000fca00078e023c */
[----:B------:R-:W-:Y:S02]  /*25f0*/  VIMNMX R70, R70, R60, !PT ;  /* 0x0000003c46467248 */ /* 0x000fe40007fe0100 */
[----:B------:R-:W-:-:S07]  /*2600*/  VIADDMNMX R67, R60, UR7, R67, PT ;  /* 0x000000073c437c46 */ /* 0x000fce000b800143 */
.L_x_666:
[C---:B------:R-:W-:Y:S02]  /*2610*/  ISETP.GE.AND P4, PT, R83.reuse, 0x9, PT ;  /* 0x000000095300780c */ /* 0x040fe40003f86270 */
[C---:B------:R-:W-:Y:S02]  /*2620*/  ISETP.GE.AND P2, PT, R83.reuse, 0x2, PT ;  /* 0x000000025300780c */ /* 0x040fe40003f46270 */
[----:B------:R-:W-:Y:S02]  /*2630*/  ISETP.GE.AND P5, PT, R83, 0xa, PT ;  /* 0x0000000a5300780c */ /* 0x000fe40003fa6270 */
[----:B------:R-:W-:Y:S02]  /*2640*/  LOP3.LUT R19, R19, 0xfffffffd, RZ, 0xc0, !PT ;  /* 0xfffffffd13137812 */ /* 0x000fe400078ec0ff */
[----:B------:R-:W-:-:S04]  /*2650*/  ISETP.GT.AND P3, PT, R70, 0x1, !P2 ;  /* 0x000000014600780c */ /* 0x000fc80005764270 */
[----:B------:R-:W-:Y:S02]  /*2660*/  ISETP.LT.OR P3, PT, R67, 0x2, P3 ;  /* 0x000000024300780c */ /* 0x000fe40001f61670 */
[----:B------:R-:W-:Y:S02]  /*2670*/  @P4 LOP3.LUT R19, R19, 0x2, RZ, 0xfc, !PT ;  /* 0x0000000213134812 */ /* 0x000fe400078efcff */
[----:B------:R-:W-:Y:S02]  /*2680*/  FSEL R71, R21, -INF , !P3 ;  /* 0xff80000015477808 */ /* 0x000fe40005800000 */
[----:B------:R-:W-:Y:S02]  /*2690*/  LOP3.LUT R19, R19, 0xfffffffb, RZ, 0xc0, !PT ;  /* 0xfffffffb13137812 */ /* 0x000fe400078ec0ff */
[----:B------:R-:W-:Y:S02]  /*26a0*/  ISETP.GT.AND P4, PT, R70, 0x8, !P4 ;  /* 0x000000084600780c */ /* 0x000fe40006784270 */
[----:B------:R-:W-:-:S02]  /*26b0*/  @P5 LOP3.LUT R19, R19, 0x4, RZ, 0xfc, !PT ;  /* 0x0000000413135812 */ /* 0x000fc400078efcff */
[----:B------:R-:W-:Y:S02]  /*26c0*/  ISETP.GT.AND P3, PT, R70, 0x9, !P5 ;  /* 0x000000094600780c */ /* 0x000fe40006f64270 */
[----:B------:R-:W-:Y:S02]  /*26d0*/  ISETP.GE.AND P5, PT, R83, 0x11, PT ;  /* 0x000000115300780c */ /* 0x000fe40003fa6270 */
[C---:B------:R-:W-:Y:S02]  /*26e0*/  ISETP.LT.OR P4, PT, R67.reuse, 0x9, P4 ;  /* 0x000000094300780c */ /* 0x040fe40002781670 */
[----:B------:R-:W-:Y:S02]  /*26f0*/  ISETP.LT.OR P3, PT, R67, 0xa, P3 ;  /* 0x0000000a4300780c */ /* 0x000fe40001f61670 */
[----:B-1----:R-:W-:Y:S02]  /*2700*/  FSEL R73, R25, -INF , !P4 ;  /* 0xff80000019497808 */ /* 0x002fe40006000000 */
[----:B------:R-:W-:-:S02]  /*2710*/  ISETP.GE.AND P4, PT, R83, 0x12, PT ;  /* 0x000000125300780c */ /* 0x000fc40003f86270 */
[----:B------:R-:W-:Y:S02]  /*2720*/  LOP3.LUT R19, R19, 0xfffffff7, RZ, 0xc0, !PT ;  /* 0xfffffff713137812 */ /* 0x000fe400078ec0ff */
[----:B------:R-:W-:Y:S02]  /*2730*/  FSEL R76, R27, -INF , !P3 ;  /* 0xff8000001b4c7808 */ /* 0x000fe40005800000 */
[----:B------:R-:W-:Y:S02]  /*2740*/  ISETP.GT.AND P3, PT, R70, 0x10, !P5 ;  /* 0x000000104600780c */ /* 0x000fe40006f64270 */
[----:B------:R-:W-:Y:S02]  /*2750*/  @P5 LOP3.LUT R19, R19, 0x8, RZ, 0xfc, !PT ;  /* 0x0000000813135812 */ /* 0x000fe400078efcff */
[----:B------:R-:W-:Y:S02]  /*2760*/  ISETP.LT.OR P3, PT, R67, 0x11, P3 ;  /* 0x000000114300780c */ /* 0x000fe40001f61670 */
[----:B------:R-:W-:-:S02]  /*2770*/  LOP3.LUT R19, R19, 0xfdffffff, RZ, 0xc0, !PT ;  /* 0xfdffffff13137812 */ /* 0x000fc400078ec0ff */
[----:B------:R-:W-:Y:S02]  /*2780*/  FSEL R75, R29, -INF , !P3 ;  /* 0xff8000001d4b7808 */ /* 0x000fe40005800000 */
[----:B------:R-:W-:Y:S02]  /*2790*/  @P4 LOP3.LUT R19, R19, 0x2000000, RZ, 0xfc, !PT ;  /* 0x0200000013134812 */ /* 0x000fe400078efcff */
[----:B------:R-:W-:Y:S02]  /*27a0*/  ISETP.GT.AND P3, PT, R70, 0x11, !P4 ;  /* 0x000000114600780c */ /* 0x000fe40006764270 */
[----:B------:R-:W-:Y:S02]  /*27b0*/  ISETP.GE.AND P4, PT, R83, 0x19, PT ;  /* 0x000000195300780c */ /* 0x000fe40003f86270 */
[----:B------:R-:W-:Y:S02]  /*27c0*/  ISETP.LT.OR P3, PT, R67, 0x12, P3 ;  /* 0x000000124300780c */ /* 0x000fe40001f61670 */
[----:B------:R-:W-:-:S02]  /*27d0*/  LOP3.LUT R19, R19, 0xfeffffff, RZ, 0xc0, !PT ;  /* 0xfeffffff13137812 */ /* 0x000fc400078ec0ff */
[----:B------:R-:W-:Y:S02]  /*27e0*/  FSEL R74, R31, -INF , !P3 ;  /* 0xff8000001f4a7808 */ /* 0x000fe40005800000 */
[----:B------:R-:W-:-:S04]  /*27f0*/  ISETP.GT.AND P3, PT, R70, 0x18, !P4 ;  /* 0x000000184600780c */ /* 0x000fc80006764270 */
[----:B------:R-:W-:Y:S02]  /*2800*/  ISETP.LT.OR P3, PT, R67, 0x19, P3 ;  /* 0x000000194300780c */ /* 0x000fe40001f61670 */
[----:B------:R-:W-:Y:S02]  /*2810*/  @P4 LOP3.LUT R19, R19, 0x1000000, RZ, 0xfc, !PT ;  /* 0x0100000013134812 */ /* 0x000fe400078efcff */
[----:B------:R-:W-:Y:S02]  /*2820*/  ISETP.GE.AND P4, PT, R83, 0x1a, PT ;  /* 0x0000001a5300780c */ /* 0x000fe40003f86270 */
[----:B------:R-:W-:Y:S02]  /*2830*/  LOP3.LUT R19, R19, 0xff7fffff, RZ, 0xc0, !PT ;  /* 0xff7fffff13137812 */ /* 0x000fe400078ec0ff */
[----:B------:R-:W-:Y:S02]  /*2840*/  FSEL R72, R33, -INF , !P3 ;  /* 0xff80000021487808 */ /* 0x000fe40005800000 */
[----:B------:R-:W-:-:S04]  /*2850*/  ISETP.GT.AND P3, PT, R70, 0x19, !P4 ;  /* 0x000000194600780c */ /* 0x000fc80006764270 */
[----:B------:R-:W-:-:S03]  /*2860*/  ISETP.LT.OR P3, PT, R67, 0x1a, P3 ;  /* 0x0000001a4300780c */ /* 0x000fc60001f61670 */
        /* <DEDUP_REMOVED lines=110> */
[----:B------:R-:W-:Y:S02]  /*2f50*/  FSEL R39, R97, -INF , !P3 ;  /* 0xff80000061277808 */ /* 0x000fe40005800000 */
[----:B------:R-:W-:Y:S02]  /*2f60*/  LOP3.LUT R19, R19, 0xffffffef, RZ, 0xc0, !PT ;  /* 0xffffffef13137812 */ /* 0x000fe400078ec0ff */
[----:B------:R-:W-:-:S04]  /*2f70*/  ISETP.GT.AND P3, PT, R70, 0x68, !P4 ;  /* 0x000000684600780c */ /* 0x000fc80006764270 */
[----:B------:R-:W-:-:S03]  /*2f80*/  ISETP.LT.OR P3, PT, R67, 0x69, P3 ;  /* 0x000000694300780c */ /* 0x000fc60001f61670 */
[----:B------:R-:W-:Y:S02]  /*2f90*/  @P4 LOP3.LUT R19, R19, 0x10, RZ, 0xfc, !PT ;  /* 0x0000001013134812 */ /* 0x000fe400078efcff */
[----:B------:R-:W-:Y:S02]  /*2fa0*/  ISETP.GE.AND P4, PT, R83, 0x6a, PT ;  /* 0x0000006a5300780c */ /* 0x000fe40003f86270 */
[----:B------:R-:W-:Y:S02]  /*2fb0*/  FSEL R33, R98, -INF , !P3 ;  /* 0xff80000062217808 */ /* 0x000fe40005800000 */
[----:B------:R-:W-:Y:S02]  /*2fc0*/  ISETP.GT.AND P3, PT, R70, 0x69, !P4 ;  /* 0x000000694600780c */ /* 0x000fe40006764270 */
[----:B------:R-:W-:Y:S02]  /*2fd0*/  LOP3.LUT R19, R19, 0xfbffffff, RZ, 0xc0, !PT ;  /* 0xfbffffff13137812 */ /* 0x000fe400078ec0ff */
[----:B------:R-:W-:-:S04]  /*2fe0*/  ISETP.LT.OR P3, PT, R67, 0x6a, P3 ;  /* 0x0000006a4300780c */ /* 0x000fc80001f61670 */
[----:B------:R-:W-:Y:S02]  /*2ff0*/  FSEL R31, R77, -INF , !P3 ;  /* 0xff8000004d1f7808 */ /* 0x000fe40005800000 */
[----:B------:R-:W-:Y:S02]  /*3000*/  ISETP.GE.AND P3, PT, R83, 0x71, PT ;  /* 0x000000715300780c */ /* 0x000fe40003f66270 */
[----:B------:R-:W-:Y:S02]  /*3010*/  @P4 LOP3.LUT R19, R19, 0x4000000, RZ, 0xfc, !PT ;  /* 0x0400000013134812 */ /* 0x000fe400078efcff */
[----:B------:R-:W-:Y:S02]  /*3020*/  ISETP.GT.AND P4, PT, R70, 0x70, !P3 ;  /* 0x000000704600780c */ /* 0x000fe40005f84270 */
[----:B------:R-:W-:Y:S02]  /*3030*/  LOP3.LUT R19, R19, 0xfffffffe, RZ, 0xc0, !PT ;  /* 0xfffffffe13137812 */ /* 0x000fe400078ec0ff */
[----:B------:R-:W-:-:S04]  /*3040*/  ISETP.LT.OR P4, PT, R67, 0x71, P4 ;  /* 0x000000714300780c */ /* 0x000fc80002781670 */
[----:B------:R-:W-:Y:S02]  /*3050*/  FSEL R29, R80, -INF , !P4 ;  /* 0xff800000501d7808 */ /* 0x000fe40006000000 */
[----:B------:R-:W-:-:S04]  /*3060*/  ISETP.GE.AND P4, PT, R83, 0x72, PT ;  /* 0x000000725300780c */ /* 0x000fc80003f86270 */
[----:B------:R-:W-:-:S04]  /*3070*/  ISETP.GT.AND P5, PT, R70, 0x71, !P4 ;  /* 0x000000714600780c */ /* 0x000fc800067a4270 */
[----:B------:R-:W-:-:S04]  /*3080*/  ISETP.LT.OR P5, PT, R67, 0x72, P5 ;  /* 0x000000724300780c */ /* 0x000fc80002fa1670 */
[----:B------:R-:W-:Y:S02]  /*3090*/  FSEL R27, R81, -INF , !P5 ;  /* 0xff800000511b7808 */ /* 0x000fe40006800000 */
[----:B------:R-:W-:-:S04]  /*30a0*/  ISETP.GE.AND P5, PT, R83, 0x79, PT ;  /* 0x000000795300780c */ /* 0x000fc80003fa6270 */
[----:B------:R-:W-:-:S04]  /*30b0*/  ISETP.GT.AND P6, PT, R70, 0x78, !P5 ;  /* 0x000000784600780c */ /* 0x000fc80006fc4270 */
[----:B------:R-:W-:-:S04]  /*30c0*/  ISETP.LT.OR P6, PT, R67, 0x79, P6 ;  /* 0x000000794300780c */ /* 0x000fc800037c1670 */
[----:B------:R-:W-:Y:S02]  /*30d0*/  FSEL R21, R84, -INF , !P6 ;  /* 0xff80000054157808 */ /* 0x000fe40007000000 */
[----:B------:R-:W-:-:S13]  /*30e0*/  ISETP.GE.AND P6, PT, R83, 0x1, PT ;  /* 0x000000015300780c */ /* 0x000fda0003fc6270 */
[----:B------:R-:W-:Y:S02]  /*30f0*/  @P6 LOP3.LUT R19, R19, 0x1, RZ, 0xfc, !PT ;  /* 0x0000000113136812 */ /* 0x000fe400078efcff */
[----:B------:R-:W-:Y:S02]  /*3100*/  ISETP.GT.AND P6, PT, R70, RZ, !P6 ;  /* 0x000000ff4600720c */ /* 0x000fe400077c4270 */
[----:B------:R-:W-:Y:S02]  /*3110*/  LOP3.LUT R19, R19, 0xf7ffffff, RZ, 0xc0, !PT ;  /* 0xf7ffffff13137812 */ /* 0x000fe400078ec0ff */
[----:B------:R-:W-:-:S04]  /*3120*/  ISETP.LT.OR P6, PT, R67, 0x1, P6 ;  /* 0x000000014300780c */ /* 0x000fc800037c1670 */
[----:B------:R-:W-:Y:S01]  /*3130*/  FSEL R81, R0, -INF , !P6 ;  /* 0xff80000000517808 */ /* 0x000fe20007000000 */
[----:B------:R-:W-:Y:S01]  /*3140*/  VIADD R0, R3, 0x8 ;  /* 0x0000000803007836 */ /* 0x000fe20000000000 */
[----:B------:R-:W-:-:S13]  /*3150*/  ISETP.GE.AND P6, PT, R83, 0x7a, PT ;  /* 0x0000007a5300780c */ /* 0x000fda0003fc6270 */
[----:B------:R-:W-:Y:S02]  /*3160*/  @P6 LOP3.LUT R19, R19, 0x8000000, RZ, 0xfc, !PT ;  /* 0x0800000013136812 */ /* 0x000fe400078efcff */
[----:B------:R-:W-:Y:S01]  /*3170*/  ISETP.GT.AND P6, PT, R70, 0x79, !P6 ;  /* 0x000000794600780c */ /* 0x000fe200077c4270 */
[----:B------:R-:W-:-:S03]  /*3180*/  IMAD.IADD R70, R82, 0x1, R0 ;  /* 0x0000000152467824 */ /* 0x000fc600078e0200 */
[----:B------:R-:W-:Y:S02]  /*3190*/  ISETP.LT.OR P6, PT, R67, 0x7a, P6 ;  /* 0x0000007a4300780c */ /* 0x000fe400037c1670 */
[----:B------:R-:W-:Y:S02]  /*31a0*/  VIADDMNMX R67, R0, R87, R78, PT ;  /* 0x0000005700437246 */ /* 0x000fe4000380014e */
[----:B------:R-:W-:Y:S02]  /*31b0*/  FSEL R25, R85, -INF , !P6 ;  /* 0xff80000055197808 */ /* 0x000fe40007000000 */
[----:B------:R-:W-:-:S13]  /*31c0*/  PLOP3.LUT P6, PT, PT, PT, UP0, 0x40, 0x0 ;  /* 0x000000000000781c */ /* 0x000fda0003fce808 */
[----:B------:R-:W-:Y:S05]  /*31d0*/  @P6 BRA `(.L_x_670) ;  /* 0x0000000000646947 */ /* 0x000fea0003800000 */
        /* <DEDUP_REMOVED lines=9> */
[----:B------:R-:W-:Y:S01]  /*3270*/  @P6 IMAD.HI.U32 R35, R78, UR10, RZ ;  /* 0x0000000a4e236c27 */ /* 0x000fe2000f8e00ff */
[----:B------:R-:W-:-:S13]  /*3280*/  PLOP3.LUT P6, PT, PT, PT, UP1, 0x80, 0x0 ;  /* 0x000000000000781c */ /* 0x000fda0003fcf018 */
[----:B------:R-:W-:-:S04]  /*3290*/  @P6 SHF.R.U32.HI R78, RZ, UR11, R35 ;  /* 0x0000000bff4e6c19 */ /* 0x000fc80008011623 */
[----:B------:R-:W-:Y:S01]  /*32a0*/  LOP3.LUT R78, RZ, R78, RZ, 0x33, !PT ;  /* 0x0000004eff4e7212 */ /* 0x000fe200078e33ff */
[----:B------:R-:W-:Y:S06]  /*32b0*/  BRA `(.L_x_673) ;  /* 0x0000000000187947 */ /* 0x000fec0003800000 */
.L_x_672:
[----:B------:R-:W-:-:S06]  /*32c0*/  UISETP.NE.AND UP1, UPT, UR7, 0x1, UPT ;  /* 0x000000010700788c */ /* 0x000fcc000bf25270 */
[----:B------:R-:W-:-:S05]  /*32d0*/  PLOP3.LUT P6, PT, PT, PT, UP1, 0x80, 0x0 ;  /* 0x000000000000781c */ /* 0x000fca0003fcf018 */
[----:B------:R-:W-:-:S08]  /*32e0*/  @UP1 ULDC.64 UR10, c[0x0][0x9e8] ;  /* 0x00027a00000a1ab9 */ /* 0x000fd00000000a00 */
[----:B------:R-:W-:Y:S01]  /*32f0*/  @P6 IMAD.HI.U32 R35, R78, UR10, RZ ;  /* 0x0000000a4e236c27 */ /* 0x000fe2000f8e00ff */
[----:B------:R-:W-:-:S13]  /*3300*/  PLOP3.LUT P6, PT, PT, PT, UP1, 0x80, 0x0 ;  /* 0x000000000000781c */ /* 0x000fda0003fcf018 */
[----:B------:R-:W-:-:S07]  /*3310*/  @P6 SHF.R.U32.HI R78, RZ, UR11, R35 ;  /* 0x0000000bff4e6c19 */ /* 0x000fce0008011623 */
.L_x_673:
[----:B------:R-:W-:Y:S05]  /*3320*/  BSYNC B0 ;  /* 0x0000000000007941 */ /* 0x000fea0003800000 */
.L_x_671:
[----:B------:R-:W-:-:S04]  /*3330*/  IMAD R78, R78, UR7, -R79 ;  /* 0x000000074e4e7c24 */ /* 0x000fc8000f8e0a4f */
[----:B------:R-:W-:-:S05]  /*3340*/  IMAD R78, R17, -0x2, R78 ;  /* 0xfffffffe114e7824 */ /* 0x000fca00078e024e */
[----:B------:R-:W-:Y:S02]  /*3350*/  VIMNMX R70, R70, R78, !PT ;  /* 0x0000004e46467248 */ /* 0x000fe40007fe0100 */
[----:B------:R-:W-:-:S07]  /*3360*/  VIADDMNMX R67, R78, UR7, R67, PT ;  /* 0x000000074e437c46 */ /* 0x000fce000b800143 */
.L_x_670:
[----:B------:R-:W-:Y:S01]  /*3370*/  ISETP.GT.AND P2, PT, R70, 0x1, !P2 ;  /* 0x000000014600780c */ /* 0x000fe20005744270 */
[----:B------:R-:W-:Y:S01]  /*3380*/  ULDC UR22, c[0x0][0x988] ;  /* 0x0002620000167ab9 */ /* 0x000fe20000000800 */
[----:B------:R-:W-:Y:S01]  /*3390*/  LOP3.LUT P6, RZ, R19, 0x8, RZ, 0xc0, !PT ;  /* 0x0000000813ff7812 */ /* 0x000fe200078cc0ff */
[----:B------:R-:W-:Y:S01]  /*33a0*/  IMAD R6, R6, UR47, -R5 ;  /* 0x0000002f06067c24 */ /* 0x000fe2000f8e0a05 */
[----:B------:R-:W-:Y:S02]  /*33b0*/  ISETP.LT.OR P2, PT, R67, 0x2, P2 ;  /* 0x000000024300780c */ /* 0x000fe40001741670 */
[----:B------:R-:W-:Y:S02]  /*33c0*/  ISETP.GT.AND P3, PT, R70, 0x70, !P3 ;  /* 0x000000704600780c */ /* 0x000fe40005f64270 */
[----:B------:R-:W-:Y:S02]  /*33d0*/  FSEL R37, R7, -INF , !P2 ;  /* 0xff80000007257808 */ /* 0x000fe40005000000 */
[----:B------:R-:W-:-:S02]  /*33e0*/  LOP3.LUT P2, RZ, R19, 0x2, RZ, 0xc0, !PT ;  /* 0x0000000213ff7812 */ /* 0x000fc4000784c0ff */
[C---:B------:R-:W-:Y:S02]  /*33f0*/  ISETP.GT.AND P4, PT, R70.reuse, 0x71, !P4 ;  /* 0x000000714600780c */ /* 0x040fe40006784270 */
[C---:B------:R-:W-:Y:S02]  /*3400*/  ISETP.GT.AND P2, PT, R70.reuse, 0x8, !P2 ;  /* 0x000000084600780c */ /* 0x040fe40005744270 */
[C---:B------:R-:W-:Y:S02]  /*3410*/  ISETP.LT.OR P3, PT, R67.reuse, 0x71, P3 ;  /* 0x000000714300780c */ /* 0x040fe40001f61670 */
[----:B------:R-:W-:Y:S02]  /*3420*/  ISETP.LT.OR P2, PT, R67, 0x9, P2 ;  /* 0x000000094300780c */ /* 0x000fe40001741670 */
[----:B------:R-:W-:Y:S02]  /*3430*/  ISETP.GT.AND P5, PT, R70, 0x78, !P5 ;  /* 0x000000784600780c */ /* 0x000fe40006fa4270 */
[----:B------:R-:W-:-:S02]  /*3440*/  FSEL R9, R9, -INF , !P2 ;  /* 0xff80000009097808 */ /* 0x000fc40005000000 */
[----:B------:R-:W-:Y:S02]  /*3450*/  LOP3.LUT P2, RZ, R19, 0x4, RZ, 0xc0, !PT ;  /* 0x0000000413ff7812 */ /* 0x000fe4000784c0ff */
[C---:B------:R-:W-:Y:S02]  /*3460*/  ISETP.LT.OR P4, PT, R67.reuse, 0x72, P4 ;  /* 0x000000724300780c */ /* 0x040fe40002781670 */
[----:B------:R-:W-:Y:S02]  /*3470*/  ISETP.GT.AND P2, PT, R70, 0x9, !P2 ;  /* 0x000000094600780c */ /* 0x000fe40005744270 */
[----:B------:R-:W-:Y:S02]  /*3480*/  FSEL R46, R46, -INF , !P3 ;  /* 0xff8000002e2e7808 */ /* 0x000fe40005800000 */
[C---:B------:R-:W-:Y:S02]  /*3490*/  ISETP.LT.OR P2, PT, R67.reuse, 0xa, P2 ;  /* 0x0000000a4300780c */ /* 0x040fe40001741670 */
[----:B------:R-:W-:-:S02]  /*34a0*/  ISETP.LT.OR P5, PT, R67, 0x79, P5 ;  /* 0x000000794300780c */ /* 0x000fc40002fa1670 */
[----:B------:R-:W-:Y:S02]  /*34b0*/  FSEL R35, R8, -INF , !P2 ;  /* 0xff80000008237808 */ /* 0x000fe40005000000 */
[----:B------:R-:W-:Y:S02]  /*34c0*/  ISETP.GT.AND P2, PT, R70, 0x10, !P6 ;  /* 0x000000104600780c */ /* 0x000fe40007744270 */
[----:B------:R-:W-:Y:S02]  /*34d0*/  FMNMX.FTZ R8, R81, R71, !PT ;  /* 0x0000004751087209 */ /* 0x000fe40007810000 */
[----:B------:R-:W-:Y:S02]  /*34e0*/  ISETP.LT.OR P2, PT, R67, 0x11, P2 ;  /* 0x000000114300780c */ /* 0x000fe40001741670 */
[----:B------:R-:W-:Y:S02]  /*34f0*/  FMNMX.FTZ R77, R73, R8, !PT ;  /* 0x00000008494d7209 */ /* 0x000fe40007810000 */
[----:B------:R-:W-:-:S02]  /*3500*/  FSEL R7, R10, -INF , !P2 ;  /* 0xff8000000a077808 */ /* 0x000fc40005000000 */
[----:B------:R-:W-:Y:S02]  /*3510*/  LOP3.LUT P2, RZ, R19, 0x2000000, RZ, 0xc0, !PT ;  /* 0x0200000013ff7812 */ /* 0x000fe4000784c0ff */
[----:B------:R-:W-:Y:S02]  /*3520*/  FMNMX.FTZ R8, R76, R77, !PT ;  /* 0x0000004d4c087209 */ /* 0x000fe40007810000 */
[----:B------:R-:W-:Y:S02]  /*3530*/  ISETP.GT.AND P2, PT, R70, 0x11, !P2 ;  /* 0x000000114600780c */ /* 0x000fe40005744270 */
[----:B------:R-:W-:Y:S02]  /*3540*/  FMNMX.FTZ R77, R75, R8, !PT ;  /* 0x000000084b4d7209 */ /* 0x000fe40007810000 */
[----:B------:R-:W-:Y:S02]  /*3550*/  ISETP.LT.OR P2, PT, R67, 0x12, P2 ;  /* 0x000000124300780c */ /* 0x000fe40001741670 */
[----:B------:R-:W-:-:S02]  /*3560*/  FMNMX.FTZ R77, R74, R77, !PT ;  /* 0x0000004d4a4d7209 */ /* 0x000fc40007810000 */
[----:B------:R-:W-:Y:S02]  /*3570*/  FSEL R11, R11, -INF , !P2 ;  /* 0xff8000000b0b7808 */ /* 0x000fe40005000000 */
[----:B------:R-:W-:Y:S02]  /*3580*/  LOP3.LUT P2, RZ, R19, 0x1000000, RZ, 0xc0, !PT ;  /* 0x0100000013ff7812 */ /* 0x000fe4000784c0ff */
[----:B------:R-:W-:Y:S02]  /*3590*/  FMNMX.FTZ R8, R72, R77, !PT ;  /* 0x0000004d48087209 */ /* 0x000fe40007810000 */
[----:B------:R-:W-:Y:S02]  /*35a0*/  ISETP.GT.AND P2, PT, R70, 0x18, !P2 ;  /* 0x000000184600780c */ /* 0x000fe40005744270 */
[----:B------:R-:W-:Y:S02]  /*35b0*/  FMNMX.FTZ R77, R69, R8, !PT ;  /* 0x00000008454d7209 */ /* 0x000fe40007810000 */
[----:B------:R-:W-:-:S02]  /*35c0*/  ISETP.LT.OR P2, PT, R67, 0x19, P2 ;  /* 0x000000194300780c */ /* 0x000fc40001741670 */
[----:B------:R-:W-:Y:S02]  /*35d0*/  FMNMX.FTZ R77, R68, R77, !PT ;  /* 0x0000004d444d7209 */ /* 0x000fe40007810000 */
[----:B------:R-:W-:Y:S02]  /*35e0*/  FSEL R12, R12, -INF , !P2 ;  /* 0xff8000000c0c7808 */ /* 0x000fe40005000000 */
[C---:B------:R-:W-:Y:S02]  /*35f0*/  LOP3.LUT P2, RZ, R19.reuse, 0x800000, RZ, 0xc0, !PT ;  /* 0x0080000013ff7812 */ /* 0x040fe4000784c0ff */
[----:B------:R-:W-:Y:S02]  /*3600*/  LOP3.LUT P6, RZ, R19, 0x8000, RZ, 0xc0, !PT ;  /* 0x0000800013ff7812 */ /* 0x000fe400078cc0ff */
[----:B------:R-:W-:Y:S02]  /*3610*/  ISETP.GT.AND P2, PT, R70, 0x19, !P2 ;  /* 0x000000194600780c */ /* 0x000fe40005744270 */
[----:B------:R-:W-:-:S02]  /*3620*/  FMNMX.FTZ R77, R64, R77, !PT ;  /* 0x0000004d404d7209 */ /* 0x000fc40007810000 */
[----:B------:R-:W-:Y:S02]  /*3630*/  ISETP.LT.OR P2, PT, R67, 0x1a, P2 ;  /* 0x0000001a4300780c */ /* 0x000fe40001741670 */
[----:B------:R-:W-:Y:S02]  /*3640*/  FMNMX.FTZ R77, R66, R77, !PT ;  /* 0x0000004d424d7209 */ /* 0x000fe40007810000 */
[----:B------:R-:W-:Y:S02]  /*3650*/  FSEL R13, R13, -INF , !P2 ;  /* 0xff8000000d0d7808 */ /* 0x000fe40005000000 */
[----:B------:R-:W-:Y:S02]  /*3660*/  LOP3.LUT P2, RZ, R19, 0x400000, RZ, 0xc0, !PT ;  /* 0x0040000013ff7812 */ /* 0x000fe4000784c0ff */
[----:B------:R-:W-:Y:S02]  /*3670*/  FMNMX.FTZ R8, R62, R77, !PT ;  /* 0x0000004d3e087209 */ /* 0x000fe40007810000 */
[----:B------:R-:W-:-:S02]  /*3680*/  ISETP.GT.AND P2, PT, R70, 0x20, !P2 ;  /* 0x000000204600780c */ /* 0x000fc40005744270 */
[----:B------:R-:W-:Y:S02]  /*3690*/  FMNMX.FTZ R8, R65, R8, !PT ;  /* 0x0000000841087209 */ /* 0x000fe40007810000 */
[----:B------:R-:W-:Y:S02]  /*36a0*/  ISETP.LT.OR P2, PT, R67, 0x21, P2 ;  /* 0x000000214300780c */ /* 0x000fe40001741670 */
[----:B------:R-:W-:Y:S02]  /*36b0*/  FMNMX.FTZ R77, R89, R8, !PT ;  /* 0x00000008594d7209 */ /* 0x000fe40007810000 */
[----:B------:R-:W-:Y:S02]  /*36c0*/  FSEL R14, R14, -INF , !P2 ;  /* 0xff8000000e0e7808 */ /* 0x000fe40005000000 */
[----:B------:R-:W-:Y:S02]  /*36d0*/  LOP3.LUT P2, RZ, R19, 0x200000, RZ, 0xc0, !PT ;  /* 0x0020000013ff7812 */ /* 0x000fe4000784c0ff */
[----:B------:R-:W-:-:S02]  /*36e0*/  FMNMX.FTZ R8, R90, R77, !PT ;  /* 0x0000004d5a087209 */ /* 0x000fc40007810000 */
[----:B------:R-:W-:Y:S02]  /*36f0*/  ISETP.GT.AND P2, PT, R70, 0x21, !P2 ;  /* 0x000000214600780c */ /* 0x000fe40005744270 */
[----:B------:R-:W-:Y:S02]  /*3700*/  FMNMX.FTZ R8, R63, R8, !PT ;  /* 0x000000083f087209 */ /* 0x000fe40007810000 */
[----:B------:R-:W-:Y:S02]  /*3710*/  ISETP.LT.OR P2, PT, R67, 0x22, P2 ;  /* 0x000000224300780c */ /* 0x000fe40001741670 */
[----:B------:R-:W-:Y:S02]  /*3720*/  FMNMX.FTZ R77, R61, R8, !PT ;  /* 0x000000083d4d7209 */ /* 0x000fe40007810000 */
[----:B------:R-:W-:Y:S02]  /*3730*/  FSEL R15, R15, -INF , !P2 ;  /* 0xff8000000f0f7808 */ /* 0x000fe40005000000 */
[----:B------:R-:W-:-:S02]  /*3740*/  LOP3.LUT P2, RZ, R19, 0x100000, RZ, 0xc0, !PT ;  /* 0x0010000013ff7812 */ /* 0x000fc4000784c0ff */
[----:B------:R-:W-:Y:S02]  /*3750*/  FMNMX.FTZ R77, R60, R77, !PT ;  /* 0x0000004d3c4d7209 */ /* 0x000fe40007810000 */
        /* <DEDUP_REMOVED lines=19> */
[----:B------:R-:W-:Y:S02]  /*3890*/  LOP3.LUT P2, RZ, R19, 0x20000, RZ, 0xc0, !PT ;  /* 0x0002000013ff7812 */ /* 0x000fe4000784c0ff */
[----:B------:R-:W-:Y:S02]  /*38a0*/  FMNMX.FTZ R8, R33, R8, !PT ;  /* 0x0000000821087209 */ /* 0x000fe40007810000 */
        /* <DEDUP_REMOVED lines=12> */
[----:B------:R-:W-:Y:S01]  /*3970*/  ISETP.GT.AND P2, PT, R70, 0x39, !P6 ;  /* 0x000000394600780c */ /* 0x000fe20007744270 */
[----:B------:R-:W1:Y:S01]  /*3980*/  SHFL.BFLY PT, R77, R10, 0x2, 0x1f ;  /* 0x0c401f000a4d7f89 */ /* 0x000e6200000e0000 */
[----:B------:R-:W-:-:S02]  /*3990*/  LOP3.LUT P6, RZ, R19, 0x10, RZ, 0xc0, !PT ;  /* 0x0000001013ff7812 */ /* 0x000fc400078cc0ff */
[----:B------:R-:W-:Y:S02]  /*39a0*/  ISETP.LT.OR P2, PT, R67, 0x3a, P2 ;  /* 0x0000003a4300780c */ /* 0x000fe40001741670 */
[----:B------:R-:W-:Y:S02]  /*39b0*/  R2UR UR10, R6 ;  /* 0x00000000060a72ca */ /* 0x000fe400000e0000 */
[----:B------:R-:W-:Y:S02]  /*39c0*/  FSEL R32, R32, -INF , !P2 ;  /* 0xff80000020207808 */ /* 0x000fe40005000000 */
[----:B------:R-:W-:-:S04]  /*39d0*/  LOP3.LUT P2, RZ, R19, 0x4000, RZ, 0xc0, !PT ;  /* 0x0000400013ff7812 */ /* 0x000fc8000784c0ff */
[----:B------:R-:W-:-:S04]  /*39e0*/  ISETP.GT.AND P2, PT, R70, 0x40, !P2 ;  /* 0x000000404600780c */ /* 0x000fc80005744270 */
[----:B------:R-:W-:Y:S01]  /*39f0*/  ISETP.LT.OR P2, PT, R67, 0x41, P2 ;  /* 0x000000414300780c */ /* 0x000fe20001741670 */
[----:B------:R-:W-:-:S03]  /*3a00*/  UIADD3 UR10, UR42, UR10, URZ ;  /* 0x0000000a2a0a7290 */ /* 0x000fc6000fffe03f */
[----:B------:R-:W-:Y:S01]  /*3a10*/  FSEL R34, R34, -INF , !P2 ;  /* 0xff80000022227808 */ /* 0x000fe20005000000 */
[----:B------:R-:W-:Y:S01]  /*3a20*/  UIADD3 UR6, UR10, UR6, URZ ;  /* 0x000000060a067290 */ /* 0x000fe2000fffe03f */
[----:B------:R-:W-:Y:S02]  /*3a30*/  LOP3.LUT P2, RZ, R19, 0x2000, RZ, 0xc0, !PT ;  /* 0x0000200013ff7812 */ /* 0x000fe4000784c0ff */
[----:B-1----:R-:W-:Y:S02]  /*3a40*/  FMNMX.FTZ R77, R10, R77, !PT ;  /* 0x0000004d0a4d7209 */ /* 0x002fe40007810000 */
[----:B------:R-:W-:-:S03]  /*3a50*/  ISETP.GT.AND P2, PT, R70, 0x41, !P2 ;  /* 0x000000414600780c */ /* 0x000fc60005744270 */
[----:B------:R-:W1:Y:S01]  /*3a60*/  SHFL.BFLY PT, R8, R77, 0x1, 0x1f ;  /* 0x0c201f004d087f89 */ /* 0x000e6200000e0000 */
[----:B------:R-:W-:-:S04]  /*3a70*/  ISETP.LT.OR P2, PT, R67, 0x42, P2 ;  /* 0x000000424300780c */ /* 0x000fc80001741670 */
[----:B------:R-:W-:Y:S02]  /*3a80*/  FSEL R36, R36, -INF , !P2 ;  /* 0xff80000024247808 */ /* 0x000fe40005000000 */
[----:B------:R-:W-:-:S04]  /*3a90*/  LOP3.LUT P2, RZ, R19, 0x1000, RZ, 0xc0, !PT ;  /* 0x0000100013ff7812 */ /* 0x000fc8000784c0ff */
[----:B------:R-:W-:-:S04]  /*3aa0*/  ISETP.GT.AND P2, PT, R70, 0x48, !P2 ;  /* 0x000000484600780c */ /* 0x000fc80005744270 */
[----:B------:R-:W-:-:S04]  /*3ab0*/  ISETP.LT.OR P2, PT, R67, 0x49, P2 ;  /* 0x000000494300780c */ /* 0x000fc80001741670 */
[----:B------:R-:W-:Y:S02]  /*3ac0*/  FSEL R38, R38, -INF , !P2 ;  /* 0xff80000026267808 */ /* 0x000fe40005000000 */
[----:B------:R-:W-:Y:S02]  /*3ad0*/  LOP3.LUT P2, RZ, R19, 0x800, RZ, 0xc0, !PT ;  /* 0x0000080013ff7812 */ /* 0x000fe4000784c0ff */
[----:B-1----:R-:W-:Y:S02]  /*3ae0*/  FMNMX.FTZ R8, R77, R8, !PT ;  /* 0x000000084d087209 */ /* 0x002fe40007810000 */
[----:B------:R-:W-:-:S03]  /*3af0*/  ISETP.GT.AND P2, PT, R70, 0x49, !P2 ;  /* 0x000000494600780c */ /* 0x000fc60005744270 */
[----:B------:R-:W-:Y:S01]  /*3b00*/  FMUL.FTZ R78, R8, UR22 ;  /* 0x00000016084e7c20 */ /* 0x000fe20008410000 */
[----:B------:R-:W-:-:S04]  /*3b10*/  ISETP.LT.OR P2, PT, R67, 0x4a, P2 ;  /* 0x0000004a4300780c */ /* 0x000fc80001741670 */
[----:B------:R-:W-:Y:S02]  /*3b20*/  FSEL R40, R40, -INF , !P2 ;  /* 0xff80000028287808 */ /* 0x000fe40005000000 */
[----:B------:R-:W-:-:S04]  /*3b30*/  LOP3.LUT P2, RZ, R19, 0x400, RZ, 0xc0, !PT ;  /* 0x0000040013ff7812 */ /* 0x000fc8000784c0ff */
[----:B------:R-:W-:-:S04]  /*3b40*/  ISETP.GT.AND P2, PT, R70, 0x50, !P2 ;  /* 0x000000504600780c */ /* 0x000fc80005744270 */
        /* <DEDUP_REMOVED lines=22> */
[----:B------:R-:W-:Y:S02]  /*3cb0*/  ISETP.GT.AND P2, PT, R70, 0x68, !P6 ;  /* 0x000000684600780c */ /* 0x000fe40007744270 */
[----:B------:R-:W-:Y:S02]  /*3cc0*/  LOP3.LUT P6, RZ, R19, 0x1, RZ, 0xc0, !PT ;  /* 0x0000000113ff7812 */ /* 0x000fe400078cc0ff */
[----:B------:R-:W-:-:S04]  /*3cd0*/  ISETP.LT.OR P2, PT, R67, 0x69, P2 ;  /* 0x000000694300780c */ /* 0x000fc80001741670 */
[----:B------:R-:W-:Y:S02]  /*3ce0*/  FSEL R56, R56, -INF , !P2 ;  /* 0xff80000038387808 */ /* 0x000fe40005000000 */
[----:B------:R-:W-:-:S04]  /*3cf0*/  FSETP.NEU.FTZ.AND P2, PT, R8, -INF , PT ;  /* 0xff8000000800780b */ /* 0x000fc80003f5d000 */
[----:B------:R-:W-:Y:S02]  /*3d00*/  FSEL R78, R78, RZ, P2 ;  /* 0x000000ff4e4e7208 */ /* 0x000fe40001000000 */
[C---:B------:R-:W-:Y:S02]  /*3d10*/  ISETP.GT.AND P2, PT, R70.reuse, RZ, !P6 ;  /* 0x000000ff4600720c */ /* 0x040fe40007744270 */
[----:B------:R-:W-:Y:S01]  /*3d20*/  LOP3.LUT P6, RZ, R19, 0x8000000, RZ, 0xc0, !PT ;  /* 0x0800000013ff7812 */ /* 0x000fe200078cc0ff */
[--C-:B------:R-:W-:Y:S01]  /*3d30*/  FFMA.FTZ R148, R81, UR22, -R78.reuse ;  /* 0x0000001651947c23 */ /* 0x100fe2000801084e */
[----:B------:R-:W-:Y:S01]  /*3d40*/  ISETP.LT.OR P2, PT, R67, 0x1, P2 ;  /* 0x000000014300780c */ /* 0x000fe20001741670 */
[--C-:B------:R-:W-:Y:S01]  /*3d50*/  FFMA.FTZ R132, R61, UR22, -R78.reuse ;  /* 0x000000163d847c23 */ /* 0x100fe2000801084e */
[----:B------:R-:W-:Y:S01]  /*3d60*/  ISETP.GT.AND P6, PT, R70, 0x79, !P6 ;  /* 0x000000794600780c */ /* 0x000fe200077c4270 */
[--C-:B------:R-:W-:Y:S01]  /*3d70*/  FFMA.FTZ R71, R71, UR22, -R78.reuse ;  /* 0x0000001647477c23 */ /* 0x100fe2000801084e */
[----:B------:R-:W-:Y:S01]  /*3d80*/  FSEL R4, R4, -INF , !P2 ;  /* 0xff80000004047808 */ /* 0x000fe20005000000 */
[--C-:B------:R-:W-:Y:S01]  /*3d90*/  FFMA.FTZ R150, R73, UR22, -R78.reuse ;  /* 0x0000001649967c23 */ /* 0x100fe2000801084e */
[----:B------:R-:W-:Y:S01]  /*3da0*/  LOP3.LUT P2, RZ, R19, 0x4000000, RZ, 0xc0, !PT ;  /* 0x0400000013ff7812 */ /* 0x000fe2000784c0ff */
[----:B------:R-:W-:Y:S01]  /*3db0*/  MUFU.EX2 R148, R148 ;  /* 0x0000009400947308 */ /* 0x000fe20000000800 */
[----:B------:R-:W-:Y:S01]  /*3dc0*/  FMNMX.FTZ R10, R4, R37, !PT ;  /* 0x00000025040a7209 */ /* 0x000fe20007810000 */
[--C-:B------:R-:W-:Y:S01]  /*3dd0*/  FFMA.FTZ R73, R76, UR22, -R78.reuse ;  /* 0x000000164c497c23 */ /* 0x100fe2000801084e */
[----:B------:R-:W-:Y:S01]  /*3de0*/  ISETP.GT.AND P2, PT, R70, 0x69, !P2 ;  /* 0x000000694600780c */ /* 0x000fe20005744270 */
[--C-:B------:R-:W-:Y:S01]  /*3df0*/  FFMA.FTZ R120, R29, UR22, -R78.reuse ;  /* 0x000000161d787c23 */ /* 0x100fe2000801084e */
[----:B------:R-:W-:Y:S01]  /*3e00*/  FMNMX.FTZ R10, R9, R10, !PT ;  /* 0x0000000a090a7209 */ /* 0x000fe20007810000 */
[--C-:B------:R-:W-:Y:S01]  /*3e10*/  FFMA.FTZ R144, R75, UR22, -R78.reuse ;  /* 0x000000164b907c23 */ /* 0x100fe2000801084e */
[----:B------:R-:W-:Y:S01]  /*3e20*/  ISETP.LT.OR P2, PT, R67, 0x6a, P2 ;  /* 0x0000006a4300780c */ /* 0x000fe20001741670 */
[----:B------:R-:W1:Y:S01]  /*3e30*/  MUFU.EX2 R71, R71 ;  /* 0x0000004700477308 */ /* 0x000e620000000800 */
[----:B------:R-:W-:Y:S01]  /*3e40*/  FMNMX.FTZ R10, R35, R10, !PT ;  /* 0x0000000a230a7209 */ /* 0x000fe20007810000 */
[--C-:B------:R-:W-:Y:S01]  /*3e50*/  FFMA.FTZ R122, R21, UR22, -R78.reuse ;  /* 0x00000016157a7c23 */ /* 0x100fe2000801084e */
[----:B------:R-:W-:Y:S01]  /*3e60*/  FSEL R43, R43, -INF , !P2 ;  /* 0xff8000002b2b7808 */ /* 0x000fe20005000000 */
[--C-:B------:R-:W-:Y:S01]  /*3e70*/  FFMA.FTZ R75, R74, UR22, -R78.reuse ;  /* 0x000000164a4b7c23 */ /* 0x100fe2000801084e */
[----:B------:R-:W-:Y:S01]  /*3e80*/  FMNMX.FTZ R10, R7, R10, !PT ;  /* 0x0000000a070a7209 */ /* 0x000fe20007810000 */
[--C-:B------:R-:W-:Y:S01]  /*3e90*/  FFMA.FTZ R21, R25, UR22, -R78.reuse ;  /* 0x0000001619157c23 */ /* 0x100fe2000801084e */
[----:B------:R-:W-:Y:S01]  /*3ea0*/  FSEL R61, R47, -INF , !P4 ;  /* 0xff8000002f3d7808 */ /* 0x000fe20006000000 */
[--C-:B------:R-:W-:Y:S01]  /*3eb0*/  FFMA.FTZ R47, R60, UR22, -R78.reuse ;  /* 0x000000163c2f7c23 */ /* 0x100fe2000801084e */
[----:B------:R-:W-:Y:S01]  /*3ec0*/  FMNMX.FTZ R77, R11, R10, !PT ;  /* 0x0000000a0b4d7209 */ /* 0x000fe20007810000 */
[----:B------:R-:W2:Y:S01]  /*3ed0*/  MUFU.EX2 R150, R150 ;  /* 0x0000009600967308 */ /* 0x000ea20000000800 */
[----:B------:R-:W-:Y:S01]  /*3ee0*/  FSEL R60, R51, -INF , !P5 ;  /* 0xff800000333c7808 */ /* 0x000fe20006800000 */
[--C-:B------:R-:W-:Y:S01]  /*3ef0*/  FFMA.FTZ R146, R72, UR22, -R78.reuse ;  /* 0x0000001648927c23 */ /* 0x100fe2000801084e */
[----:B------:R-:W-:Y:S01]  /*3f00*/  FMNMX.FTZ R10, R12, R77, !PT ;  /* 0x0000004d0c0a7209 */ /* 0x000fe20007810000 */
[--C-:B------:R-:W-:Y:S01]  /*3f10*/  FFMA.FTZ R69, R69, UR22, -R78.reuse ;  /* 0x0000001645457c23 */ /* 0x100fe2000801084e */
[----:B------:R-:W-:Y:S01]  /*3f20*/  ISETP.LT.OR P6, PT, R67, 0x7a, P6 ;  /* 0x0000007a4300780c */ /* 0x000fe200037c1670 */
[--C-:B------:R-:W-:Y:S01]  /*3f30*/  FFMA.FTZ R140, R68, UR22, -R78.reuse ;  /* 0x00000016448c7c23 */ /* 0x100fe2000801084e */
[----:B------:R-:W-:Y:S01]  /*3f40*/  FMNMX.FTZ R77, R13, R10, !PT ;  /* 0x0000000a0d4d7209 */ /* 0x000fe20007810000 */
[----:B------:R-:W3:Y:S01]  /*3f50*/  MUFU.EX2 R73, R73 ;  /* 0x0000004900497308 */ /* 0x000ee20000000800 */
[----:B------:R-:W-:Y:S01]  /*3f60*/  FSEL R55, R55, -INF , !P6 ;  /* 0xff80000037377808 */ /* 0x000fe20007000000 */
[--C-:B------:R-:W-:Y:S01]  /*3f70*/  FFMA.FTZ R64, R64, UR22, -R78.reuse ;  /* 0x0000001640407c23 */ /* 0x100fe2000801084e */
[----:B------:R-:W-:Y:S01]  /*3f80*/  FMNMX.FTZ R10, R14, R77, !PT ;  /* 0x0000004d0e0a7209 */ /* 0x000fe20007810000 */
[--C-:B------:R-:W-:Y:S01]  /*3f90*/  FFMA.FTZ R128, R57, UR22, -R78.reuse ;  /* 0x0000001639807c23 */ /* 0x100fe2000801084e */
[--C-:B------:R-:W-:Y:S01]  /*3fa0*/  FFMA.FTZ R142, R66, UR22, -R78.reuse ;  /* 0x00000016428e7c23 */ /* 0x100fe2000801084e */
[--C-:B------:R-:W-:Y:S01]  /*3fb0*/  FFMA.FTZ R57, R44, UR22, -R78.reuse ;  /* 0x000000162c397c23 */ /* 0x100fe2000801084e */
[----:B------:R-:W-:Y:S01]  /*3fc0*/  FMNMX.FTZ R77, R15, R10, !PT ;  /* 0x0000000a0f4d7209 */ /* 0x000fe20007810000 */
[----:B------:R-:W4:Y:S01]  /*3fd0*/  MUFU.EX2 R144, R144 ;  /* 0x0000009000907308 */ /* 0x000f220000000800 */
[--C-:B------:R-:W-:Y:S01]  /*3fe0*/  FFMA.FTZ R62, R62, UR22, -R78.reuse ;  /* 0x000000163e3e7c23 */ /* 0x100fe2000801084e */
[--C-:B------:R-:W-:Y:S01]  /*3ff0*/  FFMA.FTZ R136, R65, UR22, -R78.reuse ;  /* 0x0000001641887c23 */ /* 0x100fe2000801084e */
[----:B------:R-:W-:Y:S01]  /*4000*/  FMNMX.FTZ R77, R20, R77, !PT ;  /* 0x0000004d144d7209 */ /* 0x000fe20007810000 */
[--C-:B------:R-:W-:Y:S01]  /*4010*/  FFMA.FTZ R130, R48, UR22, -R78.reuse ;  /* 0x0000001630827c23 */ /* 0x100fe2000801084e */
[--C-:B------:R-:W-:Y:S01]  /*4020*/  FFMA.FTZ R65, R89, UR22, -R78.reuse ;  /* 0x0000001659417c23 */ /* 0x100fe2000801084e */
[--C-:B------:R-:W-:Y:S01]  /*4030*/  FFMA.FTZ R138, R90, UR22, -R78.reuse ;  /* 0x000000165a8a7c23 */ /* 0x100fe2000801084e */
[----:B------:R-:W-:Y:S01]  /*4040*/  FMNMX.FTZ R77, R24, R77, !PT ;  /* 0x0000004d184d7209 */ /* 0x000fe20007810000 */
[----:B------:R-:W5:Y:S01]  /*4050*/  MUFU.EX2 R75, R75 ;  /* 0x0000004b004b7308 */ /* 0x000f620000000800 */
        /* <DEDUP_REMOVED lines=9> */
[----:B------:R-:W-:Y:S01]  /*40f0*/  FFMA.FTZ R27, R27, UR22, -R78 ;  /* 0x000000161b1b7c23 */ /* 0x000fe2000801084e */
[----:B------:R-:W-:-:S04]  /*4100*/  FMNMX.FTZ R79, R30, R79, !PT ;  /* 0x0000004f1e4f7209 */ /* 0x000fc80007810000 */
[----:B------:R-:W-:Y:S01]  /*4110*/  FMNMX.FTZ R79, R32, R79, !PT ;  /* 0x0000004f204f7209 */ /* 0x000fe20007810000 */
[----:B------:R-:W5:Y:S03]  /*4120*/  MUFU.EX2 R69, R69 ;  /* 0x0000004500457308 */ /* 0x000f660000000800 */
        /* <DEDUP_REMOVED lines=21> */
[----:B------:R-:W-:Y:S01]  /*4280*/  FMNMX.FTZ R10, R60, R51, !PT ;  /* 0x000000333c0a7209 */ /* 0x000fe20007810000 */
[--C-:B------:R-:W-:Y:S01]  /*4290*/  FFMA.FTZ R51, R53, UR22, -R78.reuse ;  /* 0x0000001635337c23 */ /* 0x100fe2000801084e */
[----:B------:R-:W-:Y:S02]  /*42a0*/  FFMA.FTZ R53, R59, UR22, -R78 ;  /* 0x000000163b357c23 */ /* 0x000fe4000801084e */
[----:B------:R-:W-:Y:S01]  /*42b0*/  FMNMX.FTZ R10, R55, R10, !PT ;  /* 0x0000000a370a7209 */ /* 0x000fe20007810000 */
[----:B------:R-:W-:Y:S04]  /*42c0*/  MUFU.EX2 R63, R63 ;  /* 0x0000003f003f7308 */ /* 0x000fe80000000800 */
[----:B------:R-:W1:Y:S04]  /*42d0*/  SHFL.BFLY PT, R67, R10, 0x2, 0x1f ;  /* 0x0c401f000a437f89 */ /* 0x000e6800000e0000 */
[----:B------:R-:W-:Y:S08]  /*42e0*/  MUFU.EX2 R132, R132 ;  /* 0x0000008400847308 */ /* 0x000ff00000000800 */
[----:B------:R-:W-:Y:S08]  /*42f0*/  MUFU.EX2 R47, R47 ;  /* 0x0000002f002f7308 */ /* 0x000ff00000000800 */
[----:B------:R-:W-:Y:S01]  /*4300*/  MUFU.EX2 R134, R134 ;  /* 0x0000008600867308 */ /* 0x000fe20000000800 */
[----:B-1----:R-:W-:-:S07]  /*4310*/  FMNMX.FTZ R67, R10, R67, !PT ;  /* 0x000000430a437209 */ /* 0x002fce0007810000 */
[----:B------:R-:W-:Y:S01]  /*4320*/  MUFU.EX2 R51, R51 ;  /* 0x0000003300337308 */ /* 0x000fe20000000800 */
[----:B------:R-:W1:Y:S07]  /*4330*/  SHFL.BFLY PT, R10, R67, 0x1, 0x1f ;  /* 0x0c201f00430a7f89 */ /* 0x000e6e00000e0000 */
[----:B------:R-:W-:Y:S08]  /*4340*/  MUFU.EX2 R128, R128 ;  /* 0x0000008000807308 */ /* 0x000ff00000000800 */
[----:B------:R-:W-:Y:S08]  /*4350*/  MUFU.EX2 R53, R53 ;  /* 0x0000003500357308 */ /* 0x000ff00000000800 */
[----:B------:R-:W-:Y:S01]  /*4360*/  MUFU.EX2 R130, R130 ;  /* 0x0000008200827308 */ /* 0x000fe20000000800 */
[----:B-1----:R-:W-:-:S04]  /*4370*/  FMNMX.FTZ R10, R67, R10, !PT ;  /* 0x0000000a430a7209 */ /* 0x002fc80007810000 */
[C---:B------:R-:W-:Y:S01]  /*4380*/  FSETP.NEU.FTZ.AND P2, PT, R10.reuse, -INF , PT ;  /* 0xff8000000a00780b */ /* 0x040fe20003f5d000 */
[----:B------:R-:W-:Y:S02]  /*4390*/  FMUL.FTZ R29, R10, UR22 ;  /* 0x000000160a1d7c20 */ /* 0x000fe40008410000 */
[----:B------:R-:W-:Y:S03]  /*43a0*/  MUFU.EX2 R57, R57 ;  /* 0x0000003900397308 */ /* 0x000fe60000000800 */
[----:B------:R-:W-:Y:S02]  /*43b0*/  FSEL R25, R29, RZ, P2 ;  /* 0x000000ff1d197208 */ /* 0x000fe40001000000 */
[----:B------:R-:W-:-:S03]  /*43c0*/  PLOP3.LUT P2, PT, PT, PT, UP0, 0x40, 0x0 ;  /* 0x000000000000781c */ /* 0x000fc60003f4e808 */
[----:B------:R-:W-:Y:S01]  /*43d0*/  FFMA.FTZ R145, R7, UR22, -R25 ;  /* 0x0000001607917c23 */ /* 0x000fe20008010819 */
[----:B------:R-:W-:Y:S01]  /*43e0*/  FADD.FTZ R7, R148, R71 ;  /* 0x0000004794077221 */ /* 0x000fe20000010000 */
[--C-:B------:R-:W-:Y:S01]  /*43f0*/  FFMA.FTZ R143, R20, UR22, -R25.reuse ;  /* 0x00000016148f7c23 */ /* 0x100fe20008010819 */
[--C-:B------:R-:W-:Y:S01]  /*4400*/  FFMA.FTZ R20, R24, UR22, -R25.reuse ;  /* 0x0000001618147c23 */ /* 0x100fe20008010819 */
[----:B------:R-:W-:Y:S01]  /*4410*/  FFMA.FTZ R24, R28, UR22, -R25 ;  /* 0x000000161c187c23 */ /* 0x000fe20008010819 */
[----:B--2---:R-:W-:Y:S01]  /*4420*/  FADD.FTZ R28, R150, R7 ;  /* 0x00000007961c7221 */ /* 0x004fe20000010000 */
[--C-:B------:R-:W-:Y:S01]  /*4430*/  FFMA.FTZ R149, R4, UR22, -R25.reuse ;  /* 0x0000001604957c23 */ /* 0x100fe20008010819 */
[--C-:B------:R-:W-:Y:S01]  /*4440*/  FFMA.FTZ R4, R37, UR22, -R25.reuse ;  /* 0x0000001625047c23 */ /* 0x100fe20008010819 */
[--C-:B------:R-:W-:Y:S01]  /*4450*/  FFMA.FTZ R151, R9, UR22, -R25.reuse ;  /* 0x0000001609977c23 */ /* 0x100fe20008010819 */
[----:B---3--:R-:W-:Y:S01]  /*4460*/  FADD.FTZ R7, R73, R28 ;  /* 0x0000001c49077221 */ /* 0x008fe20000010000 */
[--C-:B------:R-:W-:Y:S01]  /*4470*/  FFMA.FTZ R44, R35, UR22, -R25.reuse ;  /* 0x00000016232c7c23 */ /* 0x100fe20008010819 */
[----:B------:R-:W-:Y:S01]  /*4480*/  FFMA.FTZ R139, R30, UR22, -R25 ;  /* 0x000000161e8b7c23 */ /* 0x000fe20008010819 */
[----:B------:R-:W-:Y:S01]  /*4490*/  MUFU.EX2 R149, R149 ;  /* 0x0000009500957308 */ /* 0x000fe20000000800 */
[----:B----4-:R-:W-:Y:S01]  /*44a0*/  FADD.FTZ R28, R144, R7 ;  /* 0x00000007901c7221 */ /* 0x010fe20000010000 */
[--C-:B------:R-:W-:Y:S01]  /*44b0*/  FFMA.FTZ R48, R11, UR22, -R25.reuse ;  /* 0x000000160b307c23 */ /* 0x100fe20008010819 */
[--C-:B------:R-:W-:Y:S01]  /*44c0*/  FFMA.FTZ R147, R12, UR22, -R25.reuse ;  /* 0x000000160c937c23 */ /* 0x100fe20008010819 */
[--C-:B------:R-:W-:Y:S01]  /*44d0*/  FFMA.FTZ R137, R26, UR22, -R25.reuse ;  /* 0x000000161a897c23 */ /* 0x100fe20008010819 */
[----:B-----5:R-:W-:Y:S01]  /*44e0*/  FADD.FTZ R7, R75, R28 ;  /* 0x0000001c4b077221 */ /* 0x020fe20000010000 */
[--C-:B------:R-:W-:Y:S01]  /*44f0*/  FFMA.FTZ R26, R32, UR22, -R25.reuse ;  /* 0x00000016201a7c23 */ /* 0x100fe20008010819 */
[----:B------:R-:W-:Y:S01]  /*4500*/  FFMA.FTZ R12, R13, UR22, -R25 ;  /* 0x000000160d0c7c23 */ /* 0x000fe20008010819 */
[----:B------:R-:W1:Y:S01]  /*4510*/  MUFU.EX2 R4, R4 ;  /* 0x0000000400047308 */ /* 0x000e620000000800 */
[----:B------:R-:W-:Y:S01]  /*4520*/  FADD.FTZ R30, R146, R7 ;  /* 0x00000007921e7221 */ /* 0x000fe20000010000 */
[--C-:B------:R-:W-:Y:S01]  /*4530*/  FFMA.FTZ R141, R14, UR22, -R25.reuse ;  /* 0x000000160e8d7c23 */ /* 0x100fe20008010819 */
[--C-:B------:R-:W-:Y:S01]  /*4540*/  FFMA.FTZ R133, R34, UR22, -R25.reuse ;  /* 0x0000001622857c23 */ /* 0x100fe20008010819 */
[--C-:B------:R-:W-:Y:S01]  /*4550*/  FFMA.FTZ R14, R15, UR22, -R25.reuse ;  /* 0x000000160f0e7c23 */ /* 0x100fe20008010819 */
[----:B------:R-:W-:Y:S01]  /*4560*/  FADD.FTZ R7, R69, R30 ;  /* 0x0000001e45077221 */ /* 0x000fe20000010000 */
[--C-:B------:R-:W-:Y:S01]  /*4570*/  FFMA.FTZ R28, R36, UR22, -R25.reuse ;  /* 0x00000016241c7c23 */ /* 0x100fe20008010819 */
[----:B------:R-:W-:Y:S01]  /*4580*/  FFMA.FTZ R135, R38, UR22, -R25 ;  /* 0x0000001626877c23 */ /* 0x000fe20008010819 */
[----:B------:R-:W2:Y:S01]  /*4590*/  MUFU.EX2 R151, R151 ;  /* 0x0000009700977308 */ /* 0x000ea20000000800 */
[----:B------:R-:W-:Y:S01]  /*45a0*/  FADD.FTZ R30, R140, R7 ;  /* 0x000000078c1e7221 */ /* 0x000fe20000010000 */
[--C-:B------:R-:W-:Y:S01]  /*45b0*/  FFMA.FTZ R129, R42, UR22, -R25.reuse ;  /* 0x000000162a817c23 */ /* 0x100fe20008010819 */
[--C-:B------:R-:W-:Y:S01]  /*45c0*/  FFMA.FTZ R131, R49, UR22, -R25.reuse ;  /* 0x0000001631837c23 */ /* 0x100fe20008010819 */
[--C-:B------:R-:W-:Y:S01]  /*45d0*/  FFMA.FTZ R50, R50, UR22, -R25.reuse ;  /* 0x0000001632327c23 */ /* 0x100fe20008010819 */
[----:B------:R-:W-:Y:S01]  /*45e0*/  FADD.FTZ R9, R77, R30 ;  /* 0x0000001e4d097221 */ /* 0x000fe20000010000 */
[--C-:B------:R-:W-:Y:S01]  /*45f0*/  FFMA.FTZ R30, R40, UR22, -R25.reuse ;  /* 0x00000016281e7c23 */ /* 0x100fe20008010819 */
[----:B------:R-:W-:Y:S01]  /*4600*/  FFMA.FTZ R52, R52, UR22, -R25 ;  /* 0x0000001634347c23 */ /* 0x000fe20008010819 */
[----:B------:R-:W3:Y:S01]  /*4610*/  MUFU.EX2 R44, R44 ;  /* 0x0000002c002c7308 */ /* 0x000ee20000000800 */
[----:B-1----:R-:W-:Y:S01]  /*4620*/  FADD.FTZ R32, R149, R4 ;  /* 0x0000000495207221 */ /* 0x002fe20000010000 */
[----:B------:R-:W-:Y:S01]  /*4630*/  FADD.FTZ R34, R142, R9 ;  /* 0x000000098e227221 */ /* 0x000fe20000010000 */
[--C-:B------:R-:W-:Y:S01]  /*4640*/  FFMA.FTZ R54, R54, UR22, -R25.reuse ;  /* 0x0000001636367c23 */ /* 0x100fe20008010819 */
[--C-:B------:R-:W-:Y:S01]  /*4650*/  FFMA.FTZ R56, R56, UR22, -R25.reuse ;  /* 0x0000001638387c23 */ /* 0x100fe20008010819 */
[--C-:B------:R-:W-:Y:S01]  /*4660*/  FFMA.FTZ R43, R43, UR22, -R25.reuse ;  /* 0x000000162b2b7c23 */ /* 0x100fe20008010819 */
[----:B------:R-:W-:Y:S01]  /*4670*/  FADD.FTZ R9, R79, R34 ;  /* 0x000000224f097221 */ /* 0x000fe20000010000 */
[--C-:B------:R-:W-:Y:S01]  /*4680*/  FFMA.FTZ R46, R46, UR22, -R25.reuse ;  /* 0x000000162e2e7c23 */ /* 0x100fe20008010819 */
[----:B------:R-:W1:Y:S01]  /*4690*/  MUFU.EX2 R145, R145 ;  /* 0x0000009100917308 */ /* 0x000e620000000800 */
[----:B--2---:R-:W-:Y:S01]  /*46a0*/  FADD.FTZ R7, R151, R32 ;  /* 0x0000002097077221 */ /* 0x004fe20000010000 */
[--C-:B------:R-:W-:Y:S01]  /*46b0*/  FFMA.FTZ R61, R61, UR22, -R25.reuse ;  /* 0x000000163d3d7c23 */ /* 0x100fe20008010819 */
[----:B------:R-:W-:Y:S01]  /*46c0*/  FFMA.FTZ R60, R60, UR22, -R25 ;  /* 0x000000163c3c7c23 */ /* 0x000fe20008010819 */
[----:B------:R-:W-:-:S02]  /*46d0*/  F2FP.F16.F32.PACK_AB R149, R4, R149 ;  /* 0x000000950495723e */ /* 0x000fc400000000ff */
[----:B------:R-:W-:Y:S02]  /*46e0*/  F2FP.F16.F32.PACK_AB R148, R71, R148 ;  /* 0x000000944794723e */ /* 0x000fe400000000ff */
[----:B------:R-:W2:Y:S01]  /*46f0*/  MUFU.EX2 R48, R48 ;  /* 0x0000003000307308 */ /* 0x000ea20000000800 */
[----:B---3--:R-:W-:Y:S01]  /*4700*/  FADD.FTZ R32, R44, R7 ;  /* 0x000000072c207221 */ /* 0x008fe20000010000 */
[----:B------:R-:W-:Y:S02]  /*4710*/  F2FP.F16.F32.PACK_AB R150, R73, R150 ;  /* 0x000000964996723e */ /* 0x000fe400000000ff */
[----:B------:R-:W-:Y:S02]  /*4720*/  F2FP.F16.F32.PACK_AB R144, R75, R144 ;  /* 0x000000904b90723e */ /* 0x000fe400000000ff */
[----:B------:R-:W-:Y:S02]  /*4730*/  F2FP.F16.F32.PACK_AB R146, R69, R146 ;  /* 0x000000924592723e */ /* 0x000fe400000000ff */
[----:B------:R-:W3:Y:S01]  /*4740*/  MUFU.EX2 R147, R147 ;  /* 0x0000009300937308 */ /* 0x000ee20000000800 */
[----:B-1----:R-:W-:Y:S01]  /*4750*/  FADD.FTZ R7, R145, R32 ;  /* 0x0000002091077221 */ /* 0x002fe20000010000 */
[----:B------:R-:W-:Y:S01]  /*4760*/  FADD.FTZ R32, R136, R9 ;  /* 0x0000000988207221 */ /* 0x000fe20000010000 */
[----:B------:R-:W-:-:S02]  /*4770*/  F2FP.F16.F32.PACK_AB R140, R77, R140 ;  /* 0x0000008c4d8c723e */ /* 0x000fc400000000ff */
[----:B------:R-:W-:Y:S01]  /*4780*/  F2FP.F16.F32.PACK_AB R142, R79, R142 ;  /* 0x0000008e4f8e723e */ /* 0x000fe200000000ff */
[----:B------:R-:W-:Y:S01]  /*4790*/  FADD.FTZ R9, R65, R32 ;  /* 0x0000002041097221 */ /* 0x000fe20000010000 */
[----:B------:R-:W-:Y:S01]  /*47a0*/  FFMA.FTZ R32, R45, UR22, -R25 ;  /* 0x000000162d207c23 */ /* 0x000fe20008010819 */
[----:B------:R-:W1:Y:S01]  /*47b0*/  MUFU.EX2 R12, R12 ;  /* 0x0000000c000c7308 */ /* 0x000e620000000800 */
[----:B--2---:R-:W-:Y:S01]  /*47c0*/  FADD.FTZ R34, R48, R7 ;  /* 0x0000000730227221 */ /* 0x004fe20000010000 */
[----:B------:R-:W-:Y:S01]  /*47d0*/  FADD.FTZ R36, R138, R9 ;  /* 0x000000098a247221 */ /* 0x000fe20000010000 */
[----:B------:R-:W-:Y:S01]  /*47e0*/  FFMA.FTZ R25, R55, UR22, -R25 ;  /* 0x0000001637197c23 */ /* 0x000fe20008010819 */
[----:B------:R-:W-:Y:S02]  /*47f0*/  F2FP.F16.F32.PACK_AB R136, R65, R136 ;  /* 0x000000884188723e */ /* 0x000fe400000000ff */
[----:B------:R-:W-:Y:S02]  /*4800*/  F2FP.F16.F32.PACK_AB R138, R63, R138 ;  /* 0x0000008a3f8a723e */ /* 0x000fe400000000ff */
[----:B------:R-:W2:Y:S01]  /*4810*/  MUFU.EX2 R141, R141 ;  /* 0x0000008d008d7308 */ /* 0x000ea20000000800 */
[----:B---3--:R-:W-:Y:S01]  /*4820*/  FADD.FTZ R7, R147, R34 ;  /* 0x0000002293077221 */ /* 0x008fe20000010000 */
[----:B------:R-:W-:-:S02]  /*4830*/  F2FP.F16.F32.PACK_AB R151, R44, R151 ;  /* 0x000000972c97723e */ /* 0x000fc400000000ff */
[----:B------:R-:W-:-:S04]  /*4840*/  F2FP.F16.F32.PACK_AB R145, R48, R145 ;  /* 0x000000913091723e */ /* 0x000fc800000000ff */
[----:B------:R-:W3:Y:S01]  /*4850*/  MUFU.EX2 R14, R14 ;  /* 0x0000000e000e7308 */ /* 0x000ee20000000800 */
[C---:B-1----:R-:W-:Y:S01]  /*4860*/  FADD.FTZ R34, R12.reuse, R7 ;  /* 0x000000070c227221 */ /* 0x042fe20000010000 */
[----:B------:R-:W-:Y:S01]  /*4870*/  FADD.FTZ R7, R63, R36 ;  /* 0x000000243f077221 */ /* 0x000fe20000010000 */
[----:B------:R-:W-:-:S03]  /*4880*/  F2FP.F16.F32.PACK_AB R147, R12, R147 ;  /* 0x000000930c93723e */ /* 0x000fc600000000ff */
[----:B------:R-:W-:Y:S01]  /*4890*/  FADD.FTZ R36, R132, R7 ;  /* 0x0000000784247221 */ /* 0x000fe20000010000 */
[----:B------:R-:W-:Y:S01]  /*48a0*/  F2FP.F16.F32.PACK_AB R132, R47, R132 ;  /* 0x000000842f84723e */ /* 0x000fe200000000ff */
[----:B------:R-:W1:Y:S01]  /*48b0*/  MUFU.EX2 R143, R143 ;  /* 0x0000008f008f7308 */ /* 0x000e620000000800 */
[----:B--2---:R-:W-:Y:S01]  /*48c0*/  FADD.FTZ R5, R141, R34 ;  /* 0x000000228d057221 */ /* 0x004fe20000010000 */
[----:B------:R-:W-:-:S04]  /*48d0*/  FADD.FTZ R7, R47, R36 ;  /* 0x000000242f077221 */ /* 0x000fc80000010000 */
[----:B------:R-:W-:Y:S01]  /*48e0*/  FADD.FTZ R36, R134, R7 ;  /* 0x0000000786247221 */ /* 0x000fe20000010000 */
[C---:B------:R-:W-:Y:S01]  /*48f0*/  F2FP.F16.F32.PACK_AB R134, R51.reuse, R134 ;  /* 0x000000863386723e */ /* 0x040fe200000000ff */
[----:B------:R-:W2:Y:S01]  /*4900*/  MUFU.EX2 R20, R20 ;  /* 0x0000001400147308 */ /* 0x000ea20000000800 */
[C---:B---3--:R-:W-:Y:S01]  /*4910*/  FADD.FTZ R34, R14.reuse, R5 ;  /* 0x000000050e227221 */ /* 0x048fe20000010000 */
[----:B------:R-:W-:Y:S01]  /*4920*/  FADD.FTZ R7, R51, R36 ;  /* 0x0000002433077221 */ /* 0x000fe20000010000 */
[----:B------:R-:W-:-:S03]  /*4930*/  F2FP.F16.F32.PACK_AB R141, R14, R141 ;  /* 0x0000008d0e8d723e */ /* 0x000fc600000000ff */
[----:B------:R-:W-:Y:S01]  /*4940*/  FADD.FTZ R36, R128, R7 ;  /* 0x0000000780247221 */ /* 0x000fe20000010000 */
[----:B------:R-:W-:Y:S01]  /*4950*/  F2FP.F16.F32.PACK_AB R128, R53, R128 ;  /* 0x000000803580723e */ /* 0x000fe200000000ff */
[----:B------:R-:W3:Y:S01]  /*4960*/  MUFU.EX2 R137, R137 ;  /* 0x0000008900897308 */ /* 0x000ee20000000800 */
[----:B-1----:R-:W-:Y:S01]  /*4970*/  FADD.FTZ R5, R143, R34 ;  /* 0x000000228f057221 */ /* 0x002fe20000010000 */
[----:B------:R-:W-:-:S04]  /*4980*/  FADD.FTZ R7, R53, R36 ;  /* 0x0000002435077221 */ /* 0x000fc80000010000 */
[----:B------:R-:W-:Y:S01]  /*4990*/  FADD.FTZ R36, R130, R7 ;  /* 0x0000000782247221 */ /* 0x000fe20000010000 */
[C---:B------:R-:W-:Y:S01]  /*49a0*/  F2FP.F16.F32.PACK_AB R130, R57.reuse, R130 ;  /* 0x000000823982723e */ /* 0x040fe200000000ff */
[----:B------:R-:W1:Y:S01]  /*49b0*/  MUFU.EX2 R24, R24 ;  /* 0x0000001800187308 */ /* 0x000e620000000800 */
[C---:B--2---:R-:W-:Y:S01]  /*49c0*/  FADD.FTZ R34, R20.reuse, R5 ;  /* 0x0000000514227221 */ /* 0x044fe20000010000 */
[----:B------:R-:W-:Y:S01]  /*49d0*/  FADD.FTZ R7, R57, R36 ;  /* 0x0000002439077221 */ /* 0x000fe20000010000 */
[----:B------:R-:W-:-:S05]  /*49e0*/  F2FP.F16.F32.PACK_AB R143, R20, R143 ;  /* 0x0000008f148f723e */ /* 0x000fca00000000ff */
[----:B------:R-:W2:Y:S01]  /*49f0*/  MUFU.EX2 R139, R139 ;  /* 0x0000008b008b7308 */ /* 0x000ea20000000800 */
[----:B---3--:R-:W-:-:S07]  /*4a00*/  FADD.FTZ R5, R137, R34 ;  /* 0x0000002289057221 */ /* 0x008fce0000010000 */
[----:B------:R-:W3:Y:S01]  /*4a10*/  MUFU.EX2 R26, R26 ;  /* 0x0000001a001a7308 */ /* 0x000ee20000000800 */
[C---:B-1----:R-:W-:Y:S01]  /*4a20*/  FADD.FTZ R34, R24.reuse, R5 ;  /* 0x0000000518227221 */ /* 0x042fe20000010000 */
[----:B------:R-:W-:-:S06]  /*4a30*/  F2FP.F16.F32.PACK_AB R137, R24, R137 ;  /* 0x000000891889723e */ /* 0x000fcc00000000ff */
[----:B------:R-:W1:Y:S01]  /*4a40*/  MUFU.EX2 R133, R133 ;  /* 0x0000008500857308 */ /* 0x000e620000000800 */
[----:B--2---:R-:W-:-:S07]  /*4a50*/  FADD.FTZ R5, R139, R34 ;  /* 0x000000228b057221 */ /* 0x004fce0000010000 */
[----:B------:R-:W2:Y:S01]  /*4a60*/  MUFU.EX2 R124, R124 ;  /* 0x0000007c007c7308 */ /* 0x000ea20000000800 */
[C---:B---3--:R-:W-:Y:S01]  /*4a70*/  FADD.FTZ R34, R26.reuse, R5 ;  /* 0x000000051a227221 */ /* 0x048fe20000010000 */
[----:B------:R-:W-:-:S06]  /*4a80*/  F2FP.F16.F32.PACK_AB R139, R26, R139 ;  /* 0x0000008b1a8b723e */ /* 0x000fcc00000000ff */
[----:B------:R-:W3:Y:S01]  /*4a90*/  MUFU.EX2 R28, R28 ;  /* 0x0000001c001c7308 */ /* 0x000ee20000000800 */
[----:B-1----:R-:W-:-:S07]  /*4aa0*/  FADD.FTZ R5, R133, R34 ;  /* 0x0000002285057221 */ /* 0x002fce0000010000 */
[----:B------:R-:W1:Y:S01]  /*4ab0*/  MUFU.EX2 R39, R39 ;  /* 0x0000002700277308 */ /* 0x000e620000000800 */
[----:B--2---:R-:W-:-:S07]  /*4ac0*/  FADD.FTZ R36, R124, R7 ;  /* 0x000000077c247221 */ /* 0x004fce0000010000 */
[----:B------:R-:W2:Y:S01]  /*4ad0*/  MUFU.EX2 R135, R135 ;  /* 0x0000008700877308 */ /* 0x000ea20000000800 */
[C---:B---3--:R-:W-:Y:S01]  /*4ae0*/  FADD.FTZ R34, R28.reuse, R5 ;  /* 0x000000051c227221 */ /* 0x048fe20000010000 */
[----:B------:R-:W-:-:S06]  /*4af0*/  F2FP.F16.F32.PACK_AB R133, R28, R133 ;  /* 0x000000851c85723e */ /* 0x000fcc00000000ff */
[----:B------:R-:W3:Y:S01]  /*4b00*/  MUFU.EX2 R126, R126 ;  /* 0x0000007e007e7308 */ /* 0x000ee20000000800 */
[C---:B-1----:R-:W-:Y:S01]  /*4b10*/  FADD.FTZ R7, R39.reuse, R36 ;  /* 0x0000002427077221 */ /* 0x042fe20000010000 */
[----:B------:R-:W-:-:S06]  /*4b20*/  F2FP.F16.F32.PACK_AB R124, R39, R124 ;  /* 0x0000007c277c723e */ /* 0x000fcc00000000ff */
[----:B------:R-:W1:Y:S01]  /*4b30*/  MUFU.EX2 R30, R30 ;  /* 0x0000001e001e7308 */ /* 0x000e620000000800 */
[----:B--2---:R-:W-:-:S07]  /*4b40*/  FADD.FTZ R5, R135, R34 ;  /* 0x0000002287057221 */ /* 0x004fce0000010000 */
[----:B------:R-:W2:Y:S01]  /*4b50*/  MUFU.EX2 R31, R31 ;  /* 0x0000001f001f7308 */ /* 0x000ea20000000800 */
[----:B---3--:R-:W-:-:S07]  /*4b60*/  FADD.FTZ R36, R126, R7 ;  /* 0x000000077e247221 */ /* 0x008fce0000010000 */
[----:B------:R-:W3:Y:S01]  /*4b70*/  MUFU.EX2 R129, R129 ;  /* 0x0000008100817308 */ /* 0x000ee20000000800 */
[C---:B-1----:R-:W-:Y:S01]  /*4b80*/  FADD.FTZ R34, R30.reuse, R5 ;  /* 0x000000051e227221 */ /* 0x042fe20000010000 */
[----:B------:R-:W-:-:S06]  /*4b90*/  F2FP.F16.F32.PACK_AB R135, R30, R135 ;  /* 0x000000871e87723e */ /* 0x000fcc00000000ff */
[----:B------:R-:W1:Y:S01]  /*4ba0*/  MUFU.EX2 R120, R120 ;  /* 0x0000007800787308 */ /* 0x000e620000000800 */
[C---:B--2---:R-:W-:Y:S01]  /*4bb0*/  FADD.FTZ R7, R31.reuse, R36 ;  /* 0x000000241f077221 */ /* 0x044fe20000010000 */
[----:B------:R-:W-:-:S06]  /*4bc0*/  F2FP.F16.F32.PACK_AB R126, R31, R126 ;  /* 0x0000007e1f7e723e */ /* 0x000fcc00000000ff */
[----:B------:R-:W2:Y:S01]  /*4bd0*/  MUFU.EX2 R32, R32 ;  /* 0x0000002000207308 */ /* 0x000ea20000000800 */
[----:B---3--:R-:W-:-:S07]  /*4be0*/  FADD.FTZ R5, R129, R34 ;  /* 0x0000002281057221 */ /* 0x008fce0000010000 */
[----:B------:R-:W3:Y:S01]  /*4bf0*/  MUFU.EX2 R27, R27 ;  /* 0x0000001b001b7308 */ /* 0x000ee20000000800 */
[----:B-1----:R-:W-:-:S07]  /*4c00*/  FADD.FTZ R36, R120, R7 ;  /* 0x0000000778247221 */ /* 0x002fce0000010000 */
[----:B------:R-:W1:Y:S01]  /*4c10*/  MUFU.EX2 R131, R131 ;  /* 0x0000008300837308 */ /* 0x000e620000000800 */
[C---:B--2---:R-:W-:Y:S01]  /*4c20*/  FADD.FTZ R34, R32.reuse, R5 ;  /* 0x0000000520227221 */ /* 0x044fe20000010000 */
[----:B------:R-:W-:-:S06]  /*4c30*/  F2FP.F16.F32.PACK_AB R129, R32, R129 ;  /* 0x000000812081723e */ /* 0x000fcc00000000ff */
        /* <DEDUP_REMOVED lines=21> */
[C---:B--2---:R-:W-:Y:S01]  /*4d90*/  FADD.FTZ R7, R43.reuse, R4 ;  /* 0x000000042b077221 */ /* 0x044fe20000010000 */
[----:B------:R-:W-:-:S06]  /*4da0*/  F2FP.F16.F32.PACK_AB R127, R43, R56 ;  /* 0x000000382b7f723e */ /* 0x000fcc00000000ff */
[----:B------:R-:W2:Y:S01]  /*4db0*/  MUFU.EX2 R60, R60 ;  /* 0x0000003c003c7308 */ /* 0x000ea20000000800 */
[----:B---3--:R-:W-:-:S07]  /*4dc0*/  FADD.FTZ R4, R46, R7 ;  /* 0x000000072e047221 */ /* 0x008fce0000010000 */
[----:B------:R-:W3:Y:S01]  /*4dd0*/  MUFU.EX2 R25, R25 ;  /* 0x0000001900197308 */ /* 0x000ee20000000800 */
[C---:B-1----:R-:W-:Y:S01]  /*4de0*/  FADD.FTZ R7, R61.reuse, R4 ;  /* 0x000000043d077221 */ /* 0x042fe20000010000 */
[----:B------:R-:W-:-:S03]  /*4df0*/  F2FP.F16.F32.PACK_AB R121, R61, R46 ;  /* 0x0000002e3d79723e */ /* 0x000fc600000000ff */
[----:B--2---:R-:W-:Y:S01]  /*4e00*/  FADD.FTZ R4, R60, R7 ;  /* 0x000000073c047221 */ /* 0x004fe20000010000 */
[----:B------:R-:W-:-:S03]  /*4e10*/  VIADD R7, R88, 0xfffffffe ;  /* 0xfffffffe58077836 */ /* 0x000fc60000000000 */
[C---:B---3--:R-:W-:Y:S01]  /*4e20*/  FADD.FTZ R4, R25.reuse, R4 ;  /* 0x0000000419047221 */ /* 0x048fe20000010000 */
[----:B------:R-:W-:Y:S01]  /*4e30*/  F2FP.F16.F32.PACK_AB R123, R25, R60 ;  /* 0x0000003c197b723e */ /* 0x000fe200000000ff */
[----:B------:R-:W-:Y:S06]  /*4e40*/  @P2 BRA `(.L_x_674) ;  /* 0x0000000000442947 */ /* 0x000fec0003800000 */
        /* <DEDUP_REMOVED lines=10> */
.L_x_675:
[----:B------:R-:W-:-:S11]  /*4ef0*/  UISETP.NE.AND UP1, UPT, UR7, 0x1, UPT ;  /* 0x000000010700788c */ /* 0x000fd6000bf25270 */
[----:B------:R-:W-:Y:S02]  /*4f00*/  @UP1 ULDC.64 UR18, c[0x0][0x9e8] ;  /* 0x00027a0000121ab9 */ /* 0x000fe40000000a00 */
[----:B------:R-:W-:-:S04]  /*4f10*/  UIMAD.WIDE.U32 UR10, UR14, UR18, URZ ;  /* 0x000000120e0a72a5 */ /* 0x000fc8000f8e003f */
[----:B------:R-:W-:-:S12]  /*4f20*/  @UP1 USHF.R.U32.HI UR14, URZ, UR19, UR11 ;  /* 0x000000133f0e1299 */ /* 0x000fd8000801160b */
.L_x_676:
[----:B------:R-:W-:-:S04]  /*4f30*/  UIMAD UR7, UR14, UR7, UR7 ;  /* 0x000000070e0772a4 */ /* 0x000fc8000f8e0207 */
[----:B------:R-:W-:-:S04]  /*4f40*/  UISETP.LT.AND UP1, UPT, UR6, UR7, UPT ;  /* 0x000000070600728c */ /* 0x000fc8000bf21270 */
[----:B------:R-:W-:-:S12]  /*4f50*/  USEL UR6, UR6, UR7, UP1 ;  /* 0x0000000706067287 */ /* 0x000fd80008800000 */
.L_x_674:
[----:B------:R-:W-:Y:S01]  /*4f60*/  USHF.R.S32.HI UR7, URZ, 0x1f, UR6 ;  /* 0x0000001f3f077899 */ /* 0x000fe20008011406 */
[----:B------:R-:W-:Y:S02]  /*4f70*/  CS2R R118, SRZ ;  /* 0x0000000000767805 */ /* 0x000fe4000001ff00 */
[----:B------:R-:W-:Y:S02]  /*4f80*/  CS2R R116, SRZ ;  /* 0x0000000000747805 */ /* 0x000fe4000001ff00 */
[----:B------:R-:W-:Y:S01]  /*4f90*/  CS2R R114, SRZ ;  /* 0x0000000000727805 */ /* 0x000fe2000001ff00 */
[----:B------:R-:W-:Y:S01]  /*4fa0*/  ULEA.HI UR7, UR7, UR6, URZ, 0x7 ;  /* 0x0000000607077291 */ /* 0x000fe2000f8f383f */
[----:B------:R-:W-:Y:S02]  /*4fb0*/  CS2R R112, SRZ ;  /* 0x0000000000707805 */ /* 0x000fe4000001ff00 */
[----:B------:R-:W-:Y:S02]  /*4fc0*/  CS2R R110, SRZ ;  /* 0x00000000006e7805 */ /* 0x000fe4000001ff00 */
[----:B------:R-:W-:Y:S01]  /*4fd0*/  CS2R R108, SRZ ;  /* 0x00000000006c7805 */ /* 0x000fe2000001ff00 */
[----:B------:R-:W-:Y:S01]  /*4fe0*/  USHF.R.S32.HI UR7, URZ, 0x7, UR7 ;  /* 0x000000073f077899 */ /* 0x000fe20008011407 */
[----:B------:R-:W-:-:S02]  /*4ff0*/  CS2R R106, SRZ ;  /* 0x00000000006a7805 */ /* 0x000fc4000001ff00 */
[----:B------:R-:W-:Y:S02]  /*5000*/  CS2R R104, SRZ ;  /* 0x0000000000687805 */ /* 0x000fe4000001ff00 */
[----:B------:R-:W-:Y:S01]  /*5010*/  CS2R R102, SRZ ;  /* 0x0000000000667805 */ /* 0x000fe2000001ff00 */
[----:B------:R-:W-:Y:S01]  /*5020*/  UISETP.LT.AND UP1, UPT, UR45, UR7, UPT ;  /* 0x000000072d00728c */ /* 0x000fe2000bf21270 */
[----:B------:R-:W-:Y:S02]  /*5030*/  CS2R R100, SRZ ;  /* 0x0000000000647805 */ /* 0x000fe4000001ff00 */
[----:B------:R-:W-:Y:S02]  /*5040*/  CS2R R98, SRZ ;  /* 0x0000000000627805 */ /* 0x000fe4000001ff00 */
[----:B------:R-:W-:Y:S01]  /*5050*/  CS2R R96, SRZ ;  /* 0x0000000000607805 */ /* 0x000fe2000001ff00 */
[----:B------:R-:W-:Y:S01]  /*5060*/  USEL UR29, UR45, UR7, !UP1 ;  /* 0x000000072d1d7287 */ /* 0x000fe2000c800000 */
[----:B------:R-:W-:-:S02]  /*5070*/  CS2R R94, SRZ ;  /* 0x00000000005e7805 */ /* 0x000fc4000001ff00 */
[----:B------:R-:W-:Y:S02]  /*5080*/  CS2R R92, SRZ ;  /* 0x00000000005c7805 */ /* 0x000fe4000001ff00 */
[----:B------:R-:W-:Y:S02]  /*5090*/  CS2R R90, SRZ ;  /* 0x00000000005a7805 */ /* 0x000fe4000001ff00 */
[----:B------:R-:W-:Y:S02]  /*50a0*/  CS2R R88, SRZ ;  /* 0x0000000000587805 */ /* 0x000fe4000001ff00 */
[----:B------:R-:W-:-:S13]  /*50b0*/  ISETP.GE.AND P2, PT, R7, UR29, PT ;  /* 0x0000001d07007c0c */ /* 0x000fda000bf46270 */
[----:B------:R-:W-:Y:S05]  /*50c0*/  @!P2 BRA `(.L_x_677) ;  /* 0x000000340050a947 */ /* 0x000fea0003800000 */
[----:B------:R-:W-:Y:S01]  /*50d0*/  IMAD.IADD R9, R3, 0x1, R6 ;  /* 0x0000000103097824 */ /* 0x000fe200078e0206 */
[----:B------:R-:W-:Y:S01]  /*50e0*/  ULDC UR23, c[0x0][0x9e4] ;  /* 0x0002790000177ab9 */ /* 0x000fe20000000800 */
[----:B------:R-:W-:Y:S01]  /*50f0*/  IMAD.MOV.U32 R119, RZ, RZ, RZ ;  /* 0x000000ffff777224 */ /* 0x000fe200078e00ff */
[----:B------:R-:W-:Y:S01]  /*5100*/  ULDC UR25, c[0x0][0x288] ;  /* 0x0000a20000197ab9 */ /* 0x000fe20000000800 */
[----:B------:R-:W-:Y:S01]  /*5110*/  ULDC UR22, c[0x0][0x988] ;  /* 0x0002620000167ab9 */ /* 0x000fe20000000800 */
[----:B------:R-:W-:Y:S01]  /*5120*/  ULDC UR26, c[0x0][0x9d8] ;  /* 0x00027600001a7ab9 */ /* 0x000fe20000000800 */
[----:B------:R-:W-:-:S05]  /*5130*/  ULDC UR24, c[0x0][0x9e0] ;  /* 0x0002780000187ab9 */ /* 0x000fca0000000800 */
.L_x_694:
        /* <DEDUP_REMOVED lines=9> */
.L_x_679:
[----:B------:R-:W-:Y:S01]  /*51d0*/  ULEA UR6, UR28, UR40, 0x3 ;  /* 0x000000281c067291 */ /* 0x000fe2000f8e183f */
[----:B------:R-:W-:-:S05]  /*51e0*/  IMAD.U32 R11, RZ, RZ, UR27 ;  /* 0x0000001bff0b7e24 */ /* 0x000fca000f8e00ff */
[----:B------:R-:W-:-:S04]  /*51f0*/  SHF.L.U32 R11, R11, 0x1f, RZ ;  /* 0x0000001f0b0b7819 */ /* 0x000fc800000006ff */
[----:B------:R1:W2:Y:S01]  /*5200*/  SYNCS.PHASECHK.TRANS64.TRYWAIT P2, [UR6+0x16830], R11 ;  /* 0x0168300bff0075a7 */ /* 0x0002a20008040146 */
[----:B------:R-:W-:Y:S05]  /*5210*/  @!P0 BRA `(.L_x_680) ;  /* 0x0000000000048947 */ /* 0x000fea0003800000 */
[----:B------:R-:W-:Y:S01]  /*5220*/  BPT.TRAP 0x1 ;  /* 0x000000040000795c */ /* 0x000fe20000300000 */
.L_x_680:
[----:B--2---:R-:W-:Y:S05]  /*5230*/  @P2 BRA `(.L_x_678) ;  /* 0x0000000000082947 */ /* 0x004fea0003800000 */
[----:B------:R-:W2:Y:S02]  /*5240*/  SYNCS.PHASECHK.TRANS64.TRYWAIT P2, [UR6+0x16830], R11 ;  /* 0x0168300bff0075a7 */ /* 0x000ea40008040146 */
[----:B--2---:R-:W-:Y:S05]  /*5250*/  @!P2 BRA `(.L_x_681) ;  /* 0x000000d000d8a947 */ /* 0x004fea0003800000 */
.L_x_678:
[----:B-12---:R-:W-:Y:S01]  /*5260*/  VIADD R11, R16, 0x8 ;  /* 0x00000008100b7836 */ /* 0x006fe20000000000 */
[----:B------:R-:W-:Y:S01]  /*5270*/  ULEA UR18, UR28, UR20, 0xa ;  /* 0x000000141c127291 */ /* 0x000fe2000f8e503f */
[----:B------:R-:W-:Y:S01]  /*5280*/  UMOV UR19, 0x40000040 ;  /* 0x4000004000137882 */ /* 0x000fe20000000000 */
[----:B------:R-:W-:Y:S02]  /*5290*/  UMOV UR7, 0x40000040 ;  /* 0x4000004000077882 */ /* 0x000fe40000000000 */
[----:B------:R1:W-:Y:S01]  /*52a0*/  BAR.SYNC.DEFER_BLOCKING R11, 0x100 ;  /* 0x0004000b0000751d */ /* 0x0003e20000010000 */
[----:B------:R-:W-:Y:S02]  /*52b0*/  UIADD3 UR6, UR18, 0x2, URZ ;  /* 0x0000000212067890 */ /* 0x000fe4000fffe03f */
[----:B------:R-:W-:Y:S02]  /*52c0*/  UIADD3 UR10, UR18, 0x4, URZ ;  /* 0x00000004120a7890 */ /* 0x000fe4000fffe03f */
[----:B------:R-:W-:Y:S01]  /*52d0*/  UIADD3 UR14, UR18, 0x6, URZ ;  /* 0x00000006120e7890 */ /* 0x000fe2000fffe03f */
[----:B------:R-:W-:Y:S01]  /*52e0*/  UMOV UR11, 0x40000040 ;  /* 0x40000040000b7882 */ /* 0x000fe20000000000 */
[----:B------:R-:W-:Y:S01]  /*52f0*/  UMOV UR15, 0x40000040 ;  /* 0x40000040000f7882 */ /* 0x000fe20000000000 */
[----:B------:R-:W-:-:S06]  /*5300*/  WARPGROUP.ARRIVE ;  /* 0x00000000000079c5 */ /* 0x000fcc0000000000 */
[----:B------:R-:W-:Y:S03]  /*5310*/  HGMMA.64x128x16.F32 R24, gdesc[UR16], RZ, !UPT, gsb0 ;  /* 0x01e00000101879f0 */ /* 0x000fe6000c0008ff */
[----:B------:R-:W-:Y:S02]  /*5320*/  WARPGROUP.DEPBAR.LE gsb0, 0x0 ;  /* 0x00008000000079c5 */ /* 0x000fe40000010000 */
[----:B------:R-:W-:-:S07]  /*5330*/  WARPGROUP.ARRIVE ;  /* 0x00000000000079c5 */ /* 0x000fce0000000000 */
[----:B------:R-:W-:Y:S03]  /*5340*/  HGMMA.64x128x16.F32 R24, gdesc[UR4], R24, gsb0 ;  /* 0x01e00000041879f0 */ /* 0x000fe60008000818 */
[----:B------:R-:W-:Y:S02]  /*5350*/  WARPGROUP.DEPBAR.LE gsb0, 0x0 ;  /* 0x00008000000079c5 */ /* 0x000fe40000010000 */
[----:B------:R-:W-:-:S07]  /*5360*/  WARPGROUP.ARRIVE ;  /* 0x00000000000079c5 */ /* 0x000fce0000000000 */
[----:B------:R-:W-:Y:S03]  /*5370*/  HGMMA.64x128x16.F32 R24, gdesc[UR8], R24, gsb0 ;  /* 0x01e00000081879f0 */ /* 0x000fe60008000818 */
[----:B------:R-:W-:Y:S02]  /*5380*/  WARPGROUP.DEPBAR.LE gsb0, 0x0 ;  /* 0x00008000000079c5 */ /* 0x000fe40000010000 */
[----:B------:R-:W-:-:S07]  /*5390*/  WARPGROUP.ARRIVE ;  /* 0x00000000000079c5 */ /* 0x000fce0000000000 */
[----:B------:R-:W-:Y:S03]  /*53a0*/  HGMMA.64x128x16.F32 R24, gdesc[UR12], R24, gsb0 ;  /* 0x01e000000c1879f0 */ /* 0x000fe60008000818 */
[----:B------:R-:W-:Y:S02]  /*53b0*/  WARPGROUP.DEPBAR.LE gsb0, 0x0 ;  /* 0x00008000000079c5 */ /* 0x000fe40000010000 */
[----:B-1----:R-:W-:Y:S05]  /*53c0*/  @P3 BRA `(.L_x_682) ;  /* 0x00000000002c3947 */ /* 0x002fea0003800000 */
[----:B------:R-:W-:Y:S05]  /*53d0*/  @!P0 BRA `(.L_x_683) ;  /* 0x0000000000048947 */ /* 0x000fea0003800000 */
[----:B------:R-:W-:Y:S01]  /*53e0*/  BPT.TRAP 0x1 ;  /* 0x000000040000795c */ /* 0x000fe20000300000 */
.L_x_683:
[----:B------:R-:W-:Y:S01]  /*53f0*/  ULEA UR6, UR39, UR40, 0x3 ;  /* 0x0000002827067291 */ /* 0x000fe2000f8e183f */
[----:B------:R-:W-:-:S05]  /*5400*/  IMAD.U32 R11, RZ, RZ, UR37 ;  /* 0x00000025ff0b7e24 */ /* 0x000fca000f8e00ff */
[----:B------:R-:W-:-:S04]  /*5410*/  SHF.L.U32 R11, R11, 0x1f, RZ ;  /* 0x0000001f0b0b7819 */ /* 0x000fc800000006ff */
[----:B------:R1:W2:Y:S01]  /*5420*/  SYNCS.PHASECHK.TRANS64.TRYWAIT P2, [UR6+0x16850], R11 ;  /* 0x0168500bff0075a7 */ /* 0x0002a20008040146 */
[----:B------:R-:W-:Y:S05]  /*5430*/  @!P0 BRA `(.L_x_684) ;  /* 0x0000000000048947 */ /* 0x000fea0003800000 */
[----:B------:R-:W-:Y:S01]  /*5440*/  BPT.TRAP 0x1 ;  /* 0x000000040000795c */ /* 0x000fe20000300000 */
.L_x_684:
[----:B--2---:R-:W-:Y:S05]  /*5450*/  @P2 BRA `(.L_x_682) ;  /* 0x0000000000082947 */ /* 0x004fea0003800000 */
[----:B------:R-:W2:Y:S02]  /*5460*/  SYNCS.PHASECHK.TRANS64.TRYWAIT P2, [UR6+0x16850], R11 ;  /* 0x0168500bff0075a7 */ /* 0x000ea40008040146 */
[----:B--2---:R-:W-:Y:S05]  /*5470*/  @!P2 BRA `(.L_x_685) ;  /* 0x000000d00068a947 */ /* 0x004fea0003800000 */
.L_x_682:
[----:B------:R-:W-:Y:S01]  /*5480*/  UIADD3 UR6, UR40, 0x400, URZ ;  /* 0x0000040028067890 */ /* 0x000fe2000fffe03f */
[----:B------:R-:W-:Y:S01]  /*5490*/  WARPGROUP.ARRIVE ;  /* 0x00000000000079c5 */ /* 0x000fe20000000000 */
[----:B------:R-:W-:Y:S01]  /*54a0*/  UMOV UR7, 0x40000040 ;  /* 0x4000004000077882 */ /* 0x000fe20000000000 */
[----:B------:R-:W-:Y:S01]  /*54b0*/  FMUL.FTZ R13, R26, UR26 ;  /* 0x0000001a1a0d7c20 */ /* 0x000fe20008410000 */
[----:B------:R-:W-:Y:S01]  /*54c0*/  USHF.R.U32.HI UR6, URZ, 0x4, UR6 ;  /* 0x000000043f067899 */ /* 0x000fe20008011606 */
[----:B------:R-:W-:Y:S01]  /*54d0*/  FMUL.FTZ R26, R33, UR26 ;  /* 0x0000001a211a7c20 */ /* 0x000fe20008410000 */
[----:B------:R-:W-:Y:S01]  /*54e0*/  FMUL.FTZ R33, R42, UR26 ;  /* 0x0000001a2a217c20 */ /* 0x000fe20008410000 */
[----:B------:R-:W-:Y:S01]  /*54f0*/  FMUL.FTZ R42, R51, UR26 ;  /* 0x0000001a332a7c20 */ /* 0x000fe20008410000 */
[----:B------:R-:W-:Y:S01]  /*5500*/  ULOP3.LUT UR6, UR6, 0x3fff, URZ, 0xc0, !UPT ;  /* 0x00003fff06067892 */ /* 0x000fe2000f8ec03f */
[----:B------:R-:W-:Y:S01]  /*5510*/  FMUL.FTZ R51, R52, UR26 ;  /* 0x0000001a34337c20 */ /* 0x000fe20008410000 */
[----:B------:R-:W-:Y:S01]  /*5520*/  FMUL.FTZ R52, R62, UR26 ;  /* 0x0000001a3e347c20 */ /* 0x000fe20008410000 */
[----:B------:R-:W-:Y:S01]  /*5530*/  FMUL.FTZ R62, R78, UR26 ;  /* 0x0000001a4e3e7c20 */ /* 0x000fe20008410000 */
[----:B------:R-:W-:Y:S01]  /*5540*/  ULEA UR10, UR39, UR6, 0xa ;  /* 0x00000006270a7291 */ /* 0x000fe2000f8e503f */
[----:B------:R-:W3:Y:S01]  /*5550*/  LDC R78, c[0x0][0x2e0] ;  /* 0x0000b800ff4e7b82 */ /* 0x000ee20000000800 */
[----:B--2---:R-:W-:Y:S01]  /*5560*/  FMUL.FTZ R12, R25, UR26 ;  /* 0x0000001a190c7c20 */ /* 0x004fe20008410000 */
[----:B------:R-:W-:Y:S01]  /*5570*/  FMUL.FTZ R25, R32, UR26 ;  /* 0x0000001a20197c20 */ /* 0x000fe20008410000 */
[----:B------:R-:W-:Y:S01]  /*5580*/  FMUL.FTZ R32, R37, UR26 ;  /* 0x0000001a25207c20 */ /* 0x000fe20008410000 */
[----:B------:R-:W-:Y:S01]  /*5590*/  FMUL.FTZ R37, R46, UR26 ;  /* 0x0000001a2e257c20 */ /* 0x000fe20008410000 */
[----:B------:R-:W-:Y:S01]  /*55a0*/  FMUL.FTZ R46, R49, UR26 ;  /* 0x0000001a312e7c20 */ /* 0x000fe20008410000 */
[----:B------:R-:W-:Y:S01]  /*55b0*/  UMOV UR6, UR10 ;  /* 0x0000000a00067c82 */ /* 0x000fe20008000000 */
[----:B------:R-:W-:Y:S01]  /*55c0*/  FMUL.FTZ R49, R59, UR26 ;  /* 0x0000001a3b317c20 */ /* 0x000fe20008410000 */
[----:B------:R-:W-:Y:S01]  /*55d0*/  HGMMA.64x64x16.F32 R88, R148, gdesc[UR4].tnspB, R88, gsb0 ;  /* 0x40e0000494587df0 */ /* 0x000fe20008000858 */
[----:B------:R-:W-:Y:S01]  /*55e0*/  UIADD3 UR6, UR10, 0x80, URZ ;  /* 0x000000800a067890 */ /* 0x000fe2000fffe03f */
[----:B------:R-:W-:Y:S01]  /*55f0*/  FMUL.FTZ R59, R71, UR26 ;  /* 0x0000001a473b7c20 */ /* 0x000fe20008410000 */
[----:B------:R-:W-:Y:S01]  /*5600*/  UMOV UR7, 0x40000040 ;  /* 0x4000004000077882 */ /* 0x000fe20000000000 */
[----:B------:R-:W-:Y:S01]  /*5610*/  FMUL.FTZ R71, R72, UR26 ;  /* 0x0000001a48477c20 */ /* 0x000fe20008410000 */
[----:B------:R-:W-:Y:S01]  /*5620*/  FMUL.FTZ R14, R27, UR26 ;  /* 0x0000001a1b0e7c20 */ /* 0x000fe20008410000 */
[----:B------:R-:W-:Y:S01]  /*5630*/  FMUL.FTZ R72, R77, UR26 ;  /* 0x0000001a4d487c20 */ /* 0x000fe20008410000 */
[----:B------:R-:W-:Y:S01]  /*5640*/  FMUL.FTZ R27, R34, UR26 ;  /* 0x0000001a221b7c20 */ /* 0x000fe20008410000 */
[----:B------:R-:W-:-:S02]  /*5650*/  IMAD.SHL.U32 R77, R7, 0x80, RZ ;  /* 0x00000080074d7824 */ /* 0x000fc400078e00ff */
[----:B------:R-:W-:Y:S01]  /*5660*/  FMUL.FTZ R34, R43, UR26 ;  /* 0x0000001a2b227c20 */ /* 0x000fe20008410000 */
[----:B------:R-:W-:Y:S01]  /*5670*/  FMUL.FTZ R15, R28, UR26 ;  /* 0x0000001a1c0f7c20 */ /* 0x000fe20008410000 */
[----:B------:R-:W-:Y:S01]  /*5680*/  FMUL.FTZ R43, R54, UR26 ;  /* 0x0000001a362b7c20 */ /* 0x000fe20008410000 */
[----:B-1----:R-:W-:Y:S01]  /*5690*/  FMUL.FTZ R11, R24, UR26 ;  /* 0x0000001a180b7c20 */ /* 0x002fe20008410000 */
        /* <DEDUP_REMOVED lines=9> */
[----:B------:R-:W-:Y:S01]  /*5730*/  IADD3 R67, -R77, 0x1, RZ ;  /* 0x000000014d437810 */ /* 0x000fe20007ffe1ff */
[----:B------:R-:W-:Y:S01]  /*5740*/  FMUL.FTZ R20, R29, UR26 ;  /* 0x0000001a1d147c20 */ /* 0x000fe20008410000 */
[----:B------:R-:W-:Y:S01]  /*5750*/  FMUL.FTZ R30, R39, UR26 ;  /* 0x0000001a271e7c20 */ /* 0x000fe20008410000 */
[----:B------:R-:W-:Y:S01]  /*5760*/  FMUL.FTZ R36, R41, UR26 ;  /* 0x0000001a29247c20 */ /* 0x000fe20008410000 */
[----:B------:R-:W-:Y:S01]  /*5770*/  FMUL.FTZ R47, R48, UR26 ;  /* 0x0000001a302f7c20 */ /* 0x000fe20008410000 */
[----:B------:R-:W-:Y:S01]  /*5780*/  FMUL.FTZ R29, R38, UR26 ;  /* 0x0000001a261d7c20 */ /* 0x000fe20008410000 */
[----:B------:R-:W-:Y:S01]  /*5790*/  FMUL.FTZ R41, R50, UR26 ;  /* 0x0000001a32297c20 */ /* 0x000fe20008410000 */
[----:B------:R-:W-:Y:S01]  /*57a0*/  FMUL.FTZ R48, R58, UR26 ;  /* 0x0000001a3a307c20 */ /* 0x000fe20008410000 */
[----:B------:R-:W-:-:S02]  /*57b0*/  IMAD.U32 R39, RZ, RZ, UR28 ;  /* 0x0000001cff277e24 */ /* 0x000fc4000f8e00ff */
[----:B------:R-:W-:Y:S01]  /*57c0*/  FMUL.FTZ R50, R53, UR26 ;  /* 0x0000001a35327c20 */ /* 0x000fe20008410000 */
[----:B------:R-:W-:Y:S01]  /*57d0*/  FMUL.FTZ R58, R70, UR26 ;  /* 0x0000001a463a7c20 */ /* 0x000fe20008410000 */
[----:B------:R-:W-:Y:S02]  /*57e0*/  VIADD R38, R16, 0x9 ;  /* 0x0000000910267836 */ /* 0x000fe40000000000 */
[----:B------:R-:W-:Y:S01]  /*57f0*/  FMUL.FTZ R53, R63, UR26 ;  /* 0x0000001a3f357c20 */ /* 0x000fe20008410000 */
[----:B------:R-:W-:Y:S01]  /*5800*/  FMUL.FTZ R70, R73, UR26 ;  /* 0x0000001a49467c20 */ /* 0x000fe20008410000 */
[----:B------:R-:W-:Y:S01]  /*5810*/  ISETP.GE.U32.AND P2, PT, R2, 0x180, PT ;  /* 0x000001800200780c */ /* 0x000fe20003f46070 */
[----:B------:R-:W-:Y:S01]  /*5820*/  FMUL.FTZ R73, R76, UR26 ;  /* 0x0000001a4c497c20 */ /* 0x000fe20008410000 */
[----:B------:R-:W-:Y:S01]  /*5830*/  FMUL.FTZ R63, R79, UR26 ;  /* 0x0000001a4f3f7c20 */ /* 0x000fe20008410000 */
[----:B---3--:R-:W-:Y:S02]  /*5840*/  IMAD R78, R78, UR47, R67 ;  /* 0x0000002f4e4e7c24 */ /* 0x008fe4000f8e0243 */
[----:B------:R-:W-:Y:S01]  /*5850*/  FMUL.FTZ R45, R45, UR26 ;  /* 0x0000001a2d2d7c20 */ /* 0x000fe20008410000 */
[----:B------:R-:W-:Y:S01]  /*5860*/  FMUL.FTZ R57, R57, UR26 ;  /* 0x0000001a39397c20 */ /* 0x000fe20008410000 */
[----:B------:R-:W-:Y:S01]  /*5870*/  FMUL.FTZ R68, R68, UR26 ;  /* 0x0000001a44447c20 */ /* 0x000fe20008410000 */
[----:B------:R-:W-:Y:S01]  /*5880*/  FMUL.FTZ R69, R69, UR26 ;  /* 0x0000001a45457c20 */ /* 0x000fe20008410000 */
[----:B------:R-:W-:Y:S01]  /*5890*/  FMUL.FTZ R76, R81, UR26 ;  /* 0x0000001a514c7c20 */ /* 0x000fe20008410000 */
[----:B------:R-:W-:Y:S01]  /*58a0*/  FMUL.FTZ R79, R85, UR26 ;  /* 0x0000001a554f7c20 */ /* 0x000fe20008410000 */
[----:B------:R-:W-:Y:S01]  /*58b0*/  FMUL.FTZ R67, R87, UR26 ;  /* 0x0000001a57437c20 */ /* 0x000fe20008410000 */
[----:B------:R-:W-:Y:S01]  /*58c0*/  @!P1 LEA R39, R39, UR40, 0x3 ;  /* 0x0000002827279c11 */ /* 0x000fe2000f8e18ff */
[----:B------:R-:W1:Y:S01]  /*58d0*/  MUFU.TANH R11, R11 ;  /* 0x0000000b000b7308 */ /* 0x000e620000002400 */
[----:B------:R-:W-:Y:S01]  /*58e0*/  SEL R38, R38, 0x9, !P2 ;  /* 0x0000000926267807 */ /* 0x000fe20005000000 */
[----:B------:R-:W-:Y:S01]  /*58f0*/  VIADD R78, R78, -UR25 ;  /* 0x800000194e4e7c36 */ /* 0x000fe20008000000 */
[----:B------:R-:W-:Y:S01]  /*5900*/  PLOP3.LUT P2, PT, PT, PT, UP0, 0x40, 0x0 ;  /* 0x000000000000781c */ /* 0x000fe20003f4e808 */
[----:B------:R-:W-:-:S02]  /*5910*/  @!P1 VIADD R39, R39, 0x16840 ;  /* 0x0001684027279836 */ /* 0x000fc40000000000 */
[----:B------:R-:W-:Y:S02]  /*5920*/  IMAD R78, R17, -0x2, R78 ;  /* 0xfffffffe114e7824 */ /* 0x000fe400078e024e */
[----:B------:R-:W2:Y:S01]  /*5930*/  MUFU.TANH R12, R12 ;  /* 0x0000000c000c7308 */ /* 0x000ea20000002400 */
[----:B------:R-:W-:Y:S01]  /*5940*/  @!P1 PRMT R39, RZ, 0x654, R39 ;  /* 0x00000654ff279816 */ /* 0x000fe20000000027 */
[----:B------:R-:W-:-:S04]  /*5950*/  VIADD R81, R78, UR24 ;  /* 0x000000184e517c36 */ /* 0x000fc80008000000 */
[----:B------:R-:W-:Y:S02]  /*5960*/  IMAD.IADD R85, R3, 0x1, R81 ;  /* 0x0000000103557824 */ /* 0x000fe400078e0251 */
[----:B------:R-:W3:Y:S08]  /*5970*/  MUFU.TANH R13, R13 ;  /* 0x0000000d000d7308 */ /* 0x000ef00000002400 */
[----:B------:R-:W4:Y:S01]  /*5980*/  MUFU.TANH R14, R14 ;  /* 0x0000000e000e7308 */ /* 0x000f220000002400 */
[----:B------:R-:W-:-:S02]  /*5990*/  WARPGROUP.DEPBAR.LE gsb0, 0x0 ;  /* 0x00008000000079c5 */ /* 0x000fc40000010000 */
[----:B------:R-:W-:-:S05]  /*59a0*/  WARPGROUP.ARRIVE ;  /* 0x00000000000079c5 */ /* 0x000fca0000000000 */
[----:B------:R-:W1:Y:S01]  /*59b0*/  MUFU.TANH R15, R15 ;  /* 0x0000000f000f7308 */ /* 0x000e620000002400 */
[----:B------:R-:W-:Y:S01]  /*59c0*/  HGMMA.64x64x16.F32 R88, R144, gdesc[UR4].tnspB, R88, gsb0 ;  /* 0x40e0000490587df0 */ /* 0x000fe20008000858 */
[----:B------:R-:W-:Y:S01]  /*59d0*/  UIADD3 UR6, UR10, 0x100, URZ ;  /* 0x000001000a067890 */ /* 0x000fe2000fffe03f */
[----:B------:R-:W-:-:S05]  /*59e0*/  UMOV UR7, 0x40000040 ;  /* 0x4000004000077882 */ /* 0x000fca0000000000 */
        /* <DEDUP_REMOVED lines=58> */
[----:B------:R5:W1:Y:S01]  /*5d90*/  MUFU.TANH R132, R44 ;  /* 0x0000002c00847308 */ /* 0x000a620000002400 */
[----:B------:R-:W-:Y:S01]  /*5da0*/  HGMMA.64x64x16.F32 R88, R128, gdesc[UR4].tnspB, R88, gsb0 ;  /* 0x40e0000480587df0 */ /* 0x000fe20008000858 */
[----:B------:R-:W-:Y:S01]  /*5db0*/  UIADD3 UR6, UR10, 0x300, URZ ;  /* 0x000003000a067890 */ /* 0x000fe2000fffe03f */
[----:B------:R-:W-:Y:S01]  /*5dc0*/  UMOV UR7, 0x40000040 ;  /* 0x4000004000077882 */ /* 0x000fe20000000000 */
[----:B-----5:R-:W-:Y:S01]  /*5dd0*/  FMUL.FTZ R44, R55, UR26 ;  /* 0x0000001a372c7c20 */ /* 0x020fe20008410000 */
[----:B------:R-:W-:Y:S01]  /*5de0*/  FMUL.FTZ R55, R66, UR26 ;  /* 0x0000001a42377c20 */ /* 0x000fe20008410000 */
[----:B------:R-:W-:Y:S02]  /*5df0*/  FMUL.FTZ R66, R86, UR26 ;  /* 0x0000001a56427c20 */ /* 0x000fe40008410000 */
        /* <DEDUP_REMOVED lines=8> */
[----:B------:R-:W-:Y:S01]  /*5e80*/  WARPGROUP.ARRIVE ;  /* 0x00000000000079c5 */ /* 0x000fe20000000000 */
[----:B------:R-:W-:Y:S01]  /*5e90*/  FMUL.FTZ R129, R60, UR26 ;  /* 0x0000001a3c817c20 */ /* 0x000fe20008410000 */
[----:B------:R-:W-:Y:S01]  /*5ea0*/  FMUL.FTZ R128, R61, UR26 ;  /* 0x0000001a3d807c20 */ /* 0x000fe20008410000 */
[----:B------:R-:W-:Y:S01]  /*5eb0*/  FMUL.FTZ R131, R64, UR26 ;  /* 0x0000001a40837c20 */ /* 0x000fe20008410000 */
[----:B------:R-:W-:Y:S01]  /*5ec0*/  FMUL.FTZ R130, R65, UR26 ;  /* 0x0000001a41827c20 */ /* 0x000fe20008410000 */
        /* <DEDUP_REMOVED lines=9> */
[----:B------:R-:W1:Y:S01]  /*5f60*/  MUFU.TANH R129, R129 ;  /* 0x0000008100817308 */ /* 0x000e620000002400 */
[----:B------:R-:W-:-:S04]  /*5f70*/  VIADD R83, R78, UR21 ;  /* 0x000000154e537c36 */ /* 0x000fc80008000000 */
[----:B------:R-:W-:-:S03]  /*5f80*/  IMAD.IADD R86, R3, 0x1, R83 ;  /* 0x0000000103567824 */ /* 0x000fc600078e0253 */
        /* <DEDUP_REMOVED lines=11> */
[----:B------:R-:W-:Y:S03]  /*6040*/  HGMMA.64x64x16.F32 R88, R120, gdesc[UR4].tnspB, R88, gsb0 ;  /* 0x40e0000478587df0 */ /* 0x000fe60008000858 */
[----:B------:R-:W-:Y:S02]  /*6050*/  WARPGROUP.DEPBAR.LE gsb0, 0x0 ;  /* 0x00008000000079c5 */ /* 0x000fe40000010000 */
[----:B------:R1:W-:Y:S06]  /*6060*/  BAR.ARV R38, 0x100 ;  /* 0x000400260000751d */ /* 0x0003ec0000002000 */
[----:B------:R1:W-:Y:S01]  /*6070*/  @!P1 SYNCS.ARRIVE.TRANS64.RED.A1T0 RZ, [R39+URZ], RZ ;  /* 0x000000ff27ff99a7 */ /* 0x0003e2000810043f */
[----:B--234-:R-:W-:Y:S05]  /*6080*/  @P2 BRA `(.L_x_686) ;  /* 0x00000000005c2947 */ /* 0x01cfea0003800000 */
[----:B------:R-:W-:Y:S01]  /*6090*/  ISETP.GT.AND P2, PT, R9, -0x1, PT ;  /* 0xffffffff0900780c */ /* 0x000fe20003f44270 */
[----:B------:R-:W-:-:S12]  /*60a0*/  BSSY B0, `(.L_x_687) ;  /* 0x0000011000007945 */ /* 0x000fd80003800000 */
[----:B------:R-:W-:Y:S05]  /*60b0*/  @P2 BRA `(.L_x_688) ;  /* 0x0000000000202947 */ /* 0x000fea0003800000 */
[----:B------:R-:W-:Y:S01]  /*60c0*/  IMAD.U32 R80, RZ, RZ, UR23 ;  /* 0x00000017ff507e24 */ /* 0x000fe2000f8e00ff */
[----:B------:R-:W-:-:S04]  /*60d0*/  LOP3.LUT R87, RZ, R9, RZ, 0x33, !PT ;  /* 0x00000009ff577212 */ /* 0x000fc800078e33ff */
[----:B------:R-:W-:-:S13]  /*60e0*/  ISETP.NE.AND P2, PT, R80, 0x1, PT ;  /* 0x000000015000780c */ /* 0x000fda0003f45270 */
[----:B-1----:R-:W1:Y:S02]  /*60f0*/  @P2 LDC.64 R38, c[0x0][0x9e8] ;  /* 0x00027a00ff262b82 */ /* 0x002e640000000a00 */
[----:B-1----:R-:W-:-:S05]  /*6100*/  @P2 IMAD.HI.U32 R38, R87, R38, RZ ;  /* 0x0000002657262227 */ /* 0x002fca00078e00ff */
[----:B------:R-:W-:-:S04]  /*6110*/  @P2 SHF.R.U32.HI R87, RZ, R39, R38 ;  /* 0x00000027ff572219 */ /* 0x000fc80000011626 */
[----:B------:R-:W-:Y:S01]  /*6120*/  LOP3.LUT R38, RZ, R87, RZ, 0x33, !PT ;  /* 0x00000057ff267212 */ /* 0x000fe200078e33ff */
[----:B------:R-:W-:Y:S06]  /*6130*/  BRA `(.L_x_689) ;  /* 0x00000000001c7947 */ /* 0x000fec0003800000 */
.L_x_688:
[----:B------:R-:W-:-:S05]  /*6140*/  IMAD.U32 R80, RZ, RZ, UR23 ;  /* 0x00000017ff507e24 */ /* 0x000fca000f8e00ff */
[----:B------:R-:W-:-:S13]  /*6150*/  ISETP.NE.AND P2, PT, R80, 0x1, PT ;  /* 0x000000015000780c */ /* 0x000fda0003f45270 */
[----:B-1----:R-:W1:Y:S01]  /*6160*/  @P2 LDC.64 R38, c[0x0][0x9e8] ;  /* 0x00027a00ff262b82 */ /* 0x002e620000000a00 */
[----:B------:R-:W-:-:S04]  /*6170*/  @P2 IMAD.IADD R87, R3, 0x1, R6 ;  /* 0x0000000103572824 */ /* 0x000fc800078e0206 */
[----:B-1----:R-:W-:-:S04]  /*6180*/  @P2 IMAD.HI.U32 R78, R87, R38, RZ ;  /* 0x00000026574e2227 */ /* 0x002fc800078e00ff */
[----:B------:R-:W-:Y:S01]  /*6190*/  IMAD.MOV.U32 R38, RZ, RZ, R9 ;  /* 0x000000ffff267224 */ /* 0x000fe200078e0009 */
[----:B------:R-:W-:-:S07]  /*61a0*/  @P2 SHF.R.U32.HI R38, RZ, R39, R78 ;  /* 0x00000027ff262219 */ /* 0x000fce000001164e */
.L_x_689:
[----:B------:R-:W-:Y:S05]  /*61b0*/  BSYNC B0 ;  /* 0x0000000000007941 */ /* 0x000fea0003800000 */
.L_x_687:
[----:B------:R-:W-:-:S04]  /*61c0*/  IMAD R38, R38, R80, -R77 ;  /* 0x0000005026267224 */ /* 0x000fc800078e0a4d */
[----:B------:R-:W-:-:S05]  /*61d0*/  IMAD R38, R17, -0x2, R38 ;  /* 0xfffffffe11267824 */ /* 0x000fca00078e0226 */
[----:B------:R-:W-:Y:S02]  /*61e0*/  VIADDMNMX R85, R38, R80, R85, PT ;  /* 0x0000005026557246 */ /* 0x000fe40003800155 */
[----:B------:R-:W-:-:S07]  /*61f0*/  VIMNMX R86, R86, R38, !PT ;  /* 0x0000002656567248 */ /* 0x000fce0007fe0100 */
.L_x_686:
[----:B------:R-:W-:-:S04]  /*6200*/  ISETP.GT.AND P2, PT, R7, -0x1, PT ;  /* 0xffffffff0700780c */ /* 0x000fc80003f44270 */
[C---:B------:R-:W-:Y:S02]  /*6210*/  ISETP.GT.AND P5, PT, R86.reuse, RZ, P2 ;  /* 0x000000ff5600720c */ /* 0x040fe400017a4270 */
[C---:B------:R-:W-:Y:S02]  /*6220*/  ISETP.GT.AND P4, PT, R86.reuse, 0x1, P2 ;  /* 0x000000015600780c */ /* 0x040fe40001784270 */
[----:B------:R-:W-:Y:S02]  /*6230*/  ISETP.LT.OR P5, PT, R85, 0x1, P5 ;  /* 0x000000015500780c */ /* 0x000fe40002fa1670 */
[C---:B------:R-:W-:Y:S02]  /*6240*/  ISETP.GT.AND P3, PT, R86.reuse, 0x9, P2 ;  /* 0x000000095600780c */ /* 0x040fe40001764270 */
[----:B-1----:R-:W-:Y:S02]  /*6250*/  FSEL R84, R11, -INF , !P5 ;  /* 0xff8000000b547808 */ /* 0x002fe40006800000 */
[----:B------:R-:W-:-:S02]  /*6260*/  ISETP.GT.AND P5, PT, R86, 0x10, P2 ;  /* 0x000000105600780c */ /* 0x000fc400017a4270 */
[C---:B------:R-:W-:Y:S02]  /*6270*/  ISETP.LT.OR P4, PT, R85.reuse, 0x2, P4 ;  /* 0x000000025500780c */ /* 0x040fe40002781670 */
[C---:B------:R-:W-:Y:S02]  /*6280*/  ISETP.LT.OR P3, PT, R85.reuse, 0xa, P3 ;  /* 0x0000000a5500780c */ /* 0x040fe40001f61670 */
[----:B------:R-:W-:Y:S02]  /*6290*/  ISETP.LT.OR P5, PT, R85, 0x11, P5 ;  /* 0x000000115500780c */ /* 0x000fe40002fa1670 */
[----:B------:R-:W-:Y:S02]  /*62a0*/  ISETP.GT.AND P6, PT, R86, 0x8, P2 ;  /* 0x000000085600780c */ /* 0x000fe400017c4270 */
[----:B------:R-:W-:Y:S02]  /*62b0*/  FSEL R82, R12, -INF , !P4 ;  /* 0xff8000000c527808 */ /* 0x000fe40006000000 */
[----:B------:R-:W-:-:S02]  /*62c0*/  ISETP.GT.AND P4, PT, R86, 0x11, P2 ;  /* 0x000000115600780c */ /* 0x000fc40001784270 */
[----:B------:R-:W-:Y:S02]  /*62d0*/  FSEL R78, R20, -INF , !P3 ;  /* 0xff800000144e7808 */ /* 0x000fe40005800000 */
[C---:B------:R-:W-:Y:S02]  /*62e0*/  ISETP.GT.AND P3, PT, R86.reuse, 0x19, P2 ;  /* 0x000000195600780c */ /* 0x040fe40001764270 */
[----:B------:R-:W-:Y:S02]  /*62f0*/  FSEL R25, R25, -INF , !P5 ;  /* 0xff80000019197808 */ /* 0x000fe40006800000 */
[----:B------:R-:W-:Y:S02]  /*6300*/  ISETP.GT.AND P5, PT, R86, 0x20, P2 ;  /* 0x000000205600780c */ /* 0x000fe400017a4270 */
[C---:B------:R-:W-:Y:S02]  /*6310*/  ISETP.LT.OR P6, PT, R85.reuse, 0x9, P6 ;  /* 0x000000095500780c */ /* 0x040fe400037c1670 */
[----:B------:R-:W-:-:S02]  /*6320*/  ISETP.LT.OR P4, PT, R85, 0x12, P4 ;  /* 0x000000125500780c */ /* 0x000fc40002781670 */
[C---:B------:R-:W-:Y:S02]  /*6330*/  ISETP.LT.OR P3, PT, R85.reuse, 0x1a, P3 ;  /* 0x0000001a5500780c */ /* 0x040fe40001f61670 */
[----:B------:R-:W-:Y:S02]  /*6340*/  ISETP.LT.OR P5, PT, R85, 0x21, P5 ;  /* 0x000000215500780c */ /* 0x000fe40002fa1670 */
[----:B------:R-:W-:Y:S02]  /*6350*/  FSEL R80, R15, -INF , !P6 ;  /* 0xff8000000f507808 */ /* 0x000fe40007000000 */
        /* <DEDUP_REMOVED lines=28> */
[----:B------:R-:W-:Y:S02]  /*6520*/  ISETP.GT.AND P3, PT, R86, 0x49, P2 ;  /* 0x000000495600780c */ /* 0x000fe40001764270 */
[----:B------:R-:W-:Y:S02]  /*6530*/  FSEL R54, R54, -INF , !P5 ;  /* 0xff80000036367808 */ /* 0x000fe40006800000 */
[----:B------:R-:W-:Y:S02]  /*6540*/  ISETP.GT.AND P5, PT, R86, 0x50, P2 ;  /* 0x000000505600780c */ /* 0x000fe400017a4270 */
[C---:B------:R-:W-:Y:S02]  /*6550*/  ISETP.LT.OR P6, PT, R85.reuse, 0x39, P6 ;  /* 0x000000395500780c */ /* 0x040fe400037c1670 */
[----:B------:R-:W-:-:S02]  /*6560*/  ISETP.LT.OR P4, PT, R85, 0x42, P4 ;  /* 0x000000425500780c */ /* 0x000fc40002781670 */
[C---:B------:R-:W-:Y:S02]  /*6570*/  ISETP.LT.OR P3, PT, R85.reuse, 0x4a, P3 ;  /* 0x0000004a5500780c */ /* 0x040fe40001f61670 */
[----:B------:R-:W-:Y:S02]  /*6580*/  ISETP.LT.OR P5, PT, R85, 0x51, P5 ;  /* 0x000000515500780c */ /* 0x000fe40002fa1670 */
[----:B------:R-:W-:Y:S02]  /*6590*/  FSEL R51, R51, -INF , !P6 ;  /* 0xff80000033337808 */ /* 0x000fe40007000000 */
[C---:B------:R-:W-:Y:S02]  /*65a0*/  ISETP.GT.AND P6, PT, R86.reuse, 0x48, P2 ;  /* 0x000000485600780c */ /* 0x040fe400017c4270 */
        /* <DEDUP_REMOVED lines=16> */
[----:B------:R-:W-:Y:S01]  /*66b0*/  FSEL R15, R71, -INF , !P5 ;  /* 0xff800000470f7808 */ /* 0x000fe20006800000 */
[----:B------:R-:W-:Y:S01]  /*66c0*/  IMAD.IADD R71, R0, 0x1, R83 ;  /* 0x0000000100477824 */ /* 0x000fe200078e0253 */
        /* <DEDUP_REMOVED lines=8> */
[----:B------:R-:W-:-:S02]  /*6750*/  FSEL R70, R72, -INF , !P3 ;  /* 0xff80000048467808 */ /* 0x000fc40005800000 */
[----:B------:R-:W-:Y:S02]  /*6760*/  FSEL R72, R74, -INF , !P5 ;  /* 0xff8000004a487808 */ /* 0x000fe40006800000 */
[----:B------:R-:W-:Y:S02]  /*6770*/  PLOP3.LUT P5, PT, PT, PT, UP0, 0x40, 0x0 ;  /* 0x000000000000781c */ /* 0x000fe40003fae808 */
[----:B------:R-:W-:Y:S02]  /*6780*/  ISETP.LT.OR P6, PT, R85, 0x69, P6 ;  /* 0x000000695500780c */ /* 0x000fe400037c1670 */
[----:B------:R-:W-:Y:S02]  /*6790*/  ISETP.GT.AND P4, PT, R86, 0x71, P2 ;  /* 0x000000715600780c */ /* 0x000fe40001784270 */
[----:B------:R-:W-:Y:S01]  /*67a0*/  FSEL R69, R73, -INF , !P6 ;  /* 0xff80000049457808 */ /* 0x000fe20007000000 */
[----:B------:R-:W-:Y:S01]  /*67b0*/  IMAD.IADD R73, R0, 0x1, R81 ;  /* 0x0000000100497824 */ /* 0x000fe200078e0251 */
[----:B------:R-:W-:-:S02]  /*67c0*/  ISETP.GT.AND P6, PT, R86, 0x78, P2 ;  /* 0x000000785600780c */ /* 0x000fc400017c4270 */
[----:B------:R-:W-:Y:S02]  /*67d0*/  ISETP.GT.AND P3, PT, R86, 0x79, P2 ;  /* 0x000000795600780c */ /* 0x000fe40001764270 */
[C---:B------:R-:W-:Y:S02]  /*67e0*/  ISETP.LT.OR P6, PT, R85.reuse, 0x79, P6 ;  /* 0x000000795500780c */ /* 0x040fe400037c1670 */
[C---:B------:R-:W-:Y:S02]  /*67f0*/  ISETP.LT.OR P4, PT, R85.reuse, 0x72, P4 ;  /* 0x000000725500780c */ /* 0x040fe40002781670 */
[----:B------:R-:W-:Y:S02]  /*6800*/  ISETP.LT.OR P3, PT, R85, 0x7a, P3 ;  /* 0x0000007a5500780c */ /* 0x000fe40001f61670 */
[----:B------:R-:W-:Y:S02]  /*6810*/  FSEL R74, R75, -INF , !P6 ;  /* 0xff8000004b4a7808 */ /* 0x000fe40007000000 */
[----:B------:R-:W-:-:S02]  /*6820*/  FSEL R76, R76, -INF , !P4 ;  /* 0xff8000004c4c7808 */ /* 0x000fc40006000000 */
[----:B------:R-:W-:Y:S01]  /*6830*/  FSEL R75, R79, -INF , !P3 ;  /* 0xff8000004f4b7808 */ /* 0x000fe20005800000 */
[----:B------:R-:W-:Y:S06]  /*6840*/  @P5 BRA `(.L_x_690) ;  /* 0x0000000000585947 */ /* 0x000fec0003800000 */
[----:B------:R-:W-:Y:S01]  /*6850*/  IMAD.IADD R11, R0, 0x1, R6 ;  /* 0x00000001000b7824 */ /* 0x000fe200078e0206 */
[----:B------:R-:W-:Y:S04]  /*6860*/  BSSY B0, `(.L_x_691) ;  /* 0x0000010000007945 */ /* 0x000fe80003800000 */
[----:B------:R-:W-:-:S13]  /*6870*/  ISETP.GT.AND P3, PT, R11, -0x1, PT ;  /* 0xffffffff0b00780c */ /* 0x000fda0003f64270 */
[----:B------:R-:W-:Y:S05]  /*6880*/  @P3 BRA `(.L_x_692) ;  /* 0x0000000000203947 */ /* 0x000fea0003800000 */
[----:B------:R-:W-:Y:S01]  /*6890*/  IMAD.U32 R86, RZ, RZ, UR23 ;  /* 0x00000017ff567e24 */ /* 0x000fe2000f8e00ff */
[----:B------:R-:W-:-:S04]  /*68a0*/  LOP3.LUT R11, RZ, R11, RZ, 0x33, !PT ;  /* 0x0000000bff0b7212 */ /* 0x000fc800078e33ff */
[----:B------:R-:W-:-:S13]  /*68b0*/  ISETP.NE.AND P3, PT, R86, 0x1, PT ;  /* 0x000000015600780c */ /* 0x000fda0003f65270 */
[----:B------:R-:W1:Y:S02]  /*68c0*/  @P3 LDC.64 R38, c[0x0][0x9e8] ;  /* 0x00027a00ff263b82 */ /* 0x000e640000000a00 */
[----:B-1----:R-:W-:-:S05]  /*68d0*/  @P3 IMAD.HI.U32 R38, R11, R38, RZ ;  /* 0x000000260b263227 */ /* 0x002fca00078e00ff */
[----:B------:R-:W-:-:S04]  /*68e0*/  @P3 SHF.R.U32.HI R11, RZ, R39, R38 ;  /* 0x00000027ff0b3219 */ /* 0x000fc80000011626 */
[----:B------:R-:W-:Y:S01]  /*68f0*/  LOP3.LUT R11, RZ, R11, RZ, 0x33, !PT ;  /* 0x0000000bff0b7212 */ /* 0x000fe200078e33ff */
[----:B------:R-:W-:Y:S06]  /*6900*/  BRA `(.L_x_693) ;  /* 0x0000000000147947 */ /* 0x000fec0003800000 */
.L_x_692:
[----:B------:R-:W-:-:S05]  /*6910*/  IMAD.U32 R86, RZ, RZ, UR23 ;  /* 0x00000017ff567e24 */ /* 0x000fca000f8e00ff */
[----:B------:R-:W-:-:S13]  /*6920*/  ISETP.NE.AND P3, PT, R86, 0x1, PT ;  /* 0x000000015600780c */ /* 0x000fda0003f65270 */
[----:B------:R-:W1:Y:S02]  /*6930*/  @P3 LDC.64 R38, c[0x0][0x9e8] ;  /* 0x00027a00ff263b82 */ /* 0x000e640000000a00 */
[----:B-1----:R-:W-:-:S05]  /*6940*/  @P3 IMAD.HI.U32 R38, R11, R38, RZ ;  /* 0x000000260b263227 */ /* 0x002fca00078e00ff */
[----:B------:R-:W-:-:S07]  /*6950*/  @P3 SHF.R.U32.HI R11, RZ, R39, R38 ;  /* 0x00000027ff0b3219 */ /* 0x000fce0000011626 */
.L_x_693:
[----:B------:R-:W-:Y:S05]  /*6960*/  BSYNC B0 ;  /* 0x0000000000007941 */ /* 0x000fea0003800000 */
.L_x_691:
[----:B------:R-:W-:-:S04]  /*6970*/  IMAD R38, R11, R86, -R77 ;  /* 0x000000560b267224 */ /* 0x000fc800078e0a4d */
[----:B------:R-:W-:-:S05]  /*6980*/  IMAD R38, R17, -0x2, R38 ;  /* 0xfffffffe11267824 */ /* 0x000fca00078e0226 */
[----:B------:R-:W-:Y:S02]  /*6990*/  VIADDMNMX R73, R38, R86, R73, PT ;  /* 0x0000005626497246 */ /* 0x000fe40003800149 */
[----:B------:R-:W-:-:S07]  /*69a0*/  VIMNMX R71, R71, R38, !PT ;  /* 0x0000002647477248 */ /* 0x000fce0007fe0100 */
.L_x_690:
[----:B------:R-:W-:Y:S01]  /*69b0*/  FMNMX.FTZ R11, R84, R8, !PT ;  /* 0x00000008540b7209 */ /* 0x000fe20007810000 */
[----:B------:R-:W-:Y:S01]  /*69c0*/  UMOV UR37, UR27 ;  /* 0x0000001b00257c82 */ /* 0x000fe20008000000 */
[----:B------:R-:W-:Y:S02]  /*69d0*/  ISETP.GT.AND P5, PT, R71, 0x8, P2 ;  /* 0x000000084700780c */ /* 0x000fe400017a4270 */
[----:B------:R-:W-:Y:S02]  /*69e0*/  FMNMX.FTZ R11, R82, R11, !PT ;  /* 0x0000000b520b7209 */ /* 0x000fe40007810000 */
[----:B------:R-:W-:Y:S02]  /*69f0*/  ISETP.LT.OR P5, PT, R73, 0x9, P5 ;  /* 0x000000094900780c */ /* 0x000fe40002fa1670 */
[----:B------:R-:W-:Y:S02]  /*6a00*/  FMNMX.FTZ R11, R80, R11, !PT ;  /* 0x0000000b500b7209 */ /* 0x000fe40007810000 */
[----:B------:R-:W-:-:S02]  /*6a10*/  FSEL R21, R21, -INF , !P5 ;  /* 0xff80000015157808 */ /* 0x000fc40006800000 */
[----:B------:R-:W-:Y:S02]  /*6a20*/  FMNMX.FTZ R38, R78, R11, !PT ;  /* 0x0000000b4e267209 */ /* 0x000fe40007810000 */
        /* <DEDUP_REMOVED lines=12> */
[C---:B------:R-:W-:Y:S02]  /*6af0*/  ISETP.GT.AND P5, PT, R71.reuse, RZ, P2 ;  /* 0x000000ff4700720c */ /* 0x040fe400017a4270 */
[----:B------:R-:W-:Y:S02]  /*6b00*/  FMNMX.FTZ R38, R132, R11, !PT ;  /* 0x0000000b84267209 */ /* 0x000fe40007810000 */
[----:B------:R-:W-:Y:S02]  /*6b10*/  ISETP.GT.AND P4, PT, R71, 0x1, P2 ;  /* 0x000000014700780c */ /* 0x000fe40001784270 */
[----:B------:R-:W-:Y:S02]  /*6b20*/  FMNMX.FTZ R38, R45, R38, !PT ;  /* 0x000000262d267209 */ /* 0x000fe40007810000 */
[----:B------:R-:W-:-:S02]  /*6b30*/  ISETP.LT.OR P5, PT, R73, 0x1, P5 ;  /* 0x000000014900780c */ /* 0x000fc40002fa1670 */
[----:B------:R-:W-:Y:S02]  /*6b40*/  FMNMX.FTZ R11, R47, R38, !PT ;  /* 0x000000262f0b7209 */ /* 0x000fe40007810000 */
[----:B------:R-:W-:Y:S02]  /*6b50*/  ISETP.LT.OR P4, PT, R73, 0x2, P4 ;  /* 0x000000024900780c */ /* 0x000fe40002781670 */
[----:B------:R-:W-:Y:S02]  /*6b60*/  FMNMX.FTZ R38, R46, R11, !PT ;  /* 0x0000000b2e267209 */ /* 0x000fe40007810000 */
[----:B------:R-:W-:Y:S02]  /*6b70*/  ISETP.GT.AND P3, PT, R71, 0x9, P2 ;  /* 0x000000094700780c */ /* 0x000fe40001764270 */
[----:B------:R-:W-:Y:S02]  /*6b80*/  FMNMX.FTZ R11, R51, R38, !PT ;  /* 0x00000026330b7209 */ /* 0x000fe40007810000 */
[----:B------:R-:W-:-:S02]  /*6b90*/  FSEL R14, R14, -INF , !P4 ;  /* 0xff8000000e0e7808 */ /* 0x000fc40006000000 */
[----:B------:R-:W-:Y:S02]  /*6ba0*/  FMNMX.FTZ R11, R50, R11, !PT ;  /* 0x0000000b320b7209 */ /* 0x000fe40007810000 */
[----:B------:R-:W-:Y:S02]  /*6bb0*/  ISETP.GT.AND P4, PT, R71, 0x10, P2 ;  /* 0x000000104700780c */ /* 0x000fe40001784270 */
[----:B------:R-:W-:Y:S02]  /*6bc0*/  FMNMX.FTZ R38, R54, R11, !PT ;  /* 0x0000000b36267209 */ /* 0x000fe40007810000 */
[----:B------:R-:W-:Y:S02]  /*6bd0*/  ISETP.LT.OR P3, PT, R73, 0xa, P3 ;  /* 0x0000000a4900780c */ /* 0x000fe40001f61670 */
[----:B------:R-:W-:Y:S02]  /*6be0*/  FMNMX.FTZ R38, R57, R38, !PT ;  /* 0x0000002639267209 */ /* 0x000fe40007810000 */
[----:B------:R-:W-:-:S02]  /*6bf0*/  ISETP.LT.OR P4, PT, R73, 0x11, P4 ;  /* 0x000000114900780c */ /* 0x000fc40002781670 */
[----:B------:R-:W-:Y:S02]  /*6c00*/  FMNMX.FTZ R11, R129, R38, !PT ;  /* 0x00000026810b7209 */ /* 0x000fe40007810000 */
[----:B------:R-:W-:Y:S02]  /*6c10*/  FSEL R24, R24, -INF , !P3 ;  /* 0xff80000018187808 */ /* 0x000fe40005800000 */
[----:B------:R-:W-:Y:S02]  /*6c20*/  FMNMX.FTZ R38, R128, R11, !PT ;  /* 0x0000000b80267209 */ /* 0x000fe40007810000 */
[----:B------:R-:W-:Y:S02]  /*6c30*/  ISETP.GT.AND P3, PT, R71, 0x18, P2 ;  /* 0x000000184700780c */ /* 0x000fe40001764270 */
[----:B------:R-:W-:Y:S02]  /*6c40*/  FMNMX.FTZ R11, R131, R38, !PT ;  /* 0x00000026830b7209 */ /* 0x000fe40007810000 */
[----:B------:R-:W-:-:S02]  /*6c50*/  FSEL R27, R27, -INF , !P4 ;  /* 0xff8000001b1b7808 */ /* 0x000fc40006000000 */
[----:B------:R-:W-:Y:S02]  /*6c60*/  FMNMX.FTZ R11, R130, R11, !PT ;  /* 0x0000000b820b7209 */ /* 0x000fe40007810000 */
[----:B------:R-:W-:Y:S02]  /*6c70*/  ISETP.GT.AND P4, PT, R71, 0x19, P2 ;  /* 0x000000194700780c */ /* 0x000fe40001784270 */
[----:B------:R-:W-:Y:S02]  /*6c80*/  FMNMX.FTZ R11, R68, R11, !PT ;  /* 0x0000000b440b7209 */ /* 0x000fe40007810000 */
[C---:B------:R-:W-:Y:S02]  /*6c90*/  ISETP.LT.OR P3, PT, R73.reuse, 0x19, P3 ;  /* 0x000000194900780c */ /* 0x040fe40001f61670 */
        /* <DEDUP_REMOVED lines=18> */
[----:B------:R-:W-:Y:S01]  /*6dc0*/  FSEL R37, R37, -INF , !P4 ;  /* 0xff80000025257808 */ /* 0x000fe20006000000 */
[----:B------:R-:W1:Y:S01]  /*6dd0*/  SHFL.BFLY PT, R11, R38, 0x2, 0x1f ;  /* 0x0c401f00260b7f89 */ /* 0x000e6200000e0000 */
[----:B------:R-:W-:-:S04]  /*6de0*/  ISETP.GT.AND P4, PT, R71, 0x30, P2 ;  /* 0x000000304700780c */ /* 0x000fc80001784270 */
[----:B------:R-:W-:-:S04]  /*6df0*/  ISETP.LT.OR P4, PT, R73, 0x31, P4 ;  /* 0x000000314900780c */ /* 0x000fc80002781670 */
[----:B------:R-:W-:Y:S02]  /*6e00*/  FSEL R41, R41, -INF , !P4 ;  /* 0xff80000029297808 */ /* 0x000fe40006000000 */
[----:B------:R-:W-:-:S04]  /*6e10*/  ISETP.GT.AND P4, PT, R71, 0x39, P2 ;  /* 0x000000394700780c */ /* 0x000fc80001784270 */
[----:B------:R-:W-:-:S04]  /*6e20*/  ISETP.LT.OR P4, PT, R73, 0x3a, P4 ;  /* 0x0000003a4900780c */ /* 0x000fc80002781670 */
[----:B------:R-:W-:Y:S02]  /*6e30*/  FSEL R44, R44, -INF , !P4 ;  /* 0xff8000002c2c7808 */ /* 0x000fe40006000000 */
[----:B------:R-:W-:Y:S02]  /*6e40*/  ISETP.GT.AND P4, PT, R71, 0x48, P2 ;  /* 0x000000484700780c */ /* 0x000fe40001784270 */
[----:B-1----:R-:W-:Y:S02]  /*6e50*/  FMNMX.FTZ R39, R38, R11, !PT ;  /* 0x0000000b26277209 */ /* 0x002fe40007810000 */
[----:B------:R-:W-:-:S03]  /*6e60*/  ISETP.LT.OR P4, PT, R73, 0x49, P4 ;  /* 0x000000494900780c */ /* 0x000fc60002781670 */
[----:B------:R-:W1:Y:S01]  /*6e70*/  SHFL.BFLY PT, R86, R39, 0x1, 0x1f ;  /* 0x0c201f0027567f89 */ /* 0x000e6200000e0000 */
[----:B------:R-:W-:Y:S02]  /*6e80*/  FSEL R52, R52, -INF , !P4 ;  /* 0xff80000034347808 */ /* 0x000fe40006000000 */
        /* <DEDUP_REMOVED lines=8> */
[----:B------:R-:W-:Y:S02]  /*6f10*/  ISETP.LT.OR P4, PT, R73, 0x6a, P4 ;  /* 0x0000006a4900780c */ /* 0x000fe40002781670 */
[C---:B------:R-:W-:Y:S01]  /*6f20*/  FSETP.NEU.FTZ.AND P6, PT, R11.reuse, -INF , PT ;  /* 0xff8000000b00780b */ /* 0x040fe20003fdd000 */
[----:B------:R-:W-:Y:S01]  /*6f30*/  FMUL.FTZ R77, R11, UR22 ;  /* 0x000000160b4d7c20 */ /* 0x000fe20008410000 */
[----:B------:R-:W-:-:S02]  /*6f40*/  FSEL R63, R63, -INF , !P4 ;  /* 0xff8000003f3f7808 */ /* 0x000fc40006000000 */
[----:B------:R-:W-:Y:S02]  /*6f50*/  ISETP.GT.AND P4, PT, R71, 0x78, P2 ;  /* 0x000000784700780c */ /* 0x000fe40001784270 */
[----:B------:R-:W-:Y:S02]  /*6f60*/  FSEL R39, R77, RZ, P6 ;  /* 0x000000ff4d277208 */ /* 0x000fe40003000000 */
[----:B------:R-:W-:Y:S02]  /*6f70*/  ISETP.LT.OR P4, PT, R73, 0x79, P4 ;  /* 0x000000794900780c */ /* 0x000fe40002781670 */
[----:B------:R-:W-:Y:S01]  /*6f80*/  FSEL R83, R11, RZ, P6 ;  /* 0x000000ff0b537208 */ /* 0x000fe20003000000 */
[--C-:B------:R-:W-:Y:S01]  /*6f90*/  FFMA.FTZ R144, R25, UR22, -R39.reuse ;  /* 0x0000001619907c23 */ /* 0x100fe20008010827 */
[----:B------:R-:W-:Y:S01]  /*6fa0*/  FSEL R25, R13, -INF , !P5 ;  /* 0xff8000000d197808 */ /* 0x000fe20006800000 */
[--C-:B------:R-:W-:Y:S01]  /*6fb0*/  FFMA.FTZ R38, R26, UR22, -R39.reuse ;  /* 0x000000161a267c23 */ /* 0x100fe20008010827 */
[--C-:B------:R-:W-:Y:S01]  /*6fc0*/  FFMA.FTZ R146, R31, UR22, -R39.reuse ;  /* 0x000000161f927c23 */ /* 0x100fe20008010827 */
[--C-:B------:R-:W-:Y:S01]  /*6fd0*/  FFMA.FTZ R140, R35, UR22, -R39.reuse ;  /* 0x00000016238c7c23 */ /* 0x100fe20008010827 */
[----:B------:R-:W-:Y:S01]  /*6fe0*/  FMNMX.FTZ R13, R25, R10, !PT ;  /* 0x0000000a190d7209 */ /* 0x000fe20007810000 */
[--C-:B------:R-:W-:Y:S01]  /*6ff0*/  FFMA.FTZ R138, R51, UR22, -R39.reuse ;  /* 0x00000016338a7c23 */ /* 0x100fe20008010827 */
[----:B------:R-:W-:Y:S01]  /*7000*/  ISETP.LT.OR P5, PT, R73, 0x2a, P3 ;  /* 0x0000002a4900780c */ /* 0x000fe20001fa1670 */
[--C-:B------:R-:W-:Y:S01]  /*7010*/  FFMA.FTZ R32, R32, UR22, -R39.reuse ;  /* 0x0000001620207c23 */ /* 0x100fe20008010827 */
[----:B------:R-:W-:Y:S01]  /*7020*/  FMNMX.FTZ R26, R14, R13, !PT ;  /* 0x0000000d0e1a7209 */ /* 0x000fe20007810000 */
[--C-:B------:R-:W-:Y:S01]  /*7030*/  FFMA.FTZ R36, R36, UR22, -R39.reuse ;  /* 0x0000001624247c23 */ /* 0x100fe20008010827 */
[----:B------:R-:W-:Y:S01]  /*7040*/  ISETP.GT.AND P3, PT, R71, 0x31, P2 ;  /* 0x000000314700780c */ /* 0x000fe20001764270 */
[----:B------:R-:W-:Y:S01]  /*7050*/  FADD.FTZ R83, -R83, R8 ;  /* 0x0000000853537221 */ /* 0x000fe20000010100 */
[----:B------:R-:W-:Y:S01]  /*7060*/  FMNMX.FTZ R81, R21, R26, !PT ;  /* 0x0000001a15517209 */ /* 0x000fe20007810000 */
[--C-:B------:R-:W-:Y:S01]  /*7070*/  FFMA.FTZ R142, R132, UR22, -R39.reuse ;  /* 0x00000016848e7c23 */ /* 0x100fe20008010827 */
[----:B------:R-:W-:Y:S01]  /*7080*/  FSEL R40, R40, -INF , !P5 ;  /* 0xff80000028287808 */ /* 0x000fe20006800000 */
[--C-:B------:R-:W-:Y:S01]  /*7090*/  FFMA.FTZ R136, R47, UR22, -R39.reuse ;  /* 0x000000162f887c23 */ /* 0x100fe20008010827 */
[----:B------:R-:W-:Y:S01]  /*70a0*/  FMNMX.FTZ R26, R24, R81, !PT ;  /* 0x00000051181a7209 */ /* 0x000fe20007810000 */
[--C-:B------:R-:W-:Y:S01]  /*70b0*/  FFMA.FTZ R124, R15, UR22, -R39.reuse ;  /* 0x000000160f7c7c23 */ /* 0x100fe20008010827 */
[----:B------:R-:W-:Y:S01]  /*70c0*/  ISETP.GT.AND P5, PT, R71, 0x38, P2 ;  /* 0x000000384700780c */ /* 0x000fe200017a4270 */
[--C-:B------:R-:W-:Y:S01]  /*70d0*/  FFMA.FTZ R126, R69, UR22, -R39.reuse ;  /* 0x00000016457e7c23 */ /* 0x100fe20008010827 */
[----:B------:R-:W-:Y:S01]  /*70e0*/  FMNMX.FTZ R31, R27, R26, !PT ;  /* 0x0000001a1b1f7209 */ /* 0x000fe20007810000 */
[--C-:B------:R-:W-:Y:S01]  /*70f0*/  FFMA.FTZ R148, R84, UR22, -R39.reuse ;  /* 0x0000001654947c23 */ /* 0x100fe20008010827 */
[----:B------:R-:W-:Y:S01]  /*7100*/  ISETP.LT.OR P3, PT, R73, 0x32, P3 ;  /* 0x000000324900780c */ /* 0x000fe20001f61670 */
[--C-:B------:R-:W-:Y:S01]  /*7110*/  FFMA.FTZ R77, R82, UR22, -R39.reuse ;  /* 0x00000016524d7c23 */ /* 0x100fe20008010827 */
[----:B------:R-:W-:Y:S01]  /*7120*/  FMNMX.FTZ R26, R28, R31, !PT ;  /* 0x0000001f1c1a7209 */ /* 0x000fe20007810000 */
[--C-:B------:R-:W-:Y:S01]  /*7130*/  FFMA.FTZ R150, R80, UR22, -R39.reuse ;  /* 0x0000001650967c23 */ /* 0x100fe20008010827 */
[----:B------:R-:W-:Y:S01]  /*7140*/  FSEL R42, R42, -INF , !P3 ;  /* 0xff8000002a2a7808 */ /* 0x000fe20005800000 */
[----:B------:R1:W-:Y:S01]  /*7150*/  MUFU.EX2 R31, R32 ;  /* 0x00000020001f7308 */ /* 0x0003e20000000800 */
[----:B------:R-:W-:Y:S01]  /*7160*/  FMNMX.FTZ R81, R29, R26, !PT ;  /* 0x0000001a1d517209 */ /* 0x000fe20007810000 */
[--C-:B------:R-:W-:Y:S01]  /*7170*/  FFMA.FTZ R79, R78, UR22, -R39.reuse ;  /* 0x000000164e4f7c23 */ /* 0x100fe20008010827 */
[----:B------:R-:W-:Y:S01]  /*7180*/  ISETP.LT.OR P5, PT, R73, 0x39, P5 ;  /* 0x000000394900780c */ /* 0x000fe20002fa1670 */
[--C-:B------:R-:W-:Y:S01]  /*7190*/  FFMA.FTZ R45, R45, UR22, -R39.reuse ;  /* 0x000000162d2d7c23 */ /* 0x100fe20008010827 */
[----:B------:R-:W-:Y:S01]  /*71a0*/  FMNMX.FTZ R26, R30, R81, !PT ;  /* 0x000000511e1a7209 */ /* 0x000fe20007810000 */
[--C-:B------:R-:W-:Y:S01]  /*71b0*/  FFMA.FTZ R47, R46, UR22, -R39.reuse ;  /* 0x000000162e2f7c23 */ /* 0x100fe20008010827 */
[----:B------:R-:W-:Y:S01]  /*71c0*/  ISETP.GT.AND P3, PT, R71, 0x40, P2 ;  /* 0x000000404700780c */ /* 0x000fe20001764270 */
[--C-:B------:R-:W-:Y:S01]  /*71d0*/  FFMA.FTZ R50, R50, UR22, -R39.reuse ;  /* 0x0000001632327c23 */ /* 0x100fe20008010827 */
[----:B------:R-:W-:Y:S01]  /*71e0*/  FMNMX.FTZ R35, R33, R26, !PT ;  /* 0x0000001a21237209 */ /* 0x000fe20007810000 */
[--C-:B------:R-:W-:Y:S01]  /*71f0*/  FFMA.FTZ R132, R54, UR22, -R39.reuse ;  /* 0x0000001636847c23 */ /* 0x100fe20008010827 */
[----:B------:R-:W-:Y:S01]  /*7200*/  FSEL R43, R43, -INF , !P5 ;  /* 0xff8000002b2b7808 */ /* 0x000fe20006800000 */
[--C-:B------:R-:W-:Y:S01]  /*7210*/  FFMA.FTZ R57, R57, UR22, -R39.reuse ;  /* 0x0000001639397c23 */ /* 0x100fe20008010827 */
[----:B------:R-:W-:Y:S01]  /*7220*/  FMNMX.FTZ R26, R34, R35, !PT ;  /* 0x00000023221a7209 */ /* 0x000fe20007810000 */
[--C-:B------:R-:W-:Y:S01]  /*7230*/  FFMA.FTZ R134, R129, UR22, -R39.reuse ;  /* 0x0000001681867c23 */ /* 0x100fe20008010827 */
[----:B------:R-:W-:Y:S01]  /*7240*/  ISETP.GT.AND P5, PT, R71, 0x41, P2 ;  /* 0x000000414700780c */ /* 0x000fe200017a4270 */
[----:B------:R2:W-:Y:S01]  /*7250*/  MUFU.EX2 R35, R36 ;  /* 0x0000002400237308 */ /* 0x0005e20000000800 */
[----:B------:R-:W-:Y:S01]  /*7260*/  FMNMX.FTZ R81, R37, R26, !PT ;  /* 0x0000001a25517209 */ /* 0x000fe20007810000 */
[--C-:B------:R-:W-:Y:S01]  /*7270*/  FFMA.FTZ R15, R20, UR22, -R39.reuse ;  /* 0x00000016140f7c23 */ /* 0x100fe20008010827 */
[C---:B------:R-:W-:Y:S01]  /*7280*/  ISETP.LT.OR P3, PT, R73.reuse, 0x41, P3 ;  /* 0x000000414900780c */ /* 0x040fe20001f61670 */
[--C-:B------:R-:W-:Y:S01]  /*7290*/  FFMA.FTZ R69, R70, UR22, -R39.reuse ;  /* 0x0000001646457c23 */ /* 0x100fe20008010827 */
[----:B------:R-:W-:Y:S01]  /*72a0*/  FMNMX.FTZ R26, R40, R81, !PT ;  /* 0x00000051281a7209 */ /* 0x000fe20007810000 */
[--C-:B------:R-:W-:Y:S01]  /*72b0*/  FFMA.FTZ R120, R72, UR22, -R39.reuse ;  /* 0x0000001648787c23 */ /* 0x100fe20008010827 */
[----:B------:R-:W-:Y:S01]  /*72c0*/  ISETP.LT.OR P5, PT, R73, 0x42, P5 ;  /* 0x000000424900780c */ /* 0x000fe20002fa1670 */
[--C-:B------:R-:W-:Y:S01]  /*72d0*/  FFMA.FTZ R122, R74, UR22, -R39.reuse ;  /* 0x000000164a7a7c23 */ /* 0x100fe20008010827 */
[----:B------:R-:W-:Y:S01]  /*72e0*/  FMNMX.FTZ R81, R41, R26, !PT ;  /* 0x0000001a29517209 */ /* 0x000fe20007810000 */
[----:B------:R-:W-:Y:S01]  /*72f0*/  FFMA.FTZ R75, R75, UR22, -R39 ;  /* 0x000000164b4b7c23 */ /* 0x000fe20008010827 */
[----:B------:R-:W-:Y:S01]  /*7300*/  FSEL R48, R48, -INF , !P3 ;  /* 0xff80000030307808 */ /* 0x000fe20005800000 */
[----:B------:R-:W-:Y:S01]  /*7310*/  MUFU.EX2 R148, R148 ;  /* 0x0000009400947308 */ /* 0x000fe20000000800 */
[----:B------:R-:W-:-:S02]  /*7320*/  FMNMX.FTZ R26, R42, R81, !PT ;  /* 0x000000512a1a7209 */ /* 0x000fc40007810000 */
[----:B------:R-:W-:Y:S02]  /*7330*/  ISETP.GT.AND P3, PT, R71, 0x49, P2 ;  /* 0x000000494700780c */ /* 0x000fe40001764270 */
[----:B------:R-:W-:Y:S02]  /*7340*/  FMNMX.FTZ R81, R43, R26, !PT ;  /* 0x0000001a2b517209 */ /* 0x000fe40007810000 */
[----:B------:R-:W-:Y:S01]  /*7350*/  FSEL R49, R49, -INF , !P5 ;  /* 0xff80000031317808 */ /* 0x000fe20006800000 */
[----:B------:R-:W-:Y:S01]  /*7360*/  MUFU.EX2 R77, R77 ;  /* 0x0000004d004d7308 */ /* 0x000fe20000000800 */
[----:B------:R-:W-:Y:S02]  /*7370*/  FMNMX.FTZ R81, R44, R81, !PT ;  /* 0x000000512c517209 */ /* 0x000fe40007810000 */
[----:B------:R-:W-:Y:S02]  /*7380*/  ISETP.GT.AND P5, PT, R71, 0x50, P2 ;  /* 0x000000504700780c */ /* 0x000fe400017a4270 */
[----:B------:R-:W-:-:S02]  /*7390*/  FMNMX.FTZ R26, R48, R81, !PT ;  /* 0x00000051301a7209 */ /* 0x000fc40007810000 */
[----:B------:R-:W-:Y:S01]  /*73a0*/  ISETP.LT.OR P3, PT, R73, 0x4a, P3 ;  /* 0x0000004a4900780c */ /* 0x000fe20001f61670 */
[----:B------:R-:W-:Y:S01]  /*73b0*/  MUFU.EX2 R150, R150 ;  /* 0x0000009600967308 */ /* 0x000fe20000000800 */
[----:B------:R-:W-:Y:S02]  /*73c0*/  FMNMX.FTZ R81, R49, R26, !PT ;  /* 0x0000001a31517209 */ /* 0x000fe40007810000 */
[----:B------:R-:W-:Y:S02]  /*73d0*/  FSEL R53, R53, -INF , !P3 ;  /* 0xff80000035357808 */ /* 0x000fe40005800000 */
[----:B------:R-:W-:Y:S02]  /*73e0*/  ISETP.LT.OR P5, PT, R73, 0x51, P5 ;  /* 0x000000514900780c */ /* 0x000fe40002fa1670 */
[----:B------:R-:W-:Y:S01]  /*73f0*/  FMNMX.FTZ R26, R52, R81, !PT ;  /* 0x00000051341a7209 */ /* 0x000fe20007810000 */
[----:B------:R-:W-:Y:S01]  /*7400*/  MUFU.EX2 R79, R79 ;  /* 0x0000004f004f7308 */ /* 0x000fe20000000800 */
[----:B------:R-:W-:-:S02]  /*7410*/  ISETP.GT.AND P3, PT, R71, 0x58, P2 ;  /* 0x000000584700780c */ /* 0x000fc40001764270 */
[----:B------:R-:W-:Y:S02]  /*7420*/  FSEL R55, R55, -INF , !P5 ;  /* 0xff80000037377808 */ /* 0x000fe40006800000 */
[----:B------:R-:W-:Y:S02]  /*7430*/  FMNMX.FTZ R26, R53, R26, !PT ;  /* 0x0000001a351a7209 */ /* 0x000fe40007810000 */
[----:B------:R-:W-:Y:S01]  /*7440*/  ISETP.GT.AND P5, PT, R71, 0x59, P2 ;  /* 0x000000594700780c */ /* 0x000fe200017a4270 */
[----:B------:R-:W-:Y:S01]  /*7450*/  MUFU.EX2 R144, R144 ;  /* 0x0000009000907308 */ /* 0x000fe20000000800 */
[----:B------:R-:W-:Y:S02]  /*7460*/  ISETP.LT.OR P3, PT, R73, 0x59, P3 ;  /* 0x000000594900780c */ /* 0x000fe40001f61670 */
[----:B------:R-:W-:Y:S02]  /*7470*/  FMNMX.FTZ R51, R55, R26, !PT ;  /* 0x0000001a37337209 */ /* 0x000fe40007810000 */
[----:B------:R-:W-:-:S02]  /*7480*/  ISETP.LT.OR P5, PT, R73, 0x5a, P5 ;  /* 0x0000005a4900780c */ /* 0x000fc40002fa1670 */
[----:B------:R-:W-:Y:S01]  /*7490*/  FSEL R58, R58, -INF , !P3 ;  /* 0xff8000003a3a7808 */ /* 0x000fe20005800000 */
[----:B------:R-:W-:Y:S01]  /*74a0*/  MUFU.EX2 R13, R38 ;  /* 0x00000026000d7308 */ /* 0x000fe20000000800 */
[----:B------:R-:W-:Y:S02]  /*74b0*/  FMNMX.FTZ R81, R56, R51, !PT ;  /* 0x0000003338517209 */ /* 0x000fe40007810000 */
[----:B------:R-:W-:Y:S02]  /*74c0*/  ISETP.GT.AND P3, PT, R71, 0x61, P2 ;  /* 0x000000614700780c */ /* 0x000fe40001764270 */
[----:B------:R-:W-:Y:S02]  /*74d0*/  FSEL R59, R59, -INF , !P5 ;  /* 0xff8000003b3b7808 */ /* 0x000fe40006800000 */
[----:B------:R-:W-:Y:S01]  /*74e0*/  FMNMX.FTZ R26, R58, R81, !PT ;  /* 0x000000513a1a7209 */ /* 0x000fe20007810000 */
[----:B------:R-:W-:Y:S01]  /*74f0*/  MUFU.EX2 R146, R146 ;  /* 0x0000009200927308 */ /* 0x000fe20000000800 */
[----:B------:R-:W-:-:S02]  /*7500*/  ISETP.GT.AND P5, PT, R71, 0x68, P2 ;  /* 0x000000684700780c */ /* 0x000fc400017a4270 */
[----:B------:R-:W-:Y:S02]  /*7510*/  ISETP.LT.OR P3, PT, R73, 0x62, P3 ;  /* 0x000000624900780c */ /* 0x000fe40001f61670 */
[----:B------:R-:W-:Y:S02]  /*7520*/  FMNMX.FTZ R81, R59, R26, !PT ;  /* 0x0000001a3b517209 */ /* 0x000fe40007810000 */
[----:B------:R-:W-:Y:S01]  /*7530*/  FSEL R61, R61, -INF , !P3 ;  /* 0xff8000003d3d7808 */ /* 0x000fe20005800000 */
[----:B------:R-:W-:Y:S01]  /*7540*/  MUFU.EX2 R140, R140 ;  /* 0x0000008c008c7308 */ /* 0x000fe20000000800 */
[----:B------:R-:W-:Y:S02]  /*7550*/  ISETP.LT.OR P5, PT, R73, 0x69, P5 ;  /* 0x000000694900780c */ /* 0x000fe40002fa1670 */
[----:B------:R-:W-:Y:S02]  /*7560*/  FMNMX.FTZ R26, R60, R81, !PT ;  /* 0x000000513c1a7209 */ /* 0x000fe40007810000 */
[----:B------:R-:W-:-:S02]  /*7570*/  ISETP.GT.AND P3, PT, R71, 0x70, P2 ;  /* 0x000000704700780c */ /* 0x000fc40001764270 */
[----:B------:R-:W-:Y:S01]  /*7580*/  FSEL R62, R62, -INF , !P5 ;  /* 0xff8000003e3e7808 */ /* 0x000fe20006800000 */
[----:B------:R-:W-:Y:S01]  /*7590*/  MUFU.EX2 R142, R142 ;  /* 0x0000008e008e7308 */ /* 0x000fe20000000800 */
[----:B------:R-:W-:Y:S02]  /*75a0*/  FMNMX.FTZ R81, R61, R26, !PT ;  /* 0x0000001a3d517209 */ /* 0x000fe40007810000 */
[----:B------:R-:W-:Y:S02]  /*75b0*/  ISETP.GT.AND P5, PT, R71, 0x71, P2 ;  /* 0x000000714700780c */ /* 0x000fe400017a4270 */
[----:B------:R-:W-:Y:S02]  /*75c0*/  ISETP.LT.OR P3, PT, R73, 0x71, P3 ;  /* 0x000000714900780c */ /* 0x000fe40001f61670 */
[----:B------:R-:W-:Y:S01]  /*75d0*/  FMNMX.FTZ R26, R62, R81, !PT ;  /* 0x000000513e1a7209 */ /* 0x000fe20007810000 */
[----:B------:R-:W-:Y:S01]  /*75e0*/  MUFU.EX2 R45, R45 ;  /* 0x0000002d002d7308 */ /* 0x000fe20000000800 */
[----:B------:R-:W-:-:S02]  /*75f0*/  ISETP.GT.AND P2, PT, R71, 0x79, P2 ;  /* 0x000000794700780c */ /* 0x000fc40001744270 */
[----:B------:R-:W-:Y:S02]  /*7600*/  ISETP.LT.OR P5, PT, R73, 0x72, P5 ;  /* 0x000000724900780c */ /* 0x000fe40002fa1670 */
[----:B------:R-:W-:Y:S02]  /*7610*/  FSEL R64, R64, -INF , !P3 ;  /* 0xff80000040407808 */ /* 0x000fe40005800000 */
[----:B------:R-:W-:Y:S01]  /*7620*/  FMNMX.FTZ R71, R63, R26, !PT ;  /* 0x0000001a3f477209 */ /* 0x000fe20007810000 */
[----:B------:R-:W-:Y:S01]  /*7630*/  MUFU.EX2 R136, R136 ;  /* 0x0000008800887308 */ /* 0x000fe20000000800 */
[----:B------:R-:W-:Y:S01]  /*7640*/  FSEL R26, R65, -INF , !P5 ;  /* 0xff800000411a7808 */ /* 0x000fe20006800000 */
[--C-:B------:R-:W-:Y:S01]  /*7650*/  FFMA.FTZ R65, R128, UR22, -R39.reuse ;  /* 0x0000001680417c23 */ /* 0x100fe20008010827 */
[----:B------:R-:W-:Y:S01]  /*7660*/  FMNMX.FTZ R71, R64, R71, !PT ;  /* 0x0000004740477209 */ /* 0x000fe20007810000 */
[----:B------:R-:W-:Y:S01]  /*7670*/  FFMA.FTZ R128, R131, UR22, -R39 ;  /* 0x0000001683807c23 */ /* 0x000fe20008010827 */
[----:B------:R-:W-:-:S02]  /*7680*/  ISETP.LT.OR P2, PT, R73, 0x7a, P2 ;  /* 0x0000007a4900780c */ /* 0x000fc40001741670 */
[----:B------:R-:W-:Y:S01]  /*7690*/  FSEL R66, R66, -INF , !P4 ;  /* 0xff80000042427808 */ /* 0x000fe20006000000 */
[----:B------:R-:W-:Y:S01]  /*76a0*/  MUFU.EX2 R47, R47 ;  /* 0x0000002f002f7308 */ /* 0x000fe20000000800 */
[----:B------:R-:W-:Y:S02]  /*76b0*/  FMNMX.FTZ R71, R26, R71, !PT ;  /* 0x000000471a477209 */ /* 0x000fe40007810000 */
[----:B-1----:R-:W-:Y:S01]  /*76c0*/  FSEL R32, R67, -INF , !P2 ;  /* 0xff80000043207808 */ /* 0x002fe20005000000 */
[--C-:B------:R-:W-:Y:S01]  /*76d0*/  FFMA.FTZ R67, R130, UR22, -R39.reuse ;  /* 0x0000001682437c23 */ /* 0x100fe20008010827 */
[----:B------:R-:W-:Y:S01]  /*76e0*/  FMNMX.FTZ R71, R66, R71, !PT ;  /* 0x0000004742477209 */ /* 0x000fe20007810000 */
[--C-:B------:R-:W-:Y:S02]  /*76f0*/  FFMA.FTZ R130, R68, UR22, -R39.reuse ;  /* 0x0000001644827c23 */ /* 0x100fe40008010827 */
[----:B------:R-:W-:Y:S01]  /*7700*/  MUFU.EX2 R138, R138 ;  /* 0x0000008a008a7308 */ /* 0x000fe20000000800 */
[----:B--2---:R-:W-:Y:S01]  /*7710*/  FMNMX.FTZ R36, R32, R71, !PT ;  /* 0x0000004720247209 */ /* 0x004fe20007810000 */
[----:B------:R-:W-:-:S04]  /*7720*/  FFMA.FTZ R71, R12, UR22, -R39 ;  /* 0x000000160c477c23 */ /* 0x000fc80008010827 */
[----:B------:R-:W1:Y:S02]  /*7730*/  SHFL.BFLY PT, R73, R36, 0x2, 0x1f ;  /* 0x0c401f0024497f89 */ /* 0x000e6400000e0000 */
[----:B------:R-:W-:Y:S08]  /*7740*/  MUFU.EX2 R51, R50 ;  /* 0x0000003200337308 */ /* 0x000ff00000000800 */
[----:B------:R-:W-:Y:S08]  /*7750*/  MUFU.EX2 R132, R132 ;  /* 0x0000008400847308 */ /* 0x000ff00000000800 */
[----:B------:R-:W-:Y:S01]  /*7760*/  MUFU.EX2 R57, R57 ;  /* 0x0000003900397308 */ /* 0x000fe20000000800 */
[----:B-1----:R-:W-:Y:S01]  /*7770*/  FMNMX.FTZ R12, R36, R73, !PT ;  /* 0x00000049240c7209 */ /* 0x002fe20007810000 */
[----:B------:R-:W-:Y:S01]  /*7780*/  FFMA.FTZ R73, R76, UR22, -R39 ;  /* 0x000000164c497c23 */ /* 0x000fe20008010827 */
[----:B------:R-:W-:-:S05]  /*7790*/  FMUL.FTZ R39, R83, UR22 ;  /* 0x0000001653277c20 */ /* 0x000fca0008410000 */
[----:B------:R-:W-:Y:S01]  /*77a0*/  MUFU.EX2 R134, R134 ;  /* 0x0000008600867308 */ /* 0x000fe20000000800 */
[----:B------:R-:W1:Y:S07]  /*77b0*/  SHFL.BFLY PT, R81, R12, 0x1, 0x1f ;  /* 0x0c201f000c517f89 */ /* 0x000e6e00000e0000 */
[----:B------:R-:W2:Y:S08]  /*77c0*/  MUFU.EX2 R39, R39 ;  /* 0x0000002700277308 */ /* 0x000eb00000000800 */
[----:B------:R-:W-:Y:S08]  /*77d0*/  MUFU.EX2 R65, R65 ;  /* 0x0000004100417308 */ /* 0x000ff00000000800 */
[----:B------:R-:W-:Y:S01]  /*77e0*/  MUFU.EX2 R128, R128 ;  /* 0x0000008000807308 */ /* 0x000fe20000000800 */
[----:B--2---:R-:W-:Y:S01]  /*77f0*/  FFMA.FTZ R36, R39, R5, R148 ;  /* 0x0000000527247223 */ /* 0x004fe20000010094 */
[----:B-1----:R-:W-:Y:S01]  /*7800*/  FMNMX.FTZ R12, R12, R81, !PT ;  /* 0x000000510c0c7209 */ /* 0x002fe20007810000 */
[-C--:B------:R-:W-:Y:S01]  /*7810*/  FMUL.FTZ R88, R88, R39.reuse ;  /* 0x0000002758587220 */ /* 0x080fe20000410000 */
[C---:B------:R-:W-:Y:S01]  /*7820*/  F2FP.F16.F32.PACK_AB R148, R77.reuse, R148 ;  /* 0x000000944d94723e */ /* 0x040fe200000000ff */
[----:B------:R-:W-:Y:S01]  /*7830*/  FADD.FTZ R5, R77, R36 ;  /* 0x000000244d057221 */ /* 0x000fe20000010000 */
[C---:B------:R-:W-:Y:S01]  /*7840*/  FSETP.NEU.FTZ.AND P2, PT, R12.reuse, -INF , PT ;  /* 0xff8000000c00780b */ /* 0x040fe20003f5d000 */
[----:B------:R-:W-:Y:S01]  /*7850*/  FMUL.FTZ R81, R12, UR22 ;  /* 0x000000160c517c20 */ /* 0x000fe20008410000 */
[----:B------:R-:W-:Y:S01]  /*7860*/  MUFU.EX2 R67, R67 ;  /* 0x0000004300437308 */ /* 0x000fe20000000800 */
[----:B------:R-:W-:Y:S01]  /*7870*/  FADD.FTZ R36, R150, R5 ;  /* 0x0000000596247221 */ /* 0x000fe20000010000 */
[----:B------:R-:W-:Y:S01]  /*7880*/  FSEL R5, R12, RZ, P2 ;  /* 0x000000ff0c057208 */ /* 0x000fe20001000000 */
[-C--:B------:R-:W-:Y:S01]  /*7890*/  FMUL.FTZ R89, R89, R39.reuse ;  /* 0x0000002759597220 */ /* 0x080fe20000410000 */
[----:B------:R-:W-:Y:S01]  /*78a0*/  FSEL R81, R81, RZ, P2 ;  /* 0x000000ff51517208 */ /* 0x000fe20001000000 */
[-C--:B------:R-:W-:Y:S01]  /*78b0*/  FMUL.FTZ R92, R92, R39.reuse ;  /* 0x000000275c5c7220 */ /* 0x080fe20000410000 */
[----:B------:R-:W-:Y:S01]  /*78c0*/  ISETP.GT.AND P2, PT, R7, UR29, PT ;  /* 0x0000001d07007c0c */ /* 0x000fe2000bf44270 */
[----:B------:R-:W-:Y:S01]  /*78d0*/  FADD.FTZ R5, -R5, R10 ;  /* 0x0000000a05057221 */ /* 0x000fe20000010100 */
[----:B------:R-:W-:Y:S01]  /*78e0*/  MUFU.EX2 R130, R130 ;  /* 0x0000008200827308 */ /* 0x000fe20000000800 */
[--C-:B------:R-:W-:Y:S01]  /*78f0*/  FFMA.FTZ R151, R21, UR22, -R81.reuse ;  /* 0x0000001615977c23 */ /* 0x100fe20008010851 */
[----:B------:R-:W-:Y:S01]  /*7900*/  FADD.FTZ R21, R79, R36 ;  /* 0x000000244f157221 */ /* 0x000fe20000010000 */
[--C-:B------:R-:W-:Y:S01]  /*7910*/  FFMA.FTZ R8, R25, UR22, -R81.reuse ;  /* 0x0000001619087c23 */ /* 0x100fe20008010851 */
[----:B------:R-:W-:Y:S01]  /*7920*/  FMUL.FTZ R5, R5, UR22 ;  /* 0x0000001605057c20 */ /* 0x000fe20008410000 */
[----:B------:R-:W-:Y:S01]  /*7930*/  FFMA.FTZ R149, R14, UR22, -R81 ;  /* 0x000000160e957c23 */ /* 0x000fe20008010851 */
[----:B------:R-:W-:Y:S01]  /*7940*/  FADD.FTZ R36, R144, R21 ;  /* 0x0000001590247221 */ /* 0x000fe20000010000 */
[--C-:B------:R-:W-:Y:S01]  /*7950*/  FFMA.FTZ R14, R24, UR22, -R81.reuse ;  /* 0x00000016180e7c23 */ /* 0x100fe20008010851 */
[----:B------:R-:W-:Y:S01]  /*7960*/  MUFU.EX2 R151, R151 ;  /* 0x0000009700977308 */ /* 0x000fe20000000800 */
[--C-:B------:R-:W-:Y:S01]  /*7970*/  FFMA.FTZ R145, R27, UR22, -R81.reuse ;  /* 0x000000161b917c23 */ /* 0x100fe20008010851 */
[----:B------:R-:W-:Y:S01]  /*7980*/  FADD.FTZ R21, R13, R36 ;  /* 0x000000240d157221 */ /* 0x000fe20000010000 */
[--C-:B------:R-:W-:Y:S01]  /*7990*/  FFMA.FTZ R20, R28, UR22, -R81.reuse ;  /* 0x000000161c147c23 */ /* 0x100fe20008010851 */
[--C-:B------:R-:W-:Y:S01]  /*79a0*/  FFMA.FTZ R147, R29, UR22, -R81.reuse ;  /* 0x000000161d937c23 */ /* 0x100fe20008010851 */
        /* <DEDUP_REMOVED lines=11> */
[----:B------:R1:W2:Y:S01]  /*7a60*/  MUFU.EX2 R21, R5 ;  /* 0x0000000500157308 */ /* 0x0002a20000000800 */
[--C-:B------:R-:W-:Y:S01]  /*7a70*/  FFMA.FTZ R137, R41, UR22, -R81.reuse ;  /* 0x0000001629897c23 */ /* 0x100fe20008010851 */
[----:B------:R-:W-:Y:S01]  /*7a80*/  FADD.FTZ R25, R35, R36 ;  /* 0x0000002423197221 */ /* 0x000fe20000010000 */
[--C-:B------:R-:W-:Y:S01]  /*7a90*/  FFMA.FTZ R139, R43, UR22, -R81.reuse ;  /* 0x000000162b8b7c23 */ /* 0x100fe20008010851 */
[--C-:B------:R-:W-:Y:S01]  /*7aa0*/  FFMA.FTZ R133, R48, UR22, -R81.reuse ;  /* 0x0000001630857c23 */ /* 0x100fe20008010851 */
[----:B------:R-:W-:Y:S01]  /*7ab0*/  FFMA.FTZ R36, R49, UR22, -R81 ;  /* 0x0000001631247c23 */ /* 0x000fe20008010851 */
[----:B------:R-:W-:Y:S01]  /*7ac0*/  FADD.FTZ R38, R142, R25 ;  /* 0x000000198e267221 */ /* 0x000fe20000010000 */
[--C-:B------:R-:W-:Y:S01]  /*7ad0*/  FFMA.FTZ R135, R52, UR22, -R81.reuse ;  /* 0x0000001634877c23 */ /* 0x100fe20008010851 */
[----:B------:R-:W3:Y:S01]  /*7ae0*/  MUFU.EX2 R149, R149 ;  /* 0x0000009500957308 */ /* 0x000ee20000000800 */
[----:B------:R-:W-:Y:S01]  /*7af0*/  F2FP.F16.F32.PACK_AB R144, R13, R144 ;  /* 0x000000900d90723e */ /* 0x000fe200000000ff */
[----:B-1----:R-:W-:Y:S01]  /*7b00*/  FADD.FTZ R5, R45, R38 ;  /* 0x000000262d057221 */ /* 0x002fe20000010000 */
[--C-:B------:R-:W-:Y:S01]  /*7b10*/  FFMA.FTZ R129, R55, UR22, -R81.reuse ;  /* 0x0000001637817c23 */ /* 0x100fe20008010851 */
[--C-:B------:R-:W-:Y:S01]  /*7b20*/  FFMA.FTZ R131, R58, UR22, -R81.reuse ;  /* 0x000000163a837c23 */ /* 0x100fe20008010851 */
[----:B------:R-:W-:Y:S01]  /*7b30*/  FFMA.FTZ R125, R60, UR22, -R81 ;  /* 0x000000163c7d7c23 */ /* 0x000fe20008010851 */
[----:B------:R-:W-:Y:S01]  /*7b40*/  FADD.FTZ R42, R136, R5 ;  /* 0x00000005882a7221 */ /* 0x000fe20000010000 */
[--C-:B------:R-:W-:Y:S01]  /*7b50*/  FFMA.FTZ R61, R61, UR22, -R81.reuse ;  /* 0x000000163d3d7c23 */ /* 0x100fe20008010851 */
[----:B------:R-:W1:Y:S01]  /*7b60*/  MUFU.EX2 R14, R14 ;  /* 0x0000000e000e7308 */ /* 0x000e620000000800 */
[----:B--2---:R-:W-:Y:S01]  /*7b70*/  FFMA.FTZ R38, R21, R4, R8 ;  /* 0x0000000415267223 */ /* 0x004fe20000010008 */
[----:B------:R-:W-:Y:S01]  /*7b80*/  FADD.FTZ R25, R47, R42 ;  /* 0x0000002a2f197221 */ /* 0x000fe20000010000 */
[--C-:B------:R-:W-:Y:S01]  /*7b90*/  FFMA.FTZ R4, R53, UR22, -R81.reuse ;  /* 0x0000001635047c23 */ /* 0x100fe20008010851 */
[--C-:B------:R-:W-:Y:S01]  /*7ba0*/  FFMA.FTZ R62, R62, UR22, -R81.reuse ;  /* 0x000000163e3e7c23 */ /* 0x100fe20008010851 */
[--C-:B------:R-:W-:Y:S01]  /*7bb0*/  FFMA.FTZ R63, R63, UR22, -R81.reuse ;  /* 0x000000163f3f7c23 */ /* 0x100fe20008010851 */
[--C-:B------:R-:W-:Y:S01]  /*7bc0*/  FFMA.FTZ R64, R64, UR22, -R81.reuse ;  /* 0x0000001640407c23 */ /* 0x100fe20008010851 */
[--C-:B------:R-:W-:Y:S01]  /*7bd0*/  FFMA.FTZ R26, R26, UR22, -R81.reuse ;  /* 0x000000161a1a7c23 */ /* 0x100fe20008010851 */
[----:B------:R-:W2:Y:S01]  /*7be0*/  MUFU.EX2 R145, R145 ;  /* 0x0000009100917308 */ /* 0x000ea20000000800 */
[----:B---3--:R-:W-:Y:S01]  /*7bf0*/  FADD.FTZ R40, R149, R38 ;  /* 0x0000002695287221 */ /* 0x008fe20000010000 */
[--C-:B------:R-:W-:Y:S01]  /*7c00*/  FFMA.FTZ R38, R56, UR22, -R81.reuse ;  /* 0x0000001638267c23 */ /* 0x100fe20008010851 */
[--C-:B------:R-:W-:Y:S01]  /*7c10*/  FFMA.FTZ R66, R66, UR22, -R81.reuse ;  /* 0x0000001642427c23 */ /* 0x100fe20008010851 */
[----:B------:R-:W-:Y:S01]  /*7c20*/  FFMA.FTZ R32, R32, UR22, -R81 ;  /* 0x0000001620207c23 */ /* 0x000fe20008010851 */
[----:B------:R-:W-:Y:S01]  /*7c30*/  FADD.FTZ R5, R151, R40 ;  /* 0x0000002897057221 */ /* 0x000fe20000010000 */
[----:B------:R-:W-:Y:S01]  /*7c40*/  FADD.FTZ R40, R138, R25 ;  /* 0x000000198a287221 */ /* 0x000fe20000010000 */
[----:B------:R-:W-:Y:S01]  /*7c50*/  IMAD.U32 R27, RZ, RZ, UR39 ;  /* 0x00000027ff1b7e24 */ /* 0x000fe2000f8e00ff */
[----:B------:R-:W3:Y:S01]  /*7c60*/  MUFU.EX2 R20, R20 ;  /* 0x0000001400147308 */ /* 0x000ee20000000800 */
[----:B-1----:R-:W-:Y:S01]  /*7c70*/  FADD.FTZ R42, R14, R5 ;  /* 0x000000050e2a7221 */ /* 0x002fe20000010000 */
[----:B------:R-:W-:Y:S01]  /*7c80*/  FADD.FTZ R25, R51, R40 ;  /* 0x0000002833197221 */ /* 0x000fe20000010000 */
[----:B------:R-:W-:Y:S01]  /*7c90*/  FFMA.FTZ R40, R59, UR22, -R81 ;  /* 0x000000163b287c23 */ /* 0x000fe20008010851 */
[----:B------:R-:W-:Y:S01]  /*7ca0*/  @!P1 LEA R27, R27, UR40, 0x3 ;  /* 0x000000281b1b9c11 */ /* 0x000fe2000f8e18ff */
[----:B------:R-:W-:Y:S01]  /*7cb0*/  UMOV UR39, UR28 ;  /* 0x0000001c00277c82 */ /* 0x000fe20008000000 */
[----:B------:R-:W-:Y:S01]  /*7cc0*/  F2FP.F16.F32.PACK_AB R149, R149, R8 ;  /* 0x000000089595723e */ /* 0x000fe200000000ff */
[-C--:B------:R-:W-:Y:S01]  /*7cd0*/  FMUL.FTZ R93, R93, R39.reuse ;  /* 0x000000275d5d7220 */ /* 0x080fe20000410000 */
[----:B------:R-:W1:Y:S01]  /*7ce0*/  MUFU.EX2 R147, R147 ;  /* 0x0000009300937308 */ /* 0x000e620000000800 */
[----:B--2---:R-:W-:Y:S01]  /*7cf0*/  FADD.FTZ R5, R145, R42 ;  /* 0x0000002a91057221 */ /* 0x004fe20000010000 */
[----:B------:R-:W-:Y:S01]  /*7d00*/  @!P1 VIADD R27, R27, 0x16860 ;  /* 0x000168601b1b9836 */ /* 0x000fe20000000000 */
[----:B------:R-:W-:Y:S01]  /*7d10*/  F2FP.F16.F32.PACK_AB R150, R79, R150 ;  /* 0x000000964f96723e */ /* 0x000fe200000000ff */
[-C--:B------:R-:W-:Y:S01]  /*7d20*/  FMUL.FTZ R96, R96, R39.reuse ;  /* 0x0000002760607220 */ /* 0x080fe20000410000 */
[----:B------:R-:W-:Y:S01]  /*7d30*/  F2FP.F16.F32.PACK_AB R146, R31, R146 ;  /* 0x000000921f92723e */ /* 0x000fe200000000ff */
[-C--:B------:R-:W-:Y:S01]  /*7d40*/  FMUL.FTZ R97, R97, R39.reuse ;  /* 0x0000002761617220 */ /* 0x080fe20000410000 */
[----:B------:R-:W-:Y:S01]  /*7d50*/  @!P1 PRMT R27, RZ, 0x654, R27 ;  /* 0x00000654ff1b9816 */ /* 0x000fe2000000001b */
[----:B------:R-:W2:Y:S01]  /*7d60*/  MUFU.EX2 R24, R24 ;  /* 0x0000001800187308 */ /* 0x000ea20000000800 */
[----:B---3--:R-:W-:Y:S01]  /*7d70*/  FADD.FTZ R42, R20, R5 ;  /* 0x00000005142a7221 */ /* 0x008fe20000010000 */
[----:B------:R-:W-:Y:S01]  /*7d80*/  F2FP.F16.F32.PACK_AB R140, R35, R140 ;  /* 0x0000008c238c723e */ /* 0x000fe200000000ff */
[----:B------:R3:W-:Y:S01]  /*7d90*/  @!P1 SYNCS.ARRIVE.TRANS64.RED.A1T0 RZ, [R27+URZ], RZ ;  /* 0x000000ff1bff99a7 */ /* 0x0007e2000810043f */
[----:B------:R-:W-:Y:S01]  /*7da0*/  F2FP.F16.F32.PACK_AB R142, R45, R142 ;  /* 0x0000008e2d8e723e */ /* 0x000fe200000000ff */
[-C--:B------:R-:W-:Y:S01]  /*7db0*/  FMUL.FTZ R100, R100, R39.reuse ;  /* 0x0000002764647220 */ /* 0x080fe20000410000 */
[----:B------:R-:W-:Y:S01]  /*7dc0*/  F2FP.F16.F32.PACK_AB R136, R47, R136 ;  /* 0x000000882f88723e */ /* 0x000fe200000000ff */
[-C--:B------:R-:W-:Y:S01]  /*7dd0*/  FMUL.FTZ R101, R101, R39.reuse ;  /* 0x0000002765657220 */ /* 0x080fe20000410000 */
[----:B------:R-:W4:Y:S01]  /*7de0*/  MUFU.EX2 R141, R141 ;  /* 0x0000008d008d7308 */ /* 0x000f220000000800 */
[----:B-1----:R-:W-:Y:S01]  /*7df0*/  FADD.FTZ R5, R147, R42 ;  /* 0x0000002a93057221 */ /* 0x002fe20000010000 */
[----:B------:R-:W-:Y:S01]  /*7e00*/  F2FP.F16.F32.PACK_AB R138, R51, R138 ;  /* 0x0000008a338a723e */ /* 0x000fe200000000ff */
[-C--:B------:R-:W-:Y:S01]  /*7e10*/  FMUL.FTZ R104, R104, R39.reuse ;  /* 0x0000002768687220 */ /* 0x080fe20000410000 */
[-C--:B------:R-:W-:Y:S01]  /*7e20*/  FMUL.FTZ R105, R105, R39.reuse ;  /* 0x0000002769697220 */ /* 0x080fe20000410000 */
[-C--:B------:R-:W-:Y:S01]  /*7e30*/  FMUL.FTZ R108, R108, R39.reuse ;  /* 0x000000276c6c7220 */ /* 0x080fe20000410000 */
[-C--:B------:R-:W-:Y:S01]  /*7e40*/  FMUL.FTZ R109, R109, R39.reuse ;  /* 0x000000276d6d7220 */ /* 0x080fe20000410000 */
[-C--:B------:R-:W-:Y:S01]  /*7e50*/  FMUL.FTZ R112, R112, R39.reuse ;  /* 0x0000002770707220 */ /* 0x080fe20000410000 */
[----:B------:R-:W1:Y:S01]  /*7e60*/  MUFU.EX2 R28, R28 ;  /* 0x0000001c001c7308 */ /* 0x000e620000000800 */
[----:B--2---:R-:W-:Y:S01]  /*7e70*/  FADD.FTZ R42, R24, R5 ;  /* 0x00000005182a7221 */ /* 0x004fe20000010000 */
[-C--:B------:R-:W-:Y:S01]  /*7e80*/  FMUL.FTZ R113, R113, R39.reuse ;  /* 0x0000002771717220 */ /* 0x080fe20000410000 */
[-C--:B------:R-:W-:Y:S01]  /*7e90*/  FMUL.FTZ R116, R116, R39.reuse ;  /* 0x0000002774747220 */ /* 0x080fe20000410000 */
[----:B------:R-:W-:Y:S01]  /*7ea0*/  FMUL.FTZ R117, R117, R39 ;  /* 0x0000002775757220 */ /* 0x000fe20000410000 */
[----:B------:R-:W-:Y:S01]  /*7eb0*/  F2FP.F16.F32.PACK_AB R151, R14, R151 ;  /* 0x000000970e97723e */ /* 0x000fe200000000ff */
[----:B------:R-:W-:Y:S01]  /*7ec0*/  VIADD R7, R7, 0xffffffff ;  /* 0xffffffff07077836 */ /* 0x000fe20000000000 */
[----:B------:R-:W-:Y:S01]  /*7ed0*/  F2FP.F16.F32.PACK_AB R145, R20, R145 ;  /* 0x000000911491723e */ /* 0x000fe200000000ff */
[----:B------:R2:W-:Y:S01]  /*7ee0*/  MUFU.EX2 R10, R44 ;  /* 0x0000002c000a7308 */ /* 0x0005e20000000800 */
[----:B----4-:R-:W-:Y:S01]  /*7ef0*/  FADD.FTZ R5, R141, R42 ;  /* 0x0000002a8d057221 */ /* 0x010fe20000010000 */
[----:B------:R-:W-:Y:S01]  /*7f00*/  F2FP.F16.F32.PACK_AB R147, R24, R147 ;  /* 0x000000931893723e */ /* 0x000fe200000000ff */
[-C--:B------:R-:W-:Y:S01]  /*7f10*/  FMUL.FTZ R90, R90, R21.reuse ;  /* 0x000000155a5a7220 */ /* 0x080fe20000410000 */
[-C--:B------:R-:W-:Y:S01]  /*7f20*/  FMUL.FTZ R91, R91, R21.reuse ;  /* 0x000000155b5b7220 */ /* 0x080fe20000410000 */
[-C--:B------:R-:W-:Y:S01]  /*7f30*/  FMUL.FTZ R94, R94, R21.reuse ;  /* 0x000000155e5e7220 */ /* 0x080fe20000410000 */
[-C--:B------:R-:W-:Y:S01]  /*7f40*/  FMUL.FTZ R95, R95, R21.reuse ;  /* 0x000000155f5f7220 */ /* 0x080fe20000410000 */
[-C--:B------:R-:W-:Y:S01]  /*7f50*/  FMUL.FTZ R98, R98, R21.reuse ;  /* 0x0000001562627220 */ /* 0x080fe20000410000 */
[----:B------:R-:W4:Y:S01]  /*7f60*/  MUFU.EX2 R143, R143 ;  /* 0x0000008f008f7308 */ /* 0x000f220000000800 */
[----:B--2---:R-:W-:Y:S01]  /*7f70*/  FADD.FTZ R44, R132, R25 ;  /* 0x00000019842c7221 */ /* 0x004fe20000010000 */
[C---:B-1----:R-:W-:Y:S01]  /*7f80*/  FADD.FTZ R42, R28.reuse, R5 ;  /* 0x000000051c2a7221 */ /* 0x042fe20000010000 */
[----:B------:R-:W-:Y:S01]  /*7f90*/  F2FP.F16.F32.PACK_AB R132, R57, R132 ;  /* 0x000000843984723e */ /* 0x000fe200000000ff */
[----:B------:R-:W-:Y:S01]  /*7fa0*/  FMUL.FTZ R99, R99, R21 ;  /* 0x0000001563637220 */ /* 0x000fe20000410000 */
[----:B------:R-:W-:Y:S01]  /*7fb0*/  FADD.FTZ R25, R57, R44 ;  /* 0x0000002c39197221 */ /* 0x000fe20000010000 */
[----:B------:R-:W-:Y:S01]  /*7fc0*/  F2FP.F16.F32.PACK_AB R141, R28, R141 ;  /* 0x0000008d1c8d723e */ /* 0x000fe200000000ff */
[-C--:B------:R-:W-:Y:S01]  /*7fd0*/  FMUL.FTZ R102, R102, R21.reuse ;  /* 0x0000001566667220 */ /* 0x080fe20000410000 */
[----:B------:R-:W1:Y:S01]  /*7fe0*/  MUFU.EX2 R30, R30 ;  /* 0x0000001e001e7308 */ /* 0x000e620000000800 */
[----:B------:R-:W-:Y:S01]  /*7ff0*/  FADD.FTZ R44, R134, R25 ;  /* 0x00000019862c7221 */ /* 0x000fe20000010000 */
[----:B------:R-:W-:Y:S01]  /*8000*/  F2FP.F16.F32.PACK_AB R134, R65, R134 ;  /* 0x000000864186723e */ /* 0x000fe200000000ff */
[-C--:B------:R-:W-:Y:S01]  /*8010*/  FMUL.FTZ R103, R103, R21.reuse ;  /* 0x0000001567677220 */ /* 0x080fe20000410000 */
[-C--:B------:R-:W-:Y:S01]  /*8020*/  FMUL.FTZ R106, R106, R21.reuse ;  /* 0x000000156a6a7220 */ /* 0x080fe20000410000 */
[----:B------:R-:W-:Y:S01]  /*8030*/  FADD.FTZ R25, R65, R44 ;  /* 0x0000002c41197221 */ /* 0x000fe20000010000 */
[-C--:B------:R-:W-:Y:S01]  /*8040*/  FMUL.FTZ R107, R107, R21.reuse ;  /* 0x000000156b6b7220 */ /* 0x080fe20000410000 */
[-C--:B------:R-:W-:Y:S01]  /*8050*/  FMUL.FTZ R110, R110, R21.reuse ;  /* 0x000000156e6e7220 */ /* 0x080fe20000410000 */
[----:B------:R-:W2:Y:S01]  /*8060*/  MUFU.EX2 R137, R137 ;  /* 0x0000008900897308 */ /* 0x000ea20000000800 */
[----:B------:R-:W-:Y:S01]  /*8070*/  FADD.FTZ R44, R128, R25 ;  /* 0x00000019802c7221 */ /* 0x000fe20000010000 */
[----:B----4-:R-:W-:Y:S01]  /*8080*/  FADD.FTZ R5, R143, R42 ;  /* 0x0000002a8f057221 */ /* 0x010fe20000010000 */
[----:B------:R-:W-:Y:S01]  /*8090*/  F2FP.F16.F32.PACK_AB R128, R67, R128 ;  /* 0x000000804380723e */ /* 0x000fe200000000ff */
[-C--:B------:R-:W-:Y:S01]  /*80a0*/  FMUL.FTZ R111, R111, R21.reuse ;  /* 0x000000156f6f7220 */ /* 0x080fe20000410000 */
[----:B------:R-:W-:Y:S01]  /*80b0*/  FADD.FTZ R25, R67, R44 ;  /* 0x0000002c43197221 */ /* 0x000fe20000010000 */
[-C--:B------:R-:W-:Y:S01]  /*80c0*/  FMUL.FTZ R114, R114, R21.reuse ;  /* 0x0000001572727220 */ /* 0x080fe20000410000 */
[----:B------:R-:W-:Y:S01]  /*80d0*/  FMUL.FTZ R115, R115, R21 ;  /* 0x0000001573737220 */ /* 0x000fe20000410000 */
[----:B------:R-:W4:Y:S01]  /*80e0*/  MUFU.EX2 R71, R71 ;  /* 0x0000004700477308 */ /* 0x000f220000000800 */
[----:B-1----:R-:W-:Y:S01]  /*80f0*/  FADD.FTZ R42, R30, R5 ;  /* 0x000000051e2a7221 */ /* 0x002fe20000010000 */
[----:B------:R-:W-:Y:S01]  /*8100*/  FADD.FTZ R44, R130, R25 ;  /* 0x00000019822c7221 */ /* 0x000fe20000010000 */
[----:B------:R-:W-:Y:S01]  /*8110*/  F2FP.F16.F32.PACK_AB R143, R30, R143 ;  /* 0x0000008f1e8f723e */ /* 0x000fe200000000ff */
[-C--:B------:R-:W-:Y:S01]  /*8120*/  FMUL.FTZ R118, R118, R21.reuse ;  /* 0x0000001576767220 */ /* 0x080fe20000410000 */
[----:B------:R-:W-:Y:S01]  /*8130*/  FMUL.FTZ R119, R119, R21 ;  /* 0x0000001577777220 */ /* 0x000fe20000410000 */
[----:B------:R-:W-:-:S02]  /*8140*/  IMAD.MOV.U32 R8, RZ, RZ, R11 ;  /* 0x000000ffff087224 */ /* 0x000fc400078e000b */
[----:B------:R-:W1:Y:S01]  /*8150*/  MUFU.EX2 R34, R34 ;  /* 0x0000002200227308 */ /* 0x000e620000000800 */
[----:B--2---:R-:W-:-:S07]  /*8160*/  FADD.FTZ R5, R137, R42 ;  /* 0x0000002a89057221 */ /* 0x004fce0000010000 */
[----:B------:R-:W2:Y:S01]  /*8170*/  MUFU.EX2 R124, R124 ;  /* 0x0000007c007c7308 */ /* 0x000ea20000000800 */
[C---:B----4-:R-:W-:Y:S01]  /*8180*/  FADD.FTZ R13, R71.reuse, R44 ;  /* 0x0000002c470d7221 */ /* 0x050fe20000010000 */
[----:B------:R-:W-:-:S06]  /*8190*/  F2FP.F16.F32.PACK_AB R130, R71, R130 ;  /* 0x000000824782723e */ /* 0x000fcc00000000ff */
[----:B------:R-:W4:Y:S01]  /*81a0*/  MUFU.EX2 R139, R139 ;  /* 0x0000008b008b7308 */ /* 0x000f220000000800 */
[C---:B-1----:R-:W-:Y:S01]  /*81b0*/  FADD.FTZ R42, R34.reuse, R5 ;  /* 0x00000005222a7221 */ /* 0x042fe20000010000 */
[----:B------:R-:W-:-:S06]  /*81c0*/  F2FP.F16.F32.PACK_AB R137, R34, R137 ;  /* 0x000000892289723e */ /* 0x000fcc00000000ff */
[----:B------:R-:W1:Y:S01]  /*81d0*/  MUFU.EX2 R15, R15 ;  /* 0x0000000f000f7308 */ /* 0x000e620000000800 */
[----:B--2---:R-:W-:-:S07]  /*81e0*/  FADD.FTZ R44, R124, R13 ;  /* 0x0000000d7c2c7221 */ /* 0x004fce0000010000 */
[----:B------:R-:W2:Y:S01]  /*81f0*/  MUFU.EX2 R126, R126 ;  /* 0x0000007e007e7308 */ /* 0x000ea20000000800 */
[----:B----4-:R-:W-:Y:S01]  /*8200*/  FADD.FTZ R5, R139, R42 ;  /* 0x0000002a8b057221 */ /* 0x010fe20000010000 */
[----:B------:R-:W-:-:S03]  /*8210*/  F2FP.F16.F32.PACK_AB R139, R10, R139 ;  /* 0x0000008b0a8b723e */ /* 0x000fc600000000ff */
[----:B------:R-:W-:Y:S01]  /*8220*/  FADD.FTZ R42, R10, R5 ;  /* 0x000000050a2a7221 */ /* 0x000fe20000010000 */
[----:B------:R-:W-:Y:S02]  /*8230*/  IMAD.MOV.U32 R10, RZ, RZ, R12 ;  /* 0x000000ffff0a7224 */ /* 0x000fe400078e000c */
[----:B------:R-:W4:Y:S01]  /*8240*/  MUFU.EX2 R133, R133 ;  /* 0x0000008500857308 */ /* 0x000f220000000800 */
[C---:B-1----:R-:W-:Y:S01]  /*8250*/  FADD.FTZ R13, R15.reuse, R44 ;  /* 0x0000002c0f0d7221 */ /* 0x042fe20000010000 */
[----:B------:R-:W-:-:S06]  /*8260*/  F2FP.F16.F32.PACK_AB R124, R15, R124 ;  /* 0x0000007c0f7c723e */ /* 0x000fcc00000000ff */
[----:B------:R-:W1:Y:S01]  /*8270*/  MUFU.EX2 R69, R69 ;  /* 0x0000004500457308 */ /* 0x000e620000000800 */
[----:B--2---:R-:W-:-:S07]  /*8280*/  FADD.FTZ R44, R126, R13 ;  /* 0x0000000d7e2c7221 */ /* 0x004fce0000010000 */
[----:B------:R-:W2:Y:S01]  /*8290*/  MUFU.EX2 R36, R36 ;  /* 0x0000002400247308 */ /* 0x000ea20000000800 */
[----:B----4-:R-:W-:-:S07]  /*82a0*/  FADD.FTZ R5, R133, R42 ;  /* 0x0000002a85057221 */ /* 0x010fce0000010000 */
        /* <DEDUP_REMOVED lines=22> */
[----:B------:R-:W-:-:S06]  /*8410*/  F2FP.F16.F32.PACK_AB R129, R38, R129 ;  /* 0x000000812681723e */ /* 0x000fcc00000000ff */
[----:B------:R-:W4:Y:S01]  /*8420*/  MUFU.EX2 R125, R125 ;  /* 0x0000007d007d7308 */ /* 0x000f220000000800 */
[----:B-1----:R-:W-:-:S07]  /*8430*/  FADD.FTZ R13, R131, R42 ;  /* 0x0000002a830d7221 */ /* 0x002fce0000010000 */
[----:B------:R-:W1:Y:S01]  /*8440*/  MUFU.EX2 R61, R61 ;  /* 0x0000003d003d7308 */ /* 0x000e620000000800 */
[C---:B--2---:R-:W-:Y:S01]  /*8450*/  FADD.FTZ R42, R40.reuse, R13 ;  /* 0x0000000d282a7221 */ /* 0x044fe20000010000 */
[----:B------:R-:W-:-:S06]  /*8460*/  F2FP.F16.F32.PACK_AB R131, R40, R131 ;  /* 0x000000832883723e */ /* 0x000fcc00000000ff */
[----:B------:R-:W2:Y:S01]  /*8470*/  MUFU.EX2 R127, R62 ;  /* 0x0000003e007f7308 */ /* 0x000ea20000000800 */
[----:B----4-:R-:W-:-:S07]  /*8480*/  FADD.FTZ R42, R125, R42 ;  /* 0x0000002a7d2a7221 */ /* 0x010fce0000010000 */
[----:B------:R-:W4:Y:S01]  /*8490*/  MUFU.EX2 R63, R63 ;  /* 0x0000003f003f7308 */ /* 0x000f220000000800 */
[C---:B-1----:R-:W-:Y:S01]  /*84a0*/  FADD.FTZ R42, R61.reuse, R42 ;  /* 0x0000002a3d2a7221 */ /* 0x042fe20000010000 */
[----:B------:R-:W-:-:S06]  /*84b0*/  F2FP.F16.F32.PACK_AB R125, R61, R125 ;  /* 0x0000007d3d7d723e */ /* 0x000fcc00000000ff */
        /* <DEDUP_REMOVED lines=11> */
[----:B----4-:R-:W-:Y:S01]  /*8570*/  FADD.FTZ R42, R123, R42 ;  /* 0x0000002a7b2a7221 */ /* 0x010fe20000010000 */
[C---:B-1----:R-:W-:Y:S01]  /*8580*/  FADD.FTZ R5, R75.reuse, R44 ;  /* 0x0000002c4b057221 */ /* 0x042fe20000010000 */
[----:B------:R-:W-:Y:S02]  /*8590*/  F2FP.F16.F32.PACK_AB R122, R75, R122 ;  /* 0x0000007a4b7a723e */ /* 0x000fe400000000ff */
[C---:B--2---:R-:W-:Y:S01]  /*85a0*/  FADD.FTZ R4, R32.reuse, R42 ;  /* 0x0000002a20047221 */ /* 0x044fe20000010000 */
[----:B------:R-:W-:Y:S01]  /*85b0*/  F2FP.F16.F32.PACK_AB R123, R32, R123 ;  /* 0x0000007b207b723e */ /* 0x000fe200000000ff */
[----:B---3--:R-:W-:Y:S06]  /*85c0*/  @P2 BRA `(.L_x_694) ;  /* 0xffffffc800dc2947 */ /* 0x008fec000383ffff */
[----:B------:R-:W-:Y:S01]  /*85d0*/  IMAD.MOV.U32 R10, RZ, RZ, R12 ;  /* 0x000000ffff0a7224 */ /* 0x000fe200078e000c */
[----:B------:R-:W-:Y:S01]  /*85e0*/  UMOV UR39, UR28 ;  /* 0x0000001c00277c82 */ /* 0x000fe20008000000 */
[----:B------:R-:W-:Y:S01]  /*85f0*/  IMAD.MOV.U32 R8, RZ, RZ, R11 ;  /* 0x000000ffff087224 */ /* 0x000fe200078e000b */
[----:B------:R-:W-:-:S06]  /*8600*/  UMOV UR37, UR27 ;  /* 0x0000001b00257c82 */ /* 0x000fcc0008000000 */
.L_x_677:
[----:B------:R-:W-:Y:S01]  /*8610*/  ULDC UR11, c[0x0][0x9e4] ;  /* 0x00027900000b7ab9 */ /* 0x000fe20000000800 */
[----:B------:R-:W-:Y:S01]  /*8620*/  ULDC UR10, c[0x0][0x9dc] ;  /* 0x00027700000a7ab9 */ /* 0x000fe20000000800 */
[----:B------:R-:W-:Y:S02]  /*8630*/  UISETP.GE.AND UP0, UPT, UR11, 0x1, UPT ;  /* 0x000000010b00788c */ /* 0x000fe4000bf06270 */
[----:B------:R-:W-:-:S04]  /*8640*/  UIADD3 UR10, UR49, -UR10, URZ ;  /* 0x8000000a310a7290 */ /* 0x000fc8000fffe03f */
[----:B------:R-:W-:-:S13]  /*8650*/  PLOP3.LUT P5, PT, PT, PT, UP0, 0x80, 0x0 ;  /* 0x000000000000781c */ /* 0x000fda0003faf008 */
[----:B------:R-:W-:Y:S05]  /*8660*/  @!P5 BRA `(.L_x_695) ;  /* 0x000000000044d947 */ /* 0x000fea0003800000 */
        /* <DEDUP_REMOVED lines=10> */
.L_x_696:
[----:B------:R-:W-:-:S11]  /*8710*/  UISETP.NE.AND UP0, UPT, UR11, 0x1, UPT ;  /* 0x000000010b00788c */ /* 0x000fd6000bf05270 */
[----:B------:R-:W-:Y:S02]  /*8720*/  @UP0 ULDC.64 UR14, c[0x0][0x9e8] ;  /* 0x00027a00000e0ab9 */ /* 0x000fe40000000a00 */
[----:B------:R-:W-:-:S04]  /*8730*/  UIMAD.WIDE.U32 UR6, UR49, UR14, URZ ;  /* 0x0000000e310672a5 */ /* 0x000fc8000f8e003f */
[----:B------:R-:W-:-:S12]  /*8740*/  @UP0 USHF.R.U32.HI UR49, URZ, UR15, UR7 ;  /* 0x0000000f3f310299 */ /* 0x000fd80008011607 */
.L_x_697:
[----:B------:R-:W-:-:S04]  /*8750*/  UIMAD UR49, UR49, UR11, URZ ;  /* 0x0000000b313172a4 */ /* 0x000fc8000f8e023f */
[----:B------:R-:W-:-:S04]  /*8760*/  UISETP.LT.AND UP0, UPT, UR10, UR49, UPT ;  /* 0x000000310a00728c */ /* 0x000fc8000bf01270 */
[----:B------:R-:W-:-:S12]  /*8770*/  USEL UR10, UR10, UR49, !UP0 ;  /* 0x000000310a0a7287 */ /* 0x000fd8000c000000 */
.L_x_695:
[----:B------:R-:W-:-:S04]  /*8780*/  UIADD3 UR10, UR10, 0x7f, URZ ;  /* 0x0000007f0a0a7890 */ /* 0x000fc8000fffe03f */
[----:B------:R-:W-:-:S04]  /*8790*/  USHF.R.S32.HI UR6, URZ, 0x1f, UR10 ;  /* 0x0000001f3f067899 */ /* 0x000fc8000801140a */
[----:B------:R-:W-:-:S04]  /*87a0*/  ULEA.HI UR6, UR6, UR10, URZ, 0x7 ;  /* 0x0000000a06067291 */ /* 0x000fc8000f8f383f */
[----:B------:R-:W-:-:S04]  /*87b0*/  USHF.R.S32.HI UR6, URZ, 0x7, UR6 ;  /* 0x000000073f067899 */ /* 0x000fc80008011406 */
[----:B------:R-:W-:-:S04]  /*87c0*/  UISETP.LT.AND UP0, UPT, UR45, UR6, UPT ;  /* 0x000000062d00728c */ /* 0x000fc8000bf01270 */
[----:B------:R-:W-:-:S06]  /*87d0*/  USEL UR24, UR45, UR6, !UP0 ;  /* 0x000000062d187287 */ /* 0x000fcc000c000000 */
[----:B------:R-:W-:-:S13]  /*87e0*/  ISETP.GE.AND P2, PT, R7, UR24, PT ;  /* 0x0000001807007c0c */ /* 0x000fda000bf46270 */
[----:B------:R-:W-:Y:S05]  /*87f0*/  @!P2 BRA `(.L_x_698) ;  /* 0x00000024002ca947 */ /* 0x000fea0003800000 */
[----:B------:R-:W-:Y:S01]  /*8800*/  IMAD.MOV.U32 R9, RZ, RZ, R10 ;  /* 0x000000ffff097224 */ /* 0x000fe200078e000a */
[----:B------:R-:W-:Y:S01]  /*8810*/  UMOV UR26, UR37 ;  /* 0x00000025001a7c82 */ /* 0x000fe20008000000 */
[----:B------:R-:W-:Y:S01]  /*8820*/  IMAD.MOV.U32 R11, RZ, RZ, R8 ;  /* 0x000000ffff0b7224 */ /* 0x000fe200078e0008 */
[----:B------:R-:W-:Y:S01]  /*8830*/  UMOV UR25, UR39 ;  /* 0x0000002700197c82 */ /* 0x000fe20008000000 */
[----:B------:R-:W-:Y:S01]  /*8840*/  ULDC UR22, c[0x0][0x988] ;  /* 0x0002620000167ab9 */ /* 0x000fe20000000800 */
[----:B------:R-:W-:-:S05]  /*8850*/  ULDC UR23, c[0x0][0x9d8] ;  /* 0x0002760000177ab9 */ /* 0x000fca0000000800 */
.L_x_707:
        /* <DEDUP_REMOVED lines=9> */
.L_x_700:
[----:B------:R-:W-:Y:S01]  /*88f0*/  ULEA UR6, UR39, UR40, 0x3 ;  /* 0x0000002827067291 */ /* 0x000fe2000f8e183f */
[----:B------:R-:W-:-:S05]  /*8900*/  IMAD.U32 R8, RZ, RZ, UR37 ;  /* 0x00000025ff087e24 */ /* 0x000fca000f8e00ff */
[----:B------:R-:W-:-:S04]  /*8910*/  SHF.L.U32 R8, R8, 0x1f, RZ ;  /* 0x0000001f08087819 */ /* 0x000fc800000006ff */
[----:B------:R1:W2:Y:S01]  /*8920*/  SYNCS.PHASECHK.TRANS64.TRYWAIT P2, [UR6+0x16830], R8 ;  /* 0x01683008ff0075a7 */ /* 0x0002a20008040146 */
[----:B------:R-:W-:Y:S05]  /*8930*/  @!P0 BRA `(.L_x_701) ;  /* 0x0000000000048947 */ /* 0x000fea0003800000 */
[----:B------:R-:W-:Y:S01]  /*8940*/  BPT.TRAP 0x1 ;  /* 0x000000040000795c */ /* 0x000fe20000300000 */
.L_x_701:
[----:B--2---:R-:W-:Y:S05]  /*8950*/  @P2 BRA `(.L_x_699) ;  /* 0x0000000000082947 */ /* 0x004fea0003800000 */
[----:B------:R-:W2:Y:S02]  /*8960*/  SYNCS.PHASECHK.TRANS64.TRYWAIT P2, [UR6+0x16830], R8 ;  /* 0x01683008ff0075a7 */ /* 0x000ea40008040146 */
[----:B--2---:R-:W-:Y:S05]  /*8970*/  @!P2 BRA `(.L_x_702) ;  /* 0x0000009c0040a947 */ /* 0x004fea0003800000 */
.L_x_699:
        /* <DEDUP_REMOVED lines=25> */
.L_x_704:
[----:B------:R-:W-:Y:S01]  /*8b10*/  ULEA UR6, UR25, UR40, 0x3 ;  /* 0x0000002819067291 */ /* 0x000fe2000f8e183f */
[----:B------:R-:W-:-:S05]  /*8b20*/  IMAD.U32 R8, RZ, RZ, UR26 ;  /* 0x0000001aff087e24 */ /* 0x000fca000f8e00ff */
[----:B------:R-:W-:-:S04]  /*8b30*/  SHF.L.U32 R8, R8, 0x1f, RZ ;  /* 0x0000001f08087819 */ /* 0x000fc800000006ff */
[----:B------:R1:W2:Y:S01]  /*8b40*/  SYNCS.PHASECHK.TRANS64.TRYWAIT P2, [UR6+0x16850], R8 ;  /* 0x01685008ff0075a7 */ /* 0x0002a20008040146 */
[----:B------:R-:W-:Y:S05]  /*8b50*/  @!P0 BRA `(.L_x_705) ;  /* 0x0000000000048947 */ /* 0x000fea0003800000 */
[----:B------:R-:W-:Y:S01]  /*8b60*/  BPT.TRAP 0x1 ;  /* 0x000000040000795c */ /* 0x000fe20000300000 */
.L_x_705:
[----:B--2---:R-:W-:Y:S05]  /*8b70*/  @P2 BRA `(.L_x_703) ;  /* 0x0000000000082947 */ /* 0x004fea0003800000 */
[----:B------:R-:W2:Y:S02]  /*8b80*/  SYNCS.PHASECHK.TRANS64.TRYWAIT P2, [UR6+0x16850], R8 ;  /* 0x01685008ff0075a7 */ /* 0x000ea40008040146 */
[----:B--2---:R-:W-:Y:S05]  /*8b90*/  @!P2 BRA `(.L_x_706) ;  /* 0x0000009800d0a947 */ /* 0x004fea0003800000 */
.L_x_703:
[----:B------:R-:W-:Y:S01]  /*8ba0*/  UIADD3 UR6, UR40, 0x400, URZ ;  /* 0x0000040028067890 */ /* 0x000fe2000fffe03f */
[----:B------:R-:W-:Y:S01]  /*8bb0*/  WARPGROUP.ARRIVE ;  /* 0x00000000000079c5 */ /* 0x000fe20000000000 */
[----:B------:R-:W-:Y:S01]  /*8bc0*/  UMOV UR7, 0x40000040 ;  /* 0x4000004000077882 */ /* 0x000fe20000000000 */
[----:B------:R-:W-:Y:S01]  /*8bd0*/  FMUL.FTZ R10, R24, UR23 ;  /* 0x00000017180a7c20 */ /* 0x000fe20008410000 */
[----:B------:R-:W-:Y:S01]  /*8be0*/  USHF.R.U32.HI UR6, URZ, 0x4, UR6 ;  /* 0x000000043f067899 */ /* 0x000fe20008011606 */
[----:B--2---:R-:W-:Y:S01]  /*8bf0*/  FMUL.FTZ R13, R25, UR23 ;  /* 0x00000017190d7c20 */ /* 0x004fe20008410000 */
[----:B------:R-:W-:Y:S01]  /*8c00*/  FMUL.FTZ R15, R28, UR23 ;  /* 0x000000171c0f7c20 */ /* 0x000fe20008410000 */
[----:B------:R-:W-:Y:S01]  /*8c10*/  FMUL.FTZ R21, R29, UR23 ;  /* 0x000000171d157c20 */ /* 0x000fe20008410000 */
[----:B------:R-:W-:Y:S01]  /*8c20*/  ULOP3.LUT UR6, UR6, 0x3fff, URZ, 0xc0, !UPT ;  /* 0x00003fff06067892 */ /* 0x000fe2000f8ec03f */
[----:B------:R-:W1:Y:S01]  /*8c30*/  MUFU.TANH R10, R10 ;  /* 0x0000000a000a7308 */ /* 0x000e620000002400 */
[----:B------:R-:W-:Y:S01]  /*8c40*/  FMUL.FTZ R25, R32, UR23 ;  /* 0x0000001720197c20 */ /* 0x000fe20008410000 */
[----:B------:R-:W-:Y:S01]  /*8c50*/  FMUL.FTZ R12, R26, UR23 ;  /* 0x000000171a0c7c20 */ /* 0x000fe20008410000 */
[----:B------:R-:W-:Y:S01]  /*8c60*/  ULEA UR10, UR25, UR6, 0xa ;  /* 0x00000006190a7291 */ /* 0x000fe2000f8e503f */
[----:B------:R-:W-:Y:S01]  /*8c70*/  FMUL.FTZ R26, R33, UR23 ;  /* 0x00000017211a7c20 */ /* 0x000fe20008410000 */
[----:B------:R-:W-:Y:S01]  /*8c80*/  FMUL.FTZ R29, R36, UR23 ;  /* 0x00000017241d7c20 */ /* 0x000fe20008410000 */
[----:B------:R-:W-:Y:S01]  /*8c90*/  FMUL.FTZ R24, R31, UR23 ;  /* 0x000000171f187c20 */ /* 0x000fe20008410000 */
[----:B------:R-:W-:Y:S01]  /*8ca0*/  FMUL.FTZ R31, R37, UR23 ;  /* 0x00000017251f7c20 */ /* 0x000fe20008410000 */
[----:B------:R-:W2:Y:S01]  /*8cb0*/  MUFU.TANH R13, R13 ;  /* 0x0000000d000d7308 */ /* 0x000ea20000002400 */
[----:B------:R-:W-:Y:S01]  /*8cc0*/  FMUL.FTZ R33, R40, UR23 ;  /* 0x0000001728217c20 */ /* 0x000fe20008410000 */
[----:B------:R-:W-:Y:S01]  /*8cd0*/  UMOV UR6, UR10 ;  /* 0x0000000a00067c82 */ /* 0x000fe20008000000 */
[----:B------:R-:W-:Y:S01]  /*8ce0*/  FMUL.FTZ R14, R27, UR23 ;  /* 0x000000171b0e7c20 */ /* 0x000fe20008410000 */
[----:B------:R-:W-:Y:S01]  /*8cf0*/  HGMMA.64x64x16.F32 R88, R148, gdesc[UR4].tnspB, R88, gsb0 ;  /* 0x40e0000494587df0 */ /* 0x000fe20008000858 */
[----:B------:R-:W-:Y:S01]  /*8d00*/  UIADD3 UR6, UR10, 0x80, URZ ;  /* 0x000000800a067890 */ /* 0x000fe2000fffe03f */
[----:B------:R-:W-:Y:S01]  /*8d10*/  FMUL.FTZ R27, R34, UR23 ;  /* 0x00000017221b7c20 */ /* 0x000fe20008410000 */
[----:B------:R-:W-:Y:S01]  /*8d20*/  UMOV UR7, 0x40000040 ;  /* 0x4000004000077882 */ /* 0x000fe20000000000 */
[----:B------:R-:W3:Y:S01]  /*8d30*/  MUFU.TANH R15, R15 ;  /* 0x0000000f000f7308 */ /* 0x000ee20000002400 */
        /* <DEDUP_REMOVED lines=59> */
[----:B------:R-:W-:Y:S01]  /*90f0*/  ISETP.GE.U32.AND P2, PT, R2, 0x180, PT ;  /* 0x000001800200780c */ /* 0x000fe20003f46070 */
[----:B------:R-:W-:-:S03]  /*9100*/  UMOV UR26, UR37 ;  /* 0x00000025001a7c82 */ /* 0x000fc60008000000 */
[----:B------:R-:W2:Y:S01]  /*9110*/  MUFU.TANH R37, R37 ;  /* 0x0000002500257308 */ /* 0x000ea20000002400 */
[----:B---3--:R-:W-:-:S07]  /*9120*/  FMNMX.FTZ R61, R33, R8, !PT ;  /* 0x00000008213d7209 */ /* 0x008fce0007810000 */
[----:B------:R-:W3:Y:S01]  /*9130*/  MUFU.TANH R39, R39 ;  /* 0x0000002700277308 */ /* 0x000ee20000002400 */
[----:B-1----:R-:W-:Y:S01]  /*9140*/  FMNMX.FTZ R8, R34, R61, !PT ;  /* 0x0000003d22087209 */ /* 0x002fe20007810000 */
[----:B------:R-:W-:Y:S02]  /*9150*/  WARPGROUP.DEPBAR.LE gsb0, 0x0 ;  /* 0x00008000000079c5 */ /* 0x000fe40000010000 */
[----:B------:R-:W-:Y:S01]  /*9160*/  WARPGROUP.ARRIVE ;  /* 0x00000000000079c5 */ /* 0x000fe20000000000 */
[----:B------:R-:W-:-:S03]  /*9170*/  FMUL.FTZ R61, R73, UR23 ;  /* 0x00000017493d7c20 */ /* 0x000fc60008410000 */
[----:B------:R-:W1:Y:S01]  /*9180*/  MUFU.TANH R41, R41 ;  /* 0x0000002900297308 */ /* 0x000e620000002400 */
[----:B--2---:R-:W-:Y:S01]  /*9190*/  FMNMX.FTZ R8, R37, R8, !PT ;  /* 0x0000000825087209 */ /* 0x004fe20007810000 */
[----:B------:R-:W-:Y:S01]  /*91a0*/  HGMMA.64x64x16.F32 R88, R144, gdesc[UR4].tnspB, R88, gsb0 ;  /* 0x40e0000490587df0 */ /* 0x000fe20008000858 */
[----:B------:R-:W-:Y:S01]  /*91b0*/  UIADD3 UR6, UR10, 0x100, URZ ;  /* 0x000001000a067890 */ /* 0x000fe2000fffe03f */
[----:B------:R-:W-:-:S04]  /*91c0*/  UMOV UR7, 0x40000040 ;  /* 0x4000004000077882 */ /* 0x000fc80000000000 */
        /* <DEDUP_REMOVED lines=15> */
[----:B------:R-:W-:-:S05]  /*92c0*/  FMUL.FTZ R80, R86, UR23 ;  /* 0x0000001756507c20 */ /* 0x000fca0008410000 */
        /* <DEDUP_REMOVED lines=8> */
[----:B------:R-:W-:Y:S01]  /*9350*/  HGMMA.64x64x16.F32 R88, R140, gdesc[UR4].tnspB, R88, gsb0 ;  /* 0x40e000048c587df0 */ /* 0x000fe20008000858 */
[----:B------:R-:W-:Y:S02]  /*9360*/  UIADD3 UR6, UR10, 0x180, URZ ;  /* 0x000001800a067890 */ /* 0x000fe4000fffe03f */
[----:B-1----:R-:W-:Y:S01]  /*9370*/  FMNMX.FTZ R69, R57, R8, !PT ;  /* 0x0000000839457209 */ /* 0x002fe20007810000 */
[----:B------:R-:W-:Y:S02]  /*9380*/  UMOV UR7, 0x40000040 ;  /* 0x4000004000077882 */ /* 0x000fe40000000000 */
[----:B------:R-:W1:Y:S08]  /*9390*/  MUFU.TANH R59, R59 ;  /* 0x0000003b003b7308 */ /* 0x000e700000002400 */
[----:B------:R-:W3:Y:S01]  /*93a0*/  MUFU.TANH R60, R60 ;  /* 0x0000003c003c7308 */ /* 0x000ee20000002400 */
[----:B--2---:R-:W-:Y:S01]  /*93b0*/  FMNMX.FTZ R8, R58, R69, !PT ;  /* 0x000000453a087209 */ /* 0x004fe20007810000 */
[----:B------:R-:W-:-:S06]  /*93c0*/  FMUL.FTZ R69, R84, UR23 ;  /* 0x0000001754457c20 */ /* 0x000fcc0008410000 */
[----:B------:R-:W2:Y:S01]  /*93d0*/  MUFU.TANH R61, R61 ;  /* 0x0000003d003d7308 */ /* 0x000ea20000002400 */
[----:B-1----:R-:W-:-:S07]  /*93e0*/  FMNMX.FTZ R73, R59, R8, !PT ;  /* 0x000000083b497209 */ /* 0x002fce0007810000 */
[----:B------:R-:W1:Y:S01]  /*93f0*/  MUFU.TANH R62, R62 ;  /* 0x0000003e003e7308 */ /* 0x000e620000002400 */
[----:B---3--:R-:W-:-:S07]  /*9400*/  FMNMX.FTZ R8, R60, R73, !PT ;  /* 0x000000493c087209 */ /* 0x008fce0007810000 */
[----:B------:R-:W3:Y:S01]  /*9410*/  MUFU.TANH R64, R64 ;  /* 0x0000004000407308 */ /* 0x000ee20000002400 */
[----:B--2---:R-:W-:-:S07]  /*9420*/  FMNMX.FTZ R73, R61, R8, !PT ;  /* 0x000000083d497209 */ /* 0x004fce0007810000 */
        /* <DEDUP_REMOVED lines=9> */
[----:B---3--:R-:W-:Y:S01]  /*94c0*/  FMNMX.FTZ R73, R69, R8, !PT ;  /* 0x0000000845497209 */ /* 0x008fe20007810000 */
[----:B------:R-:W-:Y:S02]  /*94d0*/  WARPGROUP.DEPBAR.LE gsb0, 0x0 ;  /* 0x00008000000079c5 */ /* 0x000fe40000010000 */
[----:B------:R-:W-:-:S04]  /*94e0*/  WARPGROUP.ARRIVE ;  /* 0x00000000000079c5 */ /* 0x000fc80000000000 */
[----:B------:R-:W3:Y:S01]  /*94f0*/  MUFU.TANH R14, R14 ;  /* 0x0000000e000e7308 */ /* 0x000ee20000002400 */
[----:B--2---:R-:W-:Y:S01]  /*9500*/  FMNMX.FTZ R8, R72, R73, !PT ;  /* 0x0000004948087209 */ /* 0x004fe20007810000 */
[----:B------:R-:W-:Y:S01]  /*9510*/  HGMMA.64x64x16.F32 R88, R136, gdesc[UR4].tnspB, R88, gsb0 ;  /* 0x40e0000488587df0 */ /* 0x000fe20008000858 */
[----:B------:R-:W-:Y:S01]  /*9520*/  UIADD3 UR6, UR10, 0x200, URZ ;  /* 0x000002000a067890 */ /* 0x000fe2000fffe03f */
[----:B------:R-:W-:Y:S01]  /*9530*/  FMUL.FTZ R73, R74, UR23 ;  /* 0x000000174a497c20 */ /* 0x000fe20008410000 */
[----:B------:R-:W-:Y:S01]  /*9540*/  UMOV UR7, 0x40000040 ;  /* 0x4000004000077882 */ /* 0x000fe20000000000 */
[----:B------:R-:W2:Y:S02]  /*9550*/  SHFL.BFLY PT, R77, R8, 0x2, 0x1f ;  /* 0x0c401f00084d7f89 */ /* 0x000ea400000e0000 */
[----:B------:R-:W4:Y:S08]  /*9560*/  MUFU.TANH R20, R20 ;  /* 0x0000001400147308 */ /* 0x000f300000002400 */
[----:B------:R-:W5:Y:S08]  /*9570*/  MUFU.TANH R24, R24 ;  /* 0x0000001800187308 */ /* 0x000f700000002400 */
[----:B------:R-:W5:Y:S01]  /*9580*/  MUFU.TANH R27, R27 ;  /* 0x0000001b001b7308 */ /* 0x000f620000002400 */
[----:B--2---:R-:W-:Y:S01]  /*9590*/  FMNMX.FTZ R74, R8, R77, !PT ;  /* 0x0000004d084a7209 */ /* 0x004fe20007810000 */
[----:B------:R-:W-:-:S06]  /*95a0*/  FMUL.FTZ R77, R79, UR23 ;  /* 0x000000174f4d7c20 */ /* 0x000fcc0008410000 */
[----:B------:R-:W2:Y:S01]  /*95b0*/  MUFU.TANH R28, R28 ;  /* 0x0000001c001c7308 */ /* 0x000ea20000002400 */
[----:B------:R-:W-:Y:S01]  /*95c0*/  FMUL.FTZ R79, R83, UR23 ;  /* 0x00000017534f7c20 */ /* 0x000fe20008410000 */
[----:B------:R-:W1:Y:S06]  /*95d0*/  SHFL.BFLY PT, R85, R74, 0x1, 0x1f ;  /* 0x0c201f004a557f89 */ /* 0x000e6c00000e0000 */
[----:B------:R-:W2:Y:S08]  /*95e0*/  MUFU.TANH R30, R30 ;  /* 0x0000001e001e7308 */ /* 0x000eb00000002400 */
[----:B------:R-:W2:Y:S08]  /*95f0*/  MUFU.TANH R32, R32 ;  /* 0x0000002000207308 */ /* 0x000eb00000002400 */
[----:B------:R-:W2:Y:S01]  /*9600*/  MUFU.TANH R35, R35 ;  /* 0x0000002300237308 */ /* 0x000ea20000002400 */
[----:B-1----:R-:W-:-:S05]  /*9610*/  FMNMX.FTZ R8, R74, R85, !PT ;  /* 0x000000554a087209 */ /* 0x002fca0007810000 */
[C---:B------:R-:W-:Y:S01]  /*9620*/  FMUL.FTZ R82, R8.reuse, UR22 ;  /* 0x0000001608527c20 */ /* 0x040fe20008410000 */
[----:B------:R-:W-:Y:S01]  /*9630*/  FADD.FTZ R11, -R8, R11 ;  /* 0x0000000b080b7221 */ /* 0x000fe20000010100 */
[----:B------:R-:W1:Y:S02]  /*9640*/  MUFU.TANH R36, R36 ;  /* 0x0000002400247308 */ /* 0x000e640000002400 */
[--C-:B------:R-:W-:Y:S01]  /*9650*/  FFMA.FTZ R148, R13, UR22, -R82.reuse ;  /* 0x000000160d947c23 */ /* 0x100fe20008010852 */
[----:B------:R-:W-:Y:S01]  /*9660*/  FMNMX.FTZ R13, R12, R9, !PT ;  /* 0x000000090c0d7209 */ /* 0x000fe20007810000 */
[--C-:B------:R-:W-:Y:S01]  /*9670*/  FFMA.FTZ R150, R15, UR22, -R82.reuse ;  /* 0x000000160f967c23 */ /* 0x100fe20008010852 */
[--C-:B------:R-:W-:Y:S01]  /*9680*/  FFMA.FTZ R15, R21, UR22, -R82.reuse ;  /* 0x00000016150f7c23 */ /* 0x100fe20008010852 */
[----:B------:R-:W-:Y:S01]  /*9690*/  FMUL.FTZ R74, R11, UR22 ;  /* 0x000000160b4a7c20 */ /* 0x000fe20008410000 */
[----:B---3--:R-:W-:Y:S01]  /*96a0*/  FMNMX.FTZ R13, R14, R13, !PT ;  /* 0x0000000d0e0d7209 */ /* 0x008fe20007810000 */
[--C-:B------:R-:W-:Y:S01]  /*96b0*/  FFMA.FTZ R11, R10, UR22, -R82.reuse ;  /* 0x000000160a0b7c23 */ /* 0x100fe20008010852 */
[----:B------:R-:W3:Y:S01]  /*96c0*/  MUFU.TANH R38, R38 ;  /* 0x0000002600267308 */ /* 0x000ee20000002400 */
[--C-:B------:R-:W-:Y:S01]  /*96d0*/  FFMA.FTZ R144, R25, UR22, -R82.reuse ;  /* 0x0000001619907c23 */ /* 0x100fe20008010852 */
[----:B----4-:R-:W-:Y:S01]  /*96e0*/  FMNMX.FTZ R21, R20, R13, !PT ;  /* 0x0000000d14157209 */ /* 0x010fe20007810000 */
[--C-:B------:R-:W-:Y:S01]  /*96f0*/  FFMA.FTZ R25, R31, UR22, -R82.reuse ;  /* 0x000000161f197c23 */ /* 0x100fe20008010852 */
[----:B------:R-:W-:Y:S01]  /*9700*/  FFMA.FTZ R140, R33, UR22, -R82 ;  /* 0x00000016218c7c23 */ /* 0x000fe20008010852 */
[----:B------:R-:W-:-:S02]  /*9710*/  WARPGROUP.DEPBAR.LE gsb0, 0x0 ;  /* 0x00008000000079c5 */ /* 0x000fc40000010000 */
[----:B------:R-:W-:Y:S01]  /*9720*/  WARPGROUP.ARRIVE ;  /* 0x00000000000079c5 */ /* 0x000fe20000000000 */
[----:B-----5:R-:W-:Y:S01]  /*9730*/  FMNMX.FTZ R10, R24, R21, !PT ;  /* 0x00000015180a7209 */ /* 0x020fe20007810000 */
[----:B------:R-:W4:Y:S01]  /*9740*/  MUFU.TANH R40, R40 ;  /* 0x0000002800287308 */ /* 0x000f220000002400 */
[--C-:B------:R-:W-:Y:S01]  /*9750*/  FFMA.FTZ R26, R26, UR22, -R82.reuse ;  /* 0x000000161a1a7c23 */ /* 0x100fe20008010852 */
[--C-:B------:R-:W-:Y:S01]  /*9760*/  FFMA.FTZ R136, R41, UR22, -R82.reuse ;  /* 0x0000001629887c23 */ /* 0x100fe20008010852 */
[----:B------:R-:W-:Y:S01]  /*9770*/  FMNMX.FTZ R21, R27, R10, !PT ;  /* 0x0000000a1b157209 */ /* 0x000fe20007810000 */
[----:B------:R-:W-:Y:S01]  /*9780*/  HGMMA.64x64x16.F32 R88, R132, gdesc[UR4].tnspB, R88, gsb0 ;  /* 0x40e0000484587df0 */ /* 0x000fe20008000858 */
[----:B------:R-:W-:Y:S01]  /*9790*/  UIADD3 UR6, UR10, 0x280, URZ ;  /* 0x000002800a067890 */ /* 0x000fe2000fffe03f */
[--C-:B------:R-:W-:Y:S01]  /*97a0*/  FFMA.FTZ R41, R57, UR22, -R82.reuse ;  /* 0x0000001639297c23 */ /* 0x100fe20008010852 */
[----:B------:R-:W-:Y:S01]  /*97b0*/  UMOV UR7, 0x40000040 ;  /* 0x4000004000077882 */ /* 0x000fe20000000000 */
[----:B--2---:R-:W-:Y:S01]  /*97c0*/  FMNMX.FTZ R21, R28, R21, !PT ;  /* 0x000000151c157209 */ /* 0x004fe20007810000 */
[----:B------:R-:W2:Y:S01]  /*97d0*/  MUFU.TANH R42, R42 ;  /* 0x0000002a002a7308 */ /* 0x000ea20000002400 */
[--C-:B------:R-:W-:Y:S01]  /*97e0*/  FFMA.FTZ R146, R29, UR22, -R82.reuse ;  /* 0x000000161d927c23 */ /* 0x100fe20008010852 */
[--C-:B------:R-:W-:Y:S01]  /*97f0*/  FFMA.FTZ R29, R34, UR22, -R82.reuse ;  /* 0x00000016221d7c23 */ /* 0x100fe20008010852 */
[----:B------:R-:W-:Y:S01]  /*9800*/  FMNMX.FTZ R21, R30, R21, !PT ;  /* 0x000000151e157209 */ /* 0x000fe20007810000 */
[--C-:B------:R-:W-:Y:S01]  /*9810*/  FFMA.FTZ R142, R37, UR22, -R82.reuse ;  /* 0x00000016258e7c23 */ /* 0x100fe20008010852 */
[--C-:B------:R-:W-:Y:S01]  /*9820*/  FFMA.FTZ R138, R45, UR22, -R82.reuse ;  /* 0x000000162d8a7c23 */ /* 0x100fe20008010852 */
[--C-:B------:R-:W-:Y:S01]  /*9830*/  FFMA.FTZ R37, R46, UR22, -R82.reuse ;  /* 0x000000162e257c23 */ /* 0x100fe20008010852 */
[----:B------:R-:W-:Y:S01]  /*9840*/  FMNMX.FTZ R10, R32, R21, !PT ;  /* 0x00000015200a7209 */ /* 0x000fe20007810000 */
[----:B------:R-:W5:Y:S01]  /*9850*/  MUFU.TANH R44, R44 ;  /* 0x0000002c002c7308 */ /* 0x000f620000002400 */
[--C-:B------:R-:W-:Y:S01]  /*9860*/  FFMA.FTZ R50, R50, UR22, -R82.reuse ;  /* 0x0000001632327c23 */ /* 0x100fe20008010852 */
[--C-:B------:R-:W-:Y:S01]  /*9870*/  FFMA.FTZ R54, R54, UR22, -R82.reuse ;  /* 0x0000001636367c23 */ /* 0x100fe20008010852 */
[----:B------:R-:W-:Y:S01]  /*9880*/  FMNMX.FTZ R21, R35, R10, !PT ;  /* 0x0000000a23157209 */ /* 0x000fe20007810000 */
[--C-:B------:R-:W-:Y:S01]  /*9890*/  FFMA.FTZ R34, R58, UR22, -R82.reuse ;  /* 0x000000163a227c23 */ /* 0x100fe20008010852 */
[--C-:B------:R-:W-:Y:S01]  /*98a0*/  FFMA.FTZ R45, R60, UR22, -R82.reuse ;  /* 0x000000163c2d7c23 */ /* 0x100fe20008010852 */
[--C-:B------:R-:W-:Y:S01]  /*98b0*/  FFMA.FTZ R46, R61, UR22, -R82.reuse ;  /* 0x000000163d2e7c23 */ /* 0x100fe20008010852 */
[----:B-1----:R-:W-:Y:S01]  /*98c0*/  FMNMX.FTZ R21, R36, R21, !PT ;  /* 0x0000001524157209 */ /* 0x002fe20007810000 */
[----:B------:R-:W1:Y:S01]  /*98d0*/  MUFU.TANH R47, R47 ;  /* 0x0000002f002f7308 */ /* 0x000e620000002400 */
[--C-:B------:R-:W-:Y:S01]  /*98e0*/  FFMA.FTZ R69, R69, UR22, -R82.reuse ;  /* 0x0000001645457c23 */ /* 0x100fe20008010852 */
[----:B------:R-:W-:Y:S01]  /*98f0*/  FFMA.FTZ R72, R72, UR22, -R82 ;  /* 0x0000001648487c23 */ /* 0x000fe20008010852 */
[----:B---3--:R-:W-:-:S04]  /*9900*/  FMNMX.FTZ R21, R38, R21, !PT ;  /* 0x0000001526157209 */ /* 0x008fc80007810000 */
[----:B----4-:R-:W-:Y:S01]  /*9910*/  FMNMX.FTZ R21, R40, R21, !PT ;  /* 0x0000001528157209 */ /* 0x010fe20007810000 */
[----:B------:R-:W3:Y:S03]  /*9920*/  MUFU.TANH R48, R48 ;  /* 0x0000003000307308 */ /* 0x000ee60000002400 */
[----:B--2---:R-:W-:-:S04]  /*9930*/  FMNMX.FTZ R21, R42, R21, !PT ;  /* 0x000000152a157209 */ /* 0x004fc80007810000 */
[----:B-----5:R-:W-:Y:S01]  /*9940*/  FMNMX.FTZ R10, R44, R21, !PT ;  /* 0x000000152c0a7209 */ /* 0x020fe20007810000 */
[----:B------:R-:W2:Y:S01]  /*9950*/  MUFU.TANH R51, R51 ;  /* 0x0000003300337308 */ /* 0x000ea20000002400 */
[----:B------:R-:W-:Y:S02]  /*9960*/  FFMA.FTZ R21, R39, UR22, -R82 ;  /* 0x0000001627157c23 */ /* 0x000fe40008010852 */
[----:B-1----:R-:W-:-:S05]  /*9970*/  FMNMX.FTZ R31, R47, R10, !PT ;  /* 0x0000000a2f1f7209 */ /* 0x002fca0007810000 */
[----:B------:R-:W1:Y:S01]  /*9980*/  MUFU.TANH R52, R52 ;  /* 0x0000003400347308 */ /* 0x000e620000002400 */
[----:B---3--:R-:W-:-:S07]  /*9990*/  FMNMX.FTZ R10, R48, R31, !PT ;  /* 0x0000001f300a7209 */ /* 0x008fce0007810000 */
[----:B------:R-:W3:Y:S01]  /*99a0*/  MUFU.TANH R55, R55 ;  /* 0x0000003700377308 */ /* 0x000ee20000002400 */
[----:B--2---:R-:W-:-:S07]  /*99b0*/  FMNMX.FTZ R31, R51, R10, !PT ;  /* 0x0000000a331f7209 */ /* 0x004fce0007810000 */
[----:B------:R-:W2:Y:S01]  /*99c0*/  MUFU.TANH R63, R63 ;  /* 0x0000003f003f7308 */ /* 0x000ea20000002400 */
[----:B-1----:R-:W-:Y:S01]  /*99d0*/  FMNMX.FTZ R10, R52, R31, !PT ;  /* 0x0000001f340a7209 */ /* 0x002fe20007810000 */
[--C-:B------:R-:W-:Y:S01]  /*99e0*/  FFMA.FTZ R31, R43, UR22, -R82.reuse ;  /* 0x000000162b1f7c23 */ /* 0x100fe20008010852 */
[----:B------:R-:W-:-:S05]  /*99f0*/  FFMA.FTZ R43, R59, UR22, -R82 ;  /* 0x000000163b2b7c23 */ /* 0x000fca0008010852 */
[----:B------:R-:W1:Y:S01]  /*9a00*/  MUFU.TANH R66, R66 ;  /* 0x0000004200427308 */ /* 0x000e620000002400 */
[----:B---3--:R-:W-:-:S07]  /*9a10*/  FMNMX.FTZ R10, R55, R10, !PT ;  /* 0x0000000a370a7209 */ /* 0x008fce0007810000 */
[----:B------:R-:W3:Y:S01]  /*9a20*/  MUFU.TANH R67, R67 ;  /* 0x0000004300437308 */ /* 0x000ee20000002400 */
[----:B------:R-:W-:Y:S02]  /*9a30*/  WARPGROUP.DEPBAR.LE gsb0, 0x0 ;  /* 0x00008000000079c5 */ /* 0x000fe40000010000 */
[----:B------:R-:W-:Y:S01]  /*9a40*/  WARPGROUP.ARRIVE ;  /* 0x00000000000079c5 */ /* 0x000fe20000000000 */
[----:B--2---:R-:W-:Y:S01]  /*9a50*/  FMNMX.FTZ R33, R63, R10, !PT ;  /* 0x0000000a3f217209 */ /* 0x004fe20007810000 */
[--C-:B------:R-:W-:Y:S01]  /*9a60*/  FFMA.FTZ R132, R49, UR22, -R82.reuse ;  /* 0x0000001631847c23 */ /* 0x100fe20008010852 */
[--C-:B------:R-:W-:Y:S01]  /*9a70*/  FFMA.FTZ R134, R53, UR22, -R82.reuse ;  /* 0x0000001635867c23 */ /* 0x100fe20008010852 */
[----:B------:R-:W-:Y:S01]  /*9a80*/  FFMA.FTZ R53, R65, UR22, -R82 ;  /* 0x0000001641357c23 */ /* 0x000fe20008010852 */
[----:B------:R-:W2:Y:S01]  /*9a90*/  MUFU.TANH R70, R70 ;  /* 0x0000004600467308 */ /* 0x000ea20000002400 */
[----:B------:R-:W-:Y:S01]  /*9aa0*/  HGMMA.64x64x16.F32 R88, R128, gdesc[UR4].tnspB, R88, gsb0 ;  /* 0x40e0000480587df0 */ /* 0x000fe20008000858 */
[----:B------:R-:W-:Y:S01]  /*9ab0*/  UIADD3 UR6, UR10, 0x300, URZ ;  /* 0x000003000a067890 */ /* 0x000fe2000fffe03f */
[----:B-1----:R-:W-:Y:S01]  /*9ac0*/  FMNMX.FTZ R10, R66, R33, !PT ;  /* 0x00000021420a7209 */ /* 0x002fe20007810000 */
[----:B------:R-:W-:-:S04]  /*9ad0*/  UMOV UR7, 0x40000040 ;  /* 0x4000004000077882 */ /* 0x000fc80000000000 */
        /* <DEDUP_REMOVED lines=17> */
[----:B-1----:R-:W-:Y:S01]  /*9bf0*/  FMNMX.FTZ R39, R79, R10, !PT ;  /* 0x0000000a4f277209 */ /* 0x002fe20007810000 */
[----:B------:R-:W-:Y:S02]  /*9c00*/  WARPGROUP.DEPBAR.LE gsb0, 0x0 ;  /* 0x00008000000079c5 */ /* 0x000fe40000010000 */
[----:B------:R-:W-:Y:S01]  /*9c10*/  WARPGROUP.ARRIVE ;  /* 0x00000000000079c5 */ /* 0x000fe20000000000 */
[----:B---3--:R-:W-:-:S03]  /*9c20*/  FMNMX.FTZ R10, R80, R39, !PT ;  /* 0x00000027500a7209 */ /* 0x008fc60007810000 */
[----:B------:R1:W-:Y:S02]  /*9c30*/  MUFU.EX2 R13, R26 ;  /* 0x0000001a000d7308 */ /* 0x0003e40000000800 */
[----:B------:R-:W-:Y:S01]  /*9c40*/  HGMMA.64x64x16.F32 R88, R124, gdesc[UR4].tnspB, R88, gsb0 ;  /* 0x40e000047c587df0 */ /* 0x000fe20008000858 */
[----:B------:R-:W-:Y:S01]  /*9c50*/  UIADD3 UR6, UR10, 0x380, URZ ;  /* 0x000003800a067890 */ /* 0x000fe2000fffe03f */
[----:B--2---:R-:W-:Y:S01]  /*9c60*/  FMNMX.FTZ R10, R81, R10, !PT ;  /* 0x0000000a510a7209 */ /* 0x004fe20007810000 */
[----:B------:R-:W-:-:S03]  /*9c70*/  UMOV UR7, 0x40000040 ;  /* 0x4000004000077882 */ /* 0x000fc60000000000 */
[----:B------:R-:W-:Y:S01]  /*9c80*/  MUFU.EX2 R74, R74 ;  /* 0x0000004a004a7308 */ /* 0x000fe20000000800 */
[--C-:B-1----:R-:W-:Y:S01]  /*9c90*/  FFMA.FTZ R26, R56, UR22, -R82.reuse ;  /* 0x00000016381a7c23 */ /* 0x102fe20008010852 */
[----:B------:R-:W1:Y:S06]  /*9ca0*/  SHFL.BFLY PT, R49, R10, 0x2, 0x1f ;  /* 0x0c401f000a317f89 */ /* 0x000e6c00000e0000 */
[----:B------:R-:W2:Y:S08]  /*9cb0*/  MUFU.EX2 R11, R11 ;  /* 0x0000000b000b7308 */ /* 0x000eb00000000800 */
[----:B------:R-:W3:Y:S08]  /*9cc0*/  MUFU.EX2 R148, R148 ;  /* 0x0000009400947308 */ /* 0x000ef00000000800 */
[----:B------:R-:W4:Y:S01]  /*9cd0*/  MUFU.EX2 R150, R150 ;  /* 0x0000009600967308 */ /* 0x000f220000000800 */
[----:B--2---:R-:W-:Y:S01]  /*9ce0*/  FFMA.FTZ R5, R74, R5, R11 ;  /* 0x000000054a057223 */ /* 0x004fe2000001000b */
[----:B-1----:R-:W-:Y:S01]  /*9cf0*/  FMNMX.FTZ R56, R10, R49, !PT ;  /* 0x000000310a387209 */ /* 0x002fe20007810000 */
[----:B------:R-:W-:-:S04]  /*9d00*/  FFMA.FTZ R49, R62, UR22, -R82 ;  /* 0x000000163e317c23 */ /* 0x000fc80008010852 */
[----:B------:R-:W1:Y:S01]  /*9d10*/  SHFL.BFLY PT, R57, R56, 0x1, 0x1f ;  /* 0x0c201f0038397f89 */ /* 0x000e6200000e0000 */
[----:B------:R-:W-:Y:S01]  /*9d20*/  MUFU.EX2 R15, R15 ;  /* 0x0000000f000f7308 */ /* 0x000fe20000000800 */
[C---:B---3--:R-:W-:Y:S01]  /*9d30*/  FADD.FTZ R5, R148.reuse, R5 ;  /* 0x0000000594057221 */ /* 0x048fe20000010000 */
[----:B------:R-:W-:-:S06]  /*9d40*/  F2FP.F16.F32.PACK_AB R148, R148, R11 ;  /* 0x0000000b9494723e */ /* 0x000fcc00000000ff */
[----:B------:R-:W-:Y:S08]  /*9d50*/  MUFU.EX2 R144, R144 ;  /* 0x0000009000907308 */ /* 0x000ff00000000800 */
[----:B------:R-:W-:Y:S01]  /*9d60*/  MUFU.EX2 R146, R146 ;  /* 0x0000009200927308 */ /* 0x000fe20000000800 */
[----:B-1----:R-:W-:-:S07]  /*9d70*/  FMNMX.FTZ R10, R56, R57, !PT ;  /* 0x00000039380a7209 */ /* 0x002fce0007810000 */
[----:B------:R-:W-:Y:S01]  /*9d80*/  MUFU.EX2 R25, R25 ;  /* 0x0000001900197308 */ /* 0x000fe20000000800 */
[C---:B------:R-:W-:Y:S01]  /*9d90*/  FMUL.FTZ R59, R10.reuse, UR22 ;  /* 0x000000160a3b7c20 */ /* 0x040fe20008410000 */
[----:B------:R-:W-:-:S03]  /*9da0*/  FADD.FTZ R57, -R10, R9 ;  /* 0x000000090a397221 */ /* 0x000fc60000010100 */
[--C-:B------:R-:W-:Y:S01]  /*9db0*/  FFMA.FTZ R145, R27, UR22, -R59.reuse ;  /* 0x000000161b917c23 */ /* 0x100fe2000801083b */
[----:B------:R-:W-:Y:S02]  /*9dc0*/  IMAD.U32 R27, RZ, RZ, UR39 ;  /* 0x00000027ff1b7e24 */ /* 0x000fe4000f8e00ff */
[----:B------:R-:W-:Y:S01]  /*9dd0*/  FMUL.FTZ R57, R57, UR22 ;  /* 0x0000001639397c20 */ /* 0x000fe20008410000 */
[--C-:B------:R-:W-:Y:S01]  /*9de0*/  FFMA.FTZ R12, R12, UR22, -R59.reuse ;  /* 0x000000160c0c7c23 */ /* 0x100fe2000801083b */
[--C-:B------:R-:W-:Y:S01]  /*9df0*/  FFMA.FTZ R149, R14, UR22, -R59.reuse ;  /* 0x000000160e957c23 */ /* 0x100fe2000801083b */
[----:B------:R-:W-:Y:S01]  /*9e00*/  FFMA.FTZ R141, R35, UR22, -R59 ;  /* 0x00000016238d7c23 */ /* 0x000fe2000801083b */
[----:B------:R-:W-:Y:S01]  /*9e10*/  @!P1 LEA R27, R27, UR40, 0x3 ;  /* 0x000000281b1b9c11 */ /* 0x000fe2000f8e18ff */
[----:B------:R-:W-:Y:S01]  /*9e20*/  VIADD R35, R16, 0x9 ;  /* 0x0000000910237836 */ /* 0x000fe20000000000 */
[----:B------:R-:W-:Y:S01]  /*9e30*/  MUFU.EX2 R57, R57 ;  /* 0x0000003900397308 */ /* 0x000fe20000000800 */
[----:B------:R-:W-:-:S02]  /*9e40*/  WARPGROUP.DEPBAR.LE gsb0, 0x0 ;  /* 0x00008000000079c5 */ /* 0x000fc40000010000 */
[----:B------:R-:W-:Y:S01]  /*9e50*/  WARPGROUP.ARRIVE ;  /* 0x00000000000079c5 */ /* 0x000fe20000000000 */
[--C-:B------:R-:W-:Y:S01]  /*9e60*/  FFMA.FTZ R151, R20, UR22, -R59.reuse ;  /* 0x0000001614977c23 */ /* 0x100fe2000801083b */
[----:B------:R-:W-:Y:S01]  /*9e70*/  @!P1 VIADD R27, R27, 0x16840 ;  /* 0x000168401b1b9836 */ /* 0x000fe20000000000 */
[----:B------:R-:W-:Y:S01]  /*9e80*/  SEL R35, R35, 0x9, !P2 ;  /* 0x0000000923237807 */ /* 0x000fe20005000000 */
[----:B------:R-:W-:Y:S01]  /*9e90*/  FFMA.FTZ R14, R24, UR22, -R59 ;  /* 0x00000016180e7c23 */ /* 0x000fe2000801083b */
[----:B------:R-:W1:Y:S01]  /*9ea0*/  MUFU.EX2 R12, R12 ;  /* 0x0000000c000c7308 */ /* 0x000e620000000800 */
[----:B------:R-:W-:Y:S01]  /*9eb0*/  HGMMA.64x64x16.F32 R88, R120, gdesc[UR4].tnspB, R88, gsb0 ;  /* 0x40e0000478587df0 */ /* 0x000fe20008000858 */
[----:B------:R-:W-:Y:S01]  /*9ec0*/  @!P1 PRMT R27, RZ, 0x654, R27 ;  /* 0x00000654ff1b9816 */ /* 0x000fe2000000001b */
[--C-:B------:R-:W-:Y:S01]  /*9ed0*/  FFMA.FTZ R20, R28, UR22, -R59.reuse ;  /* 0x000000161c147c23 */ /* 0x100fe2000801083b */
[--C-:B------:R-:W-:Y:S01]  /*9ee0*/  FFMA.FTZ R147, R30, UR22, -R59.reuse ;  /* 0x000000161e937c23 */ /* 0x100fe2000801083b */
[--C-:B------:R-:W-:Y:S01]  /*9ef0*/  FFMA.FTZ R30, R40, UR22, -R59.reuse ;  /* 0x00000016281e7c23 */ /* 0x100fe2000801083b */
[--C-:B------:R-:W-:Y:S01]  /*9f00*/  FFMA.FTZ R24, R32, UR22, -R59.reuse ;  /* 0x0000001620187c23 */ /* 0x100fe2000801083b */
[----:B------:R-:W-:Y:S01]  /*9f10*/  FFMA.FTZ R137, R42, UR22, -R59 ;  /* 0x000000162a897c23 */ /* 0x000fe2000801083b */
[----:B------:R-:W2:Y:S01]  /*9f20*/  MUFU.EX2 R149, R149 ;  /* 0x0000009500957308 */ /* 0x000ea20000000800 */
[----:B----4-:R-:W-:Y:S01]  /*9f30*/  FADD.FTZ R42, R150, R5 ;  /* 0x00000005962a7221 */ /* 0x010fe20000010000 */
[--C-:B------:R-:W-:Y:S01]  /*9f40*/  FFMA.FTZ R28, R36, UR22, -R59.reuse ;  /* 0x00000016241c7c23 */ /* 0x100fe2000801083b */
[--C-:B------:R-:W-:Y:S01]  /*9f50*/  FFMA.FTZ R143, R38, UR22, -R59.reuse ;  /* 0x00000016268f7c23 */ /* 0x100fe2000801083b */
[--C-:B------:R-:W-:Y:S01]  /*9f60*/  FFMA.FTZ R32, R44, UR22, -R59.reuse ;  /* 0x000000162c207c23 */ /* 0x100fe2000801083b */
[--C-:B------:R-:W-:Y:S01]  /*9f70*/  FFMA.FTZ R36, R48, UR22, -R59.reuse ;  /* 0x0000001630247c23 */ /* 0x100fe2000801083b */
[--C-:B------:R-:W-:Y:S01]  /*9f80*/  FFMA.FTZ R139, R47, UR22, -R59.reuse ;  /* 0x000000162f8b7c23 */ /* 0x100fe2000801083b */
[--C-:B------:R-:W-:Y:S01]  /*9f90*/  FFMA.FTZ R133, R51, UR22, -R59.reuse ;  /* 0x0000001633857c23 */ /* 0x100fe2000801083b */
[----:B------:R-:W3:Y:S01]  /*9fa0*/  MUFU.EX2 R151, R151 ;  /* 0x0000009700977308 */ /* 0x000ee20000000800 */
[----:B-1----:R-:W-:Y:S01]  /*9fb0*/  FFMA.FTZ R4, R57, R4, R12 ;  /* 0x0000000439047223 */ /* 0x002fe2000001000c */
[--C-:B------:R-:W-:Y:S01]  /*9fc0*/  FFMA.FTZ R38, R52, UR22, -R59.reuse ;  /* 0x0000001634267c23 */ /* 0x100fe2000801083b */
[--C-:B------:R-:W-:Y:S01]  /*9fd0*/  FFMA.FTZ R135, R55, UR22, -R59.reuse ;  /* 0x0000001637877c23 */ /* 0x100fe2000801083b */
[--C-:B------:R-:W-:Y:S01]  /*9fe0*/  FFMA.FTZ R129, R66, UR22, -R59.reuse ;  /* 0x0000001642817c23 */ /* 0x100fe2000801083b */
[--C-:B------:R-:W-:Y:S01]  /*9ff0*/  FFMA.FTZ R131, R70, UR22, -R59.reuse ;  /* 0x0000001646837c23 */ /* 0x100fe2000801083b */
[--C-:B------:R-:W-:Y:S01]  /*a000*/  FFMA.FTZ R125, R73, UR22, -R59.reuse ;  /* 0x00000016497d7c23 */ /* 0x100fe2000801083b */
[--C-:B------:R-:W-:Y:S01]  /*a010*/  FFMA.FTZ R75, R75, UR22, -R59.reuse ;  /* 0x000000164b4b7c23 */ /* 0x100fe2000801083b */
[----:B------:R-:W1:Y:S01]  /*a020*/  MUFU.EX2 R14, R14 ;  /* 0x0000000e000e7308 */ /* 0x000e620000000800 */
[----:B--2---:R-:W-:Y:S01]  /*a030*/  FADD.FTZ R40, R149, R4 ;  /* 0x0000000495287221 */ /* 0x004fe20000010000 */
[--C-:B------:R-:W-:Y:S01]  /*a040*/  FFMA.FTZ R4, R63, UR22, -R59.reuse ;  /* 0x000000163f047c23 */ /* 0x100fe2000801083b */
[----:B------:R-:W-:Y:S01]  /*a050*/  F2FP.F16.F32.PACK_AB R149, R149, R12 ;  /* 0x0000000c9595723e */ /* 0x000fe200000000ff */
[--C-:B------:R-:W-:Y:S01]  /*a060*/  FFMA.FTZ R76, R76, UR22, -R59.reuse ;  /* 0x000000164c4c7c23 */ /* 0x100fe2000801083b */
[--C-:B------:R-:W-:Y:S01]  /*a070*/  FFMA.FTZ R77, R77, UR22, -R59.reuse ;  /* 0x000000164d4d7c23 */ /* 0x100fe2000801083b */
[--C-:B------:R-:W-:Y:S01]  /*a080*/  FFMA.FTZ R78, R78, UR22, -R59.reuse ;  /* 0x000000164e4e7c23 */ /* 0x100fe2000801083b */
[--C-:B------:R-:W-:Y:S01]  /*a090*/  FFMA.FTZ R79, R79, UR22, -R59.reuse ;  /* 0x000000164f4f7c23 */ /* 0x100fe2000801083b */
[----:B------:R-:W2:Y:S01]  /*a0a0*/  MUFU.EX2 R145, R145 ;  /* 0x0000009100917308 */ /* 0x000ea20000000800 */
[----:B---3--:R-:W-:Y:S01]  /*a0b0*/  FADD.FTZ R5, R151, R40 ;  /* 0x0000002897057221 */ /* 0x008fe20000010000 */
[----:B------:R-:W-:Y:S01]  /*a0c0*/  FFMA.FTZ R80, R80, UR22, -R59 ;  /* 0x0000001650507c23 */ /* 0x000fe2000801083b */
[C---:B------:R-:W-:Y:S01]  /*a0d0*/  ISETP.GT.AND P2, PT, R7.reuse, UR24, PT ;  /* 0x0000001807007c0c */ /* 0x040fe2000bf44270 */
[----:B------:R-:W-:Y:S01]  /*a0e0*/  VIADD R7, R7, 0xffffffff ;  /* 0xffffffff07077836 */ /* 0x000fe20000000000 */
[----:B------:R-:W-:-:S03]  /*a0f0*/  F2FP.F16.F32.PACK_AB R150, R15, R150 ;  /* 0x000000960f96723e */ /* 0x000fc600000000ff */
[----:B------:R-:W3:Y:S01]  /*a100*/  MUFU.EX2 R20, R20 ;  /* 0x0000001400147308 */ /* 0x000ee20000000800 */
[C---:B-1----:R-:W-:Y:S01]  /*a110*/  FADD.FTZ R40, R14.reuse, R5 ;  /* 0x000000050e287221 */ /* 0x042fe20000010000 */
[----:B------:R-:W-:-:S06]  /*a120*/  F2FP.F16.F32.PACK_AB R151, R14, R151 ;  /* 0x000000970e97723e */ /* 0x000fcc00000000ff */
[----:B------:R-:W1:Y:S01]  /*a130*/  MUFU.EX2 R147, R147 ;  /* 0x0000009300937308 */ /* 0x000e620000000800 */
[----:B--2---:R-:W-:Y:S01]  /*a140*/  FADD.FTZ R5, R145, R40 ;  /* 0x0000002891057221 */ /* 0x004fe20000010000 */
[----:B------:R-:W-:-:S06]  /*a150*/  FFMA.FTZ R40, R67, UR22, -R59 ;  /* 0x0000001643287c23 */ /* 0x000fcc000801083b */
[----:B------:R-:W2:Y:S01]  /*a160*/  MUFU.EX2 R24, R24 ;  /* 0x0000001800187308 */ /* 0x000ea20000000800 */
[C---:B---3--:R-:W-:Y:S01]  /*a170*/  FADD.FTZ R44, R20.reuse, R5 ;  /* 0x00000005142c7221 */ /* 0x048fe20000010000 */
[----:B------:R-:W-:-:S06]  /*a180*/  F2FP.F16.F32.PACK_AB R145, R20, R145 ;  /* 0x000000911491723e */ /* 0x000fcc00000000ff */
[----:B------:R-:W-:Y:S01]  /*a190*/  MUFU.EX2 R140, R140 ;  /* 0x0000008c008c7308 */ /* 0x000fe20000000800 */
[----:B-1----:R-:W-:-:S07]  /*a1a0*/  FADD.FTZ R5, R147, R44 ;  /* 0x0000002c93057221 */ /* 0x002fce0000010000 */
[----:B------:R-:W1:Y:S01]  /*a1b0*/  MUFU.EX2 R141, R141 ;  /* 0x0000008d008d7308 */ /* 0x000e620000000800 */
[C---:B--2---:R-:W-:Y:S01]  /*a1c0*/  FADD.FTZ R44, R24.reuse, R5 ;  /* 0x00000005182c7221 */ /* 0x044fe20000010000 */
[----:B------:R-:W-:Y:S01]  /*a1d0*/  F2FP.F16.F32.PACK_AB R147, R24, R147 ;  /* 0x000000931893723e */ /* 0x000fe200000000ff */
[----:B------:R-:W-:Y:S02]  /*a1e0*/  WARPGROUP.DEPBAR.LE gsb0, 0x0 ;  /* 0x00008000000079c5 */ /* 0x000fe40000010000 */
[----:B------:R2:W-:Y:S06]  /*a1f0*/  BAR.ARV R35, 0x100 ;  /* 0x000400230000751d */ /* 0x0005ec0000002000 */
[----:B------:R3:W-:Y:S01]  /*a200*/  @!P1 SYNCS.ARRIVE.TRANS64.RED.A1T0 RZ, [R27+URZ], RZ ;  /* 0x000000ff1bff99a7 */ /* 0x0007e2000810043f */
[----:B------:R-:W-:Y:S01]  /*a210*/  MUFU.EX2 R29, R29 ;  /* 0x0000001d001d7308 */ /* 0x000fe20000000800 */
[----:B-1----:R-:W-:Y:S01]  /*a220*/  FADD.FTZ R5, R141, R44 ;  /* 0x0000002c8d057221 */ /* 0x002fe20000010000 */
[-C--:B------:R-:W-:Y:S01]  /*a230*/  FMUL.FTZ R88, R88, R74.reuse ;  /* 0x0000004a58587220 */ /* 0x080fe20000410000 */
[-C--:B------:R-:W-:Y:S01]  /*a240*/  FMUL.FTZ R89, R89, R74.reuse ;  /* 0x0000004a59597220 */ /* 0x080fe20000410000 */
[-C--:B------:R-:W-:Y:S01]  /*a250*/  FMUL.FTZ R92, R92, R74.reuse ;  /* 0x0000004a5c5c7220 */ /* 0x080fe20000410000 */
[-C--:B------:R-:W-:Y:S01]  /*a260*/  FMUL.FTZ R93, R93, R74.reuse ;  /* 0x0000004a5d5d7220 */ /* 0x080fe20000410000 */
[-C--:B------:R-:W-:Y:S01]  /*a270*/  FMUL.FTZ R96, R96, R74.reuse ;  /* 0x0000004a60607220 */ /* 0x080fe20000410000 */
[----:B---3--:R-:W-:Y:S01]  /*a280*/  IMAD.U32 R27, RZ, RZ, UR25 ;  /* 0x00000019ff1b7e24 */ /* 0x008fe2000f8e00ff */
[----:B------:R-:W1:Y:S01]  /*a290*/  MUFU.EX2 R28, R28 ;  /* 0x0000001c001c7308 */ /* 0x000e620000000800 */
[----:B------:R-:W-:Y:S01]  /*a2a0*/  UMOV UR25, UR39 ;  /* 0x0000002700197c82 */ /* 0x000fe20008000000 */
[-C--:B------:R-:W-:Y:S01]  /*a2b0*/  FMUL.FTZ R97, R97, R74.reuse ;  /* 0x0000004a61617220 */ /* 0x080fe20000410000 */
[-C--:B------:R-:W-:Y:S01]  /*a2c0*/  FMUL.FTZ R100, R100, R74.reuse ;  /* 0x0000004a64647220 */ /* 0x080fe20000410000 */
[----:B------:R-:W-:Y:S01]  /*a2d0*/  @!P1 LEA R27, R27, UR40, 0x3 ;  /* 0x000000281b1b9c11 */ /* 0x000fe2000f8e18ff */
[-C--:B------:R-:W-:Y:S01]  /*a2e0*/  FMUL.FTZ R101, R101, R74.reuse ;  /* 0x0000004a65657220 */ /* 0x080fe20000410000 */
[-C--:B------:R-:W-:Y:S01]  /*a2f0*/  FMUL.FTZ R104, R104, R74.reuse ;  /* 0x0000004a68687220 */ /* 0x080fe20000410000 */
[----:B------:R-:W-:Y:S01]  /*a300*/  FMUL.FTZ R105, R105, R74 ;  /* 0x0000004a69697220 */ /* 0x000fe20000410000 */
[----:B------:R-:W-:Y:S01]  /*a310*/  MUFU.EX2 R142, R142 ;  /* 0x0000008e008e7308 */ /* 0x000fe20000000800 */
[----:B------:R-:W-:-:S02]  /*a320*/  @!P1 VIADD R27, R27, 0x16860 ;  /* 0x000168601b1b9836 */ /* 0x000fc40000000000 */
[-C--:B------:R-:W-:Y:S01]  /*a330*/  FMUL.FTZ R108, R108, R74.reuse ;  /* 0x0000004a6c6c7220 */ /* 0x080fe20000410000 */
[-C--:B------:R-:W-:Y:S01]  /*a340*/  FMUL.FTZ R109, R109, R74.reuse ;  /* 0x0000004a6d6d7220 */ /* 0x080fe20000410000 */
[-C--:B------:R-:W-:Y:S01]  /*a350*/  FMUL.FTZ R112, R112, R74.reuse ;  /* 0x0000004a70707220 */ /* 0x080fe20000410000 */
[----:B------:R-:W-:Y:S01]  /*a360*/  FMUL.FTZ R113, R113, R74 ;  /* 0x0000004a71717220 */ /* 0x000fe20000410000 */
[----:B--2---:R-:W-:Y:S01]  /*a370*/  @!P1 PRMT R35, RZ, 0x654, R27 ;  /* 0x00000654ff239816 */ /* 0x004fe2000000001b */
[----:B------:R-:W-:Y:S01]  /*a380*/  FADD.FTZ R27, R15, R42 ;  /* 0x0000002a0f1b7221 */ /* 0x000fe20000010000 */
[----:B------:R-:W2:Y:S01]  /*a390*/  MUFU.EX2 R143, R143 ;  /* 0x0000008f008f7308 */ /* 0x000ea20000000800 */
[----:B-1----:R-:W-:Y:S01]  /*a3a0*/  FADD.FTZ R44, R28, R5 ;  /* 0x000000051c2c7221 */ /* 0x002fe20000010000 */
[----:B------:R1:W-:Y:S01]  /*a3b0*/  @!P1 SYNCS.ARRIVE.TRANS64.RED.A1T0 RZ, [R35+URZ], RZ ;  /* 0x000000ff23ff99a7 */ /* 0x0003e2000810043f */
[----:B------:R-:W-:Y:S01]  /*a3c0*/  FADD.FTZ R42, R144, R27 ;  /* 0x0000001b902a7221 */ /* 0x000fe20000010000 */
[C---:B------:R-:W-:Y:S01]  /*a3d0*/  F2FP.F16.F32.PACK_AB R144, R13.reuse, R144 ;  /* 0x000000900d90723e */ /* 0x040fe200000000ff */
[----:B------:R-:W-:Y:S01]  /*a3e0*/  FMUL.FTZ R116, R116, R74 ;  /* 0x0000004a74747220 */ /* 0x000fe20000410000 */
[----:B------:R-:W-:Y:S01]  /*a3f0*/  F2FP.F16.F32.PACK_AB R141, R28, R141 ;  /* 0x0000008d1c8d723e */ /* 0x000fe200000000ff */
[----:B------:R-:W-:Y:S01]  /*a400*/  FADD.FTZ R27, R13, R42 ;  /* 0x0000002a0d1b7221 */ /* 0x000fe20000010000 */
[----:B------:R-:W3:Y:S01]  /*a410*/  MUFU.EX2 R21, R21 ;  /* 0x0000001500157308 */ /* 0x000ee20000000800 */
[--C-:B------:R-:W-:Y:S01]  /*a420*/  FFMA.FTZ R42, R71, UR22, -R59.reuse ;  /* 0x00000016472a7c23 */ /* 0x100fe2000801083b */
[----:B------:R-:W-:Y:S01]  /*a430*/  FFMA.FTZ R59, R81, UR22, -R59 ;  /* 0x00000016513b7c23 */ /* 0x000fe2000801083b */
[----:B------:R-:W-:Y:S01]  /*a440*/  FADD.FTZ R48, R146, R27 ;  /* 0x0000001b92307221 */ /* 0x000fe20000010000 */
[----:B------:R-:W-:Y:S01]  /*a450*/  F2FP.F16.F32.PACK_AB R146, R25, R146 ;  /* 0x000000921992723e */ /* 0x000fe200000000ff */
[----:B------:R-:W-:Y:S01]  /*a460*/  FMUL.FTZ R117, R117, R74 ;  /* 0x0000004a75757220 */ /* 0x000fe20000410000 */
[-C--:B------:R-:W-:Y:S01]  /*a470*/  FMUL.FTZ R90, R90, R57.reuse ;  /* 0x000000395a5a7220 */ /* 0x080fe20000410000 */
[----:B------:R-:W-:Y:S01]  /*a480*/  FADD.FTZ R27, R25, R48 ;  /* 0x00000030191b7221 */ /* 0x000fe20000010000 */
[----:B------:R-:W4:Y:S01]  /*a490*/  MUFU.EX2 R30, R30 ;  /* 0x0000001e001e7308 */ /* 0x000f220000000800 */
[----:B--2---:R-:W-:Y:S01]  /*a4a0*/  FADD.FTZ R5, R143, R44 ;  /* 0x0000002c8f057221 */ /* 0x004fe20000010000 */
[-C--:B------:R-:W-:Y:S01]  /*a4b0*/  FMUL.FTZ R91, R91, R57.reuse ;  /* 0x000000395b5b7220 */ /* 0x080fe20000410000 */
[----:B------:R-:W-:Y:S01]  /*a4c0*/  FADD.FTZ R48, R140, R27 ;  /* 0x0000001b8c307221 */ /* 0x000fe20000010000 */
[----:B------:R-:W-:Y:S01]  /*a4d0*/  F2FP.F16.F32.PACK_AB R140, R29, R140 ;  /* 0x0000008c1d8c723e */ /* 0x000fe200000000ff */
[-C--:B------:R-:W-:Y:S01]  /*a4e0*/  FMUL.FTZ R94, R94, R57.reuse ;  /* 0x000000395e5e7220 */ /* 0x080fe20000410000 */
[-C--:B------:R-:W-:Y:S01]  /*a4f0*/  FMUL.FTZ R95, R95, R57.reuse ;  /* 0x000000395f5f7220 */ /* 0x080fe20000410000 */
[----:B------:R-:W-:Y:S01]  /*a500*/  FADD.FTZ R27, R29, R48 ;  /* 0x000000301d1b7221 */ /* 0x000fe20000010000 */
[----:B------:R-:W2:Y:S01]  /*a510*/  MUFU.EX2 R136, R136 ;  /* 0x0000008800887308 */ /* 0x000ea20000000800 */
[-C--:B------:R-:W-:Y:S01]  /*a520*/  FMUL.FTZ R98, R98, R57.reuse ;  /* 0x0000003962627220 */ /* 0x080fe20000410000 */
[-C--:B------:R-:W-:Y:S01]  /*a530*/  FMUL.FTZ R99, R99, R57.reuse ;  /* 0x0000003963637220 */ /* 0x080fe20000410000 */
[----:B------:R-:W-:Y:S01]  /*a540*/  FADD.FTZ R48, R142, R27 ;  /* 0x0000001b8e307221 */ /* 0x000fe20000010000 */
[----:B---3--:R-:W-:Y:S01]  /*a550*/  F2FP.F16.F32.PACK_AB R142, R21, R142 ;  /* 0x0000008e158e723e */ /* 0x008fe200000000ff */
[-C--:B------:R-:W-:Y:S01]  /*a560*/  FMUL.FTZ R102, R102, R57.reuse ;  /* 0x0000003966667220 */ /* 0x080fe20000410000 */
[----:B------:R-:W-:Y:S01]  /*a570*/  FMUL.FTZ R103, R103, R57 ;  /* 0x0000003967677220 */ /* 0x000fe20000410000 */
[----:B------:R-:W-:Y:S01]  /*a580*/  FADD.FTZ R27, R21, R48 ;  /* 0x00000030151b7221 */ /* 0x000fe20000010000 */
[----:B------:R-:W3:Y:S01]  /*a590*/  MUFU.EX2 R137, R137 ;  /* 0x0000008900897308 */ /* 0x000ee20000000800 */
[C---:B----4-:R-:W-:Y:S01]  /*a5a0*/  FADD.FTZ R44, R30.reuse, R5 ;  /* 0x000000051e2c7221 */ /* 0x050fe20000010000 */
        /* <DEDUP_REMOVED lines=8> */
[-C--:B------:R-:W-:Y:S01]  /*a630*/  FMUL.FTZ R115, R115, R57.reuse ;  /* 0x0000003973737220 */ /* 0x080fe20000410000 */
[-C--:B------:R-:W-:Y:S01]  /*a640*/  FMUL.FTZ R118, R118, R57.reuse ;  /* 0x0000003976767220 */ /* 0x080fe20000410000 */
[----:B------:R-:W-:-:S04]  /*a650*/  FMUL.FTZ R119, R119, R57 ;  /* 0x0000003977777220 */ /* 0x000fc80000410000 */
[----:B------:R-:W2:Y:S01]  /*a660*/  MUFU.EX2 R32, R32 ;  /* 0x0000002000207308 */ /* 0x000ea20000000800 */
[----:B---3--:R-:W-:-:S07]  /*a670*/  FADD.FTZ R5, R137, R44 ;  /* 0x0000002c89057221 */ /* 0x008fce0000010000 */
[----:B------:R-:W3:Y:S01]  /*a680*/  MUFU.EX2 R138, R138 ;  /* 0x0000008a008a7308 */ /* 0x000ee20000000800 */
[C---:B----4-:R-:W-:Y:S01]  /*a690*/  FADD.FTZ R11, R31.reuse, R48 ;  /* 0x000000301f0b7221 */ /* 0x050fe20000010000 */
[----:B------:R-:W-:-:S06]  /*a6a0*/  F2FP.F16.F32.PACK_AB R136, R31, R136 ;  /* 0x000000881f88723e */ /* 0x000fcc00000000ff */
[----:B------:R-:W4:Y:S01]  /*a6b0*/  MUFU.EX2 R139, R139 ;  /* 0x0000008b008b7308 */ /* 0x000f220000000800 */
[C---:B--2---:R-:W-:Y:S01]  /*a6c0*/  FADD.FTZ R44, R32.reuse, R5 ;  /* 0x00000005202c7221 */ /* 0x044fe20000010000 */
[----:B------:R-:W-:-:S06]  /*a6d0*/  F2FP.F16.F32.PACK_AB R137, R32, R137 ;  /* 0x000000892089723e */ /* 0x000fcc00000000ff */
        /* <DEDUP_REMOVED lines=9> */
[----:B------:R-:W-:-:S06]  /*a770*/  F2FP.F16.F32.PACK_AB R139, R36, R139 ;  /* 0x0000008b248b723e */ /* 0x000fcc00000000ff */
[----:B------:R3:W5:Y:S01]  /*a780*/  MUFU.EX2 R33, R50 ;  /* 0x0000003200217308 */ /* 0x0007620000000800 */
[----:B----4-:R-:W-:-:S07]  /*a790*/  FADD.FTZ R20, R132, R11 ;  /* 0x0000000b84147221 */ /* 0x010fce0000010000 */
[----:B------:R-:W4:Y:S01]  /*a7a0*/  MUFU.EX2 R38, R38 ;  /* 0x0000002600267308 */ /* 0x000f220000000800 */
[----:B--2---:R-:W-:Y:S01]  /*a7b0*/  FADD.FTZ R5, R133, R14 ;  /* 0x0000000e85057221 */ /* 0x004fe20000010000 */
[----:B---3--:R-:W-:-:S06]  /*a7c0*/  FFMA.FTZ R50, R64, UR22, -R82 ;  /* 0x0000001640327c23 */ /* 0x008fcc0008010852 */
[----:B------:R-:W2:Y:S01]  /*a7d0*/  MUFU.EX2 R134, R134 ;  /* 0x0000008600867308 */ /* 0x000ea20000000800 */
[C---:B-----5:R-:W-:Y:S01]  /*a7e0*/  FADD.FTZ R11, R33.reuse, R20 ;  /* 0x00000014210b7221 */ /* 0x060fe20000010000 */
[----:B------:R-:W-:-:S06]  /*a7f0*/  F2FP.F16.F32.PACK_AB R132, R33, R132 ;  /* 0x000000842184723e */ /* 0x000fcc00000000ff */
[----:B------:R-:W3:Y:S01]  /*a800*/  MUFU.EX2 R135, R135 ;  /* 0x0000008700877308 */ /* 0x000ee20000000800 */
[C---:B----4-:R-:W-:Y:S01]  /*a810*/  FADD.FTZ R14, R38.reuse, R5 ;  /* 0x00000005260e7221 */ /* 0x050fe20000010000 */
[----:B------:R-:W-:-:S06]  /*a820*/  F2FP.F16.F32.PACK_AB R133, R38, R133 ;  /* 0x000000852685723e */ /* 0x000fcc00000000ff */
[----:B------:R4:W5:Y:S01]  /*a830*/  MUFU.EX2 R39, R54 ;  /* 0x0000003600277308 */ /* 0x0009620000000800 */
[----:B--2---:R-:W-:-:S07]  /*a840*/  FADD.FTZ R20, R134, R11 ;  /* 0x0000000b86147221 */ /* 0x004fce0000010000 */
[----:B------:R-:W2:Y:S01]  /*a850*/  MUFU.EX2 R4, R4 ;  /* 0x0000000400047308 */ /* 0x000ea20000000800 */
[----:B---3--:R-:W-:Y:S01]  /*a860*/  FADD.FTZ R5, R135, R14 ;  /* 0x0000000e87057221 */ /* 0x008fe20000010000 */
[----:B----4-:R-:W-:-:S06]  /*a870*/  FFMA.FTZ R54, R68, UR22, -R82 ;  /* 0x0000001644367c23 */ /* 0x010fcc0008010852 */
[----:B------:R-:W3:Y:S01]  /*a880*/  MUFU.EX2 R26, R26 ;  /* 0x0000001a001a7308 */ /* 0x000ee20000000800 */
[C---:B-----5:R-:W-:Y:S01]  /*a890*/  FADD.FTZ R11, R39.reuse, R20 ;  /* 0x00000014270b7221 */ /* 0x060fe20000010000 */
        /* <DEDUP_REMOVED lines=14> */
[----:B------:R-:W3:Y:S01]  /*a980*/  MUFU.EX2 R43, R43 ;  /* 0x0000002b002b7308 */ /* 0x000ee20000000800 */
[----:B----4-:R-:W-:-:S07]  /*a990*/  FADD.FTZ R20, R34, R11 ;  /* 0x0000000b22147221 */ /* 0x010fce0000010000 */
[----:B------:R-:W4:Y:S01]  /*a9a0*/  MUFU.EX2 R42, R42 ;  /* 0x0000002a002a7308 */ /* 0x000f220000000800 */
[----:B--2---:R-:W-:-:S07]  /*a9b0*/  FADD.FTZ R5, R131, R14 ;  /* 0x0000000e83057221 */ /* 0x004fce0000010000 */
[----:B------:R-:W2:Y:S01]  /*a9c0*/  MUFU.EX2 R45, R45 ;  /* 0x0000002d002d7308 */ /* 0x000ea20000000800 */
[C---:B---3--:R-:W-:Y:S01]  /*a9d0*/  FADD.FTZ R20, R43.reuse, R20 ;  /* 0x000000142b147221 */ /* 0x048fe20000010000 */
[----:B------:R-:W-:-:S06]  /*a9e0*/  F2FP.F16.F32.PACK_AB R130, R43, R34 ;  /* 0x000000222b82723e */ /* 0x000fcc00000000ff */
[----:B------:R-:W3:Y:S01]  /*a9f0*/  MUFU.EX2 R125, R125 ;  /* 0x0000007d007d7308 */ /* 0x000ee20000000800 */
[C---:B----4-:R-:W-:Y:S01]  /*aa00*/  FADD.FTZ R14, R42.reuse, R5 ;  /* 0x000000052a0e7221 */ /* 0x050fe20000010000 */
[----:B------:R-:W-:-:S06]  /*aa10*/  F2FP.F16.F32.PACK_AB R131, R42, R131 ;  /* 0x000000832a83723e */ /* 0x000fcc00000000ff */
[----:B------:R-:W4:Y:S01]  /*aa20*/  MUFU.EX2 R46, R46 ;  /* 0x0000002e002e7308 */ /* 0x000f220000000800 */
[----:B--2---:R-:W-:-:S07]  /*aa30*/  FADD.FTZ R5, R45, R20 ;  /* 0x000000142d057221 */ /* 0x004fce0000010000 */
        /* <DEDUP_REMOVED lines=31> */
[----:B---3--:R-:W-:Y:S01]  /*ac30*/  FADD.FTZ R11, R80, R11 ;  /* 0x0000000b500b7221 */ /* 0x008fe20000010000 */
[C---:B----4-:R-:W-:Y:S01]  /*ac40*/  FADD.FTZ R5, R9.reuse, R4 ;  /* 0x0000000409057221 */ /* 0x050fe20000010000 */
[----:B------:R-:W-:Y:S01]  /*ac50*/  F2FP.F16.F32.PACK_AB R122, R9, R56 ;  /* 0x00000038097a723e */ /* 0x000fe200000000ff */
[----:B------:R-:W-:Y:S02]  /*ac60*/  IMAD.MOV.U32 R9, RZ, RZ, R10 ;  /* 0x000000ffff097224 */ /* 0x000fe400078e000a */
[C---:B--2---:R-:W-:Y:S01]  /*ac70*/  FADD.FTZ R4, R59.reuse, R11 ;  /* 0x0000000b3b047221 */ /* 0x044fe20000010000 */
[----:B------:R-:W-:Y:S01]  /*ac80*/  F2FP.F16.F32.PACK_AB R123, R59, R80 ;  /* 0x000000503b7b723e */ /* 0x000fe200000000ff */
[----:B------:R-:W-:Y:S01]  /*ac90*/  IMAD.MOV.U32 R11, RZ, RZ, R8 ;  /* 0x000000ffff0b7224 */ /* 0x000fe200078e0008 */
[----:B-1----:R-:W-:Y:S06]  /*aca0*/  @P2 BRA `(.L_x_707) ;  /* 0xffffffd800ec2947 */ /* 0x002fec000383ffff */
.L_x_698:
[----:B------:R-:W-:-:S13]  /*acb0*/  ISETP.GE.AND P2, PT, R7, UR45, PT ;  /* 0x0000002d07007c0c */ /* 0x000fda000bf46270 */
[----:B------:R-:W-:Y:S05]  /*acc0*/  @!P2 BRA `(.L_x_708) ;  /* 0x000000340044a947 */ /* 0x000fea0003800000 */
[----:B------:R-:W-:Y:S01]  /*acd0*/  IMAD.MOV.U32 R12, RZ, RZ, R10 ;  /* 0x000000ffff0c7224 */ /* 0x000fe200078e000a */
[----:B------:R-:W-:Y:S01]  /*ace0*/  UMOV UR28, UR37 ;  /* 0x00000025001c7c82 */ /* 0x000fe20008000000 */
[----:B------:R-:W-:Y:S01]  /*acf0*/  IMAD.MOV.U32 R11, RZ, RZ, R8 ;  /* 0x000000ffff0b7224 */ /* 0x000fe200078e0008 */
[----:B------:R-:W-:Y:S01]  /*ad00*/  UMOV UR27, UR39 ;  /* 0x00000027001b7c82 */ /* 0x000fe20008000000 */
[----:B------:R-:W-:Y:S01]  /*ad10*/  IMAD.IADD R9, R3, 0x1, R6 ;  /* 0x0000000103097824 */ /* 0x000fe200078e0206 */
[----:B------:R-:W-:Y:S01]  /*ad20*/  ULDC UR23, c[0x0][0x9e4] ;  /* 0x0002790000177ab9 */ /* 0x000fe20000000800 */
[----:B------:R-:W-:Y:S01]  /*ad30*/  ULDC UR25, c[0x0][0x288] ;  /* 0x0000a20000197ab9 */ /* 0x000fe20000000800 */
[----:B------:R-:W-:Y:S01]  /*ad40*/  ULDC UR22, c[0x0][0x988] ;  /* 0x0002620000167ab9 */ /* 0x000fe20000000800 */
[----:B------:R-:W-:Y:S01]  /*ad50*/  ULDC UR26, c[0x0][0x9d8] ;  /* 0x00027600001a7ab9 */ /* 0x000fe20000000800 */
[----:B------:R-:W-:-:S05]  /*ad60*/  ULDC UR24, c[0x0][0x9e0] ;  /* 0x0002780000187ab9 */ /* 0x000fca0000000800 */
.L_x_725:
        /* <DEDUP_REMOVED lines=9> */
.L_x_710:
[----:B------:R-:W-:Y:S01]  /*ae00*/  ULEA UR6, UR39, UR40, 0x3 ;  /* 0x0000002827067291 */ /* 0x000fe2000f8e183f */
[----:B------:R-:W-:-:S05]  /*ae10*/  IMAD.U32 R8, RZ, RZ, UR37 ;  /* 0x00000025ff087e24 */ /* 0x000fca000f8e00ff */
[----:B------:R-:W-:-:S04]  /*ae20*/  SHF.L.U32 R8, R8, 0x1f, RZ ;  /* 0x0000001f08087819 */ /* 0x000fc800000006ff */
[----:B------:R1:W2:Y:S01]  /*ae30*/  SYNCS.PHASECHK.TRANS64.TRYWAIT P2, [UR6+0x16830], R8 ;  /* 0x01683008ff0075a7 */ /* 0x0002a20008040146 */
[----:B------:R-:W-:Y:S05]  /*ae40*/  @!P0 BRA `(.L_x_711) ;  /* 0x0000000000048947 */ /* 0x000fea0003800000 */
[----:B------:R-:W-:Y:S01]  /*ae50*/  BPT.TRAP 0x1 ;  /* 0x000000040000795c */ /* 0x000fe20000300000 */
.L_x_711:
[----:B--2---:R-:W-:Y:S05]  /*ae60*/  @P2 BRA `(.L_x_709) ;  /* 0x0000000000082947 */ /* 0x004fea0003800000 */
[----:B------:R-:W2:Y:S02]  /*ae70*/  SYNCS.PHASECHK.TRANS64.TRYWAIT P2, [UR6+0x16830], R8 ;  /* 0x01683008ff0075a7 */ /* 0x000ea40008040146 */
[----:B--2---:R-:W-:Y:S05]  /*ae80*/  @!P2 BRA `(.L_x_712) ;  /* 0x00000078002ca947 */ /* 0x004fea0003800000 */
.L_x_709:
        /* <DEDUP_REMOVED lines=25> */
.L_x_714:
[----:B------:R-:W-:Y:S01]  /*b020*/  ULEA UR6, UR27, UR40, 0x3 ;  /* 0x000000281b067291 */ /* 0x000fe2000f8e183f */
[----:B------:R-:W-:-:S05]  /*b030*/  IMAD.U32 R8, RZ, RZ, UR28 ;  /* 0x0000001cff087e24 */ /* 0x000fca000f8e00ff */
[----:B------:R-:W-:-:S04]  /*b040*/  SHF.L.U32 R8, R8, 0x1f, RZ ;  /* 0x0000001f08087819 */ /* 0x000fc800000006ff */
[----:B------:R1:W2:Y:S01]  /*b050*/  SYNCS.PHASECHK.TRANS64.TRYWAIT P2, [UR6+0x16850], R8 ;  /* 0x01685008ff0075a7 */ /* 0x0002a20008040146 */
[----:B------:R-:W-:Y:S05]  /*b060*/  @!P0 BRA `(.L_x_715) ;  /* 0x0000000000048947 */ /* 0x000fea0003800000 */
[----:B------:R-:W-:Y:S01]  /*b070*/  BPT.TRAP 0x1 ;  /* 0x000000040000795c */ /* 0x000fe20000300000 */
.L_x_715:
[----:B--2---:R-:W-:Y:S05]  /*b080*/  @P2 BRA `(.L_x_713) ;  /* 0x0000000000082947 */ /* 0x004fea0003800000 */
[----:B------:R-:W2:Y:S02]  /*b090*/  SYNCS.PHASECHK.TRANS64.TRYWAIT P2, [UR6+0x16850], R8 ;  /* 0x01685008ff0075a7 */ /* 0x000ea40008040146 */
[----:B--2---:R-:W-:Y:S05]  /*b0a0*/  @!P2 BRA `(.L_x_716) ;  /* 0x0000007400bca947 */ /* 0x004fea0003800000 */
.L_x_713:
[----:B------:R-:W-:Y:S01]  /*b0b0*/  UIADD3 UR6, UR40, 0x400, URZ ;  /* 0x0000040028067890 */ /* 0x000fe2000fffe03f */
[----:B------:R-:W-:Y:S01]  /*b0c0*/  WARPGROUP.ARRIVE ;  /* 0x00000000000079c5 */ /* 0x000fe20000000000 */
[----:B------:R-:W-:Y:S01]  /*b0d0*/  UMOV UR7, 0x40000040 ;  /* 0x4000004000077882 */ /* 0x000fe20000000000 */
[----:B------:R-:W-:Y:S01]  /*b0e0*/  FMUL.FTZ R44, R44, UR26 ;  /* 0x0000001a2c2c7c20 */ /* 0x000fe20008410000 */
[----:B------:R-:W-:Y:S01]  /*b0f0*/  USHF.R.U32.HI UR6, URZ, 0x4, UR6 ;  /* 0x000000043f067899 */ /* 0x000fe20008011606 */
[----:B------:R-:W-:Y:S01]  /*b100*/  FMUL.FTZ R20, R30, UR26 ;  /* 0x0000001a1e147c20 */ /* 0x000fe20008410000 */
[----:B------:R-:W-:Y:S01]  /*b110*/  FMUL.FTZ R30, R39, UR26 ;  /* 0x0000001a271e7c20 */ /* 0x000fe20008410000 */
[----:B-12---:R-:W-:Y:S01]  /*b120*/  FMUL.FTZ R8, R24, UR26 ;  /* 0x0000001a18087c20 */ /* 0x006fe20008410000 */
[----:B------:R-:W-:Y:S01]  /*b130*/  ULOP3.LUT UR6, UR6, 0x3fff, URZ, 0xc0, !UPT ;  /* 0x00003fff06067892 */ /* 0x000fe2000f8ec03f */
[----:B------:R-:W-:Y:S02]  /*b140*/  VIADD R39, R16, 0x9 ;  /* 0x0000000910277836 */ /* 0x000fe40000000000 */
[----:B------:R-:W-:Y:S01]  /*b150*/  FMUL.FTZ R24, R31, UR26 ;  /* 0x0000001a1f187c20 */ /* 0x000fe20008410000 */
[----:B------:R-:W-:Y:S01]  /*b160*/  ISETP.GE.U32.AND P2, PT, R2, 0x180, PT ;  /* 0x000001800200780c */ /* 0x000fe20003f46070 */
[----:B------:R-:W-:Y:S01]  /*b170*/  ULEA UR10, UR27, UR6, 0xa ;  /* 0x000000061b0a7291 */ /* 0x000fe2000f8e503f */
[----:B------:R-:W-:Y:S01]  /*b180*/  FMUL.FTZ R31, R36, UR26 ;  /* 0x0000001a241f7c20 */ /* 0x000fe20008410000 */
[----:B------:R-:W-:Y:S01]  /*b190*/  FMUL.FTZ R36, R41, UR26 ;  /* 0x0000001a29247c20 */ /* 0x000fe20008410000 */
[----:B------:R-:W-:Y:S01]  /*b1a0*/  FMUL.FTZ R41, R50, UR26 ;  /* 0x0000001a32297c20 */ /* 0x000fe20008410000 */
[----:B------:R-:W-:Y:S01]  /*b1b0*/  FMUL.FTZ R14, R27, UR26 ;  /* 0x0000001a1b0e7c20 */ /* 0x000fe20008410000 */
[----:B------:R-:W-:Y:S01]  /*b1c0*/  FMUL.FTZ R15, R28, UR26 ;  /* 0x0000001a1c0f7c20 */ /* 0x000fe20008410000 */
[----:B------:R-:W-:Y:S01]  /*b1d0*/  FMUL.FTZ R50, R53, UR26 ;  /* 0x0000001a35327c20 */ /* 0x000fe20008410000 */
[----:B------:R-:W-:Y:S01]  /*b1e0*/  UMOV UR6, UR10 ;  /* 0x0000000a00067c82 */ /* 0x000fe20008000000 */
[----:B------:R-:W-:Y:S01]  /*b1f0*/  SEL R39, R39, 0x9, !P2 ;  /* 0x0000000927277807 */ /* 0x000fe20005000000 */
        /* <DEDUP_REMOVED lines=40> */
[----:B------:R-:W1:Y:S08]  /*b480*/  MUFU.TANH R8, R8 ;  /* 0x0000000800087308 */ /* 0x000e700000002400 */
[----:B------:R-:W2:Y:S08]  /*b490*/  MUFU.TANH R13, R13 ;  /* 0x0000000d000d7308 */ /* 0x000eb00000002400 */
[----:B------:R-:W3:Y:S08]  /*b4a0*/  MUFU.TANH R10, R10 ;  /* 0x0000000a000a7308 */ /* 0x000ef00000002400 */
[----:B------:R-:W4:Y:S08]  /*b4b0*/  MUFU.TANH R14, R14 ;  /* 0x0000000e000e7308 */ /* 0x000f300000002400 */
        /* <DEDUP_REMOVED lines=66> */
[----:B------:R-:W-:Y:S01]  /*b8e0*/  FMUL.FTZ R133, R64, UR26 ;  /* 0x0000001a40857c20 */ /* 0x000fe20008410000 */
[----:B------:R-:W-:Y:S01]  /*b8f0*/  FMUL.FTZ R64, R83, UR26 ;  /* 0x0000001a53407c20 */ /* 0x000fe20008410000 */
[----:B------:R-:W-:Y:S01]  /*b900*/  HGMMA.64x64x16.F32 R88, R128, gdesc[UR4].tnspB, R88, gsb0 ;  /* 0x40e0000480587df0 */ /* 0x000fe20008000858 */
[----:B------:R-:W-:Y:S01]  /*b910*/  UIADD3 UR6, UR10, 0x300, URZ ;  /* 0x000003000a067890 */ /* 0x000fe2000fffe03f */
[----:B------:R-:W-:Y:S01]  /*b920*/  UMOV UR7, 0x40000040 ;  /* 0x4000004000077882 */ /* 0x000fe20000000000 */
[----:B-----5:R-:W-:Y:S01]  /*b930*/  FMUL.FTZ R44, R55, UR26 ;  /* 0x0000001a372c7c20 */ /* 0x020fe20008410000 */
[----:B------:R-:W-:Y:S01]  /*b940*/  FMUL.FTZ R55, R66, UR26 ;  /* 0x0000001a42377c20 */ /* 0x000fe20008410000 */
[----:B------:R-:W-:Y:S01]  /*b950*/  IMAD.U32 R66, RZ, RZ, UR39 ;  /* 0x00000027ff427e24 */ /* 0x000fe2000f8e00ff */
[----:B------:R-:W1:Y:S04]  /*b960*/  MUFU.TANH R133, R133 ;  /* 0x0000008500857308 */ /* 0x000e680000002400 */
[----:B------:R-:W-:-:S04]  /*b970*/  @!P1 LEA R66, R66, UR40, 0x3 ;  /* 0x0000002842429c11 */ /* 0x000fc8000f8e18ff */
[----:B------:R-:W1:Y:S01]  /*b980*/  MUFU.TANH R44, R44 ;  /* 0x0000002c002c7308 */ /* 0x000e620000002400 */
[----:B------:R-:W-:-:S05]  /*b990*/  @!P1 VIADD R66, R66, 0x16840 ;  /* 0x0001684042429836 */ /* 0x000fca0000000000 */
[----:B------:R-:W-:Y:S02]  /*b9a0*/  @!P1 PRMT R66, RZ, 0x654, R66 ;  /* 0x00000654ff429816 */ /* 0x000fe40000000042 */
[----:B------:R-:W1:Y:S08]  /*b9b0*/  MUFU.TANH R55, R55 ;  /* 0x0000003700377308 */ /* 0x000e700000002400 */
[----:B------:R-:W1:Y:S01]  /*b9c0*/  MUFU.TANH R64, R64 ;  /* 0x0000004000407308 */ /* 0x000e620000002400 */
[----:B------:R-:W-:-:S02]  /*b9d0*/  WARPGROUP.DEPBAR.LE gsb0, 0x0 ;  /* 0x00008000000079c5 */ /* 0x000fc40000010000 */
[----:B------:R-:W-:Y:S01]  /*b9e0*/  WARPGROUP.ARRIVE ;  /* 0x00000000000079c5 */ /* 0x000fe20000000000 */
[----:B------:R-:W-:Y:S01]  /*b9f0*/  FMUL.FTZ R130, R60, UR26 ;  /* 0x0000001a3c827c20 */ /* 0x000fe20008410000 */
[----:B------:R-:W-:Y:S01]  /*ba00*/  FMUL.FTZ R60, R75, UR26 ;  /* 0x0000001a4b3c7c20 */ /* 0x000fe20008410000 */
[----:B------:R-:W-:Y:S01]  /*ba10*/  FMUL.FTZ R128, R57, UR26 ;  /* 0x0000001a39807c20 */ /* 0x000fe20008410000 */
[----:B------:R-:W5:Y:S01]  /*ba20*/  LDC R75, c[0x0][0x2e0] ;  /* 0x0000b800ff4b7b82 */ /* 0x000f620000000800 */
[----:B------:R-:W-:Y:S01]  /*ba30*/  FMUL.FTZ R57, R70, UR26 ;  /* 0x0000001a46397c20 */ /* 0x000fe20008410000 */
[----:B------:R-:W-:Y:S01]  /*ba40*/  HGMMA.64x64x16.F32 R88, R124, gdesc[UR4].tnspB, R88, gsb0 ;  /* 0x40e000047c587df0 */ /* 0x000fe20008000858 */
[----:B------:R-:W-:Y:S01]  /*ba50*/  UIADD3 UR6, UR10, 0x380, URZ ;  /* 0x000003800a067890 */ /* 0x000fe2000fffe03f */
[----:B------:R-:W-:Y:S01]  /*ba60*/  FMUL.FTZ R70, R72, UR26 ;  /* 0x0000001a48467c20 */ /* 0x000fe20008410000 */
[----:B------:R-:W-:Y:S01]  /*ba70*/  UMOV UR7, 0x40000040 ;  /* 0x4000004000077882 */ /* 0x000fe20000000000 */
[----:B------:R-:W-:Y:S01]  /*ba80*/  FMUL.FTZ R72, R76, UR26 ;  /* 0x0000001a4c487c20 */ /* 0x000fe20008410000 */
[----:B------:R-:W-:-:S02]  /*ba90*/  IMAD.SHL.U32 R76, R7, 0x80, RZ ;  /* 0x00000080074c7824 */ /* 0x000fc400078e00ff */
[----:B------:R-:W-:Y:S01]  /*baa0*/  FMUL.FTZ R129, R61, UR26 ;  /* 0x0000001a3d817c20 */ /* 0x000fe20008410000 */
[----:B------:R-:W-:Y:S01]  /*bab0*/  FMUL.FTZ R131, R65, UR26 ;  /* 0x0000001a41837c20 */ /* 0x000fe20008410000 */
[----:B------:R-:W-:Y:S01]  /*bac0*/  FMUL.FTZ R61, R78, UR26 ;  /* 0x0000001a4e3d7c20 */ /* 0x000fe20008410000 */
[----:B------:R-:W-:Y:S01]  /*bad0*/  FMUL.FTZ R78, R84, UR26 ;  /* 0x0000001a544e7c20 */ /* 0x000fe20008410000 */
[----:B------:R-:W-:Y:S01]  /*bae0*/  IADD3 R38, -R76, 0x1, RZ ;  /* 0x000000014c267810 */ /* 0x000fe20007ffe1ff */
[----:B------:R-:W-:Y:S01]  /*baf0*/  FMUL.FTZ R65, R86, UR26 ;  /* 0x0000001a56417c20 */ /* 0x000fe20008410000 */
[----:B------:R-:W1:Y:S08]  /*bb00*/  MUFU.TANH R128, R128 ;  /* 0x0000008000807308 */ /* 0x000e700000002400 */
[----:B------:R-:W1:Y:S01]  /*bb10*/  MUFU.TANH R130, R130 ;  /* 0x0000008200827308 */ /* 0x000e620000002400 */
[----:B-----5:R-:W-:-:S04]  /*bb20*/  IMAD R38, R75, UR47, R38 ;  /* 0x0000002f4b267c24 */ /* 0x020fc8000f8e0226 */
[----:B------:R-:W-:-:S03]  /*bb30*/  VIADD R38, R38, -UR25 ;  /* 0x8000001926267c36 */ /* 0x000fc60008000000 */
[----:B------:R-:W1:Y:S01]  /*bb40*/  MUFU.TANH R129, R129 ;  /* 0x0000008100817308 */ /* 0x000e620000002400 */
[----:B------:R-:W-:-:S04]  /*bb50*/  IMAD R38, R17, -0x2, R38 ;  /* 0xfffffffe11267824 */ /* 0x000fc800078e0226 */
[----:B------:R-:W-:-:S03]  /*bb60*/  VIADD R84, R38, UR24 ;  /* 0x0000001826547c36 */ /* 0x000fc60008000000 */
[----:B------:R-:W1:Y:S01]  /*bb70*/  MUFU.TANH R131, R131 ;  /* 0x0000008300837308 */ /* 0x000e620000002400 */
[----:B------:R-:W-:Y:S02]  /*bb80*/  VIADD R82, R38, UR21 ;  /* 0x0000001526527c36 */ /* 0x000fe40008000000 */
[C---:B------:R-:W-:Y:S02]  /*bb90*/  IMAD.IADD R85, R3.reuse, 0x1, R84 ;  /* 0x0000000103557824 */ /* 0x040fe400078e0254 */
[----:B------:R-:W-:-:S03]  /*bba0*/  IMAD.IADD R86, R3, 0x1, R82 ;  /* 0x0000000103567824 */ /* 0x000fc600078e0252 */
        /* <DEDUP_REMOVED lines=8> */
[----:B------:R-:W-:Y:S07]  /*bc30*/  HGMMA.64x64x16.F32 R88, R120, gdesc[UR4].tnspB, R88, gsb0 ;  /* 0x40e0000478587df0 */ /* 0x000fee0008000858 */
[----:B------:R-:W1:Y:S01]  /*bc40*/  MUFU.TANH R65, R65 ;  /* 0x0000004100417308 */ /* 0x000e620000002400 */
[----:B------:R-:W-:Y:S02]  /*bc50*/  WARPGROUP.DEPBAR.LE gsb0, 0x0 ;  /* 0x00008000000079c5 */ /* 0x000fe40000010000 */
[----:B------:R1:W-:Y:S06]  /*bc60*/  BAR.ARV R39, 0x100 ;  /* 0x000400270000751d */ /* 0x0003ec0000002000 */
[----:B------:R5:W-:Y:S02]  /*bc70*/  @!P1 SYNCS.ARRIVE.TRANS64.RED.A1T0 RZ, [R66+URZ], RZ ;  /* 0x000000ff42ff99a7 */ /* 0x000be4000810043f */
[----:B-----5:R-:W-:-:S06]  /*bc80*/  FMUL.FTZ R66, R87, UR26 ;  /* 0x0000001a57427c20 */ /* 0x020fcc0008410000 */
[----:B------:R-:W1:Y:S01]  /*bc90*/  MUFU.TANH R66, R66 ;  /* 0x0000004200427308 */ /* 0x000e620000002400 */
[----:B--234-:R-:W-:Y:S05]  /*bca0*/  @!P5 BRA `(.L_x_717) ;  /* 0x00000000005cd947 */ /* 0x01cfea0003800000 */
        /* <DEDUP_REMOVED lines=11> */
.L_x_719:
[----:B------:R-:W-:-:S05]  /*bd60*/  IMAD.U32 R77, RZ, RZ, UR23 ;  /* 0x00000017ff4d7e24 */ /* 0x000fca000f8e00ff */
[----:B------:R-:W-:-:S13]  /*bd70*/  ISETP.NE.AND P2, PT, R77, 0x1, PT ;  /* 0x000000014d00780c */ /* 0x000fda0003f45270 */
[----:B-1----:R-:W1:Y:S01]  /*bd80*/  @P2 LDC.64 R38, c[0x0][0x9e8] ;  /* 0x00027a00ff262b82 */ /* 0x002e620000000a00 */
[----:B------:R-:W-:-:S04]  /*bd90*/  @P2 IMAD.IADD R75, R3, 0x1, R6 ;  /* 0x00000001034b2824 */ /* 0x000fc800078e0206 */
[----:B-1----:R-:W-:-:S04]  /*bda0*/  @P2 IMAD.HI.U32 R38, R75, R38, RZ ;  /* 0x000000264b262227 */ /* 0x002fc800078e00ff */
[----:B------:R-:W-:Y:S01]  /*bdb0*/  IMAD.MOV.U32 R75, RZ, RZ, R9 ;  /* 0x000000ffff4b7224 */ /* 0x000fe200078e0009 */
[----:B------:R-:W-:-:S07]  /*bdc0*/  @P2 SHF.R.U32.HI R75, RZ, R39, R38 ;  /* 0x00000027ff4b2219 */ /* 0x000fce0000011626 */
.L_x_720:
[----:B------:R-:W-:Y:S05]  /*bdd0*/  BSYNC B0 ;  /* 0x0000000000007941 */ /* 0x000fea0003800000 */
.L_x_718:
[----:B------:R-:W-:-:S04]  /*bde0*/  IMAD R38, R75, R77, -R76 ;  /* 0x0000004d4b267224 */ /* 0x000fc800078e0a4c */
[----:B------:R-:W-:-:S05]  /*bdf0*/  IMAD R38, R17, -0x2, R38 ;  /* 0xfffffffe11267824 */ /* 0x000fca00078e0226 */
[----:B------:R-:W-:Y:S02]  /*be00*/  VIADDMNMX R85, R38, R77, R85, PT ;  /* 0x0000004d26557246 */ /* 0x000fe40003800155 */
[----:B------:R-:W-:-:S07]  /*be10*/  VIMNMX R86, R86, R38, !PT ;  /* 0x0000002656567248 */ /* 0x000fce0007fe0100 */
.L_x_717:
[----:B------:R-:W-:-:S04]  /*be20*/  ISETP.GT.AND P2, PT, R7, -0x1, PT ;  /* 0xffffffff0700780c */ /* 0x000fc80003f44270 */
[C---:B------:R-:W-:Y:S02]  /*be30*/  ISETP.GT.AND P4, PT, R86.reuse, RZ, P2 ;  /* 0x000000ff5600720c */ /* 0x040fe40001784270 */
[----:B------:R-:W-:Y:S02]  /*be40*/  ISETP.GT.AND P6, PT, R86, 0x1, P2 ;  /* 0x000000015600780c */ /* 0x000fe400017c4270 */
[C---:B------:R-:W-:Y:S02]  /*be50*/  ISETP.LT.OR P4, PT, R85.reuse, 0x1, P4 ;  /* 0x000000015500780c */ /* 0x040fe40002781670 */
[----:B------:R-:W-:Y:S02]  /*be60*/  ISETP.LT.OR P6, PT, R85, 0x2, P6 ;  /* 0x000000025500780c */ /* 0x000fe400037c1670 */
[----:B-1----:R-:W-:Y:S02]  /*be70*/  FSEL R83, R8, -INF , !P4 ;  /* 0xff80000008537808 */ /* 0x002fe40006000000 */
[----:B------:R-:W-:-:S02]  /*be80*/  FSEL R81, R13, -INF , !P6 ;  /* 0xff8000000d517808 */ /* 0x000fc40007000000 */
[C---:B------:R-:W-:Y:S02]  /*be90*/  ISETP.GT.AND P3, PT, R86.reuse, 0x8, P2 ;  /* 0x000000085600780c */ /* 0x040fe40001764270 */
[C---:B------:R-:W-:Y:S02]  /*bea0*/  ISETP.GT.AND P4, PT, R86.reuse, 0x9, P2 ;  /* 0x000000095600780c */ /* 0x040fe40001784270 */
[----:B------:R-:W-:Y:S02]  /*beb0*/  ISETP.GT.AND P6, PT, R86, 0x10, P2 ;  /* 0x000000105600780c */ /* 0x000fe400017c4270 */
[C---:B------:R-:W-:Y:S02]  /*bec0*/  ISETP.LT.OR P3, PT, R85.reuse, 0x9, P3 ;  /* 0x000000095500780c */ /* 0x040fe40001f61670 */
[C---:B------:R-:W-:Y:S02]  /*bed0*/  ISETP.LT.OR P4, PT, R85.reuse, 0xa, P4 ;  /* 0x0000000a5500780c */ /* 0x040fe40002781670 */
[----:B------:R-:W-:-:S02]  /*bee0*/  ISETP.LT.OR P6, PT, R85, 0x11, P6 ;  /* 0x000000115500780c */ /* 0x000fc400037c1670 */
[----:B------:R-:W-:Y:S02]  /*bef0*/  FSEL R77, R15, -INF , !P3 ;  /* 0xff8000000f4d7808 */ /* 0x000fe40005800000 */
[----:B------:R-:W-:Y:S02]  /*bf00*/  FSEL R75, R21, -INF , !P4 ;  /* 0xff800000154b7808 */ /* 0x000fe40006000000 */
[----:B------:R-:W-:Y:S02]  /*bf10*/  FSEL R79, R25, -INF , !P6 ;  /* 0xff800000194f7808 */ /* 0x000fe40007000000 */
[C---:B------:R-:W-:Y:S02]  /*bf20*/  ISETP.GT.AND P3, PT, R86.reuse, 0x11, P2 ;  /* 0x000000115600780c */ /* 0x040fe40001764270 */
[C---:B------:R-:W-:Y:S02]  /*bf30*/  ISETP.GT.AND P4, PT, R86.reuse, 0x18, P2 ;  /* 0x000000185600780c */ /* 0x040fe40001784270 */
[----:B------:R-:W-:-:S02]  /*bf40*/  ISETP.GT.AND P6, PT, R86, 0x19, P2 ;  /* 0x000000195600780c */ /* 0x000fc400017c4270 */
[C---:B------:R-:W-:Y:S02]  /*bf50*/  ISETP.LT.OR P3, PT, R85.reuse, 0x12, P3 ;  /* 0x000000125500780c */ /* 0x040fe40001f61670 */
[C---:B------:R-:W-:Y:S02]  /*bf60*/  ISETP.LT.OR P4, PT, R85.reuse, 0x19, P4 ;  /* 0x000000195500780c */ /* 0x040fe40002781670 */
[----:B------:R-:W-:Y:S02]  /*bf70*/  ISETP.LT.OR P6, PT, R85, 0x1a, P6 ;  /* 0x0000001a5500780c */ /* 0x000fe400037c1670 */
[----:B------:R-:W-:Y:S02]  /*bf80*/  FSEL R27, R27, -INF , !P3 ;  /* 0xff8000001b1b7808 */ /* 0x000fe40005800000 */
[----:B------:R-:W-:Y:S02]  /*bf90*/  FSEL R31, R31, -INF , !P4 ;  /* 0xff8000001f1f7808 */ /* 0x000fe40006000000 */
        /* <DEDUP_REMOVED lines=53> */
[----:B------:R-:W-:Y:S01]  /*c2f0*/  FSEL R15, R70, -INF , !P4 ;  /* 0xff800000460f7808 */ /* 0x000fe20006000000 */
[----:B------:R-:W-:Y:S01]  /*c300*/  IMAD.IADD R70, R0, 0x1, R84 ;  /* 0x0000000100467824 */ /* 0x000fe200078e0254 */
        /* <DEDUP_REMOVED lines=8> */
[----:B------:R-:W-:Y:S01]  /*c390*/  FSEL R68, R71, -INF , !P4 ;  /* 0xff80000047447808 */ /* 0x000fe20006000000 */
[----:B------:R-:W-:Y:S01]  /*c3a0*/  IMAD.IADD R71, R0, 0x1, R82 ;  /* 0x0000000100477824 */ /* 0x000fe200078e0252 */
        /* <DEDUP_REMOVED lines=9> */
[----:B------:R-:W-:Y:S01]  /*c440*/  FSEL R73, R80, -INF , !P6 ;  /* 0xff80000050497808 */ /* 0x000fe20007000000 */
[----:B------:R-:W-:Y:S06]  /*c450*/  @!P5 BRA `(.L_x_721) ;  /* 0x000000000058d947 */ /* 0x000fec0003800000 */
        /* <DEDUP_REMOVED lines=12> */
.L_x_723:
[----:B------:R-:W-:-:S05]  /*c520*/  IMAD.U32 R87, RZ, RZ, UR23 ;  /* 0x00000017ff577e24 */ /* 0x000fca000f8e00ff */
[----:B------:R-:W-:-:S13]  /*c530*/  ISETP.NE.AND P3, PT, R87, 0x1, PT ;  /* 0x000000015700780c */ /* 0x000fda0003f65270 */
[----:B------:R-:W1:Y:S02]  /*c540*/  @P3 LDC.64 R38, c[0x0][0x9e8] ;  /* 0x00027a00ff263b82 */ /* 0x000e640000000a00 */
[----:B-1----:R-:W-:-:S05]  /*c550*/  @P3 IMAD.HI.U32 R38, R85, R38, RZ ;  /* 0x0000002655263227 */ /* 0x002fca00078e00ff */
[----:B------:R-:W-:-:S07]  /*c560*/  @P3 SHF.R.U32.HI R85, RZ, R39, R38 ;  /* 0x00000027ff553219 */ /* 0x000fce0000011626 */
.L_x_724:
[----:B------:R-:W-:Y:S05]  /*c570*/  BSYNC B0 ;  /* 0x0000000000007941 */ /* 0x000fea0003800000 */
.L_x_722:
[----:B------:R-:W-:-:S04]  /*c580*/  IMAD R76, R85, R87, -R76 ;  /* 0x00000057554c7224 */ /* 0x000fc800078e0a4c */
[----:B------:R-:W-:-:S05]  /*c590*/  IMAD R76, R17, -0x2, R76 ;  /* 0xfffffffe114c7824 */ /* 0x000fca00078e024c */
[----:B------:R-:W-:Y:S02]  /*c5a0*/  VIADDMNMX R70, R76, R87, R70, PT ;  /* 0x000000574c467246 */ /* 0x000fe40003800146 */
[----:B------:R-:W-:-:S07]  /*c5b0*/  VIMNMX R71, R71, R76, !PT ;  /* 0x0000004c47477248 */ /* 0x000fce0007fe0100 */
.L_x_721:
        /* <DEDUP_REMOVED lines=18> */
[----:B------:R-:W-:-:S02]  /*c6e0*/  ISETP.GT.AND P6, PT, R71, 0x8, P2 ;  /* 0x000000084700780c */ /* 0x000fc400017c4270 */
[----:B------:R-:W-:Y:S02]  /*c6f0*/  FMNMX.FTZ R39, R36, R39, !PT ;  /* 0x0000002724277209 */ /* 0x000fe40007810000 */
[----:B------:R-:W-:Y:S02]  /*c700*/  ISETP.GT.AND P4, PT, R71, 0x1, P2 ;  /* 0x000000014700780c */ /* 0x000fe40001784270 */
[----:B------:R-:W-:Y:S02]  /*c710*/  FMNMX.FTZ R8, R132, R39, !PT ;  /* 0x0000002784087209 */ /* 0x000fe40007810000 */
[----:B------:R-:W-:Y:S02]  /*c720*/  FSEL R30, R30, -INF , !P3 ;  /* 0xff8000001e1e7808 */ /* 0x000fe40005800000 */
[----:B------:R-:W-:Y:S02]  /*c730*/  FMNMX.FTZ R8, R45, R8, !PT ;  /* 0x000000082d087209 */ /* 0x000fe40007810000 */
[----:B------:R-:W-:-:S02]  /*c740*/  ISETP.GT.AND P3, PT, R71, 0x21, P2 ;  /* 0x000000214700780c */ /* 0x000fc40001764270 */
[----:B------:R-:W-:Y:S02]  /*c750*/  FMNMX.FTZ R39, R47, R8, !PT ;  /* 0x000000082f277209 */ /* 0x000fe40007810000 */
[----:B------:R-:W-:Y:S02]  /*c760*/  ISETP.LT.OR P6, PT, R70, 0x9, P6 ;  /* 0x000000094600780c */ /* 0x000fe400037c1670 */
[----:B------:R-:W-:Y:S02]  /*c770*/  FMNMX.FTZ R8, R46, R39, !PT ;  /* 0x000000272e087209 */ /* 0x000fe40007810000 */
[C---:B------:R-:W-:Y:S02]  /*c780*/  ISETP.LT.OR P4, PT, R70.reuse, 0x2, P4 ;  /* 0x000000024600780c */ /* 0x040fe40002781670 */
[----:B------:R-:W-:Y:S02]  /*c790*/  FMNMX.FTZ R39, R51, R8, !PT ;  /* 0x0000000833277209 */ /* 0x000fe40007810000 */
[----:B------:R-:W-:-:S02]  /*c7a0*/  ISETP.LT.OR P3, PT, R70, 0x22, P3 ;  /* 0x000000224600780c */ /* 0x000fc40001f61670 */
[----:B------:R-:W-:Y:S02]  /*c7b0*/  FMNMX.FTZ R8, R50, R39, !PT ;  /* 0x0000002732087209 */ /* 0x000fe40007810000 */
[----:B------:R-:W-:Y:S02]  /*c7c0*/  FSEL R20, R20, -INF , !P6 ;  /* 0xff80000014147808 */ /* 0x000fe40007000000 */
[----:B------:R-:W-:Y:S02]  /*c7d0*/  FMNMX.FTZ R39, R53, R8, !PT ;  /* 0x0000000835277209 */ /* 0x000fe40007810000 */
[----:B------:R-:W-:Y:S02]  /*c7e0*/  FSEL R14, R14, -INF , !P4 ;  /* 0xff8000000e0e7808 */ /* 0x000fe40006000000 */
[----:B------:R-:W-:Y:S02]  /*c7f0*/  FMNMX.FTZ R39, R128, R39, !PT ;  /* 0x0000002780277209 */ /* 0x000fe40007810000 */
[----:B------:R-:W-:-:S02]  /*c800*/  ISETP.GT.AND P4, PT, R71, 0x10, P2 ;  /* 0x000000104700780c */ /* 0x000fc40001784270 */
[----:B------:R-:W-:Y:S02]  /*c810*/  FMNMX.FTZ R8, R130, R39, !PT ;  /* 0x0000002782087209 */ /* 0x000fe40007810000 */
[----:B------:R-:W-:Y:S02]  /*c820*/  FSEL R34, R34, -INF , !P3 ;  /* 0xff80000022227808 */ /* 0x000fe40005800000 */
[----:B------:R-:W-:Y:S02]  /*c830*/  FMNMX.FTZ R8, R129, R8, !PT ;  /* 0x0000000881087209 */ /* 0x000fe40007810000 */
[----:B------:R-:W-:Y:S02]  /*c840*/  ISETP.GT.AND P3, PT, R71, RZ, P2 ;  /* 0x000000ff4700720c */ /* 0x000fe40001764270 */
[----:B------:R-:W-:Y:S02]  /*c850*/  FMNMX.FTZ R8, R133, R8, !PT ;  /* 0x0000000885087209 */ /* 0x000fe40007810000 */
[----:B------:R-:W-:-:S02]  /*c860*/  ISETP.LT.OR P4, PT, R70, 0x11, P4 ;  /* 0x000000114600780c */ /* 0x000fc40002781670 */
[----:B------:R-:W-:Y:S02]  /*c870*/  FMNMX.FTZ R8, R131, R8, !PT ;  /* 0x0000000883087209 */ /* 0x000fe40007810000 */
[----:B------:R-:W-:Y:S02]  /*c880*/  ISETP.LT.OR P3, PT, R70, 0x1, P3 ;  /* 0x000000014600780c */ /* 0x000fe40001f61670 */
[----:B------:R-:W-:Y:S02]  /*c890*/  FMNMX.FTZ R8, R67, R8, !PT ;  /* 0x0000000843087209 */ /* 0x000fe40007810000 */
[----:B------:R-:W-:Y:S02]  /*c8a0*/  FSEL R26, R26, -INF , !P4 ;  /* 0xff8000001a1a7808 */ /* 0x000fe40006000000 */
[----:B------:R-:W-:Y:S02]  /*c8b0*/  FMNMX.FTZ R8, R13, R8, !PT ;  /* 0x000000080d087209 */ /* 0x000fe40007810000 */
[----:B------:R-:W-:-:S02]  /*c8c0*/  ISETP.GT.AND P4, PT, R71, 0x18, P2 ;  /* 0x000000184700780c */ /* 0x000fc40001784270 */
        /* <DEDUP_REMOVED lines=14> */
[----:B------:R-:W-:-:S05]  /*c9b0*/  FMNMX.FTZ R38, R73, R8, !PT ;  /* 0x0000000849267209 */ /* 0x000fca0007810000 */
[----:B------:R-:W1:Y:S02]  /*c9c0*/  SHFL.BFLY PT, R39, R38, 0x2, 0x1f ;  /* 0x0c401f0026277f89 */ /* 0x000e6400000e0000 */
[----:B-1----:R-:W-:-:S05]  /*c9d0*/  FMNMX.FTZ R39, R38, R39, !PT ;  /* 0x0000002726277209 */ /* 0x002fca0007810000 */
[----:B------:R-:W1:Y:S02]  /*c9e0*/  SHFL.BFLY PT, R8, R39, 0x1, 0x1f ;  /* 0x0c201f0027087f89 */ /* 0x000e6400000e0000 */
[----:B-1----:R-:W-:-:S04]  /*c9f0*/  FMNMX.FTZ R8, R39, R8, !PT ;  /* 0x0000000827087209 */ /* 0x002fc80007810000 */
[C---:B------:R-:W-:Y:S01]  /*ca00*/  FSETP.NEU.FTZ.AND P6, PT, R8.reuse, -INF , PT ;  /* 0xff8000000800780b */ /* 0x040fe20003fdd000 */
[----:B------:R-:W-:-:S05]  /*ca10*/  FMUL.FTZ R38, R8, UR22 ;  /* 0x0000001608267c20 */ /* 0x000fca0008410000 */
[----:B------:R-:W-:-:S05]  /*ca20*/  FSEL R38, R38, RZ, P6 ;  /* 0x000000ff26267208 */ /* 0x000fca0003000000 */
[--C-:B------:R-:W-:Y:S01]  /*ca30*/  FFMA.FTZ R150, R77, UR22, -R38.reuse ;  /* 0x000000164d967c23 */ /* 0x100fe20008010826 */
[----:B------:R-:W-:Y:S01]  /*ca40*/  FSEL R77, R10, -INF , !P3 ;  /* 0xff8000000a4d7808 */ /* 0x000fe20005800000 */
[--C-:B------:R-:W-:Y:S01]  /*ca50*/  FFMA.FTZ R144, R79, UR22, -R38.reuse ;  /* 0x000000164f907c23 */ /* 0x100fe20008010826 */
        /* <DEDUP_REMOVED lines=26> */
[----:B------:R-:W-:Y:S01]  /*cc00*/  MUFU.EX2 R148, R148 ;  /* 0x0000009400947308 */ /* 0x000fe20000000800 */
        /* <DEDUP_REMOVED lines=10> */
[----:B------:R-:W-:Y:S01]  /*ccb0*/  ISETP.LT.OR P4, PT, R70, 0x32, P4 ;  /* 0x000000324600780c */ /* 0x000fe20002781670 */
[--C-:B------:R-:W-:Y:S01]  /*ccc0*/  FFMA.FTZ R15, R21, UR22, -R38.reuse ;  /* 0x00000016150f7c23 */ /* 0x100fe20008010826 */
[----:B------:R-:W-:Y:S01]  /*ccd0*/  FMNMX.FTZ R10, R34, R33, !PT ;  /* 0x00000021220a7209 */ /* 0x000fe20007810000 */
[--C-:B------:R-:W-:Y:S01]  /*cce0*/  FFMA.FTZ R126, R25, UR22, -R38.reuse ;  /* 0x00000016197e7c23 */ /* 0x100fe20008010826 */
[----:B------:R-:W-:Y:S01]  /*ccf0*/  ISETP.LT.OR P3, PT, R70, 0x39, P3 ;  /* 0x000000394600780c */ /* 0x000fe20001f61670 */
[----:B------:R1:W-:Y:S01]  /*cd00*/  MUFU.EX2 R33, R36 ;  /* 0x0000002400217308 */ /* 0x0003e20000000800 */
[----:B------:R-:W-:Y:S01]  /*cd10*/  FSEL R42, R42, -INF , !P4 ;  /* 0xff8000002a2a7808 */ /* 0x000fe20006000000 */
[--C-:B------:R-:W-:Y:S01]  /*cd20*/  FFMA.FTZ R129, R129, UR22, -R38.reuse ;  /* 0x0000001681817c23 */ /* 0x100fe20008010826 */
[----:B------:R-:W-:Y:S01]  /*cd30*/  FMNMX.FTZ R35, R75, R10, !PT ;  /* 0x0000000a4b237209 */ /* 0x000fe20007810000 */
[--C-:B------:R-:W-:Y:S01]  /*cd40*/  FFMA.FTZ R13, R13, UR22, -R38.reuse ;  /* 0x000000160d0d7c23 */ /* 0x100fe20008010826 */
[----:B------:R-:W-:Y:S01]  /*cd50*/  ISETP.GT.AND P4, PT, R71, 0x39, P2 ;  /* 0x000000394700780c */ /* 0x000fe20001784270 */
[--C-:B------:R-:W-:Y:S01]  /*cd60*/  FFMA.FTZ R21, R68, UR22, -R38.reuse ;  /* 0x0000001644157c23 */ /* 0x100fe20008010826 */
[----:B------:R-:W-:Y:S01]  /*cd70*/  FSEL R43, R43, -INF , !P3 ;  /* 0xff8000002b2b7808 */ /* 0x000fe20005800000 */
[----:B------:R-:W-:Y:S01]  /*cd80*/  MUFU.EX2 R150, R150 ;  /* 0x0000009600967308 */ /* 0x000fe20000000800 */
[----:B------:R-:W-:Y:S01]  /*cd90*/  FMNMX.FTZ R10, R40, R35, !PT ;  /* 0x00000023280a7209 */ /* 0x000fe20007810000 */
[--C-:B-1----:R-:W-:Y:S01]  /*cda0*/  FFMA.FTZ R36, R45, UR22, -R38.reuse ;  /* 0x000000162d247c23 */ /* 0x102fe20008010826 */
[----:B------:R-:W-:Y:S01]  /*cdb0*/  ISETP.GT.AND P3, PT, R71, 0x40, P2 ;  /* 0x000000404700780c */ /* 0x000fe20001764270 */
[--C-:B------:R-:W-:Y:S01]  /*cdc0*/  FFMA.FTZ R120, R69, UR22, -R38.reuse ;  /* 0x0000001645787c23 */ /* 0x100fe20008010826 */
[----:B------:R-:W-:Y:S01]  /*cdd0*/  ISETP.LT.OR P4, PT, R70, 0x3a, P4 ;  /* 0x0000003a4600780c */ /* 0x000fe20002781670 */
[--C-:B------:R-:W-:Y:S01]  /*cde0*/  FFMA.FTZ R25, R74, UR22, -R38.reuse ;  /* 0x000000164a197c23 */ /* 0x100fe20008010826 */
[----:B------:R-:W-:Y:S01]  /*cdf0*/  FMNMX.FTZ R35, R41, R10, !PT ;  /* 0x0000000a29237209 */ /* 0x000fe20007810000 */
[----:B------:R-:W-:Y:S01]  /*ce00*/  MUFU.EX2 R37, R76 ;  /* 0x0000004c00257308 */ /* 0x000fe20000000800 */
[----:B------:R-:W-:Y:S01]  /*ce10*/  ISETP.LT.OR P3, PT, R70, 0x41, P3 ;  /* 0x000000414600780c */ /* 0x000fe20001f61670 */
[--C-:B------:R-:W-:Y:S01]  /*ce20*/  FFMA.FTZ R122, R72, UR22, -R38.reuse ;  /* 0x00000016487a7c23 */ /* 0x100fe20008010826 */
[----:B------:R-:W-:Y:S01]  /*ce30*/  FSEL R44, R44, -INF , !P4 ;  /* 0xff8000002c2c7808 */ /* 0x000fe20006000000 */
[----:B------:R-:W-:Y:S01]  /*ce40*/  FFMA.FTZ R73, R73, UR22, -R38 ;  /* 0x0000001649497c23 */ /* 0x000fe20008010826 */
[----:B------:R-:W-:-:S02]  /*ce50*/  ISETP.GT.AND P4, PT, R71, 0x41, P2 ;  /* 0x000000414700780c */ /* 0x000fc40001784270 */
[----:B------:R-:W-:Y:S01]  /*ce60*/  FMNMX.FTZ R10, R42, R35, !PT ;  /* 0x000000232a0a7209 */ /* 0x000fe20007810000 */
[----:B------:R-:W-:Y:S01]  /*ce70*/  MUFU.EX2 R144, R144 ;  /* 0x0000009000907308 */ /* 0x000fe20000000800 */
[----:B------:R-:W-:Y:S02]  /*ce80*/  FSEL R48, R48, -INF , !P3 ;  /* 0xff80000030307808 */ /* 0x000fe40005800000 */
[----:B------:R-:W-:Y:S02]  /*ce90*/  ISETP.GT.AND P3, PT, R71, 0x48, P2 ;  /* 0x000000484700780c */ /* 0x000fe40001764270 */
[C---:B------:R-:W-:Y:S02]  /*cea0*/  ISETP.LT.OR P4, PT, R70.reuse, 0x42, P4 ;  /* 0x000000424600780c */ /* 0x040fe40002781670 */
[----:B------:R-:W-:Y:S01]  /*ceb0*/  FMNMX.FTZ R45, R43, R10, !PT ;  /* 0x0000000a2b2d7209 */ /* 0x000fe20007810000 */
[----:B------:R1:W-:Y:S01]  /*cec0*/  MUFU.EX2 R35, R36 ;  /* 0x0000002400237308 */ /* 0x0003e20000000800 */
[----:B------:R-:W-:-:S02]  /*ced0*/  ISETP.LT.OR P3, PT, R70, 0x49, P3 ;  /* 0x000000494600780c */ /* 0x000fc40001f61670 */
[----:B------:R-:W-:Y:S02]  /*cee0*/  FSEL R49, R49, -INF , !P4 ;  /* 0xff80000031317808 */ /* 0x000fe40006000000 */
[C---:B------:R-:W-:Y:S02]  /*cef0*/  ISETP.GT.AND P4, PT, R71.reuse, 0x49, P2 ;  /* 0x000000494700780c */ /* 0x040fe40001784270 */
[----:B------:R-:W-:Y:S01]  /*cf00*/  FMNMX.FTZ R45, R44, R45, !PT ;  /* 0x0000002d2c2d7209 */ /* 0x000fe20007810000 */
[----:B------:R-:W-:Y:S01]  /*cf10*/  MUFU.EX2 R27, R27 ;  /* 0x0000001b001b7308 */ /* 0x000fe20000000800 */
[----:B------:R-:W-:Y:S02]  /*cf20*/  FSEL R52, R52, -INF , !P3 ;  /* 0xff80000034347808 */ /* 0x000fe40005800000 */
[----:B------:R-:W-:Y:S02]  /*cf30*/  ISETP.GT.AND P3, PT, R71, 0x50, P2 ;  /* 0x000000504700780c */ /* 0x000fe40001764270 */
[----:B------:R-:W-:-:S02]  /*cf40*/  ISETP.LT.OR P4, PT, R70, 0x4a, P4 ;  /* 0x0000004a4600780c */ /* 0x000fc40002781670 */
[----:B------:R-:W-:Y:S01]  /*cf50*/  FMNMX.FTZ R10, R48, R45, !PT ;  /* 0x0000002d300a7209 */ /* 0x000fe20007810000 */
[----:B------:R-:W-:Y:S01]  /*cf60*/  FFMA.FTZ R45, R46, UR22, -R38 ;  /* 0x000000162e2d7c23 */ /* 0x000fe20008010826 */
[----:B------:R-:W-:Y:S01]  /*cf70*/  ISETP.LT.OR P3, PT, R70, 0x51, P3 ;  /* 0x000000514600780c */ /* 0x000fe20001f61670 */
[----:B------:R-:W-:Y:S01]  /*cf80*/  MUFU.EX2 R146, R146 ;  /* 0x0000009200927308 */ /* 0x000fe20000000800 */
[----:B------:R-:W-:Y:S02]  /*cf90*/  FSEL R54, R54, -INF , !P4 ;  /* 0xff80000036367808 */ /* 0x000fe40006000000 */
[----:B------:R-:W-:Y:S02]  /*cfa0*/  ISETP.GT.AND P4, PT, R71, 0x51, P2 ;  /* 0x000000514700780c */ /* 0x000fe40001784270 */
[----:B------:R-:W-:Y:S02]  /*cfb0*/  FMNMX.FTZ R47, R49, R10, !PT ;  /* 0x0000000a312f7209 */ /* 0x000fe40007810000 */
[----:B------:R-:W-:Y:S01]  /*cfc0*/  FSEL R55, R55, -INF , !P3 ;  /* 0xff80000037377808 */ /* 0x000fe20005800000 */
[----:B------:R-:W-:Y:S01]  /*cfd0*/  MUFU.EX2 R31, R31 ;  /* 0x0000001f001f7308 */ /* 0x000fe20000000800 */
[----:B------:R-:W-:-:S02]  /*cfe0*/  ISETP.GT.AND P3, PT, R71, 0x58, P2 ;  /* 0x000000584700780c */ /* 0x000fc40001764270 */
[----:B------:R-:W-:Y:S02]  /*cff0*/  ISETP.LT.OR P4, PT, R70, 0x52, P4 ;  /* 0x000000524600780c */ /* 0x000fe40002781670 */
[----:B------:R-:W-:Y:S02]  /*d000*/  FMNMX.FTZ R47, R52, R47, !PT ;  /* 0x0000002f342f7209 */ /* 0x000fe40007810000 */
[----:B------:R-:W-:Y:S01]  /*d010*/  ISETP.LT.OR P3, PT, R70, 0x59, P3 ;  /* 0x000000594600780c */ /* 0x000fe20001f61670 */
[----:B------:R-:W-:Y:S01]  /*d020*/  MUFU.EX2 R140, R140 ;  /* 0x0000008c008c7308 */ /* 0x000fe20000000800 */
[----:B------:R-:W-:Y:S02]  /*d030*/  FSEL R56, R56, -INF , !P4 ;  /* 0xff80000038387808 */ /* 0x000fe40006000000 */
        /* <DEDUP_REMOVED lines=9> */
[----:B------:R-:W-:-:S02]  /*d0d0*/  ISETP.LT.OR P3, PT, R70, 0x61, P3 ;  /* 0x000000614600780c */ /* 0x000fc40001f61670 */
[----:B------:R-:W-:Y:S02]  /*d0e0*/  FSEL R58, R58, -INF , !P4 ;  /* 0xff8000003a3a7808 */ /* 0x000fe40006000000 */
[----:B------:R-:W-:Y:S02]  /*d0f0*/  ISETP.GT.AND P4, PT, R71, 0x61, P2 ;  /* 0x000000614700780c */ /* 0x000fe40001784270 */
[----:B------:R-:W-:Y:S01]  /*d100*/  FMNMX.FTZ R51, R57, R10, !PT ;  /* 0x0000000a39337209 */ /* 0x000fe20007810000 */
[----:B------:R-:W-:Y:S01]  /*d110*/  MUFU.EX2 R47, R50 ;  /* 0x00000032002f7308 */ /* 0x000fe20000000800 */
[----:B------:R-:W-:Y:S02]  /*d120*/  FSEL R59, R59, -INF , !P3 ;  /* 0xff8000003b3b7808 */ /* 0x000fe40005800000 */
[----:B------:R-:W-:Y:S02]  /*d130*/  ISETP.GT.AND P3, PT, R71, 0x68, P2 ;  /* 0x000000684700780c */ /* 0x000fe40001764270 */
[----:B------:R-:W-:-:S02]  /*d140*/  ISETP.LT.OR P4, PT, R70, 0x62, P4 ;  /* 0x000000624600780c */ /* 0x000fc40002781670 */
[----:B------:R-:W-:Y:S01]  /*d150*/  FMNMX.FTZ R10, R58, R51, !PT ;  /* 0x000000333a0a7209 */ /* 0x000fe20007810000 */
[----:B------:R-:W-:Y:S01]  /*d160*/  MUFU.EX2 R45, R45 ;  /* 0x0000002d002d7308 */ /* 0x000fe20000000800 */
[----:B------:R-:W-:Y:S02]  /*d170*/  ISETP.LT.OR P3, PT, R70, 0x69, P3 ;  /* 0x000000694600780c */ /* 0x000fe40001f61670 */
[----:B------:R-:W-:Y:S02]  /*d180*/  FSEL R60, R60, -INF , !P4 ;  /* 0xff8000003c3c7808 */ /* 0x000fe40006000000 */
[----:B------:R-:W-:Y:S02]  /*d190*/  ISETP.GT.AND P4, PT, R71, 0x69, P2 ;  /* 0x000000694700780c */ /* 0x000fe40001784270 */
[----:B------:R-:W-:Y:S01]  /*d1a0*/  FMNMX.FTZ R51, R59, R10, !PT ;  /* 0x0000000a3b337209 */ /* 0x000fe20007810000 */
[----:B------:R-:W-:Y:S01]  /*d1b0*/  MUFU.EX2 R138, R138 ;  /* 0x0000008a008a7308 */ /* 0x000fe20000000800 */
[----:B------:R-:W-:-:S02]  /*d1c0*/  FSEL R61, R61, -INF , !P3 ;  /* 0xff8000003d3d7808 */ /* 0x000fc40005800000 */
[C---:B------:R-:W-:Y:S02]  /*d1d0*/  ISETP.GT.AND P3, PT, R71.reuse, 0x70, P2 ;  /* 0x000000704700780c */ /* 0x040fe40001764270 */
[----:B------:R-:W-:Y:S02]  /*d1e0*/  ISETP.LT.OR P4, PT, R70, 0x6a, P4 ;  /* 0x0000006a4600780c */ /* 0x000fe40002781670 */
[----:B------:R-:W-:Y:S01]  /*d1f0*/  FMNMX.FTZ R10, R60, R51, !PT ;  /* 0x000000333c0a7209 */ /* 0x000fe20007810000 */
[----:B------:R-:W-:Y:S01]  /*d200*/  MUFU.EX2 R132, R132 ;  /* 0x0000008400847308 */ /* 0x000fe20000000800 */
[----:B------:R-:W-:Y:S02]  /*d210*/  ISETP.LT.OR P3, PT, R70, 0x71, P3 ;  /* 0x000000714600780c */ /* 0x000fe40001f61670 */
[----:B------:R-:W-:Y:S02]  /*d220*/  FSEL R62, R62, -INF , !P4 ;  /* 0xff8000003e3e7808 */ /* 0x000fe40006000000 */
[----:B------:R-:W-:-:S02]  /*d230*/  ISETP.GT.AND P4, PT, R71, 0x71, P2 ;  /* 0x000000714700780c */ /* 0x000fc40001784270 */
[----:B------:R-:W-:Y:S01]  /*d240*/  FMNMX.FTZ R53, R61, R10, !PT ;  /* 0x0000000a3d357209 */ /* 0x000fe20007810000 */
[----:B------:R2:W-:Y:S01]  /*d250*/  MUFU.EX2 R51, R128 ;  /* 0x0000008000337308 */ /* 0x0005e20000000800 */
[----:B-1----:R-:W-:Y:S02]  /*d260*/  FSEL R36, R63, -INF , !P3 ;  /* 0xff8000003f247808 */ /* 0x002fe40005800000 */
[C---:B------:R-:W-:Y:S02]  /*d270*/  ISETP.GT.AND P3, PT, R71.reuse, 0x78, P2 ;  /* 0x000000784700780c */ /* 0x040fe40001764270 */
[----:B------:R-:W-:Y:S02]  /*d280*/  ISETP.LT.OR P4, PT, R70, 0x72, P4 ;  /* 0x000000724600780c */ /* 0x000fe40002781670 */
[----:B------:R-:W-:Y:S01]  /*d290*/  FMNMX.FTZ R53, R62, R53, !PT ;  /* 0x000000353e357209 */ /* 0x000fe20007810000 */
[----:B------:R-:W-:Y:S01]  /*d2a0*/  MUFU.EX2 R134, R134 ;  /* 0x0000008600867308 */ /* 0x000fe20000000800 */
[----:B------:R-:W-:Y:S01]  /*d2b0*/  ISETP.GT.AND P2, PT, R71, 0x79, P2 ;  /* 0x000000794700780c */ /* 0x000fe20001744270 */
[----:B--2---:R-:W-:Y:S01]  /*d2c0*/  FFMA.FTZ R128, R133, UR22, -R38 ;  /* 0x0000001685807c23 */ /* 0x004fe20008010826 */
[----:B------:R-:W-:-:S02]  /*d2d0*/  ISETP.LT.OR P3, PT, R70, 0x79, P3 ;  /* 0x000000794600780c */ /* 0x000fc40001f61670 */
[----:B------:R-:W-:Y:S02]  /*d2e0*/  FSEL R64, R64, -INF , !P4 ;  /* 0xff80000040407808 */ /* 0x000fe40006000000 */
[----:B------:R-:W-:Y:S01]  /*d2f0*/  FMNMX.FTZ R53, R36, R53, !PT ;  /* 0x0000003524357209 */ /* 0x000fe20007810000 */
[----:B------:R-:W-:Y:S01]  /*d300*/  MUFU.EX2 R128, R128 ;  /* 0x0000008000807308 */ /* 0x000fe20000000800 */
[----:B------:R-:W-:Y:S02]  /*d310*/  ISETP.LT.OR P2, PT, R70, 0x7a, P2 ;  /* 0x0000007a4600780c */ /* 0x000fe40001741670 */
[----:B------:R-:W-:Y:S02]  /*d320*/  FSEL R46, R65, -INF , !P3 ;  /* 0xff800000412e7808 */ /* 0x000fe40005800000 */
[----:B------:R-:W-:Y:S02]  /*d330*/  FMNMX.FTZ R63, R64, R53, !PT ;  /* 0x00000035403f7209 */ /* 0x000fe40007810000 */
[----:B------:R-:W-:Y:S01]  /*d340*/  FSEL R66, R66, -INF , !P2 ;  /* 0xff80000042427808 */ /* 0x000fe20005000000 */
[----:B------:R-:W-:Y:S01]  /*d350*/  MUFU.EX2 R53, R129 ;  /* 0x0000008100357308 */ /* 0x000fe20000000800 */
[----:B------:R-:W-:-:S02]  /*d360*/  FMNMX.FTZ R63, R46, R63, !PT ;  /* 0x0000003f2e3f7209 */ /* 0x000fc40007810000 */
[----:B------:R-:W-:Y:S02]  /*d370*/  FSEL R50, R8, RZ, P6 ;  /* 0x000000ff08327208 */ /* 0x000fe40003000000 */
[----:B------:R-:W-:Y:S01]  /*d380*/  FMNMX.FTZ R10, R66, R63, !PT ;  /* 0x0000003f420a7209 */ /* 0x000fe20007810000 */
[----:B------:R-:W-:Y:S02]  /*d390*/  FFMA.FTZ R63, R131, UR22, -R38 ;  /* 0x00000016833f7c23 */ /* 0x000fe40008010826 */
[----:B------:R-:W-:Y:S01]  /*d3a0*/  FADD.FTZ R50, -R50, R11 ;  /* 0x0000000b32327221 */ /* 0x000fe20000010100 */
[----:B------:R-:W-:Y:S01]  /*d3b0*/  MUFU.EX2 R130, R130 ;  /* 0x0000008200827308 */ /* 0x000fe20000000800 */
[----:B------:R-:W1:Y:S02]  /*d3c0*/  SHFL.BFLY PT, R65, R10, 0x2, 0x1f ;  /* 0x0c401f000a417f89 */ /* 0x000e6400000e0000 */
[----:B------:R-:W-:-:S05]  /*d3d0*/  FMUL.FTZ R11, R50, UR22 ;  /* 0x00000016320b7c20 */ /* 0x000fca0008410000 */
[----:B------:R-:W-:Y:S08]  /*d3e0*/  MUFU.EX2 R63, R63 ;  /* 0x0000003f003f7308 */ /* 0x000ff00000000800 */
[----:B------:R-:W2:Y:S08]  /*d3f0*/  MUFU.EX2 R11, R11 ;  /* 0x0000000b000b7308 */ /* 0x000eb00000000800 */
[----:B------:R-:W-:Y:S01]  /*d400*/  MUFU.EX2 R13, R13 ;  /* 0x0000000d000d7308 */ /* 0x000fe20000000800 */
[----:B-1----:R-:W-:-:S05]  /*d410*/  FMNMX.FTZ R65, R10, R65, !PT ;  /* 0x000000410a417209 */ /* 0x002fca0007810000 */
[----:B------:R-:W1:Y:S02]  /*d420*/  SHFL.BFLY PT, R10, R65, 0x1, 0x1f ;  /* 0x0c201f00410a7f89 */ /* 0x000e6400000e0000 */
[----:B------:R-:W-:Y:S01]  /*d430*/  MUFU.EX2 R124, R124 ;  /* 0x0000007c007c7308 */ /* 0x000fe20000000800 */
[-C--:B--2---:R-:W-:Y:S01]  /*d440*/  FMUL.FTZ R88, R88, R11.reuse ;  /* 0x0000000b58587220 */ /* 0x084fe20000410000 */
[-C--:B------:R-:W-:Y:S01]  /*d450*/  FMUL.FTZ R89, R89, R11.reuse ;  /* 0x0000000b59597220 */ /* 0x080fe20000410000 */
[-C--:B------:R-:W-:Y:S01]  /*d460*/  FMUL.FTZ R92, R92, R11.reuse ;  /* 0x0000000b5c5c7220 */ /* 0x080fe20000410000 */
[-C--:B------:R-:W-:Y:S01]  /*d470*/  FMUL.FTZ R93, R93, R11.reuse ;  /* 0x0000000b5d5d7220 */ /* 0x080fe20000410000 */
[-C--:B------:R-:W-:Y:S01]  /*d480*/  FMUL.FTZ R96, R96, R11.reuse ;  /* 0x0000000b60607220 */ /* 0x080fe20000410000 */
[-C--:B------:R-:W-:Y:S01]  /*d490*/  FMUL.FTZ R97, R97, R11.reuse ;  /* 0x0000000b61617220 */ /* 0x080fe20000410000 */
[-C--:B------:R-:W-:Y:S01]  /*d4a0*/  FMUL.FTZ R100, R100, R11.reuse ;  /* 0x0000000b64647220 */ /* 0x080fe20000410000 */
[----:B------:R-:W-:Y:S01]  /*d4b0*/  MUFU.EX2 R15, R15 ;  /* 0x0000000f000f7308 */ /* 0x000fe20000000800 */
[-C--:B------:R-:W-:Y:S01]  /*d4c0*/  FMUL.FTZ R101, R101, R11.reuse ;  /* 0x0000000b65657220 */ /* 0x080fe20000410000 */
        /* <DEDUP_REMOVED lines=8> */
[----:B------:R-:W-:Y:S01]  /*d550*/  FMUL.FTZ R117, R117, R11 ;  /* 0x0000000b75757220 */ /* 0x000fe20000410000 */
[----:B-1----:R-:W-:-:S05]  /*d560*/  FMNMX.FTZ R10, R65, R10, !PT ;  /* 0x0000000a410a7209 */ /* 0x002fca0007810000 */
[----:B------:R-:W-:Y:S01]  /*d570*/  MUFU.EX2 R21, R21 ;  /* 0x0000001500157308 */ /* 0x000fe20000000800 */
[C---:B------:R-:W-:Y:S01]  /*d580*/  FSETP.NEU.FTZ.AND P2, PT, R10.reuse, -INF , PT ;  /* 0xff8000000a00780b */ /* 0x040fe20003f5d000 */
[----:B------:R-:W-:-:S05]  /*d590*/  FMUL.FTZ R67, R10, UR22 ;  /* 0x000000160a437c20 */ /* 0x000fca0008410000 */
[----:B------:R-:W-:Y:S01]  /*d5a0*/  FSEL R67, R67, RZ, P2 ;  /* 0x000000ff43437208 */ /* 0x000fe20001000000 */
[----:B------:R-:W-:Y:S04]  /*d5b0*/  MUFU.EX2 R120, R120 ;  /* 0x0000007800787308 */ /* 0x000fe80000000800 */
[--C-:B------:R-:W-:Y:S01]  /*d5c0*/  FFMA.FTZ R141, R32, UR22, -R67.reuse ;  /* 0x00000016208d7c23 */ /* 0x100fe20008010843 */
[----:B------:R-:W-:Y:S01]  /*d5d0*/  FFMA.FTZ R32, R11, R5, R148 ;  /* 0x000000050b207223 */ /* 0x000fe20000010094 */
[--C-:B------:R-:W-:Y:S01]  /*d5e0*/  FFMA.FTZ R147, R29, UR22, -R67.reuse ;  /* 0x000000161d937c23 */ /* 0x100fe20008010843 */
[--C-:B------:R-:W-:Y:S01]  /*d5f0*/  FFMA.FTZ R38, R77, UR22, -R67.reuse ;  /* 0x000000164d267c23 */ /* 0x100fe20008010843 */
[--C-:B------:R-:W-:Y:S01]  /*d600*/  FFMA.FTZ R149, R14, UR22, -R67.reuse ;  /* 0x000000160e957c23 */ /* 0x100fe20008010843 */
[----:B------:R-:W-:Y:S01]  /*d610*/  FADD.FTZ R5, R39, R32 ;  /* 0x0000002027057221 */ /* 0x000fe20000010000 */
[--C-:B------:R-:W-:Y:S01]  /*d620*/  FFMA.FTZ R151, R20, UR22, -R67.reuse ;  /* 0x0000001614977c23 */ /* 0x100fe20008010843 */
[--C-:B------:R-:W-:Y:S01]  /*d630*/  FFMA.FTZ R20, R28, UR22, -R67.reuse ;  /* 0x000000161c147c23 */ /* 0x100fe20008010843 */
[----:B------:R-:W-:Y:S01]  /*d640*/  FFMA.FTZ R137, R41, UR22, -R67 ;  /* 0x0000001629897c23 */ /* 0x000fe20008010843 */
[----:B------:R-:W-:Y:S01]  /*d650*/  FADD.FTZ R32, R150, R5 ;  /* 0x0000000596207221 */ /* 0x000fe20000010000 */
[----:B------:R-:W-:Y:S01]  /*d660*/  FSEL R5, R10, RZ, P2 ;  /* 0x000000ff0a057208 */ /* 0x000fe20001000000 */
[----:B------:R-:W-:Y:S01]  /*d670*/  MUFU.EX2 R38, R38 ;  /* 0x0000002600267308 */ /* 0x000fe20000000800 */
[----:B------:R-:W-:Y:S01]  /*d680*/  FFMA.FTZ R28, R40, UR22, -R67 ;  /* 0x00000016281c7c23 */ /* 0x000fe20008010843 */
[----:B------:R-:W-:Y:S01]  /*d690*/  FADD.FTZ R29, R37, R32 ;  /* 0x00000020251d7221 */ /* 0x000fe20000010000 */
[----:B------:R-:W-:-:S02]  /*d6a0*/  IMAD.U32 R40, RZ, RZ, UR27 ;  /* 0x0000001bff287e24 */ /* 0x000fc4000f8e00ff */
[----:B------:R-:W-:Y:S01]  /*d6b0*/  FADD.FTZ R5, -R5, R12 ;  /* 0x0000000c05057221 */ /* 0x000fe20000010100 */
[----:B------:R-:W-:Y:S01]  /*d6c0*/  FFMA.FTZ R14, R24, UR22, -R67 ;  /* 0x00000016180e7c23 */ /* 0x000fe20008010843 */
[----:B------:R-:W-:Y:S01]  /*d6d0*/  FADD.FTZ R32, R144, R29 ;  /* 0x0000001d90207221 */ /* 0x000fe20000010000 */
[--C-:B------:R-:W-:Y:S01]  /*d6e0*/  FFMA.FTZ R145, R26, UR22, -R67.reuse ;  /* 0x000000161a917c23 */ /* 0x100fe20008010843 */
[----:B------:R-:W-:Y:S01]  /*d6f0*/  FMUL.FTZ R5, R5, UR22 ;  /* 0x0000001605057c20 */ /* 0x000fe20008410000 */
[----:B------:R-:W-:Y:S01]  /*d700*/  MUFU.EX2 R149, R149 ;  /* 0x0000009500957308 */ /* 0x000fe20000000800 */
[----:B------:R-:W-:Y:S01]  /*d710*/  FADD.FTZ R29, R27, R32 ;  /* 0x000000201b1d7221 */ /* 0x000fe20000010000 */
[----:B------:R-:W-:Y:S01]  /*d720*/  @!P1 LEA R40, R40, UR40, 0x3 ;  /* 0x0000002828289c11 */ /* 0x000fe2000f8e18ff */
[--C-:B------:R-:W-:Y:S01]  /*d730*/  FFMA.FTZ R26, R34, UR22, -R67.reuse ;  /* 0x00000016221a7c23 */ /* 0x100fe20008010843 */
[----:B------:R-:W-:Y:S01]  /*d740*/  FFMA.FTZ R24, R30, UR22, -R67 ;  /* 0x000000161e187c23 */ /* 0x000fe20008010843 */
[----:B------:R-:W-:Y:S01]  /*d750*/  FADD.FTZ R32, R146, R29 ;  /* 0x0000001d92207221 */ /* 0x000fe20000010000 */
[--C-:B------:R-:W-:Y:S01]  /*d760*/  FFMA.FTZ R30, R42, UR22, -R67.reuse ;  /* 0x000000162a1e7c23 */ /* 0x100fe20008010843 */
[----:B------:R-:W-:Y:S01]  /*d770*/  @!P1 VIADD R40, R40, 0x16860 ;  /* 0x0001686028289836 */ /* 0x000fe20000000000 */
[----:B------:R1:W2:Y:S01]  /*d780*/  MUFU.EX2 R29, R5 ;  /* 0x00000005001d7308 */ /* 0x0002a20000000800 */
[----:B------:R-:W-:Y:S01]  /*d790*/  FADD.FTZ R41, R31, R32 ;  /* 0x000000201f297221 */ /* 0x000fe20000010000 */
[--C-:B------:R-:W-:Y:S01]  /*d7a0*/  FFMA.FTZ R143, R75, UR22, -R67.reuse ;  /* 0x000000164b8f7c23 */ /* 0x100fe20008010843 */
[----:B------:R-:W-:Y:S01]  /*d7b0*/  FFMA.FTZ R44, R44, UR22, -R67 ;  /* 0x000000162c2c7c23 */ /* 0x000fe20008010843 */
[----:B------:R-:W-:Y:S01]  /*d7c0*/  @!P1 PRMT R40, RZ, 0x654, R40 ;  /* 0x00000654ff289816 */ /* 0x000fe20000000028 */
[----:B------:R-:W-:Y:S01]  /*d7d0*/  FADD.FTZ R32, R140, R41 ;  /* 0x000000298c207221 */ /* 0x000fe20000010000 */
[--C-:B------:R-:W-:Y:S01]  /*d7e0*/  FFMA.FTZ R139, R43, UR22, -R67.reuse ;  /* 0x000000162b8b7c23 */ /* 0x100fe20008010843 */
[--C-:B------:R-:W-:Y:S01]  /*d7f0*/  FFMA.FTZ R133, R48, UR22, -R67.reuse ;  /* 0x0000001630857c23 */ /* 0x100fe20008010843 */
[----:B------:R-:W3:Y:S01]  /*d800*/  MUFU.EX2 R151, R151 ;  /* 0x0000009700977308 */ /* 0x000ee20000000800 */
[----:B------:R-:W-:Y:S01]  /*d810*/  FADD.FTZ R41, R33, R32 ;  /* 0x0000002021297221 */ /* 0x000fe20000010000 */
[----:B------:R4:W-:Y:S01]  /*d820*/  @!P1 SYNCS.ARRIVE.TRANS64.RED.A1T0 RZ, [R40+URZ], RZ ;  /* 0x000000ff28ff99a7 */ /* 0x0009e2000810043f */
[--C-:B------:R-:W-:Y:S01]  /*d830*/  FFMA.FTZ R32, R49, UR22, -R67.reuse ;  /* 0x0000001631207c23 */ /* 0x100fe20008010843 */
[----:B------:R-:W-:Y:S01]  /*d840*/  FFMA.FTZ R135, R52, UR22, -R67 ;  /* 0x0000001634877c23 */ /* 0x000fe20008010843 */
[----:B------:R-:W-:Y:S01]  /*d850*/  FADD.FTZ R34, R142, R41 ;  /* 0x000000298e227221 */ /* 0x000fe20000010000 */
[----:B------:R-:W-:Y:S01]  /*d860*/  F2FP.F16.F32.PACK_AB R144, R27, R144 ;  /* 0x000000901b90723e */ /* 0x000fe200000000ff */
[--C-:B------:R-:W-:Y:S01]  /*d870*/  FFMA.FTZ R129, R55, UR22, -R67.reuse ;  /* 0x0000001637817c23 */ /* 0x100fe20008010843 */
[----:B------:R-:W5:Y:S01]  /*d880*/  MUFU.EX2 R14, R14 ;  /* 0x0000000e000e7308 */ /* 0x000f620000000800 */
[----:B-1----:R-:W-:Y:S01]  /*d890*/  FADD.FTZ R5, R35, R34 ;  /* 0x0000002223057221 */ /* 0x002fe20000010000 */
[----:B--2---:R-:W-:Y:S01]  /*d8a0*/  FFMA.FTZ R34, R29, R4, R38 ;  /* 0x000000041d227223 */ /* 0x004fe20000010026 */
[--C-:B------:R-:W-:Y:S01]  /*d8b0*/  FFMA.FTZ R4, R54, UR22, -R67.reuse ;  /* 0x0000001636047c23 */ /* 0x100fe20008010843 */
[----:B------:R-:W-:Y:S01]  /*d8c0*/  FFMA.FTZ R131, R57, UR22, -R67 ;  /* 0x0000001639837c23 */ /* 0x000fe20008010843 */
[----:B------:R-:W-:Y:S01]  /*d8d0*/  FADD.FTZ R42, R136, R5 ;  /* 0x00000005882a7221 */ /* 0x000fe20000010000 */
[----:B----4-:R-:W-:Y:S01]  /*d8e0*/  FADD.FTZ R40, R149, R34 ;  /* 0x0000002295287221 */ /* 0x010fe20000010000 */
[--C-:B------:R-:W-:Y:S01]  /*d8f0*/  FFMA.FTZ R34, R56, UR22, -R67.reuse ;  /* 0x0000001638227c23 */ /* 0x100fe20008010843 */
[----:B------:R-:W1:Y:S01]  /*d900*/  MUFU.EX2 R145, R145 ;  /* 0x0000009100917308 */ /* 0x000e620000000800 */
[----:B------:R-:W-:Y:S01]  /*d910*/  FADD.FTZ R41, R45, R42 ;  /* 0x0000002a2d297221 */ /* 0x000fe20000010000 */
[----:B---3--:R-:W-:Y:S01]  /*d920*/  FADD.FTZ R5, R151, R40 ;  /* 0x0000002897057221 */ /* 0x008fe20000010000 */
[--C-:B------:R-:W-:Y:S01]  /*d930*/  FFMA.FTZ R125, R59, UR22, -R67.reuse ;  /* 0x000000163b7d7c23 */ /* 0x100fe20008010843 */
[----:B------:R-:W-:Y:S01]  /*d940*/  FFMA.FTZ R60, R60, UR22, -R67 ;  /* 0x000000163c3c7c23 */ /* 0x000fe20008010843 */
[----:B------:R-:W-:Y:S01]  /*d950*/  FADD.FTZ R40, R138, R41 ;  /* 0x000000298a287221 */ /* 0x000fe20000010000 */
[--C-:B------:R-:W-:Y:S01]  /*d960*/  FFMA.FTZ R61, R61, UR22, -R67.reuse ;  /* 0x000000163d3d7c23 */ /* 0x100fe20008010843 */
[----:B------:R-:W-:Y:S01]  /*d970*/  FFMA.FTZ R62, R62, UR22, -R67 ;  /* 0x000000163e3e7c23 */ /* 0x000fe20008010843 */
[----:B------:R-:W2:Y:S01]  /*d980*/  MUFU.EX2 R20, R20 ;  /* 0x0000001400147308 */ /* 0x000ea20000000800 */
[----:B-----5:R-:W-:Y:S01]  /*d990*/  FADD.FTZ R42, R14, R5 ;  /* 0x000000050e2a7221 */ /* 0x020fe20000010000 */
[----:B------:R-:W-:Y:S01]  /*d9a0*/  FADD.FTZ R41, R47, R40 ;  /* 0x000000282f297221 */ /* 0x000fe20000010000 */
[--C-:B------:R-:W-:Y:S01]  /*d9b0*/  FFMA.FTZ R40, R58, UR22, -R67.reuse ;  /* 0x000000163a287c23 */ /* 0x100fe20008010843 */
[--C-:B------:R-:W-:Y:S01]  /*d9c0*/  FFMA.FTZ R36, R36, UR22, -R67.reuse ;  /* 0x0000001624247c23 */ /* 0x100fe20008010843 */
[--C-:B------:R-:W-:Y:S01]  /*d9d0*/  FFMA.FTZ R64, R64, UR22, -R67.reuse ;  /* 0x0000001640407c23 */ /* 0x100fe20008010843 */
[--C-:B------:R-:W-:Y:S01]  /*d9e0*/  FFMA.FTZ R46, R46, UR22, -R67.reuse ;  /* 0x000000162e2e7c23 */ /* 0x100fe20008010843 */
[----:B------:R-:W-:Y:S01]  /*d9f0*/  FFMA.FTZ R66, R66, UR22, -R67 ;  /* 0x0000001642427c23 */ /* 0x000fe20008010843 */
[----:B------:R-:W3:Y:S01]  /*da00*/  MUFU.EX2 R147, R147 ;  /* 0x0000009300937308 */ /* 0x000ee20000000800 */
[----:B-1----:R-:W-:Y:S01]  /*da10*/  FADD.FTZ R5, R145, R42 ;  /* 0x0000002a91057221 */ /* 0x002fe20000010000 */
[----:B------:R-:W-:Y:S01]  /*da20*/  ISETP.GT.AND P2, PT, R7, UR45, PT ;  /* 0x0000002d07007c0c */ /* 0x000fe2000bf44270 */
[----:B------:R-:W-:Y:S01]  /*da30*/  UMOV UR27, UR39 ;  /* 0x00000027001b7c82 */ /* 0x000fe20008000000 */
[----:B------:R-:W-:Y:S01]  /*da40*/  F2FP.F16.F32.PACK_AB R148, R39, R148 ;  /* 0x000000942794723e */ /* 0x000fe200000000ff */
[----:B------:R-:W-:Y:S01]  /*da50*/  VIADD R7, R7, 0xffffffff ;  /* 0xffffffff07077836 */ /* 0x000fe20000000000 */
[----:B------:R-:W-:Y:S01]  /*da60*/  F2FP.F16.F32.PACK_AB R150, R37, R150 ;  /* 0x000000962596723e */ /* 0x000fe200000000ff */
[-C--:B------:R-:W-:Y:S01]  /*da70*/  FMUL.FTZ R90, R90, R29.reuse ;  /* 0x0000001d5a5a7220 */ /* 0x080fe20000410000 */
[----:B------:R-:W1:Y:S01]  /*da80*/  MUFU.EX2 R24, R24 ;  /* 0x0000001800187308 */ /* 0x000e620000000800 */
[----:B--2---:R-:W-:Y:S01]  /*da90*/  FADD.FTZ R42, R20, R5 ;  /* 0x00000005142a7221 */ /* 0x004fe20000010000 */
[----:B------:R-:W-:Y:S01]  /*daa0*/  F2FP.F16.F32.PACK_AB R146, R31, R146 ;  /* 0x000000921f92723e */ /* 0x000fe200000000ff */
[-C--:B------:R-:W-:Y:S01]  /*dab0*/  FMUL.FTZ R91, R91, R29.reuse ;  /* 0x0000001d5b5b7220 */ /* 0x080fe20000410000 */
[----:B------:R-:W-:Y:S01]  /*dac0*/  F2FP.F16.F32.PACK_AB R140, R33, R140 ;  /* 0x0000008c218c723e */ /* 0x000fe200000000ff */
[-C--:B------:R-:W-:Y:S01]  /*dad0*/  FMUL.FTZ R94, R94, R29.reuse ;  /* 0x0000001d5e5e7220 */ /* 0x080fe20000410000 */
[----:B------:R-:W-:Y:S01]  /*dae0*/  F2FP.F16.F32.PACK_AB R142, R35, R142 ;  /* 0x0000008e238e723e */ /* 0x000fe200000000ff */
[-C--:B------:R-:W-:Y:S01]  /*daf0*/  FMUL.FTZ R95, R95, R29.reuse ;  /* 0x0000001d5f5f7220 */ /* 0x080fe20000410000 */
[----:B------:R-:W2:Y:S01]  /*db00*/  MUFU.EX2 R141, R141 ;  /* 0x0000008d008d7308 */ /* 0x000ea20000000800 */
[----:B---3--:R-:W-:Y:S01]  /*db10*/  FADD.FTZ R5, R147, R42 ;  /* 0x0000002a93057221 */ /* 0x008fe20000010000 */
[----:B------:R-:W-:Y:S01]  /*db20*/  F2FP.F16.F32.PACK_AB R136, R45, R136 ;  /* 0x000000882d88723e */ /* 0x000fe200000000ff */
[-C--:B------:R-:W-:Y:S01]  /*db30*/  FMUL.FTZ R98, R98, R29.reuse ;  /* 0x0000001d62627220 */ /* 0x080fe20000410000 */
[----:B------:R-:W-:Y:S01]  /*db40*/  F2FP.F16.F32.PACK_AB R138, R47, R138 ;  /* 0x0000008a2f8a723e */ /* 0x000fe200000000ff */
[-C--:B------:R-:W-:Y:S01]  /*db50*/  FMUL.FTZ R99, R99, R29.reuse ;  /* 0x0000001d63637220 */ /* 0x080fe20000410000 */
[----:B------:R-:W-:Y:S01]  /*db60*/  F2FP.F16.F32.PACK_AB R149, R149, R38 ;  /* 0x000000269595723e */ /* 0x000fe200000000ff */
[----:B------:R-:W-:Y:S01]  /*db70*/  FMUL.FTZ R102, R102, R29 ;  /* 0x0000001d66667220 */ /* 0x000fe20000410000 */
[----:B------:R-:W3:Y:S01]  /*db80*/  MUFU.EX2 R26, R26 ;  /* 0x0000001a001a7308 */ /* 0x000ee20000000800 */
[----:B-1----:R-:W-:Y:S01]  /*db90*/  FADD.FTZ R42, R24, R5 ;  /* 0x00000005182a7221 */ /* 0x002fe20000010000 */
[----:B------:R-:W-:Y:S01]  /*dba0*/  F2FP.F16.F32.PACK_AB R151, R14, R151 ;  /* 0x000000970e97723e */ /* 0x000fe200000000ff */
[----:B------:R-:W-:Y:S01]  /*dbb0*/  FMUL.FTZ R103, R103, R29 ;  /* 0x0000001d67677220 */ /* 0x000fe20000410000 */
[----:B------:R-:W-:Y:S01]  /*dbc0*/  F2FP.F16.F32.PACK_AB R145, R20, R145 ;  /* 0x000000911491723e */ /* 0x000fe200000000ff */
[----:B------:R-:W-:Y:S01]  /*dbd0*/  FMUL.FTZ R106, R106, R29 ;  /* 0x0000001d6a6a7220 */ /* 0x000fe20000410000 */
[----:B------:R-:W-:Y:S01]  /*dbe0*/  F2FP.F16.F32.PACK_AB R147, R24, R147 ;  /* 0x000000931893723e */ /* 0x000fe200000000ff */
[-C--:B------:R-:W-:Y:S01]  /*dbf0*/  FMUL.FTZ R107, R107, R29.reuse ;  /* 0x0000001d6b6b7220 */ /* 0x080fe20000410000 */
[----:B------:R1:W-:Y:S01]  /*dc00*/  MUFU.EX2 R12, R44 ;  /* 0x0000002c000c7308 */ /* 0x0003e20000000800 */
[----:B--2---:R-:W-:Y:S01]  /*dc10*/  FADD.FTZ R5, R141, R42 ;  /* 0x0000002a8d057221 */ /* 0x004fe20000010000 */
[-C--:B------:R-:W-:Y:S01]  /*dc20*/  FMUL.FTZ R110, R110, R29.reuse ;  /* 0x0000001d6e6e7220 */ /* 0x080fe20000410000 */
[-C--:B------:R-:W-:Y:S01]  /*dc30*/  FMUL.FTZ R111, R111, R29.reuse ;  /* 0x0000001d6f6f7220 */ /* 0x080fe20000410000 */
[-C--:B------:R-:W-:Y:S01]  /*dc40*/  FMUL.FTZ R114, R114, R29.reuse ;  /* 0x0000001d72727220 */ /* 0x080fe20000410000 */
[-C--:B------:R-:W-:Y:S01]  /*dc50*/  FMUL.FTZ R115, R115, R29.reuse ;  /* 0x0000001d73737220 */ /* 0x080fe20000410000 */
[-C--:B------:R-:W-:Y:S01]  /*dc60*/  FMUL.FTZ R118, R118, R29.reuse ;  /* 0x0000001d76767220 */ /* 0x080fe20000410000 */
[----:B------:R-:W-:Y:S01]  /*dc70*/  FMUL.FTZ R119, R119, R29 ;  /* 0x0000001d77777220 */ /* 0x000fe20000410000 */
[----:B------:R-:W2:Y:S01]  /*dc80*/  MUFU.EX2 R143, R143 ;  /* 0x0000008f008f7308 */ /* 0x000ea20000000800 */
[----:B-1----:R-:W-:Y:S01]  /*dc90*/  FADD.FTZ R44, R132, R41 ;  /* 0x00000029842c7221 */ /* 0x002fe20000010000 */
[----:B---3--:R-:W-:Y:S01]  /*dca0*/  FADD.FTZ R42, R26, R5 ;  /* 0x000000051a2a7221 */ /* 0x008fe20000010000 */
[----:B------:R-:W-:Y:S01]  /*dcb0*/  F2FP.F16.F32.PACK_AB R132, R51, R132 ;  /* 0x000000843384723e */ /* 0x000fe200000000ff */
[----:B------:R-:W-:-:S02]  /*dcc0*/  IMAD.MOV.U32 R11, RZ, RZ, R8 ;  /* 0x000000ffff0b7224 */ /* 0x000fc400078e0008 */
[----:B------:R-:W-:Y:S01]  /*dcd0*/  FADD.FTZ R41, R51, R44 ;  /* 0x0000002c33297221 */ /* 0x000fe20000010000 */
[----:B------:R-:W-:Y:S01]  /*dce0*/  F2FP.F16.F32.PACK_AB R141, R26, R141 ;  /* 0x0000008d1a8d723e */ /* 0x000fe200000000ff */
[----:B------:R-:W1:Y:S02]  /*dcf0*/  MUFU.EX2 R28, R28 ;  /* 0x0000001c001c7308 */ /* 0x000e640000000800 */
[----:B------:R-:W-:Y:S01]  /*dd00*/  FADD.FTZ R44, R134, R41 ;  /* 0x00000029862c7221 */ /* 0x000fe20000010000 */
[----:B------:R-:W-:-:S03]  /*dd10*/  F2FP.F16.F32.PACK_AB R134, R53, R134 ;  /* 0x000000863586723e */ /* 0x000fc600000000ff */
[----:B------:R-:W-:Y:S02]  /*dd20*/  FADD.FTZ R41, R53, R44 ;  /* 0x0000002c35297221 */ /* 0x000fe40000010000 */
[----:B------:R-:W3:Y:S02]  /*dd30*/  MUFU.EX2 R137, R137 ;  /* 0x0000008900897308 */ /* 0x000ee40000000800 */
[----:B------:R-:W-:Y:S01]  /*dd40*/  FADD.FTZ R44, R128, R41 ;  /* 0x00000029802c7221 */ /* 0x000fe20000010000 */
[----:B--2---:R-:W-:Y:S01]  /*dd50*/  FADD.FTZ R5, R143, R42 ;  /* 0x0000002a8f057221 */ /* 0x004fe20000010000 */
[C---:B------:R-:W-:Y:S02]  /*dd60*/  F2FP.F16.F32.PACK_AB R128, R63.reuse, R128 ;  /* 0x000000803f80723e */ /* 0x040fe400000000ff */
[----:B------:R-:W-:Y:S02]  /*dd70*/  FADD.FTZ R41, R63, R44 ;  /* 0x0000002c3f297221 */ /* 0x000fe40000010000 */
[----:B------:R-:W2:Y:S01]  /*dd80*/  MUFU.EX2 R30, R30 ;  /* 0x0000001e001e7308 */ /* 0x000ea20000000800 */
[----:B-1----:R-:W-:Y:S01]  /*dd90*/  FADD.FTZ R42, R28, R5 ;  /* 0x000000051c2a7221 */ /* 0x002fe20000010000 */
[----:B------:R-:W-:Y:S01]  /*dda0*/  FADD.FTZ R44, R130, R41 ;  /* 0x00000029822c7221 */ /* 0x000fe20000010000 */
[----:B------:R-:W-:-:S02]  /*ddb0*/  F2FP.F16.F32.PACK_AB R130, R13, R130 ;  /* 0x000000820d82723e */ /* 0x000fc400000000ff */
[----:B------:R-:W-:Y:S01]  /*ddc0*/  F2FP.F16.F32.PACK_AB R143, R28, R143 ;  /* 0x0000008f1c8f723e */ /* 0x000fe200000000ff */
[----:B------:R-:W-:Y:S02]  /*ddd0*/  FADD.FTZ R27, R13, R44 ;  /* 0x0000002c0d1b7221 */ /* 0x000fe40000010000 */
[----:B------:R-:W1:Y:S01]  /*dde0*/  MUFU.EX2 R139, R139 ;  /* 0x0000008b008b7308 */ /* 0x000e620000000800 */
[----:B---3--:R-:W-:Y:S01]  /*ddf0*/  FADD.FTZ R5, R137, R42 ;  /* 0x0000002a89057221 */ /* 0x008fe20000010000 */
[----:B------:R-:W-:Y:S01]  /*de00*/  FADD.FTZ R44, R124, R27 ;  /* 0x0000001b7c2c7221 */ /* 0x000fe20000010000 */
[----:B------:R-:W-:-:S03]  /*de10*/  F2FP.F16.F32.PACK_AB R124, R15, R124 ;  /* 0x0000007c0f7c723e */ /* 0x000fc600000000ff */
[----:B------:R-:W-:Y:S02]  /*de20*/  FADD.FTZ R27, R15, R44 ;  /* 0x0000002c0f1b7221 */ /* 0x000fe40000010000 */
[----:B------:R-:W3:Y:S01]  /*de30*/  MUFU.EX2 R133, R133 ;  /* 0x0000008500857308 */ /* 0x000ee20000000800 */
[----:B--2---:R-:W-:Y:S01]  /*de40*/  FADD.FTZ R42, R30, R5 ;  /* 0x000000051e2a7221 */ /* 0x004fe20000010000 */
[----:B------:R-:W-:Y:S01]  /*de50*/  FADD.FTZ R44, R126, R27 ;  /* 0x0000001b7e2c7221 */ /* 0x000fe20000010000 */
[C---:B------:R-:W-:Y:S02]  /*de60*/  F2FP.F16.F32.PACK_AB R126, R21.reuse, R126 ;  /* 0x0000007e157e723e */ /* 0x040fe400000000ff */
[----:B------:R-:W-:Y:S01]  /*de70*/  F2FP.F16.F32.PACK_AB R137, R30, R137 ;  /* 0x000000891e89723e */ /* 0x000fe200000000ff */
[----:B------:R-:W-:Y:S02]  /*de80*/  FADD.FTZ R27, R21, R44 ;  /* 0x0000002c151b7221 */ /* 0x000fe40000010000 */
[----:B------:R-:W2:Y:S01]  /*de90*/  MUFU.EX2 R32, R32 ;  /* 0x0000002000207308 */ /* 0x000ea20000000800 */
[----:B-1----:R-:W-:Y:S01]  /*dea0*/  FADD.FTZ R5, R139, R42 ;  /* 0x0000002a8b057221 */ /* 0x002fe20000010000 */
[----:B------:R-:W-:Y:S01]  /*deb0*/  FADD.FTZ R44, R120, R27 ;  /* 0x0000001b782c7221 */ /* 0x000fe20000010000 */
[----:B------:R-:W-:-:S02]  /*dec0*/  F2FP.F16.F32.PACK_AB R139, R12, R139 ;  /* 0x0000008b0c8b723e */ /* 0x000fc400000000ff */
[----:B------:R-:W-:Y:S01]  /*ded0*/  FADD.FTZ R42, R12, R5 ;  /* 0x000000050c2a7221 */ /* 0x000fe20000010000 */
[----:B------:R-:W-:Y:S02]  /*dee0*/  IMAD.MOV.U32 R12, RZ, RZ, R10 ;  /* 0x000000ffff0c7224 */ /* 0x000fe400078e000a */
[----:B------:R-:W1:Y:S01]  /*def0*/  MUFU.EX2 R135, R135 ;  /* 0x0000008700877308 */ /* 0x000e620000000800 */
[----:B---3--:R-:W-:-:S07]  /*df00*/  FADD.FTZ R5, R133, R42 ;  /* 0x0000002a85057221 */ /* 0x008fce0000010000 */
[----:B------:R-:W3:Y:S01]  /*df10*/  MUFU.EX2 R25, R25 ;  /* 0x0000001900197308 */ /* 0x000ee20000000800 */
[C---:B--2---:R-:W-:Y:S01]  /*df20*/  FADD.FTZ R42, R32.reuse, R5 ;  /* 0x00000005202a7221 */ /* 0x044fe20000010000 */
[----:B------:R-:W-:-:S06]  /*df30*/  F2FP.F16.F32.PACK_AB R133, R32, R133 ;  /* 0x000000852085723e */ /* 0x000fcc00000000ff */
[----:B------:R-:W2:Y:S01]  /*df40*/  MUFU.EX2 R4, R4 ;  /* 0x0000000400047308 */ /* 0x000ea20000000800 */
[----:B-1----:R-:W-:-:S07]  /*df50*/  FADD.FTZ R5, R135, R42 ;  /* 0x0000002a87057221 */ /* 0x002fce0000010000 */
[----:B------:R-:W1:Y:S01]  /*df60*/  MUFU.EX2 R122, R122 ;  /* 0x0000007a007a7308 */ /* 0x000e620000000800 */
[C---:B---3--:R-:W-:Y:S01]  /*df70*/  FADD.FTZ R13, R25.reuse, R44 ;  /* 0x0000002c190d7221 */ /* 0x048fe20000010000 */
[----:B------:R-:W-:-:S06]  /*df80*/  F2FP.F16.F32.PACK_AB R120, R25, R120 ;  /* 0x000000781978723e */ /* 0x000fcc00000000ff */
[----:B------:R-:W3:Y:S01]  /*df90*/  MUFU.EX2 R129, R129 ;  /* 0x0000008100817308 */ /* 0x000ee20000000800 */
[C---:B--2---:R-:W-:Y:S01]  /*dfa0*/  FADD.FTZ R42, R4.reuse, R5 ;  /* 0x00000005042a7221 */ /* 0x044fe20000010000 */
[----:B------:R-:W-:-:S06]  /*dfb0*/  F2FP.F16.F32.PACK_AB R135, R4, R135 ;  /* 0x000000870487723e */ /* 0x000fcc00000000ff */
[----:B------:R-:W2:Y:S01]  /*dfc0*/  MUFU.EX2 R34, R34 ;  /* 0x0000002200227308 */ /* 0x000ea20000000800 */
[----:B-1----:R-:W-:-:S07]  /*dfd0*/  FADD.FTZ R44, R122, R13 ;  /* 0x0000000d7a2c7221 */ /* 0x002fce0000010000 */
        /* <DEDUP_REMOVED lines=11> */
[----:B--2---:R-:W-:-:S07]  /*e090*/  FADD.FTZ R42, R125, R42 ;  /* 0x0000002a7d2a7221 */ /* 0x004fce0000010000 */
[----:B------:R-:W2:Y:S01]  /*e0a0*/  MUFU.EX2 R62, R62 ;  /* 0x0000003e003e7308 */ /* 0x000ea20000000800 */
[C---:B-1----:R-:W-:Y:S01]  /*e0b0*/  FADD.FTZ R42, R60.reuse, R42 ;  /* 0x0000002a3c2a7221 */ /* 0x042fe20000010000 */
[----:B------:R-:W-:-:S06]  /*e0c0*/  F2FP.F16.F32.PACK_AB R125, R60, R125 ;  /* 0x0000007d3c7d723e */ /* 0x000fcc00000000ff */
        /* <DEDUP_REMOVED lines=11> */
[----:B--2---:R-:W-:Y:S01]  /*e180*/  FADD.FTZ R42, R123, R42 ;  /* 0x0000002a7b2a7221 */ /* 0x004fe20000010000 */
[C---:B-1----:R-:W-:Y:S01]  /*e190*/  FADD.FTZ R5, R65.reuse, R44 ;  /* 0x0000002c41057221 */ /* 0x042fe20000010000 */
[----:B------:R-:W-:Y:S02]  /*e1a0*/  F2FP.F16.F32.PACK_AB R122, R65, R122 ;  /* 0x0000007a417a723e */ /* 0x000fe400000000ff */
[C---:B---3--:R-:W-:Y:S01]  /*e1b0*/  FADD.FTZ R4, R66.reuse, R42 ;  /* 0x0000002a42047221 */ /* 0x048fe20000010000 */
[----:B------:R-:W-:Y:S01]  /*e1c0*/  F2FP.F16.F32.PACK_AB R123, R66, R123 ;  /* 0x0000007b427b723e */ /* 0x000fe200000000ff */
[----:B------:R-:W-:Y:S06]  /*e1d0*/  @P2 BRA `(.L_x_725) ;  /* 0xffffffc800e42947 */ /* 0x000fec000383ffff */
.L_x_708:
[----:B------:R-:W-:Y:S06]  /*e1e0*/  BAR.ARV 0x8, 0x1a0 ;  /* 0x0206800000007b1d */ /* 0x000fec0000002000 */
[----:B------:R-:W-:Y:S05]  /*e1f0*/  @!P0 BRA `(.L_x_726) ;  /* 0x0000000000048947 */ /* 0x000fea0003800000 */
[----:B------:R-:W-:Y:S01]  /*e200*/  BPT.TRAP 0x1 ;  /* 0x000000040000795c */ /* 0x000fe20000300000 */
.L_x_726:
[----:B------:R-:W-:Y:S01]  /*e210*/  ULEA UR5, UR39, UR40, 0x3 ;  /* 0x0000002827057291 */ /* 0x000fe2000f8e183f */
[----:B------:R-:W-:-:S05]  /*e220*/  IMAD.U32 R0, RZ, RZ, UR37 ;  /* 0x00000025ff007e24 */ /* 0x000fca000f8e00ff */
[----:B------:R-:W-:-:S04]  /*e230*/  SHF.L.U32 R0, R0, 0x1f, RZ ;  /* 0x0000001f00007819 */ /* 0x000fc800000006ff */
[----:B------:R1:W2:Y:S01]  /*e240*/  SYNCS.PHASECHK.TRANS64.TRYWAIT P2, [UR5+0x16850], R0 ;  /* 0x01685000ff0075a7 */ /* 0x0002a20008040145 */
[----:B------:R-:W-:Y:S05]  /*e250*/  @!P0 BRA `(.L_x_727) ;  /* 0x0000000000048947 */ /* 0x000fea0003800000 */
[----:B------:R-:W-:Y:S01]  /*e260*/  BPT.TRAP 0x1 ;  /* 0x000000040000795c */ /* 0x000fe20000300000 */
.L_x_727:
[----:B--2---:R-:W-:Y:S05]  /*e270*/  @P2 BRA `(.L_x_728) ;  /* 0x0000000000082947 */ /* 0x004fea0003800000 */
[----:B------:R-:W2:Y:S02]  /*e280*/  SYNCS.PHASECHK.TRANS64.TRYWAIT P0, [UR5+0x16850], R0 ;  /* 0x01685000ff0075a7 */ /* 0x000ea40008000145 */
[----:B--2---:R-:W-:Y:S05]  /*e290*/  @!P0 BRA `(.L_x_729) ;  /* 0x0000004400588947 */ /* 0x004fea0003800000 */
.L_x_728:
[----:B------:R-:W-:Y:S01]  /*e2a0*/  UIADD3 UR40, UR40, 0x400, URZ ;  /* 0x0000040028287890 */ /* 0x000fe2000fffe03f */
[----:B------:R-:W-:Y:S01]  /*e2b0*/  WARPGROUP.ARRIVE ;  /* 0x00000000000079c5 */ /* 0x000fe20000000000 */
[----:B------:R-:W-:Y:S01]  /*e2c0*/  UMOV UR7, 0x40000040 ;  /* 0x4000004000077882 */ /* 0x000fe20000000000 */
[----:B-12---:R-:W1:Y:S01]  /*e2d0*/  SHFL.BFLY PT, R0, R5, 0x2, 0x1f ;  /* 0x0c401f0005007f89 */ /* 0x006e6200000e0000 */
[----:B------:R-:W-:Y:S01]  /*e2e0*/  USHF.R.U32.HI UR40, URZ, 0x4, UR40 ;  /* 0x000000043f287899 */ /* 0x000fe20008011628 */
[----:B------:R-:W-:Y:S01]  /*e2f0*/  IMAD.MOV.U32 R15, RZ, RZ, -0x800000 ;  /* 0xff800000ff0f7424 */ /* 0x000fe200078e00ff */
[----:B------:R-:W-:Y:S01]  /*e300*/  UIADD3 UR36, UR36, 0x1, URZ ;  /* 0x0000000124247890 */ /* 0x000fe2000fffe03f */
[----:B------:R-:W2:Y:S01]  /*e310*/  SHFL.BFLY PT, R3, R4, 0x2, 0x1f ;  /* 0x0c401f0004037f89 */ /* 0x000ea200000e0000 */
[----:B------:R-:W-:Y:S01]  /*e320*/  ULOP3.LUT UR4, UR40, 0x3fff, URZ, 0xc0, !UPT ;  /* 0x00003fff28047892 */ /* 0x000fe2000f8ec03f */
[----:B------:R-:W-:-:S03]  /*e330*/  IMAD.MOV.U32 R11, RZ, RZ, RZ ;  /* 0x000000ffff0b7224 */ /* 0x000fc600078e00ff */
[----:B------:R-:W-:Y:S02]  /*e340*/  ULEA UR4, UR39, UR4, 0xa ;  /* 0x0000000427047291 */ /* 0x000fe4000f8e503f */
[----:B------:R-:W-:-:S04]  /*e350*/  UIADD3 UR39, UR39, 0x1, URZ ;  /* 0x0000000127277890 */ /* 0x000fc8000fffe03f */
[----:B------:R-:W-:Y:S01]  /*e360*/  UISETP.NE.AND UP0, UPT, UR39, 0x2, UPT ;  /* 0x000000022700788c */ /* 0x000fe2000bf05270 */
[----:B------:R-:W-:Y:S02]  /*e370*/  UMOV UR6, UR4 ;  /* 0x0000000400067c82 */ /* 0x000fe40008000000 */
[----:B------:R-:W-:Y:S01]  /*e380*/  HGMMA.64x64x16.F32 R88, R148, gdesc[UR4].tnspB, R88, gsb0 ;  /* 0x40e0000494587df0 */ /* 0x000fe20008000858 */
[----:B------:R-:W-:Y:S01]  /*e390*/  UIADD3 UR6, UR4, 0x80, URZ ;  /* 0x0000008004067890 */ /* 0x000fe2000fffe03f */
[----:B------:R-:W-:Y:S01]  /*e3a0*/  UMOV UR7, 0x40000040 ;  /* 0x4000004000077882 */ /* 0x000fe20000000000 */
[----:B------:R-:W-:Y:S01]  /*e3b0*/  USEL UR39, UR39, URZ, UP0 ;  /* 0x0000003f27277287 */ /* 0x000fe20008000000 */
[----:B-1----:R-:W-:Y:S01]  /*e3c0*/  FADD.FTZ R0, R0, R5 ;  /* 0x0000000500007221 */ /* 0x002fe20000010000 */
[----:B------:R-:W-:Y:S02]  /*e3d0*/  IMAD.U32 R5, RZ, RZ, UR22 ;  /* 0x00000016ff057e24 */ /* 0x000fe4000f8e00ff */
[----:B--2---:R-:W-:Y:S01]  /*e3e0*/  FADD.FTZ R6, R3, R4 ;  /* 0x0000000403067221 */ /* 0x004fe20000010000 */
[----:B------:R-:W-:Y:S01]  /*e3f0*/  IMAD.MOV.U32 R4, RZ, RZ, RZ ;  /* 0x000000ffff047224 */ /* 0x000fe200078e00ff */
[----:B------:R-:W1:Y:S04]  /*e400*/  SHFL.BFLY PT, R3, R0, 0x1, 0x1f ;  /* 0x0c201f0000037f89 */ /* 0x000e6800000e0000 */
[----:B------:R-:W2:Y:S01]  /*e410*/  SHFL.BFLY PT, R7, R6, 0x1, 0x1f ;  /* 0x0c201f0006077f89 */ /* 0x000ea200000e0000 */
[----:B-1----:R-:W-:Y:S01]  /*e420*/  FADD.FTZ R12, R0, R3 ;  /* 0x00000003000c7221 */ /* 0x002fe20000010000 */
[----:B------:R-:W-:-:S02]  /*e430*/  IMAD.U32 R0, RZ, RZ, UR22 ;  /* 0x00000016ff007e24 */ /* 0x000fc4000f8e00ff */
[----:B------:R-:W-:Y:S02]  /*e440*/  IMAD.MOV.U32 R3, RZ, RZ, -0x800000 ;  /* 0xff800000ff037424 */ /* 0x000fe400078e00ff */
[----:B--2---:R-:W-:Y:S01]  /*e450*/  FADD.FTZ R13, R6, R7 ;  /* 0x00000007060d7221 */ /* 0x004fe20000010000 */
[----:B------:R-:W-:Y:S01]  /*e460*/  FSETP.NE.FTZ.AND P0, PT, R12, RZ, PT ;  /* 0x000000ff0c00720b */ /* 0x000fe20003f15000 */
[----:B------:R-:W-:-:S03]  /*e470*/  IMAD.U32 R6, RZ, RZ, UR5 ;  /* 0x00000005ff067e24 */ /* 0x000fc6000f8e00ff */
[----:B------:R-:W-:Y:S01]  /*e480*/  FSETP.NE.FTZ.AND P2, PT, R13, RZ, PT ;  /* 0x000000ff0d00720b */ /* 0x000fe20003f55000 */
[----:B------:R-:W-:-:S08]  /*e490*/  @!P1 VIADD R6, R6, 0x16860 ;  /* 0x0001686006069836 */ /* 0x000fd00000000000 */
[----:B------:R-:W1:Y:S01]  /*e4a0*/  @P0 MUFU.LG2 R7, R12 ;  /* 0x0000000c00070308 */ /* 0x000e620000000c00 */
[----:B------:R-:W-:-:S07]  /*e4b0*/  @P0 FMUL.FTZ R5, R5, 0.69314718246459960938 ;  /* 0x3f31721805050820 */ /* 0x000fce0000410000 */
[----:B------:R2:W-:Y:S08]  /*e4c0*/  @P0 MUFU.RCP R4, R12 ;  /* 0x0000000c00040308 */ /* 0x0005f00000001000 */
[----:B------:R-:W3:Y:S01]  /*e4d0*/  @P2 MUFU.LG2 R9, R13 ;  /* 0x0000000d00092308 */ /* 0x000ee20000000c00 */
[----:B--2---:R-:W-:Y:S01]  /*e4e0*/  @P2 FMUL.FTZ R12, R0, 0.69314718246459960938 ;  /* 0x3f317218000c2820 */ /* 0x004fe20000410000 */
[----:B-1----:R-:W-:-:S04]  /*e4f0*/  @P0 FMUL.FTZ R0, R7, 0.69314718246459960938 ;  /* 0x3f31721807000820 */ /* 0x002fc80000410000 */
[----:B------:R-:W-:Y:S01]  /*e500*/  @P0 FFMA.FTZ R15, R5, R8, R0 ;  /* 0x00000008050f0223 */ /* 0x000fe20000010000 */
[----:B------:R-:W-:Y:S01]  /*e510*/  @!P1 PRMT R5, RZ, 0x654, R6 ;  /* 0x00000654ff059816 */ /* 0x000fe20000000006 */
[----:B------:R-:W1:Y:S01]  /*e520*/  @P2 MUFU.RCP R11, R13 ;  /* 0x0000000d000b2308 */ /* 0x000e620000001000 */
[----:B------:R-:W-:Y:S02]  /*e530*/  WARPGROUP.DEPBAR.LE gsb0, 0x0 ;  /* 0x00008000000079c5 */ /* 0x000fe40000010000 */
[----:B------:R-:W-:Y:S01]  /*e540*/  WARPGROUP.ARRIVE ;  /* 0x00000000000079c5 */ /* 0x000fe20000000000 */
[----:B------:R-:W-:-:S05]  /*e550*/  PLOP3.LUT P0, PT, PT, PT, PT, 0x8, 0x0 ;  /* 0x000000000000781c */ /* 0x000fca0003f0e170 */
[----:B------:R-:W-:Y:S01]  /*e560*/  HGMMA.64x64x16.F32 R88, R144, gdesc[UR4].tnspB, R88, gsb0 ;  /* 0x40e0000490587df0 */ /* 0x000fe20008000858 */
[----:B------:R-:W-:Y:S01]  /*e570*/  UIADD3 UR6, UR4, 0x100, URZ ;  /* 0x0000010004067890 */ /* 0x000fe2000fffe03f */
[----:B---3--:R-:W-:Y:S01]  /*e580*/  @P2 FMUL.FTZ R9, R9, 0.69314718246459960938 ;  /* 0x3f31721809092820 */ /* 0x008fe20000410000 */
[----:B------:R-:W-:-:S03]  /*e590*/  UMOV UR7, 0x40000040 ;  /* 0x4000004000077882 */ /* 0x000fc60000000000 */
[----:B------:R-:W-:Y:S01]  /*e5a0*/  @P2 FFMA.FTZ R3, R12, R10, R9 ;  /* 0x0000000a0c032223 */ /* 0x000fe20000010009 */
[----:B------:R-:W-:Y:S02]  /*e5b0*/  WARPGROUP.DEPBAR.LE gsb0, 0x0 ;  /* 0x00008000000079c5 */ /* 0x000fe40000010000 */
[----:B------:R-:W-:-:S06]  /*e5c0*/  WARPGROUP.ARRIVE ;  /* 0x00000000000079c5 */ /* 0x000fcc0000000000 */
[----:B------:R-:W-:Y:S01]  /*e5d0*/  HGMMA.64x64x16.F32 R88, R140, gdesc[UR4].tnspB, R88, gsb0 ;  /* 0x40e000048c587df0 */ /* 0x000fe20008000858 */
[----:B------:R-:W-:Y:S01]  /*e5e0*/  UIADD3 UR6, UR4, 0x180, URZ ;  /* 0x0000018004067890 */ /* 0x000fe2000fffe03f */
[----:B------:R-:W-:Y:S01]  /*e5f0*/  UMOV UR7, 0x40000040 ;  /* 0x4000004000077882 */ /* 0x000fe20000000000 */
        /* <DEDUP_REMOVED lines=15> */
[----:B------:R-:W-:Y:S01]  /*e6f0*/  UIADD3 UR4, UR4, 0x380, URZ ;  /* 0x0000038004047890 */ /* 0x000fe2000fffe03f */
[----:B------:R-:W-:Y:S02]  /*e700*/  WARPGROUP.DEPBAR.LE gsb0, 0x0 ;  /* 0x00008000000079c5 */ /* 0x000fe40000010000 */
[----:B------:R-:W-:-:S06]  /*e710*/  WARPGROUP.ARRIVE ;  /* 0x00000000000079c5 */ /* 0x000fcc0000000000 */
[----:B------:R-:W-:Y:S01]  /*e720*/  HGMMA.64x64x16.F32 R88, R124, gdesc[UR4].tnspB, R88, gsb0 ;  /* 0x40e000047c587df0 */ /* 0x000fe20008000858 */
[----:B------:R-:W-:Y:S01]  /*e730*/  UMOV UR6, UR4 ;  /* 0x0000000400067c82 */ /* 0x000fe20008000000 */
[----:B------:R-:W-:Y:S01]  /*e740*/  UMOV UR7, 0x40000040 ;  /* 0x4000004000077882 */ /* 0x000fe20000000000 */
[----:B------:R-:W-:-:S04]  /*e750*/  USEL UR4, URZ, 0x1, UP0 ;  /* 0x000000013f047887 */ /* 0x000fc80008000000 */
[----:B------:R-:W-:Y:S01]  /*e760*/  ULOP3.LUT UR37, UR37, UR4, URZ, 0x3c, !UPT ;  /* 0x0000000425257292 */ /* 0x000fe2000f8e3c3f */
[----:B------:R-:W-:Y:S02]  /*e770*/  WARPGROUP.DEPBAR.LE gsb0, 0x0 ;  /* 0x00008000000079c5 */ /* 0x000fe40000010000 */
[----:B------:R-:W-:-:S06]  /*e780*/  WARPGROUP.ARRIVE ;  /* 0x00000000000079c5 */ /* 0x000fcc0000000000 */
[----:B------:R-:W-:Y:S03]  /*e790*/  HGMMA.64x64x16.F32 R88, R120, gdesc[UR4].tnspB, R88, gsb0 ;  /* 0x40e0000478587df0 */ /* 0x000fe60008000858 */
        /* <DEDUP_REMOVED lines=33> */
[----:B--2---:R-:W-:-:S07]  /*e9b0*/  FMUL.FTZ R119, R119, R11 ;  /* 0x0000000b77777220 */ /* 0x004fce0000410000 */
.L_x_659:
[----:B------:R-:W1:Y:S08]  /*e9c0*/  S2UR UR4, SR_CgaCtaId ;  /* 0x00000000000479c3 */ /* 0x000e700000008800 */
[----:B------:R-:W-:Y:S01]  /*e9d0*/  BAR.SYNC.DEFER_BLOCKING 0x5, 0x1a0 ;  /* 0x0146800000007b1d */ /* 0x000fe20000010000 */
[----:B------:R-:W-:-:S05]  /*e9e0*/  VIADD R8, R2, 0xffffff80 ;  /* 0xffffff8002087836 */ /* 0x000fca0000000000 */
[----:B------:R-:W-:Y:S02]  /*e9f0*/  UMOV UR40, 0x400 ;  /* 0x0000040000287882 */ /* 0x000fe40000000000 */
[----:B-1----:R-:W-:-:S09]  /*ea00*/  ULEA UR40, UR4, UR40, 0x18 ;  /* 0x0000002804287291 */ /* 0x002fd2000f8ec03f */
[----:B------:R-:W1:Y:S02]  /*ea10*/  LDS R4, [UR40+0x168d0] ;  /* 0x0168d028ff047984 */ /* 0x000e640008000800 */
[----:B-1----:R-:W-:Y:S01]  /*ea20*/  R2UR UR4, R4 ;  /* 0x00000000040472ca */ /* 0x002fe200000e0000 */
[----:B------:R-:W-:Y:S06]  /*ea30*/  BAR.ARV 0x4, 0x1a0 ;  /* 0x0106800000007b1d */ /* 0x000fec0000002000 */
[----:B------:R-:W-:Y:S08]  /*ea40*/  @P0 BRA `(.L_x_730) ;  /* 0x0000000400a40947 */ /* 0x000ff00003800000 */
[----:B------:R-:W-:Y:S01]  /*ea50*/  SHF.R.S32.HI R11, RZ, 0x1f, R8 ;  /* 0x0000001fff0b7819 */ /* 0x000fe20000011408 */
[----:B------:R-:W-:Y:S01]  /*ea60*/  BAR.SYNC.DEFER_BLOCKING 0x1, 0x180 ;  /* 0x0046000000007b1d */ /* 0x000fe20000010000 */
[----:B------:R-:W-:Y:S01]  /*ea70*/  IADD3 R13, P3, R22, 0x20, RZ ;  /* 0x00000020160d7810 */ /* 0x000fe20007f7e0ff */
[----:B------:R-:W-:Y:S01]  /*ea80*/  USHF.R.S32.HI UR5, URZ, 0x1f, UR43 ;  /* 0x0000001f3f057899 */ /* 0x000fe2000801142b */
[-C--:B------:R-:W-:Y:S01]  /*ea90*/  LEA.HI R4, R11, R8.reuse, RZ, 0x7 ;  /* 0x000000080b047211 */ /* 0x080fe200078f38ff */
[----:B------:R-:W-:Y:S01]  /*eaa0*/  VIADD R25, R18, UR42 ;  /* 0x0000002a12197c36 */ /* 0x000fe20008000000 */
[----:B------:R-:W-:Y:S01]  /*eab0*/  LOP3.LUT R12, R13, 0x380, RZ, 0xc0, !PT ;  /* 0x000003800d0c7812 */ /* 0x000fe200078ec0ff */
[----:B------:R-:W-:Y:S01]  /*eac0*/  ULDC.64 UR8, c[0x0][0xb70] ;  /* 0x0002dc0000087ab9 */ /* 0x000fe20000000a00 */
[----:B------:R-:W-:Y:S01]  /*ead0*/  LOP3.LUT R21, R4, 0xffffff80, RZ, 0xc0, !PT ;  /* 0xffffff8004157812 */ /* 0x000fe200078ec0ff */
[----:B------:R-:W-:Y:S01]  /*eae0*/  UIMAD UR5, UR5, UR8, URZ ;  /* 0x00000008050572a4 */ /* 0x000fe2000f8e023f */
[----:B------:R-:W-:Y:S01]  /*eaf0*/  SHF.R.U64 R12, R12, 0x3, RZ ;  /* 0x000000030c0c7819 */ /* 0x000fe200000012ff */
[----:B------:R-:W-:Y:S01]  /*eb00*/  UIMAD.WIDE.U32 UR6, UR43, UR8, URZ ;  /* 0x000000082b0672a5 */ /* 0x000fe2000f8e003f */
[----:B------:R-:W-:Y:S01]  /*eb10*/  LEA.HI R24, R11, R8, RZ, 0x5 ;  /* 0x000000080b187211 */ /* 0x000fe200078f28ff */
[----:B------:R-:W-:Y:S01]  /*eb20*/  IMAD.IADD R21, R8, 0x1, -R21 ;  /* 0x0000000108157824 */ /* 0x000fe200078e0a15 */
[C---:B------:R-:W-:Y:S01]  /*eb30*/  LOP3.LUT R5, R22.reuse, 0x380, RZ, 0xc0, !PT ;  /* 0x0000038016057812 */ /* 0x040fe200078ec0ff */
[----:B------:R-:W-:Y:S01]  /*eb40*/  UIMAD UR5, UR43, UR9, UR5 ;  /* 0x000000092b0572a4 */ /* 0x000fe2000f8e0205 */
[----:B------:R-:W-:Y:S01]  /*eb50*/  IADD3 R11, P2, R22, 0x40, RZ ;  /* 0x00000040160b7810 */ /* 0x000fe20007f5e0ff */
[----:B------:R-:W-:Y:S01]  /*eb60*/  USHF.R.S32.HI UR8, URZ, 0x1f, UR44 ;  /* 0x0000001f3f087899 */ /* 0x000fe2000801142c */
[----:B------:R-:W-:Y:S01]  /*eb70*/  LOP3.LUT P0, RZ, R21, 0x3, RZ, 0xc0, !PT ;  /* 0x0000000315ff7812 */ /* 0x000fe2000780c0ff */
[----:B------:R-:W-:Y:S01]  /*eb80*/  UIADD3 UR5, UR7, UR5, URZ ;  /* 0x0000000507057290 */ /* 0x000fe2000fffe03f */
[----:B------:R-:W1:Y:S01]  /*eb90*/  LDC.64 R20, c[0x0][0xb78] ;  /* 0x0002de00ff147b82 */ /* 0x000e620000000a00 */
[----:B------:R-:W-:-:S02]  /*eba0*/  LOP3.LUT R12, R12, R13, RZ, 0x3c, !PT ;  /* 0x0000000d0c0c7212 */ /* 0x000fc400078e3cff */
[----:B------:R-:W-:Y:S02]  /*ebb0*/  IADD3 R13, P1, R22, 0x60, RZ ;  /* 0x00000060160d7810 */ /* 0x000fe40007f3e0ff */
[----:B------:R-:W-:Y:S02]  /*ebc0*/  SHF.R.U64 R5, R5, 0x3, RZ ;  /* 0x0000000305057819 */ /* 0x000fe400000012ff */
[----:B------:R-:W-:Y:S02]  /*ebd0*/  LOP3.LUT R10, R11, 0x380, RZ, 0xc0, !PT ;  /* 0x000003800b0a7812 */ /* 0x000fe400078ec0ff */
[----:B------:R-:W-:Y:S02]  /*ebe0*/  LOP3.LUT R8, R13, 0x380, RZ, 0xc0, !PT ;  /* 0x000003800d087812 */ /* 0x000fe400078ec0ff */
[----:B------:R-:W-:Y:S01]  /*ebf0*/  LOP3.LUT R4, R5, R22, RZ, 0x3c, !PT ;  /* 0x0000001605047212 */ /* 0x000fe200078e3cff */
[----:B------:R-:W-:Y:S01]  /*ec00*/  IMAD.MOV.U32 R5, RZ, RZ, R23 ;  /* 0x000000ffff057224 */ /* 0x000fe200078e0017 */
[----:B------:R-:W-:-:S02]  /*ec10*/  SHF.R.U64 R10, R10, 0x3, RZ ;  /* 0x000000030a0a7819 */ /* 0x000fc400000012ff */
[----:B------:R-:W-:Y:S02]  /*ec20*/  SHF.R.U64 R8, R8, 0x3, RZ ;  /* 0x0000000308087819 */ /* 0x000fe400000012ff */
[----:B------:R-:W-:Y:S01]  /*ec30*/  LOP3.LUT R10, R10, R11, RZ, 0x3c, !PT ;  /* 0x0000000b0a0a7212 */ /* 0x000fe200078e3cff */
[--C-:B------:R-:W-:Y:S01]  /*ec40*/  IMAD.X R11, RZ, RZ, R23.reuse, P2 ;  /* 0x000000ffff0b7224 */ /* 0x100fe200010e0617 */
[----:B------:R-:W-:Y:S01]  /*ec50*/  F2FP.F16.F32.PACK_AB R6, R6, R9 ;  /* 0x000000090606723e */ /* 0x000fe200000000ff */
[----:B------:R-:W-:Y:S01]  /*ec60*/  IMAD.X R9, RZ, RZ, R23, P1 ;  /* 0x000000ffff097224 */ /* 0x000fe200008e0617 */
[----:B------:R-:W-:Y:S02]  /*ec70*/  MOV R14, R4 ;  /* 0x00000004000e7202 */ /* 0x000fe40000000f00 */
[----:B------:R-:W-:Y:S01]  /*ec80*/  F2FP.F16.F32.PACK_AB R4, R89, R0 ;  /* 0x000000005904723e */ /* 0x000fe200000000ff */
[----:B-1----:R-:W-:Y:S01]  /*ec90*/  IMAD R0, R20, UR8, RZ ;  /* 0x0000000814007c24 */ /* 0x002fe2000f8e02ff */
[----:B------:R-:W-:-:S02]  /*eca0*/  F2FP.F16.F32.PACK_AB R5, R91, R90 ;  /* 0x0000005a5b05723e */ /* 0x000fc400000000ff */
[----:B------:R-:W-:Y:S01]  /*ecb0*/  F2FP.F16.F32.PACK_AB R7, R7, R94 ;  /* 0x0000005e0707723e */ /* 0x000fe200000000ff */
[----:B------:R-:W-:Y:S01]  /*ecc0*/  IMAD R0, R21, UR44, R0 ;  /* 0x0000002c15007c24 */ /* 0x000fe2000f8e0200 */
[----:B------:R-:W-:Y:S01]  /*ecd0*/  LOP3.LUT R8, R8, R13, RZ, 0x3c, !PT ;  /* 0x0000000d08087212 */ /* 0x000fe200078e3cff */
[----:B------:R-:W-:Y:S01]  /*ece0*/  IMAD.X R13, RZ, RZ, R23, P3 ;  /* 0x000000ffff0d7224 */ /* 0x000fe200018e0617 */
[----:B------:R-:W-:Y:S01]  /*ecf0*/  MOV R11, R10 ;  /* 0x0000000a000b7202 */ /* 0x000fe20000000f00 */
[----:B------:R1:W-:Y:S01]  /*ed00*/  STSM.16.M88.4 [R14], R4 ;  /* 0x000000040e007844 */ /* 0x0003e20000000200 */
[----:B------:R-:W-:Y:S01]  /*ed10*/  MOV R10, R8 ;  /* 0x00000008000a7202 */ /* 0x000fe20000000f00 */
[----:B------:R-:W-:Y:S01]  /*ed20*/  IMAD.U32 R9, RZ, RZ, UR7 ;  /* 0x00000007ff097e24 */ /* 0x000fe2000f8e00ff */
[----:B------:R-:W-:Y:S01]  /*ed30*/  F2FP.F16.F32.PACK_AB R104, R105, R104 ;  /* 0x000000686968723e */ /* 0x000fe200000000ff */
[----:B------:R-:W-:Y:S01]  /*ed40*/  IMAD.U32 R8, RZ, RZ, UR6 ;  /* 0x00000006ff087e24 */ /* 0x000fe2000f8e00ff */
[----:B------:R-:W-:Y:S01]  /*ed50*/  MOV R12, R12 ;  /* 0x0000000c000c7202 */ /* 0x000fe20000000f00 */
[----:B------:R-:W-:Y:S01]  /*ed60*/  IMAD.U32 R9, RZ, RZ, UR5 ;  /* 0x00000005ff097e24 */ /* 0x000fe2000f8e00ff */
[----:B------:R-:W-:Y:S01]  /*ed70*/  F2FP.F16.F32.PACK_AB R105, R107, R106 ;  /* 0x0000006a6b69723e */ /* 0x000fe200000000ff */
[----:B------:R-:W-:Y:S01]  /*ed80*/  VIADD R13, R25, 0x8 ;  /* 0x00000008190d7836 */ /* 0x000fe20000000000 */
[----:B------:R-:W-:Y:S01]  /*ed90*/  F2FP.F16.F32.PACK_AB R112, R113, R112 ;  /* 0x000000707170723e */ /* 0x000fe200000000ff */
[----:B------:R-:W-:Y:S01]  /*eda0*/  IMAD.WIDE.U32 R8, R20, UR44, R8 ;  /* 0x0000002c14087c25 */ /* 0x000fe2000f8e0008 */
[----:B------:R-:W-:Y:S01]  /*edb0*/  F2FP.F16.F32.PACK_AB R106, R109, R108 ;  /* 0x0000006c6d6a723e */ /* 0x000fe200000000ff */
[----:B------:R-:W-:Y:S01]  /*edc0*/  ULDC UR5, c[0x0][0xa88] ;  /* 0x0002a20000057ab9 */ /* 0x000fe20000000800 */
[----:B------:R-:W-:Y:S01]  /*edd0*/  F2FP.F16.F32.PACK_AB R107, R111, R110 ;  /* 0x0000006e6f6b723e */ /* 0x000fe200000000ff */
[----:B------:R-:W-:Y:S01]  /*ede0*/  ULDC.64 UR6, c[0x0][0xb40] ;  /* 0x0002d00000067ab9 */ /* 0x000fe20000000a00 */
[----:B------:R-:W-:-:S02]  /*edf0*/  F2FP.F16.F32.PACK_AB R113, R115, R114 ;  /* 0x000000727371723e */ /* 0x000fc400000000ff */
[----:B-1----:R-:W-:Y:S02]  /*ee00*/  F2FP.F16.F32.PACK_AB R4, R97, R96 ;  /* 0x000000606104723e */ /* 0x002fe400000000ff */
[----:B------:R-:W-:Y:S02]  /*ee10*/  F2FP.F16.F32.PACK_AB R5, R99, R98 ;  /* 0x000000626305723e */ /* 0x000fe400000000ff */
[----:B------:R-:W-:Y:S02]  /*ee20*/  F2FP.F16.F32.PACK_AB R6, R101, R100 ;  /* 0x000000646506723e */ /* 0x000fe400000000ff */
[----:B------:R-:W-:Y:S02]  /*ee30*/  F2FP.F16.F32.PACK_AB R7, R103, R102 ;  /* 0x000000666707723e */ /* 0x000fe400000000ff */
[----:B------:R-:W-:Y:S02]  /*ee40*/  F2FP.F16.F32.PACK_AB R114, R117, R116 ;  /* 0x000000747572723e */ /* 0x000fe400000000ff */
[----:B------:R-:W-:Y:S01]  /*ee50*/  F2FP.F16.F32.PACK_AB R115, R119, R118 ;  /* 0x000000767773723e */ /* 0x000fe200000000ff */
[----:B------:R1:W-:Y:S01]  /*ee60*/  STSM.16.M88.4 [R12], R4 ;  /* 0x000000040c007844 */ /* 0x0003e20000000200 */
[----:B------:R-:W-:-:S02]  /*ee70*/  ISETP.GE.OR P1, PT, R13, UR5, P0 ;  /* 0x000000050d007c0c */ /* 0x000fc40008726670 */
[----:B------:R-:W-:Y:S01]  /*ee80*/  SHF.R.S32.HI R13, RZ, 0x1f, R25 ;  /* 0x0000001fff0d7819 */ /* 0x000fe20000011419 */
[----:B------:R-:W-:Y:S01]  /*ee90*/  STSM.16.M88.4 [R11], R104 ;  /* 0x000000680b007844 */ /* 0x000fe20000000200 */
[----:B------:R-:W-:Y:S02]  /*eea0*/  SHF.R.S32.HI R24, RZ, 0x5, R24 ;  /* 0x00000005ff187819 */ /* 0x000fe40000011418 */
[C---:B------:R-:W-:Y:S01]  /*eeb0*/  ISETP.GE.OR P0, PT, R25.reuse, UR5, P0 ;  /* 0x0000000519007c0c */ /* 0x040fe20008706670 */
[----:B------:R-:W-:Y:S01]  /*eec0*/  STSM.16.M88.4 [R10], R112 ;  /* 0x000000700a007844 */ /* 0x000fe20000000200 */
[----:B------:R-:W-:Y:S01]  /*eed0*/  @!PT LDS RZ, [RZ] ;  /* 0x00000000fffff984 */ /* 0x000fe20000000800 */
[----:B------:R-:W-:Y:S01]  /*eee0*/  @!PT LDS RZ, [RZ] ;  /* 0x00000000fffff984 */ /* 0x000fe20000000800 */
[----:B------:R-:W-:Y:S01]  /*eef0*/  @!PT LDS RZ, [RZ] ;  /* 0x00000000fffff984 */ /* 0x000fe20000000800 */
[----:B------:R-:W-:Y:S01]  /*ef00*/  @!PT LDS RZ, [RZ] ;  /* 0x00000000fffff984 */ /* 0x000fe20000000800 */
[----:B------:R2:W-:Y:S06]  /*ef10*/  MEMBAR.ALL.CTA ;  /* 0x0000000000007992 */ /* 0x0005ec0000008000 */
[----:B--2---:R-:W2:Y:S02]  /*ef20*/  FENCE.VIEW.ASYNC.S ;  /* 0x00000000000073c6 */ /* 0x004ea40000000000 */
[----:B--2---:R-:W-:Y:S06]  /*ef30*/  BAR.ARV 0x1, 0x1a0 ;  /* 0x0046800000007b1d */ /* 0x004fec0000002000 */
[----:B-1----:R-:W-:-:S04]  /*ef40*/  IADD3 R5, P2, R25, R8, RZ ;  /* 0x0000000819057210 */ /* 0x002fc80007f5e0ff */
[----:B------:R-:W-:Y:S02]  /*ef50*/  IADD3.X R8, R13, R9, R0, P2, !PT ;  /* 0x000000090d087210 */ /* 0x000fe400017fe400 */
[----:B------:R-:W1:Y:S01]  /*ef60*/  SHFL.IDX PT, R0, R24, RZ, 0x1f ;  /* 0x00001fff18007589 */ /* 0x000e6200000e0000 */
[----:B------:R-:W-:-:S04]  /*ef70*/  LEA R4, P2, R5, UR6, 0x2 ;  /* 0x0000000605047c11 */ /* 0x000fc8000f8410ff */
[----:B------:R-:W-:-:S05]  /*ef80*/  LEA.HI.X R5, R5, UR7, R8, 0x2, P2 ;  /* 0x0000000705057c11 */ /* 0x000fca00090f1408 */
[----:B------:R2:W-:Y:S04]  /*ef90*/  @!P1 STG.E desc[UR50][R4.64+0x20], R3 ;  /* 0x0000200304009986 */ /* 0x0005e8000c101932 */
[----:B------:R2:W-:Y:S01]  /*efa0*/  @!P0 STG.E desc[UR50][R4.64], R15 ;  /* 0x0000000f04008986 */ /* 0x0005e2000c101932 */
[----:B-1----:R-:W-:-:S13]  /*efb0*/  ISETP.NE.AND P0, PT, R0, 0xb, PT ;  /* 0x0000000b0000780c */ /* 0x002fda0003f05270 */
[----:B--2---:R-:W-:Y:S05]  /*efc0*/  @P0 BRA `(.L_x_731) ;  /* 0x0000000800280947 */ /* 0x004fea0003800000 */
[----:B------:R-:W-:Y:S01]  /*efd0*/  BAR.SYNC.DEFER_BLOCKING 0x1, 0x1a0 ;  /* 0x0046800000007b1d */ /* 0x000fe20000010000 */
[----:B------:R-:W-:-:S05]  /*efe0*/  ELECT P0, URZ, PT ;  /* 0x00000000003f782f */ /* 0x000fca0003800000 */
[----:B------:R-:W-:Y:S08]  /*eff0*/  BSSY B0, `(.L_x_732) ;  /* 0x000000d000007945 */ /* 0x000ff00003800000 */
[----:B------:R-:W-:Y:S05]  /*f000*/  @!P0 BRA `(.L_x_733) ;  /* 0x00000000002c8947 */ /* 0x000fea0003800000 */
[----:B------:R-:W-:Y:S01]  /*f010*/  ULDC.64 UR6, c[0x0][0x198] ;  /* 0x0000660000067ab9 */ /* 0x000fe20000000a00 */
[----:B------:R-:W-:Y:S01]  /*f020*/  UMOV UR41, URZ ;  /* 0x0000003f00297c82 */ /* 0x000fe20008000000 */
[----:B------:R-:W-:Y:S01]  /*f030*/  UIADD3 UR6, UP0, UR6, 0x9f0, URZ ;  /* 0x000009f006067890 */ /* 0x000fe2000ff1e03f */
[----:B------:R-:W-:Y:S01]  /*f040*/  UMOV UR45, URZ ;  /* 0x0000003f002d7c82 */ /* 0x000fe20008000000 */
[----:B------:R-:W-:Y:S02]  /*f050*/  UIADD3 UR5, UR40, 0x16820, URZ ;  /* 0x0001682028057890 */ /* 0x000fe4000fffe03f */
[----:B------:R-:W-:Y:S02]  /*f060*/  UIADD3.X UR7, URZ, UR7, URZ, UP0, !UPT ;  /* 0x000000073f077290 */ /* 0x000fe400087fe43f */
[----:B------:R-:W-:-:S07]  /*f070*/  UPRMT UR5, URZ, 0x654, UR5 ;  /* 0x000006543f057896 */ /* 0x000fce0008000005 */
[----:B------:R1:W-:Y:S01]  /*f080*/  UTMASTG.5D [UR40], [UR6] ;  /* 0x00000028060073b5 */ /* 0x0003e20008020000 */
[----:B------:R0:W-:Y:S01]  /*f090*/  UTMACMDFLUSH ;  /* 0x00000000000079b7 */ /* 0x0001e20000000000 */
[----:B------:R-:W-:-:S04]  /*f0a0*/  DEPBAR.LE SB0, 0x0 ;  /* 0x000080000000791a */ /* 0x000fc80000000000 */
[----:B-1----:R-:W-:Y:S01]  /*f0b0*/  SYNCS.ARRIVE.TRANS64.RED.A1T0 RZ, [UR5], RZ ;  /* 0x000000ffffff79a7 */ /* 0x002fe20008100405 */
.L_x_733:
[----:B------:R-:W-:Y:S05]  /*f0c0*/  BSYNC B0 ;  /* 0x0000000000007941 */ /* 0x000fea0003800000 */
.L_x_732:
[----:B------:R-:W-:Y:S05]  /*f0d0*/  BRA `(.L_x_731) ;  /* 0x0000000400e47947 */ /* 0x000fea0003800000 */
.L_x_730:
[----:B------:R-:W1:Y:S01]  /*f0e0*/  LDC.64 R12, c[0x0][0xae0] ;  /* 0x0002b800ff0c7b82 */ /* 0x000e620000000a00 */
[----:B------:R-:W-:Y:S01]  /*f0f0*/  SHF.R.S32.HI R3, RZ, 0x1f, R8 ;  /* 0x0000001fff037819 */ /* 0x000fe20000011408 */
[----:B------:R-:W-:Y:S01]  /*f100*/  USHF.R.S32.HI UR5, URZ, 0x1f, UR43 ;  /* 0x0000001f3f057899 */ /* 0x000fe2000801142b */
[----:B------:R-:W-:Y:S01]  /*f110*/  ISETP.GT.AND P0, PT, R8, 0xbf, PT ;  /* 0x000000bf0800780c */ /* 0x000fe20003f04270 */
[----:B------:R-:W-:Y:S01]  /*f120*/  USHF.R.S32.HI UR6, URZ, 0x1f, UR44 ;  /* 0x0000001f3f067899 */ /* 0x000fe2000801142c */
[----:B------:R-:W-:Y:S01]  /*f130*/  LEA.HI R26, R3, R8, RZ, 0x3 ;  /* 0x00000008031a7211 */ /* 0x000fe200078f18ff */
[----:B------:R-:W-:Y:S02]  /*f140*/  BSSY B0, `(.L_x_734) ;  /* 0x000001f000007945 */ /* 0x000fe40003800000 */
[----:B------:R-:W2:Y:S01]  /*f150*/  LDC R11, c[0x0][0xdac] ;  /* 0x00036b00ff0b7b82 */ /* 0x000ea20000000800 */
[----:B------:R-:W-:-:S05]  /*f160*/  LOP3.LUT R3, R26, 0x1ffffff8, RZ, 0xc0, !PT ;  /* 0x1ffffff81a037812 */ /* 0x000fca00078ec0ff */
[----:B------:R-:W-:Y:S02]  /*f170*/  IMAD.IADD R3, R8, 0x1, -R3 ;  /* 0x0000000108037824 */ /* 0x000fe400078e0a03 */
[----:B------:R-:W3:Y:S02]  /*f180*/  LDC.64 R24, c[0x0][0xa88] ;  /* 0x0002a200ff187b82 */ /* 0x000ee40000000a00 */
[----:B------:R-:W-:-:S05]  /*f190*/  IMAD.SHL.U32 R8, R3, 0x8, RZ ;  /* 0x0000000803087824 */ /* 0x000fca00078e00ff */
[----:B------:R-:W-:Y:S01]  /*f1a0*/  SHF.R.S32.HI R9, RZ, 0x1f, R8 ;  /* 0x0000001fff097819 */ /* 0x000fe20000011408 */
[----:B------:R-:W4:Y:S01]  /*f1b0*/  LDC.64 R14, c[0x0][0xae8] ;  /* 0x0002ba00ff0e7b82 */ /* 0x000f220000000a00 */
[----:B-1----:R-:W-:Y:S01]  /*f1c0*/  IMAD R10, R12, UR5, RZ ;  /* 0x000000050c0a7c24 */ /* 0x002fe2000f8e02ff */
[----:B------:R-:W-:Y:S06]  /*f1d0*/  @P0 BRA `(.L_x_735) ;  /* 0x0000000000540947 */ /* 0x000fec0003800000 */
[----:B------:R-:W-:Y:S01]  /*f1e0*/  IMAD.U32 R5, RZ, RZ, UR42 ;  /* 0x0000002aff057e24 */ /* 0x000fe2000f8e00ff */
[----:B------:R-:W-:-:S04]  /*f1f0*/  ULDC UR7, c[0x0][0xa88] ;  /* 0x0002a20000077ab9 */ /* 0x000fc80000000800 */
[----:B------:R-:W-:-:S04]  /*f200*/  IADD3 R4, R5, -0x80, R2 ;  /* 0xffffff8005047810 */ /* 0x000fc80007ffe002 */
[----:B------:R-:W-:-:S13]  /*f210*/  ISETP.GE.AND P0, PT, R4, UR7, PT ;  /* 0x0000000704007c0c */ /* 0x000fda000bf06270 */
[----:B------:R-:W-:Y:S05]  /*f220*/  @P0 BRA `(.L_x_735) ;  /* 0x0000000000400947 */ /* 0x000fea0003800000 */
[----:B------:R-:W1:Y:S01]  /*f230*/  LDC.64 R6, c[0x0][0xb70] ;  /* 0x0002dc00ff067b82 */ /* 0x000e620000000a00 */
[----:B------:R-:W-:Y:S01]  /*f240*/  SHF.R.S32.HI R5, RZ, 0x1f, R4 ;  /* 0x0000001fff057819 */ /* 0x000fe20000011404 */
[----:B------:R-:W-:-:S06]  /*f250*/  ULDC.64 UR8, c[0x0][0xb40] ;  /* 0x0002d00000087ab9 */ /* 0x000fcc0000000a00 */
[----:B------:R-:W5:Y:S01]  /*f260*/  LDC.64 R20, c[0x0][0xb78] ;  /* 0x0002de00ff147b82 */ /* 0x000f620000000a00 */
[C---:B-1----:R-:W-:Y:S02]  /*f270*/  IMAD R0, R6.reuse, UR5, RZ ;  /* 0x0000000506007c24 */ /* 0x042fe4000f8e02ff */
[----:B------:R-:W-:-:S04]  /*f280*/  IMAD.WIDE.U32 R4, R6, UR43, R4 ;  /* 0x0000002b06047c25 */ /* 0x000fc8000f8e0004 */
[----:B------:R-:W-:Y:S02]  /*f290*/  IMAD R3, R7, UR43, R0 ;  /* 0x0000002b07037c24 */ /* 0x000fe4000f8e0200 */
[C---:B-----5:R-:W-:Y:S02]  /*f2a0*/  IMAD R0, R20.reuse, UR6, RZ ;  /* 0x0000000614007c24 */ /* 0x060fe4000f8e02ff */
[----:B------:R-:W-:Y:S02]  /*f2b0*/  IMAD.IADD R5, R5, 0x1, R3 ;  /* 0x0000000105057824 */ /* 0x000fe400078e0203 */
[----:B------:R-:W-:Y:S02]  /*f2c0*/  IMAD R3, R21, UR44, R0 ;  /* 0x0000002c15037c24 */ /* 0x000fe4000f8e0200 */
[----:B------:R-:W-:-:S04]  /*f2d0*/  IMAD.WIDE.U32 R4, R20, UR44, R4 ;  /* 0x0000002c14047c25 */ /* 0x000fc8000f8e0004 */
[----:B------:R-:W-:Y:S01]  /*f2e0*/  IMAD.IADD R3, R5, 0x1, R3 ;  /* 0x0000000105037824 */ /* 0x000fe200078e0203 */
[----:B------:R-:W-:-:S04]  /*f2f0*/  LEA R6, P0, R4, UR8, 0x2 ;  /* 0x0000000804067c11 */ /* 0x000fc8000f8010ff */
[----:B------:R-:W-:Y:S01]  /*f300*/  LEA.HI.X R7, R4, UR9, R3, 0x2, P0 ;  /* 0x0000000904077c11 */ /* 0x000fe200080f1403 */
[----:B------:R-:W-:-:S05]  /*f310*/  IMAD.MOV.U32 R3, RZ, RZ, -0x800000 ;  /* 0xff800000ff037424 */ /* 0x000fca00078e00ff */
[----:B------:R1:W-:Y:S03]  /*f320*/  STG.E desc[UR50][R6.64], R3 ;  /* 0x0000000306007986 */ /* 0x0003e6000c101932 */
.L_x_735:
[----:B------:R-:W-:Y:S05]  /*f330*/  BSYNC B0 ;  /* 0x0000000000007941 */ /* 0x000fea0003800000 */
.L_x_734:
[----:B------:R-:W-:Y:S01]  /*f340*/  ULOP3.LUT UR48, URZ, UR48, URZ, 0x33, !UPT ;  /* 0x000000303f307292 */ /* 0x000fe2000f8e333f */
[----:B-1----:R-:W-:Y:S01]  /*f350*/  IMAD R3, R13, UR43, R10 ;  /* 0x0000002b0d037c24 */ /* 0x002fe2000f8e020a */
[----:B------:R-:W-:Y:S01]  /*f360*/  SHF.R.S32.HI R4, RZ, 0x3, R26 ;  /* 0x00000003ff047819 */ /* 0x000fe2000001141a */
[----:B------:R-:W-:Y:S01]  /*f370*/  IMAD.WIDE.U32 R6, R12, UR43, R8 ;  /* 0x0000002b0c067c25 */ /* 0x000fe2000f8e0008 */
[----:B---3--:R-:W-:Y:S01]  /*f380*/  ISETP.GE.AND P0, PT, R8, R25, PT ;  /* 0x000000190800720c */ /* 0x008fe20003f06270 */
[----:B------:R-:W-:Y:S02]  /*f390*/  BSSY B0, `(.L_x_736) ;  /* 0x000001d000007945 */ /* 0x000fe40003800000 */
[----:B--2---:R-:W-:Y:S02]  /*f3a0*/  VIADD R11, R11, UR48 ;  /* 0x000000300b0b7c36 */ /* 0x004fe40008000000 */
[----:B------:R-:W-:Y:S02]  /*f3b0*/  IMAD.IADD R7, R7, 0x1, R3 ;  /* 0x0000000107077824 */ /* 0x000fe400078e0203 */
[----:B------:R-:W-:-:S02]  /*f3c0*/  IMAD R8, R11, -0xc0, R24 ;  /* 0xffffff400b087824 */ /* 0x000fc400078e0218 */
[C---:B------:R-:W-:Y:S02]  /*f3d0*/  VIADD R0, R4.reuse, 0x30 ;  /* 0x0000003004007836 */ /* 0x040fe40000000000 */
[C---:B------:R-:W-:Y:S02]  /*f3e0*/  VIADD R3, R4.reuse, 0x60 ;  /* 0x0000006004037836 */ /* 0x040fe40000000000 */
[----:B------:R-:W-:Y:S01]  /*f3f0*/  VIADD R5, R4, 0x90 ;  /* 0x0000009004057836 */ /* 0x000fe20000000000 */
[-C--:B------:R-:W-:Y:S01]  /*f400*/  ISETP.GE.OR P3, PT, R0, R8.reuse, P0 ;  /* 0x000000080000720c */ /* 0x080fe20000766670 */
[----:B----4-:R-:W-:Y:S01]  /*f410*/  IMAD R0, R14, UR6, RZ ;  /* 0x000000060e007c24 */ /* 0x010fe2000f8e02ff */
[-C--:B------:R-:W-:Y:S02]  /*f420*/  ISETP.GE.OR P1, PT, R3, R8.reuse, P0 ;  /* 0x000000080300720c */ /* 0x080fe40000726670 */
[-C--:B------:R-:W-:Y:S01]  /*f430*/  ISETP.GE.OR P2, PT, R5, R8.reuse, P0 ;  /* 0x000000080500720c */ /* 0x080fe20000746670 */
[----:B------:R-:W-:Y:S01]  /*f440*/  IMAD R3, R15, UR44, R0 ;  /* 0x0000002c0f037c24 */ /* 0x000fe2000f8e0200 */
[----:B------:R-:W-:Y:S01]  /*f450*/  ISETP.GE.OR P0, PT, R4, R8, P0 ;  /* 0x000000080400720c */ /* 0x000fe20000706670 */
[----:B------:R-:W-:Y:S01]  /*f460*/  IMAD.WIDE.U32 R8, R14, UR44, R6 ;  /* 0x0000002c0e087c25 */ /* 0x000fe2000f8e0006 */
[----:B------:R-:W-:-:S03]  /*f470*/  SHF.R.S32.HI R5, RZ, 0x1f, R4 ;  /* 0x0000001fff057819 */ /* 0x000fc60000011404 */
[----:B------:R-:W-:-:S04]  /*f480*/  IMAD.WIDE R6, R11, 0xc0, R4 ;  /* 0x000000c00b067825 */ /* 0x000fc800078e0204 */
[----:B------:R-:W-:-:S04]  /*f490*/  IMAD.IADD R11, R9, 0x1, R3 ;  /* 0x00000001090b7824 */ /* 0x000fc800078e0203 */
[----:B------:R-:W-:Y:S05]  /*f4a0*/  @P0 BRA `(.L_x_737) ;  /* 0x00000000002c0947 */ /* 0x000fea0003800000 */
[----:B------:R-:W-:Y:S01]  /*f4b0*/  ULDC.64 UR6, c[0x0][0xad8] ;  /* 0x0002b60000067ab9 */ /* 0x000fe20000000a00 */
[----:B------:R-:W-:Y:S02]  /*f4c0*/  IMAD.MOV.U32 R4, RZ, RZ, R8 ;  /* 0x000000ffff047224 */ /* 0x000fe400078e0008 */
        /* <DEDUP_REMOVED lines=9> */
.L_x_737:
[----:B------:R-:W-:Y:S05]  /*f560*/  BSYNC B0 ;  /* 0x0000000000007941 */ /* 0x000fea0003800000 */
.L_x_736:
        /* <DEDUP_REMOVED lines=11> */
[----:B-1----:R-:W-:Y:S01]  /*f620*/  LEA R12, P0, R4, UR6, 0x1 ;  /* 0x00000006040c7c11 */ /* 0x002fe2000f8008ff */
[----:B------:R-:W-:-:S05]  /*f630*/  IMAD.IADD R3, R5, 0x1, R3 ;  /* 0x0000000105037824 */ /* 0x000fca00078e0203 */
[----:B------:R-:W-:-:S05]  /*f640*/  LEA.HI.X R13, R4, UR7, R3, 0x1, P0 ;  /* 0x00000007040d7c11 */ /* 0x000fca00080f0c03 */
[----:B------:R2:W-:Y:S02]  /*f650*/  STG.E.128 desc[UR50][R12.64], RZ ;  /* 0x000000ff0c007986 */ /* 0x0005e4000c101d32 */
.L_x_739:
[----:B------:R-:W-:Y:S05]  /*f660*/  BSYNC B0 ;  /* 0x0000000000007941 */ /* 0x000fea0003800000 */
.L_x_738:
        /* <DEDUP_REMOVED lines=11> */
[----:B-12---:R-:W-:Y:S01]  /*f720*/  LEA R12, P0, R4, UR6, 0x1 ;  /* 0x00000006040c7c11 */ /* 0x006fe2000f8008ff */
[----:B------:R-:W-:-:S05]  /*f730*/  IMAD.IADD R3, R5, 0x1, R3 ;  /* 0x0000000105037824 */ /* 0x000fca00078e0203 */
[----:B------:R-:W-:-:S05]  /*f740*/  LEA.HI.X R13, R4, UR7, R3, 0x1, P0 ;  /* 0x00000007040d7c11 */ /* 0x000fca00080f0c03 */
[----:B------:R3:W-:Y:S02]  /*f750*/  STG.E.128 desc[UR50][R12.64], RZ ;  /* 0x000000ff0c007986 */ /* 0x0007e4000c101d32 */
.L_x_741:
[----:B------:R-:W-:Y:S05]  /*f760*/  BSYNC B0 ;  /* 0x0000000000007941 */ /* 0x000fea0003800000 */
.L_x_740:
        /* <DEDUP_REMOVED lines=14> */
[----:B------:R4:W-:Y:S02]  /*f850*/  STG.E.128 desc[UR50][R6.64], RZ ;  /* 0x000000ff06007986 */ /* 0x0009e4000c101d32 */
.L_x_742:
[----:B------:R-:W-:Y:S05]  /*f860*/  BSYNC B0 ;  /* 0x0000000000007941 */ /* 0x000fea0003800000 */
.L_x_731:
[----:B------:R-:W5:Y:S02]  /*f870*/  LDC R0, c[0x0][0xda8] ;  /* 0x00036a00ff007b82 */ /* 0x000f640000000800 */
[----:B-----5:R-:W-:-:S13]  /*f880*/  ISETP.LE.AND P0, PT, R0, UR4, PT ;  /* 0x0000000400007c0c */ /* 0x020fda000bf03270 */
[----:B------:R-:W-:Y:S05]  /*f890*/  @!P0 BRA `(.L_x_743) ;  /* 0xffffff1400308947 */ /* 0x000fea000383ffff */
[----:B------:R-:W-:Y:S05]  /*f8a0*/  EXIT ;  /* 0x000000000000794d */ /* 0x000fea0003800000 */
.L_x_649:
[----:B------:R-:W-:-:S08]  /*f8b0*/  NOP ;  /* 0x0000000000007918 */ /* 0x000fd00000000000 */
[----:B------:R-:W1:-:S00]  /*f8c0*/  USETMAXREG.DEALLOC.CTAPOOL 0x20 ;  /* 0x00000020000079c8 */ /* 0x000e4000080e0500 */
[----:B-1----:R-:W-:-:S05]  /*f8d0*/  LOP3.LUT R16, R0, 0x3, RZ, 0xc0, !PT ;  /* 0x0000000300107812 */ /* 0x002fca00078ec0ff */
[----:B------:R-:W1:Y:S02]  /*f8e0*/  SHFL.IDX PT, R0, R16, RZ, 0x1f ;  /* 0x00001fff10007589 */ /* 0x000e6400000e0000 */
[----:B-1----:R-:W-:-:S13]  /*f8f0*/  ISETP.NE.AND P0, PT, R0, RZ, PT ;  /* 0x000000ff0000720c */ /* 0x002fda0003f05270 */
[----:B------:R-:W-:Y:S05]  /*f900*/  @P0 EXIT ;  /* 0x000000000000094d */ /* 0x000fea0003800000 */
[----:B------:R-:W1:Y:S01]  /*f910*/  S2UR UR4, SR_CTAID.X ;  /* 0x00000000000479c3 */ /* 0x000e620000002500 */
[----:B------:R-:W-:Y:S01]  /*f920*/  UMOV UR47, URZ ;  /* 0x0000003f002f7c82 */ /* 0x000fe20008000000 */
[----:B------:R-:W-:Y:S02]  /*f930*/  IMAD.MOV.U32 R19, RZ, RZ, RZ ;  /* 0x000000ffff137224 */ /* 0x000fe400078e00ff */
[----:B------:R-:W-:-:S04]  /*f940*/  IMAD.MOV.U32 R18, RZ, RZ, 0x1 ;  /* 0x00000001ff127424 */ /* 0x000fc800078e00ff */
[----:B------:R-:W1:Y:S02]  /*f950*/  LDC R0, c[0x0][0xda8] ;  /* 0x00036a00ff007b82 */ /* 0x000e640000000800 */
[----:B-1----:R-:W-:-:S13]  /*f960*/  ISETP.LE.AND P0, PT, R0, UR4, PT ;  /* 0x0000000400007c0c */ /* 0x002fda000bf03270 */
[----:B------:R-:W-:Y:S05]  /*f970*/  @P0 BRA `(.L_x_744) ;  /* 0x0000002800200947 */ /* 0x000fea0003800000 */
[----:B------:R-:W-:Y:S01]  /*f980*/  LOP3.LUT R23, R2, 0x1f, RZ, 0xc0, !PT ;  /* 0x0000001f02177812 */ /* 0x000fe200078ec0ff */
[----:B------:R-:W-:Y:S01]  /*f990*/  IMAD.U32 R22, RZ, RZ, UR4 ;  /* 0x00000004ff167e24 */ /* 0x000fe2000f8e00ff */
[----:B------:R-:W-:Y:S01]  /*f9a0*/  ULDC UR46, c[0x0][0xc] ;  /* 0x00000300002e7ab9 */ /* 0x000fe20000000800 */
[----:B------:R-:W-:Y:S01]  /*f9b0*/  IMAD.MOV.U32 R18, RZ, RZ, 0x1 ;  /* 0x00000001ff127424 */ /* 0x000fe200078e00ff */
[----:B------:R-:W-:Y:S01]  /*f9c0*/  ULDC.64 UR48, c[0x0][0x198] ;  /* 0x0000660000307ab9 */ /* 0x000fe20000000a00 */
[----:B------:R-:W-:Y:S01]  /*f9d0*/  IMAD.MOV.U32 R19, RZ, RZ, RZ ;  /* 0x000000ffff137224 */ /* 0x000fe200078e00ff */
[----:B------:R-:W-:-:S06]  /*f9e0*/  UMOV UR47, URZ ;  /* 0x0000003f002f7c82 */ /* 0x000fcc0008000000 */
.L_x_798:
[----:B------:R-:W-:Y:S01]  /*f9f0*/  ULDC UR8, c[0x0][0xdd0] ;  /* 0x0003740000087ab9 */ /* 0x000fe20000000800 */
[----:B-1----:R-:W1:Y:S01]  /*fa00*/  LDC R0, c[0x0][0xde8] ;  /* 0x00037a00ff007b82 */ /* 0x002e620000000800 */
[C---:B------:R-:W-:Y:S01]  /*fa10*/  R2UR UR6, R22.reuse ;  /* 0x00000000160672ca */ /* 0x040fe200000e0000 */
[----:B------:R-:W-:Y:S01]  /*fa20*/  UISETP.NE.AND UP0, UPT, UR8, 0x1, UPT ;  /* 0x000000010800788c */ /* 0x000fe2000bf05270 */
[----:B------:R-:W-:-:S10]  /*fa30*/  R2UR UR7, R22 ;  /* 0x00000000160772ca */ /* 0x000fd400000e0000 */
[----:B------:R-:W-:Y:S01]  /*fa40*/  @UP0 ULDC UR4, c[0x0][0xdd4] ;  /* 0x0003750000040ab9 */ /* 0x000fe20000000800 */
[----:B------:R-:W-:Y:S01]  /*fa50*/  @UP0 ULDC UR9, c[0x0][0xdd8] ;  /* 0x0003760000090ab9 */ /* 0x000fe20000000800 */
[----:B------:R-:W-:-:S04]  /*fa60*/  UIMAD.WIDE.U32 UR4, UR6, UR4, URZ ;  /* 0x00000004060472a5 */ /* 0x000fc8000f8e003f */
[----:B------:R-:W-:-:S04]  /*fa70*/  @UP0 USHF.R.U32.HI UR6, URZ, UR9, UR5 ;  /* 0x000000093f060299 */ /* 0x000fc80008011605 */
[----:B------:R-:W-:Y:S02]  /*fa80*/  UIADD3 UR4, -UR6, URZ, URZ ;  /* 0x0000003f06047290 */ /* 0x000fe4000fffe13f */
[----:B-1----:R-:W-:Y:S02]  /*fa90*/  ISETP.LE.AND P0, PT, R0, UR6, PT ;  /* 0x0000000600007c0c */ /* 0x002fe4000bf03270 */
[----:B------:R-:W-:-:S11]  /*faa0*/  UIMAD UR8, UR8, UR4, UR7 ;  /* 0x00000004080872a4 */ /* 0x000fd6000f8e0207 */
[----:B------:R-:W-:Y:S05]  /*fab0*/  @!P0 BRA `(.L_x_745) ;  /* 0x0000000000208947 */ /* 0x000fea0003800000 */
        /* <DEDUP_REMOVED lines=8> */
.L_x_745:
[----:B------:R-:W-:Y:S01]  /*fb40*/  ULDC UR9, c[0x0][0xdc4] ;  /* 0x0003710000097ab9 */ /* 0x000fe20000000800 */
[----:B------:R-:W-:Y:S01]  /*fb50*/  UMOV UR7, UR8 ;  /* 0x0000000800077c82 */ /* 0x000fe20008000000 */
[----:B------:R-:W-:-:S11]  /*fb60*/  UISETP.NE.AND UP0, UPT, UR9, 0x1, UPT ;  /* 0x000000010900788c */ /* 0x000fd6000bf05270 */
[----:B------:R-:W-:Y:S02]  /*fb70*/  @UP0 ULDC.64 UR10, c[0x0][0xdc8] ;  /* 0x00037200000a0ab9 */ /* 0x000fe40000000a00 */
[----:B------:R-:W-:-:S04]  /*fb80*/  UIMAD.WIDE.U32 UR4, UR8, UR10, URZ ;  /* 0x0000000a080472a5 */ /* 0x000fc8000f8e003f */
[----:B------:R-:W-:-:S04]  /*fb90*/  @UP0 USHF.R.U32.HI UR7, URZ, UR11, UR5 ;  /* 0x0000000b3f070299 */ /* 0x000fc80008011605 */
[----:B------:R-:W-:-:S12]  /*fba0*/  UIMAD UR4, UR7, UR9, URZ ;  /* 0x00000009070472a4 */ /* 0x000fd8000f8e023f */
.L_x_746:
[----:B------:R-:W-:Y:S01]  /*fbb0*/  ULDC.64 UR10, c[0x0][0x3f8] ;  /* 0x0000fe00000a7ab9 */ /* 0x000fe20000000a00 */
[----:B------:R-:W-:Y:S02]  /*fbc0*/  UIADD3 UR8, UR8, -UR4, URZ ;  /* 0x8000000408087290 */ /* 0x000fe4000fffe03f */
[----:B------:R-:W-:Y:S02]  /*fbd0*/  UISETP.NE.U32.AND UP0, UPT, UR10, URZ, UPT ;  /* 0x0000003f0a00728c */ /* 0x000fe4000bf05070 */
[----:B------:R-:W-:Y:S01]  /*fbe0*/  ULOP3.LUT UR7, URZ, UR7, URZ, 0x33, !UPT ;  /* 0x000000073f077292 */ /* 0x000fe2000f8e333f */
[----:B------:R-:W-:Y:S01]  /*fbf0*/  ULDC UR10, c[0x0][0xdb8] ;  /* 0x00036e00000a7ab9 */ /* 0x000fe20000000800 */
[----:B------:R-:W-:Y:S01]  /*fc00*/  ULDC.64 UR4, c[0x0][0x9e0] ;  /* 0x0002780000047ab9 */ /* 0x000fe20000000a00 */
[----:B------:R-:W-:Y:S01]  /*fc10*/  UISETP.NE.AND UP1, UPT, UR10, 0x1, UPT ;  /* 0x000000010a00788c */ /* 0x000fe2000bf25270 */
[----:B------:R-:W-:Y:S01]  /*fc20*/  ULDC UR9, c[0x0][0xdc4] ;  /* 0x0003710000097ab9 */ /* 0x000fe20000000800 */
[----:B------:R-:W-:Y:S01]  /*fc30*/  ULDC UR41, c[0x0][0xdac] ;  /* 0x00036b0000297ab9 */ /* 0x000fe20000000800 */
[----:B------:R-:W-:-:S02]  /*fc40*/  UISETP.GE.AND UP2, UPT, UR5, 0x1, UPT ;  /* 0x000000010500788c */ /* 0x000fc4000bf46270 */
[----:B------:R-:W-:Y:S02]  /*fc50*/  UIMAD UR9, UR6, UR9, UR8 ;  /* 0x00000009060972a4 */ /* 0x000fe4000f8e0208 */
[----:B------:R-:W-:Y:S02]  /*fc60*/  UIADD3 UR41, UR7, UR41, URZ ;  /* 0x0000002907297290 */ /* 0x000fe4000fffe03f */
[----:B------:R-:W-:Y:S01]  /*fc70*/  UISETP.NE.AND.EX UP0, UPT, UR11, URZ, UPT, UP0 ;  /* 0x0000003f0b00728c */ /* 0x000fe2000bf05300 */
[----:B------:R-:W-:Y:S01]  /*fc80*/  PLOP3.LUT P1, PT, PT, PT, UP2, 0x80, 0x0 ;  /* 0x000000000000781c */ /* 0x000fe20003f2f028 */
[----:B------:R-:W-:Y:S01]  /*fc90*/  @UP1 ULDC UR6, c[0x0][0xdbc] ;  /* 0x00036f0000061ab9 */ /* 0x000fe20000000800 */
[----:B------:R-:W-:Y:S02]  /*fca0*/  UIMAD UR41, UR41, 0xc0, URZ ;  /* 0x000000c0292978a4 */ /* 0x000fe4000f8e023f */
[----:B------:R-:W-:Y:S01]  /*fcb0*/  UIMAD.WIDE.U32 UR6, UR9, UR6, URZ ;  /* 0x00000006090672a5 */ /* 0x000fe2000f8e003f */
[----:B------:R-:W-:Y:S01]  /*fcc0*/  ULDC UR11, c[0x0][0x404] ;  /* 0x00010100000b7ab9 */ /* 0x000fe20000000800 */
[----:B------:R-:W-:Y:S01]  /*fcd0*/  ULDC UR12, c[0x0][0x288] ;  /* 0x0000a200000c7ab9 */ /* 0x000fe20000000800 */
[----:B------:R-:W-:Y:S01]  /*fce0*/  @UP1 ULDC UR14, c[0x0][0xdc0] ;  /* 0x00037000000e1ab9 */ /* 0x000fe20000000800 */
[----:B------:R-:W-:Y:S01]  /*fcf0*/  UMOV UR43, UR9 ;  /* 0x00000009002b7c82 */ /* 0x000fe20008000000 */
[----:B------:R-:W-:-:S02]  /*fd00*/  USEL UR11, UR11, 0x1, UP0 ;  /* 0x000000010b0b7887 */ /* 0x000fc40008000000 */
[----:B------:R-:W-:Y:S02]  /*fd10*/  UIADD3 UR8, UR41, 0xc0, -UR12 ;  /* 0x000000c029087890 */ /* 0x000fe4000fffe80c */
[----:B------:R-:W-:Y:S01]  /*fd20*/  @UP1 USHF.R.U32.HI UR43, URZ, UR14, UR7 ;  /* 0x0000000e3f2b1299 */ /* 0x000fe20008011607 */
[----:B------:R-:W-:Y:S02]  /*fd30*/  ULDC UR13, c[0x0][0x2e0] ;  /* 0x0000b800000d7ab9 */ /* 0x000fe40000000800 */
[----:B------:R-:W-:Y:S02]  /*fd40*/  UIMAD UR6, UR11, UR13, UR8 ;  /* 0x0000000d0b0672a4 */ /* 0x000fe4000f8e0208 */
[----:B------:R-:W-:Y:S02]  /*fd50*/  UIADD3 UR42, -UR43, URZ, URZ ;  /* 0x0000003f2b2a7290 */ /* 0x000fe4000fffe13f */
[----:B------:R-:W-:Y:S02]  /*fd60*/  UIADD3 UR4, UR6, UR4, URZ ;  /* 0x0000000406047290 */ /* 0x000fe4000fffe03f */
[----:B------:R-:W-:Y:S01]  /*fd70*/  UIMAD UR42, UR10, UR42, UR9 ;  /* 0x0000002a0a2a72a4 */ /* 0x000fe2000f8e0209 */
[----:B------:R-:W-:Y:S11]  /*fd80*/  @!P1 BRA `(.L_x_747) ;  /* 0x0000000000449947 */ /* 0x000ff60003800000 */
        /* <DEDUP_REMOVED lines=10> */
.L_x_748:
[----:B------:R-:W-:-:S11]  /*fe30*/  UISETP.NE.AND UP0, UPT, UR5, 0x1, UPT ;  /* 0x000000010500788c */ /* 0x000fd6000bf05270 */
[----:B------:R-:W-:Y:S02]  /*fe40*/  @UP0 ULDC.64 UR14, c[0x0][0x9e8] ;  /* 0x00027a00000e0ab9 */ /* 0x000fe40000000a00 */
[----:B------:R-:W-:-:S04]  /*fe50*/  UIMAD.WIDE.U32 UR6, UR8, UR14, URZ ;  /* 0x0000000e080672a5 */ /* 0x000fc8000f8e003f */
[----:B------:R-:W-:-:S12]  /*fe60*/  @UP0 USHF.R.U32.HI UR8, URZ, UR15, UR7 ;  /* 0x0000000f3f080299 */ /* 0x000fd80008011607 */
.L_x_749:
[----:B------:R-:W-:-:S04]  /*fe70*/  UIMAD UR8, UR8, UR5, UR5 ;  /* 0x00000005080872a4 */ /* 0x000fc8000f8e0205 */
[----:B------:R-:W-:-:S04]  /*fe80*/  UISETP.LT.AND UP0, UPT, UR4, UR8, UPT ;  /* 0x000000080400728c */ /* 0x000fc8000bf01270 */
[----:B------:R-:W-:-:S12]  /*fe90*/  USEL UR4, UR4, UR8, UP0 ;  /* 0x0000000804047287 */ /* 0x000fd80008000000 */
.L_x_747:
[----:B------:R-:W-:Y:S02]  /*fea0*/  UIMAD UR7, UR11, UR13, 0x7f ;  /* 0x0000007f0b0774a4 */ /* 0x000fe4000f8e020d */
[----:B------:R-:W-:Y:S02]  /*feb0*/  UIADD3 UR4, UR4, 0x7f, URZ ;  /* 0x0000007f04047890 */ /* 0x000fe4000fffe03f */
[----:B------:R-:W-:Y:S02]  /*fec0*/  USHF.R.S32.HI UR8, URZ, 0x1f, UR7 ;  /* 0x0000001f3f087899 */ /* 0x000fe40008011407 */
[----:B------:R-:W-:Y:S02]  /*fed0*/  USHF.R.S32.HI UR6, URZ, 0x1f, UR4 ;  /* 0x0000001f3f067899 */ /* 0x000fe40008011404 */
[----:B------:R-:W-:Y:S02]  /*fee0*/  ULEA.HI UR8, UR8, UR7, URZ, 0x7 ;  /* 0x0000000708087291 */ /* 0x000fe4000f8f383f */
[----:B------:R-:W-:-:S02]  /*fef0*/  ULEA.HI UR6, UR6, UR4, URZ, 0x7 ;  /* 0x0000000406067291 */ /* 0x000fc4000f8f383f */
[----:B------:R-:W-:Y:S02]  /*ff00*/  UIADD3 UR4, UR41, -UR12, URZ ;  /* 0x8000000c29047290 */ /* 0x000fe4000fffe03f */
[----:B------:R-:W-:Y:S02]  /*ff10*/  USHF.R.S32.HI UR45, URZ, 0x7, UR8 ;  /* 0x000000073f2d7899 */ /* 0x000fe40008011408 */
[----:B------:R-:W-:Y:S02]  /*ff20*/  USHF.R.S32.HI UR6, URZ, 0x7, UR6 ;  /* 0x000000073f067899 */ /* 0x000fe40008011406 */
[----:B------:R-:W-:Y:S02]  /*ff30*/  UIMAD UR4, UR11, UR13, UR4 ;  /* 0x0000000d0b0472a4 */ /* 0x000fe4000f8e0204 */
[----:B------:R-:W-:Y:S01]  /*ff40*/  UISETP.LT.AND UP0, UPT, UR45, UR6, UPT ;  /* 0x000000062d00728c */ /* 0x000fe2000bf01270 */
[----:B------:R-:W-:Y:S02]  /*ff50*/  ULDC UR8, c[0x0][0x9dc] ;  /* 0x0002770000087ab9 */ /* 0x000fe40000000800 */
[----:B------:R-:W-:-:S02]  /*ff60*/  UIADD3 UR8, UR4, -UR8, URZ ;  /* 0x8000000804087290 */ /* 0x000fc4000fffe03f */
[----:B------:R-:W-:Y:S01]  /*ff70*/  USEL UR45, UR45, UR6, UP0 ;  /* 0x000000062d2d7287 */ /* 0x000fe20008000000 */
[----:B------:R-:W-:Y:S11]  /*ff80*/  @!P1 BRA `(.L_x_750) ;  /* 0x0000000000449947 */ /* 0x000ff60003800000 */
        /* <DEDUP_REMOVED lines=10> */
.L_x_751:
[----:B------:R-:W-:-:S11]  /*10030*/  UISETP.NE.AND UP0, UPT, UR5, 0x1, UPT ;  /* 0x000000010500788c */ /* 0x000fd6000bf05270 */
[----:B------:R-:W-:Y:S02]  /*10040*/  @UP0 ULDC.64 UR10, c[0x0][0x9e8] ;  /* 0x00027a00000a0ab9 */ /* 0x000fe40000000a00 */
[----:B------:R-:W-:-:S04]  /*10050*/  UIMAD.WIDE.U32 UR6, UR4, UR10, URZ ;  /* 0x0000000a040672a5 */ /* 0x000fc8000f8e003f */
[----:B------:R-:W-:-:S12]  /*10060*/  @UP0 USHF.R.U32.HI UR4, URZ, UR11, UR7 ;  /* 0x0000000b3f040299 */ /* 0x000fd80008011607 */
.L_x_752:
[----:B------:R-:W-:-:S04]  /*10070*/  UIMAD UR4, UR4, UR5, URZ ;  /* 0x00000005040472a4 */ /* 0x000fc8000f8e023f */
[----:B------:R-:W-:-:S04]  /*10080*/  UISETP.LT.AND UP0, UPT, UR8, UR4, UPT ;  /* 0x000000040800728c */ /* 0x000fc8000bf01270 */
[----:B------:R-:W-:-:S12]  /*10090*/  USEL UR8, UR8, UR4, !UP0 ;  /* 0x0000000408087287 */ /* 0x000fd8000c000000 */
.L_x_750:
[----:B------:R-:W-:Y:S01]  /*100a0*/  USHF.R.S32.HI UR4, URZ, 0x1f, UR8 ;  /* 0x0000001f3f047899 */ /* 0x000fe20008011408 */
[----:B------:R-:W-:Y:S03]  /*100b0*/  BSSY B6, `(.L_x_753) ;  /* 0x0000205000067945 */ /* 0x000fe60003800000 */
[----:B------:R-:W-:-:S04]  /*100c0*/  ULEA.HI UR4, UR4, UR8, URZ, 0x7 ;  /* 0x0000000804047291 */ /* 0x000fc8000f8f383f */
[----:B------:R-:W-:-:S04]  /*100d0*/  USHF.R.S32.HI UR4, URZ, 0x7, UR4 ;  /* 0x000000073f047899 */ /* 0x000fc80008011404 */
[----:B------:R-:W-:-:S04]  /*100e0*/  UISETP.LT.AND UP0, UPT, URZ, UR4, UPT ;  /* 0x000000043f00728c */ /* 0x000fc8000bf01270 */
[----:B------:R-:W-:-:S04]  /*100f0*/  USEL UR44, URZ, UR4, !UP0 ;  /* 0x000000043f2c7287 */ /* 0x000fc8000c000000 */
[----:B------:R-:W-:-:S06]  /*10100*/  UISETP.GT.AND UP0, UPT, UR45, UR44, UPT ;  /* 0x0000002c2d00728c */ /* 0x000fcc000bf04270 */
[----:B------:R-:W-:-:S13]  /*10110*/  PLOP3.LUT P0, PT, PT, PT, UP0, 0x80, 0x0 ;  /* 0x000000000000781c */ /* 0x000fda0003f0f008 */
[----:B------:R-:W-:Y:S05]  /*10120*/  @P0 BRA `(.L_x_754) ;  /* 0x0000000000400947 */ /* 0x000fea0003800000 */
[----:B------:R-:W-:Y:S01]  /*10130*/  ISETP.NE.AND P0, PT, R23, RZ, PT ;  /* 0x000000ff1700720c */ /* 0x000fe20003f05270 */
[----:B------:R-:W-:-:S12]  /*10140*/  IMAD.MOV.U32 R13, RZ, RZ, R22 ;  /* 0x000000ffff0d7224 */ /* 0x000fd800078e0016 */
[----:B------:R-:W-:Y:S05]  /*10150*/  @P0 BRA `(.L_x_755) ;  /* 0x0000001c00e80947 */ /* 0x000fea0003800000 */
[----:B------:R-:W1:Y:S01]  /*10160*/  S2R R7, SR_LANEID ;  /* 0x0000000000077919 */ /* 0x000e620000000000 */
[----:B------:R-:W-:Y:S01]  /*10170*/  VOTEU.ANY UR4, UPT, PT ;  /* 0x0000000000047886 */ /* 0x000fe200038e0100 */
[----:B------:R-:W2:Y:S01]  /*10180*/  LDC.64 R2, c[0x0][0xdf0] ;  /* 0x00037c00ff027b82 */ /* 0x000ea20000000a00 */
[----:B------:R-:W1:Y:S08]  /*10190*/  FLO.U32 R0, UR4 ;  /* 0x0000000400007d00 */ /* 0x000e7000080e0000 */
[----:B------:R-:W2:Y:S01]  /*101a0*/  POPC R5, UR4 ;  /* 0x0000000400057d09 */ /* 0x000ea20008000000 */
[----:B-1----:R-:W-:-:S13]  /*101b0*/  ISETP.EQ.U32.AND P0, PT, R0, R7, PT ;  /* 0x000000070000720c */ /* 0x002fda0003f02070 */
[----:B--2---:R-:W2:Y:S01]  /*101c0*/  @P0 ATOMG.E.ADD.STRONG.GPU PT, R3, desc[UR50][R2.64], R5 ;  /* 0x00000005020309a8 */ /* 0x004ea200081ee1f2 */
[----:B------:R-:W1:Y:S02]  /*101d0*/  S2R R4, SR_LTMASK ;  /* 0x0000000000047919 */ /* 0x000e640000003900 */
[----:B-1----:R-:W-:-:S04]  /*101e0*/  LOP3.LUT R4, R4, UR4, RZ, 0xc0, !PT ;  /* 0x0000000404047c12 */ /* 0x002fc8000f8ec0ff */
[----:B------:R-:W1:Y:S01]  /*101f0*/  POPC R13, R4 ;  /* 0x00000004000d7309 */ /* 0x000e620000000000 */
[----:B--2---:R-:W1:Y:S02]  /*10200*/  SHFL.IDX PT, R0, R3, R0, 0x1f ;  /* 0x00001f0003007589 */ /* 0x004e6400000e0000 */
[----:B-1----:R-:W-:Y:S01]  /*10210*/  IADD3 R13, R0, UR46, R13 ;  /* 0x0000002e000d7c10 */ /* 0x002fe2000fffe00d */
[----:B------:R-:W-:Y:S06]  /*10220*/  BRA `(.L_x_755) ;  /* 0x0000001c00b47947 */ /* 0x000fec0003800000 */
.L_x_754:
[----:B------:R-:W1:Y:S01]  /*10230*/  S2UR UR4, SR_CgaCtaId ;  /* 0x00000000000479c3 */ /* 0x000e620000008800 */
[----:B------:R-:W-:Y:S02]  /*10240*/  UMOV UR39, 0x400 ;  /* 0x0000040000277882 */ /* 0x000fe40000000000 */
[----:B-1----:R-:W-:-:S04]  /*10250*/  ULEA UR39, UR4, UR39, 0x18 ;  /* 0x0000002704277291 */ /* 0x002fc8000f8ec03f */
[----:B------:R-:W-:-:S04]  /*10260*/  UIADD3 UR4, UR39, 0xe400, URZ ;  /* 0x0000e40027047890 */ /* 0x000fc8000fffe03f */
[----:B------:R-:W-:-:S06]  /*10270*/  ULOP3.LUT UP0, URZ, UR4, 0x3ff, URZ, 0xc0, !UPT ;  /* 0x000003ff043f7892 */ /* 0x000fcc000f80c03f */
[----:B------:R-:W-:-:S13]  /*10280*/  PLOP3.LUT P0, PT, PT, PT, UP0, 0x80, 0x0 ;  /* 0x000000000000781c */ /* 0x000fda0003f0f008 */
[----:B------:R-:W-:Y:S05]  /*10290*/  @!P0 BRA `(.L_x_756) ;  /* 0x0000000000408947 */ /* 0x000fea0003800000 */
[----:B------:R-:W-:Y:S01]  /*102a0*/  MOV R2, 0x0 ;  /* 0x0000000000027802 */ /* 0x000fe20000000f00 */
[----:B------:R-:W-:Y:S01]  /*102b0*/  ULDC.64 UR4, c[0x4][0xa8] ;  /* 0x01002a0000047ab9 */ /* 0x000fe20000000a00 */
[----:B------:R-:W-:Y:S01]  /*102c0*/  ULDC.64 UR6, c[0x4][0xb0] ;  /* 0x01002c0000067ab9 */ /* 0x000fe20000000a00 */
[----:B------:R-:W-:Y:S02]  /*102d0*/  IMAD.U32 R4, RZ, RZ, UR4 ;  /* 0x00000004ff047e24 */ /* 0x000fe4000f8e00ff */
[----:B------:R-:W-:Y:S01]  /*102e0*/  IMAD.U32 R5, RZ, RZ, UR5 ;  /* 0x00000005ff057e24 */ /* 0x000fe2000f8e00ff */
[----:B------:R-:W1:Y:S01]  /*102f0*/  LDC.64 R2, c[0x4][R2] ;  /* 0x0100000002027b82 */ /* 0x000e620000000a00 */
[----:B------:R-:W-:Y:S01]  /*10300*/  ULDC.64 UR4, c[0x4][0x8] ;  /* 0x0100020000047ab9 */ /* 0x000fe20000000a00 */
[----:B------:R-:W-:Y:S02]  /*10310*/  IMAD.U32 R6, RZ, RZ, UR6 ;  /* 0x00000006ff067e24 */ /* 0x000fe4000f8e00ff */
[----:B------:R-:W-:-:S02]  /*10320*/  IMAD.U32 R7, RZ, RZ, UR7 ;  /* 0x00000007ff077e24 */ /* 0x000fc4000f8e00ff */
[----:B------:R-:W-:Y:S02]  /*10330*/  IMAD.U32 R10, RZ, RZ, UR4 ;  /* 0x00000004ff0a7e24 */ /* 0x000fe4000f8e00ff */
[----:B------:R-:W-:Y:S02]  /*10340*/  IMAD.U32 R11, RZ, RZ, UR5 ;  /* 0x00000005ff0b7e24 */ /* 0x000fe4000f8e00ff */
[----:B------:R-:W-:Y:S02]  /*10350*/  IMAD.MOV.U32 R8, RZ, RZ, 0x70 ;  /* 0x00000070ff087424 */ /* 0x000fe400078e00ff */
[----:B------:R-:W-:Y:S02]  /*10360*/  IMAD.MOV.U32 R12, RZ, RZ, 0x1 ;  /* 0x00000001ff0c7424 */ /* 0x000fe400078e00ff */
[----:B------:R-:W-:-:S07]  /*10370*/  IMAD.MOV.U32 R13, RZ, RZ, RZ ;  /* 0x000000ffff0d7224 */ /* 0x000fce00078e00ff */
[----:B------:R-:W-:-:S07]  /*10380*/  LEPC R20, `(.L_x_756) ;  /* 0x000000001014794e */ /* 0x000fce0000000000 */
[----:B-1----:R-:W-:Y:S05]  /*10390*/  CALL.ABS.NOINC R2 ;  /* 0x0000000002007343 */ /* 0x002fea0003c00000 */
.L_x_756:
[----:B------:R-:W-:-:S04]  /*103a0*/  UIADD3 UR4, UR39, 0x400, URZ ;  /* 0x0000040027047890 */ /* 0x000fc8000fffe03f */
[----:B------:R-:W-:-:S06]  /*103b0*/  ULOP3.LUT UP0, URZ, UR4, 0x3ff, URZ, 0xc0, !UPT ;  /* 0x000003ff043f7892 */ /* 0x000fcc000f80c03f */
[----:B------:R-:W-:-:S13]  /*103c0*/  PLOP3.LUT P0, PT, PT, PT, UP0, 0x80, 0x0 ;  /* 0x000000000000781c */ /* 0x000fda0003f0f008 */
[----:B------:R-:W-:Y:S05]  /*103d0*/  @!P0 BRA `(.L_x_757) ;  /* 0x00000000007c8947 */ /* 0x000fea0003800000 */
        /* <DEDUP_REMOVED lines=16> */
.L_x_758:
[----:B------:R1:W2:Y:S01]  /*104e0*/  LDC.64 R2, c[0x4][R24] ;  /* 0x0100000018027b82 */ /* 0x0002a20000000a00 */
[----:B------:R-:W-:Y:S01]  /*104f0*/  ULDC.64 UR4, c[0x4][0xa8] ;  /* 0x01002a0000047ab9 */ /* 0x000fe20000000a00 */
[----:B------:R-:W-:Y:S01]  /*10500*/  ULDC.64 UR6, c[0x4][0xb0] ;  /* 0x01002c0000067ab9 */ /* 0x000fe20000000a00 */
[----:B------:R-:W-:Y:S02]  /*10510*/  IMAD.U32 R4, RZ, RZ, UR4 ;  /* 0x00000004ff047e24 */ /* 0x000fe4000f8e00ff */
        /* <DEDUP_REMOVED lines=11> */
.L_x_757:
[----:B------:R-:W-:Y:S01]  /*105d0*/  ULDC.64 UR4, c[0x0][0x9f8] ;  /* 0x00027e0000047ab9 */ /* 0x000fe20000000a00 */
[----:B------:R-:W-:Y:S01]  /*105e0*/  IMAD.U32 R5, RZ, RZ, UR43 ;  /* 0x0000002bff057e24 */ /* 0x000fe2000f8e00ff */
[----:B------:R-:W-:Y:S01]  /*105f0*/  ISETP.NE.U32.AND P0, PT, RZ, UR4, PT ;  /* 0x00000004ff007c0c */ /* 0x000fe2000bf05070 */
[----:B------:R-:W-:-:S03]  /*10600*/  IMAD.U32 R0, RZ, RZ, UR43 ;  /* 0x0000002bff007e24 */ /* 0x000fc6000f8e00ff */
[----:B------:R-:W-:-:S13]  /*10610*/  ISETP.NE.AND.EX P0, PT, RZ, UR5, PT, P0 ;  /* 0x00000005ff007c0c */ /* 0x000fda000bf05300 */
[----:B------:R-:W1:Y:S02]  /*10620*/  @P0 LDC.64 R2, c[0x0][0x9f8] ;  /* 0x00027e00ff020b82 */ /* 0x000e640000000a00 */
[----:B-1----:R-:W-:-:S06]  /*10630*/  @P0 IMAD.WIDE R4, R5, 0x4, R2 ;  /* 0x0000000405040825 */ /* 0x002fcc00078e0202 */
[----:B------:R-:W1:Y:S01]  /*10640*/  LDC R2, c[0x0][0x428] ;  /* 0x00010a00ff027b82 */ /* 0x000e620000000800 */
[----:B------:R2:W3:Y:S01]  /*10650*/  @P0 LDG.E R0, desc[UR50][R4.64] ;  /* 0x0000003204000981 */ /* 0x0004e2000c1e1900 */
[----:B------:R-:W-:Y:S01]  /*10660*/  ISETP.NE.AND P1, PT, R23, RZ, PT ;  /* 0x000000ff1700720c */ /* 0x000fe20003f25270 */
[----:B------:R-:W-:Y:S01]  /*10670*/  UMOV UR40, URZ ;  /* 0x0000003f00287c82 */ /* 0x000fe20008000000 */
[----:B------:R-:W-:Y:S01]  /*10680*/  UMOV UR6, 0xffffffff ;  /* 0xffffffff00067882 */ /* 0x000fe20000000000 */
[----:B------:R-:W-:-:S04]  /*10690*/  IMAD.U32 R7, RZ, RZ, UR45 ;  /* 0x0000002dff077e24 */ /* 0x000fc8000f8e00ff */
[----:B------:R-:W-:-:S06]  /*106a0*/  VIADD R7, R7, 0xffffffff ;  /* 0xffffffff07077836 */ /* 0x000fcc0000000000 */
[----:B------:R-:W-:-:S05]  /*106b0*/  VOTEU.ALL UP1, P1 ;  /* 0x00000000003f7886 */ /* 0x000fca0000820000 */
[----:B------:R-:W-:Y:S01]  /*106c0*/  @!UP1 UIADD3 UR4, UP0, UR48, 0x270, URZ ;  /* 0x0000027030049890 */ /* 0x000fe2000ff1e03f */
[----:B-1----:R-:W-:Y:S02]  /*106d0*/  ISETP.NE.AND P2, PT, R2, 0x1, PT ;  /* 0x000000010200780c */ /* 0x002fe40003f45270 */
[----:B------:R-:W1:Y:S01]  /*106e0*/  LDC.64 R2, c[0x0][0x3f8] ;  /* 0x0000fe00ff027b82 */ /* 0x000e620000000a00 */
[----:B------:R-:W-:-:S09]  /*106f0*/  @!UP1 UIADD3.X UR5, URZ, UR49, URZ, UP0, !UPT ;  /* 0x000000313f059290 */ /* 0x000fd200087fe43f */
[----:B------:R4:W-:Y:S01]  /*10700*/  @!UP1 UTMAPF.L2.4D [UR40], [UR4] ;  /* 0x00000028040095b8 */ /* 0x0009e20008018000 */
[----:B------:R-:W2:Y:S08]  /*10710*/  @P2 LDC R6, c[0x0][0x42c] ;  /* 0x00010b00ff062b82 */ /* 0x000eb00000000800 */
[----:B------:R-:W5:Y:S01]  /*10720*/  @P2 LDC R9, c[0x0][0x430] ;  /* 0x00010c00ff092b82 */ /* 0x000f620000000800 */
[----:B-1----:R-:W-:-:S04]  /*10730*/  ISETP.NE.U32.AND P0, PT, R2, RZ, PT ;  /* 0x000000ff0200720c */ /* 0x002fc80003f05070 */
[----:B------:R-:W-:Y:S01]  /*10740*/  ISETP.NE.AND.EX P0, PT, R3, RZ, PT, P0 ;  /* 0x000000ff0300720c */ /* 0x000fe20003f05300 */
[----:B--2---:R-:W-:-:S04]  /*10750*/  @P2 IMAD.HI.U32 R4, R6, UR42, RZ ;  /* 0x0000002a06042c27 */ /* 0x004fc8000f8e00ff */
[----:B------:R-:W-:Y:S01]  /*10760*/  IMAD.U32 R6, RZ, RZ, UR42 ;  /* 0x0000002aff067e24 */ /* 0x000fe2000f8e00ff */
[----:B-----5:R-:W-:Y:S02]  /*10770*/  @P2 SHF.R.U32.HI R6, RZ, R9, R4 ;  /* 0x00000009ff062219 */ /* 0x020fe40000011604 */
[----:B---3--:R-:W-:Y:S01]  /*10780*/  SEL R9, R0, RZ, !P0 ;  /* 0x000000ff00097207 */ /* 0x008fe20004000000 */
[----:B----4-:R-:W-:Y:S06]  /*10790*/  BRA.DIV UR6, `(.L_x_759) ;  /* 0x0000002206307947 */ /* 0x010fec000b800000 */
.L_x_810:
[----:B------:R-:W-:Y:S01]  /*107a0*/  UMOV UR4, 0xffffffff ;  /* 0xffffffff00047882 */ /* 0x000fe20000000000 */
[----:B------:R-:W-:Y:S02]  /*107b0*/  SHF.R.S32.HI R8, RZ, 0x1f, R0 ;  /* 0x0000001fff087819 */ /* 0x000fe40000011400 */
[----:B------:R-:W-:Y:S05]  /*107c0*/  BRA.DIV UR4, `(.L_x_760) ;  /* 0x0000002204447947 */ /* 0x000fea000b800000 */
[----:B------:R-:W-:-:S13]  /*107d0*/  ELECT P6, URZ, PT ;  /* 0x00000000003f782f */ /* 0x000fda00038c0000 */
.L_x_813:
[----:B------:R-:W-:Y:S05]  /*107e0*/  @!P6 BRA `(.L_x_761) ;  /* 0x0000000000bce947 */ /* 0x000fea0003800000 */
[----:B------:R-:W-:Y:S01]  /*107f0*/  LEA R13, R19, UR39, 0x3 ;  /* 0x00000027130d7c11 */ /* 0x000fe2000f8e18ff */
[----:B------:R-:W-:Y:S01]  /*10800*/  IMAD.MOV.U32 R9, RZ, RZ, R0 ;  /* 0x000000ffff097224 */ /* 0x000fe200078e0000 */
[----:B------:R-:W-:Y:S01]  /*10810*/  SHF.L.U32 R12, R18, 0x1f, RZ ;  /* 0x0000001f120c7819 */ /* 0x000fe200000006ff */
        /* <DEDUP_REMOVED lines=9> */
[----:B------:R-:W-:-:S04]  /*108b0*/  @P2 SHF.R.U32.HI R15, RZ, R5, R4 ;  /* 0x00000005ff0f2219 */ /* 0x000fc80000011604 */
[--C-:B------:R-:W-:Y:S01]  /*108c0*/  SHF.R.S32.HI R5, RZ, 0x1f, R15.reuse ;  /* 0x0000001fff057819 */ /* 0x100fe2000001140f */
[----:B------:R-:W-:-:S04]  /*108d0*/  IMAD.MOV.U32 R4, RZ, RZ, R15 ;  /* 0x000000ffff047224 */ /* 0x000fc800078e000f */
[----:B------:R-:W-:-:S04]  /*108e0*/  IMAD.WIDE.U32 R10, R0, UR4, R4 ;  /* 0x00000004000a7c25 */ /* 0x000fc8000f8e0004 */
[----:B------:R-:W-:Y:S01]  /*108f0*/  IMAD.IADD R5, R11, 0x1, R9 ;  /* 0x000000010b057824 */ /* 0x000fe200078e0209 */
[----:B------:R-:W-:-:S04]  /*10900*/  LEA R4, P2, R10, R2, 0x2 ;  /* 0x000000020a047211 */ /* 0x000fc800078410ff */
[----:B------:R-:W-:-:S05]  /*10910*/  LEA.HI.X R5, R10, R3, R5, 0x2, P2 ;  /* 0x000000030a057211 */ /* 0x000fca00010f1405 */
[----:B------:R1:W5:Y:S01]  /*10920*/  LDG.E R9, desc[UR50][R4.64] ;  /* 0x0000003204097981 */ /* 0x000362000c1e1900 */
[----:B------:R-:W-:-:S04]  /*10930*/  IMAD.MOV R10, RZ, RZ, -R15 ;  /* 0x000000ffff0a7224 */ /* 0x000fc800078e0a0f */
[----:B------:R-:W-:-:S07]  /*10940*/  IMAD R7, R14, R10, R7 ;  /* 0x0000000a0e077224 */ /* 0x000fce00078e0207 */
.L_x_762:
[----:B------:R-:W2:Y:S01]  /*10950*/  SYNCS.PHASECHK.TRANS64.TRYWAIT P2, [R13+URZ+0x16840], R12 ;  /* 0x0168400c0d0075a7 */ /* 0x000ea2000804017f */
[----:B------:R-:W-:Y:S01]  /*10960*/  ISETP.NE.AND P3, PT, R17, RZ, PT ;  /* 0x000000ff1100720c */ /* 0x000fe20003f65270 */
[----:B--2---:R-:W-:-:S12]  /*10970*/  @!P2 BRA `(.L_x_763) ;  /* 0x0000001c00f8a947 */ /* 0x004fd80003800000 */
.L_x_814:
[----:B------:R-:W-:Y:S05]  /*10980*/  @P3 BRA `(.L_x_764) ;  /* 0x0000000000143947 */ /* 0x000fea0003800000 */
[----:B------:R-:W-:Y:S01]  /*10990*/  ISETP.NE.AND P2, PT, R23, RZ, PT ;  /* 0x000000ff1700720c */ /* 0x000fe20003f45270 */
[----:B-1----:R-:W-:-:S04]  /*109a0*/  IMAD.MOV.U32 R4, RZ, RZ, 0x4000 ;  /* 0x00004000ff047424 */ /* 0x002fc800078e00ff */
[----:B------:R3:W-:Y:S08]  /*109b0*/  SYNCS.ARRIVE.TRANS64 RZ, [R13+URZ+0x16830], R4 ;  /* 0x016830040dff79a7 */ /* 0x0007f0000800003f */
[----:B------:R-:W-:Y:S05]  /*109c0*/  @!P2 BRA `(.L_x_764) ;  /* 0x000000000004a947 */ /* 0x000fea0003800000 */
[----:B------:R-:W-:Y:S01]  /*109d0*/  BPT.TRAP 0x1 ;  /* 0x000000040000795c */ /* 0x000fe20000300000 */
.L_x_764:
        /* <DEDUP_REMOVED lines=8> */
[----:B-----5:R-:W-:Y:S01]  /*10a60*/  R2UR UR13, R9 ;  /* 0x00000000090d72ca */ /* 0x020fe200000e0000 */
[----:B------:R-:W-:-:S04]  /*10a70*/  UMOV UR10, URZ ;  /* 0x0000003f000a7c82 */ /* 0x000fc80008000000 */
[----:B------:R-:W-:Y:S02]  /*10a80*/  ULEA UR8, UR8, UR39, 0xe ;  /* 0x0000002708087291 */ /* 0x000fe4000f8e703f */
[----:B------:R-:W-:Y:S02]  /*10a90*/  USHF.L.U32 UR11, UR11, 0x7, URZ ;  /* 0x000000070b0b7899 */ /* 0x000fe4000800063f */
[----:B------:R-:W-:Y:S02]  /*10aa0*/  UIADD3 UR9, UR9, 0x16830, URZ ;  /* 0x0001683009097890 */ /* 0x000fe4000fffe03f */
[----:B------:R-:W-:-:S09]  /*10ab0*/  UIADD3 UR8, UR8, 0xe400, URZ ;  /* 0x0000e40008087890 */ /* 0x000fd2000fffe03f */
[----:B------:R4:W-:Y:S02]  /*10ac0*/  UTMALDG.4D [UR8], [UR4], desc[UR6] ;  /* 0x00000608040075b4 */ /* 0x0009e40008019000 */
[----:B----4-:R-:W-:Y:S01]  /*10ad0*/  NOP ;  /* 0x0000000000007918 */ /* 0x010fe20000000000 */
.L_x_761:
[----:B------:R-:W-:Y:S05]  /*10ae0*/  WARPSYNC.ALL ;  /* 0x0000000000007948 */ /* 0x000fea0003800000 */
[----:B------:R-:W-:Y:S01]  /*10af0*/  BAR.SYNC.DEFER_BLOCKING 0x8, 0x1a0 ;  /* 0x0206800000007b1d */ /* 0x000fe20000010000 */
[----:B------:R-:W-:Y:S01]  /*10b00*/  ELECT P2, URZ, PT ;  /* 0x00000000003f782f */ /* 0x000fe20003840000 */
[----:B------:R-:W-:Y:S02]  /*10b10*/  UIADD3 UR47, UR47, 0x1, URZ ;  /* 0x000000012f2f7890 */ /* 0x000fe4000fffe03f */
[----:B------:R-:W-:Y:S02]  /*10b20*/  UIADD3 UR6, UP0, UR48, 0x270, URZ ;  /* 0x0000027030067890 */ /* 0x000fe4000ff1e03f */
[----:B------:R-:W-:-:S02]  /*10b30*/  ULEA.HI UR4, UR47, UR47, URZ, 0x1 ;  /* 0x0000002f2f047291 */ /* 0x000fc4000f8f083f */
[----:B------:R-:W-:Y:S02]  /*10b40*/  UIADD3 UR8, UR39, 0x8400, URZ ;  /* 0x0000840027087890 */ /* 0x000fe4000fffe03f */
[----:B------:R-:W-:Y:S02]  /*10b50*/  ULOP3.LUT UR4, UR4, 0xfffffffe, URZ, 0xc0, !UPT ;  /* 0xfffffffe04047892 */ /* 0x000fe4000f8ec03f */
[----:B------:R-:W-:Y:S02]  /*10b60*/  UIADD3 UR9, UR39, 0x16800, URZ ;  /* 0x0001680027097890 */ /* 0x000fe4000fffe03f */
[----:B-1-3--:R-:W-:Y:S01]  /*10b70*/  @P2 IMAD.MOV.U32 R4, RZ, RZ, 0x6000 ;  /* 0x00006000ff042424 */ /* 0x00afe200078e00ff */
[----:B------:R-:W-:Y:S02]  /*10b80*/  UIADD3 UR4, UR47, -UR4, URZ ;  /* 0x800000042f047290 */ /* 0x000fe4000fffe03f */
[----:B------:R-:W-:Y:S01]  /*10b90*/  UIADD3.X UR7, URZ, UR49, URZ, UP0, !UPT ;  /* 0x000000313f077290 */ /* 0x000fe200087fe43f */
[----:B------:R-:W-:Y:S01]  /*10ba0*/  UMOV UR11, UR41 ;  /* 0x00000029000b7c82 */ /* 0x000fe20008000000 */
[----:B------:R-:W-:Y:S01]  /*10bb0*/  UMOV UR12, UR42 ;  /* 0x0000002a000c7c82 */ /* 0x000fe20008000000 */
[----:B------:R-:W-:Y:S01]  /*10bc0*/  UMOV UR13, UR43 ;  /* 0x0000002b000d7c82 */ /* 0x000fe20008000000 */
[----:B------:R-:W-:Y:S01]  /*10bd0*/  UMOV UR5, 0x12f00000 ;  /* 0x12f0000000057882 */ /* 0x000fe20000000000 */
[----:B------:R-:W-:Y:S01]  /*10be0*/  UMOV UR10, URZ ;  /* 0x0000003f000a7c82 */ /* 0x000fe20008000000 */
[----:B------:R1:W-:Y:S02]  /*10bf0*/  @P2 SYNCS.ARRIVE.TRANS64 RZ, [UR39+0x16800], R4 ;  /* 0x01680004ffff29a7 */ /* 0x0003e40008000027 */
[----:B-1----:R-:W-:Y:S01]  /*10c00*/  IMAD.U32 R4, RZ, RZ, UR4 ;  /* 0x00000004ff047e24 */ /* 0x002fe2000f8e00ff */
[----:B------:R-:W-:-:S02]  /*10c10*/  UMOV UR4, 0x0 ;  /* 0x0000000000047882 */ /* 0x000fc40000000000 */
[----:B------:R1:W-:Y:S02]  /*10c20*/  UTMALDG.4D [UR8], [UR6], desc[UR4] ;  /* 0x00000408060075b4 */ /* 0x0003e40008019000 */
[----:B------:R-:W-:-:S04]  /*10c30*/  SHF.L.U32 R4, R4, 0x1f, RZ ;  /* 0x0000001f04047819 */ /* 0x000fc800000006ff */
[----:B------:R-:W3:Y:S02]  /*10c40*/  SYNCS.PHASECHK.TRANS64.TRYWAIT P2, [UR39+0x16820], R4 ;  /* 0x01682004ff0075a7 */ /* 0x000ee40008040167 */
[----:B-1-3--:R-:W-:Y:S05]  /*10c50*/  @!P2 BRA `(.L_x_765) ;  /* 0x0000001c0054a947 */ /* 0x00afea0003800000 */
.L_x_815:
[----:B------:R-:W-:-:S04]  /*10c60*/  UIADD3 UR4, UR45, -0x2, URZ ;  /* 0xfffffffe2d047890 */ /* 0x000fc8000fffe03f */
[----:B------:R-:W-:-:S06]  /*10c70*/  UISETP.GE.AND UP0, UPT, UR4, UR44, UPT ;  /* 0x0000002c0400728c */ /* 0x000fcc000bf06270 */
[----:B------:R-:W-:-:S13]  /*10c80*/  PLOP3.LUT P2, PT, PT, PT, UP0, 0x80, 0x0 ;  /* 0x000000000000781c */ /* 0x000fda0003f4f008 */
[----:B------:R-:W-:Y:S05]  /*10c90*/  @!P2 BRA `(.L_x_766) ;  /* 0x00000010004ca947 */ /* 0x000fea0003800000 */
[----:B-1----:R-:W-:Y:S01]  /*10ca0*/  IMAD R5, RZ, RZ, -UR45 ;  /* 0x8000002dff057e24 */ /* 0x002fe2000f8e02ff */
[----:B------:R-:W-:Y:S01]  /*10cb0*/  LOP3.LUT R10, RZ, UR44, RZ, 0x33, !PT ;  /* 0x0000002cff0a7c12 */ /* 0x000fe2000f8e33ff */
[----:B------:R-:W-:Y:S01]  /*10cc0*/  IMAD.U32 R11, RZ, RZ, UR4 ;  /* 0x00000004ff0b7e24 */ /* 0x000fe2000f8e00ff */
[----:B------:R-:W-:Y:S02]  /*10cd0*/  ULDC.64 UR36, c[0x0][0x408] ;  /* 0x0001020000247ab9 */ /* 0x000fe40000000a00 */
[----:B------:R-:W-:-:S05]  /*10ce0*/  VIADDMNMX R10, R5, 0x1, R10, !PT ;  /* 0x00000001050a7846 */ /* 0x000fca000780010a */
[----:B------:R-:W-:-:S05]  /*10cf0*/  VIADD R4, R10, UR45 ;  /* 0x0000002d0a047c36 */ /* 0x000fca0008000000 */
[----:B------:R-:W-:-:S04]  /*10d00*/  LOP3.LUT R4, R4, 0x1, RZ, 0xc0, !PT ;  /* 0x0000000104047812 */ /* 0x000fc800078ec0ff */
[----:B------:R-:W-:-:S13]  /*10d10*/  ISETP.NE.U32.AND P2, PT, R4, 0x1, PT ;  /* 0x000000010400780c */ /* 0x000fda0003f45070 */
[----:B------:R-:W-:Y:S05]  /*10d20*/  @P2 BRA `(.L_x_767) ;  /* 0x0000000400602947 */ /* 0x000fea0003800000 */
[----:B--2---:R-:W-:Y:S01]  /*10d30*/  VIADD R12, R19, 0x1 ;  /* 0x00000001130c7836 */ /* 0x004fe20000000000 */
[----:B------:R-:W-:Y:S04]  /*10d40*/  BSSY B0, `(.L_x_768) ;  /* 0x0000052000007945 */ /* 0x000fe80003800000 */
[----:B------:R-:W-:-:S04]  /*10d50*/  ISETP.NE.AND P2, PT, R12, 0x2, PT ;  /* 0x000000020c00780c */ /* 0x000fc80003f45270 */
[----:B------:R-:W-:Y:S02]  /*10d60*/  SEL R13, RZ, 0x1, P2 ;  /* 0x00000001ff0d7807 */ /* 0x000fe40001000000 */
[----:B------:R-:W-:Y:S02]  /*10d70*/  SEL R12, R12, RZ, P2 ;  /* 0x000000ff0c0c7207 */ /* 0x000fe40001000000 */
[----:B------:R-:W-:Y:S01]  /*10d80*/  LOP3.LUT R13, R18, R13, RZ, 0x3c, !PT ;  /* 0x0000000d120d7212 */ /* 0x000fe200078e3cff */
[----:B------:R-:W-:Y:S06]  /*10d90*/  @!P6 BRA `(.L_x_769) ;  /* 0x000000040030e947 */ /* 0x000fec0003800000 */
[----:B------:R-:W-:Y:S01]  /*10da0*/  IMAD.MOV.U32 R4, RZ, RZ, R9 ;  /* 0x000000ffff047224 */ /* 0x000fe200078e0009 */
        /* <DEDUP_REMOVED lines=19> */
.L_x_770:
[----:B-1----:R-:W-:Y:S02]  /*10ee0*/  LEA R3, R12, UR39, 0x3 ;  /* 0x000000270c037c11 */ /* 0x002fe4000f8e18ff */
[----:B------:R-:W-:Y:S02]  /*10ef0*/  SHF.L.U32 R2, R13, 0x1f, RZ ;  /* 0x0000001f0d027819 */ /* 0x000fe400000006ff */
[----:B------:R-:W-:Y:S02]  /*10f00*/  ISETP.NE.AND P2, PT, R17, RZ, PT ;  /* 0x000000ff1100720c */ /* 0x000fe40003f45270 */
[----:B------:R-:W1:Y:S02]  /*10f10*/  SYNCS.PHASECHK.TRANS64.TRYWAIT P3, [R3+URZ+0x16840], R2 ;  /* 0x01684002030075a7 */ /* 0x000e64000806017f */
[----:B-1----:R-:W-:Y:S09]  /*10f20*/  @!P3 BRA `(.L_x_771) ;  /* 0x0000001800b8b947 */ /* 0x002ff20003800000 */
.L_x_816:
[----:B------:R-:W-:Y:S05]  /*10f30*/  @P2 BRA `(.L_x_772) ;  /* 0x0000000000142947 */ /* 0x000fea0003800000 */
[----:B------:R-:W-:Y:S01]  /*10f40*/  ISETP.NE.AND P3, PT, R23, RZ, PT ;  /* 0x000000ff1700720c */ /* 0x000fe20003f65270 */
[----:B-1----:R-:W-:-:S04]  /*10f50*/  IMAD.MOV.U32 R2, RZ, RZ, 0x4000 ;  /* 0x00004000ff027424 */ /* 0x002fc800078e00ff */
[----:B------:R2:W-:Y:S08]  /*10f60*/  SYNCS.ARRIVE.TRANS64 RZ, [R3+URZ+0x16830], R2 ;  /* 0x0168300203ff79a7 */ /* 0x0005f0000800003f */
[----:B------:R-:W-:Y:S05]  /*10f70*/  @!P3 BRA `(.L_x_772) ;  /* 0x000000000004b947 */ /* 0x000fea0003800000 */
[----:B------:R-:W-:Y:S01]  /*10f80*/  BPT.TRAP 0x1 ;  /* 0x000000040000795c */ /* 0x000fe20000300000 */
.L_x_772:
[----:B------:R-:W-:Y:S01]  /*10f90*/  R2UR UR8, R12 ;  /* 0x000000000c0872ca */ /* 0x000fe200000e0000 */
[----:B------:R-:W-:Y:S01]  /*10fa0*/  UIADD3 UR6, UP0, UR48, 0x370, URZ ;  /* 0x0000037030067890 */ /* 0x000fe2000ff1e03f */
[----:B------:R-:W-:Y:S01]  /*10fb0*/  R2UR UR9, R3 ;  /* 0x00000000030972ca */ /* 0x000fe200000e0000 */
[----:B------:R-:W-:Y:S01]  /*10fc0*/  UIADD3 UR4, UR39, 0x16800, URZ ;  /* 0x0001680027047890 */ /* 0x000fe2000fffe03f */
[----:B------:R-:W-:Y:S01]  /*10fd0*/  R2UR UR11, R11 ;  /* 0x000000000b0b72ca */ /* 0x000fe200000e0000 */
[----:B------:R-:W-:Y:S01]  /*10fe0*/  UIADD3.X UR7, URZ, UR49, URZ, UP0, !UPT ;  /* 0x000000313f077290 */ /* 0x000fe200087fe43f */
[----:B------:R-:W-:Y:S01]  /*10ff0*/  R2UR UR12, R6 ;  /* 0x00000000060c72ca */ /* 0x000fe200000e0000 */
[----:B------:R-:W-:Y:S01]  /*11000*/  UMOV UR14, 0x0 ;  /* 0x00000000000e7882 */ /* 0x000fe20000000000 */
[----:B-----5:R-:W-:Y:S01]  /*11010*/  R2UR UR13, R4 ;  /* 0x00000000040d72ca */ /* 0x020fe200000e0000 */
[----:B------:R-:W-:Y:S01]  /*11020*/  UMOV UR15, 0x14f00000 ;  /* 0x14f00000000f7882 */ /* 0x000fe20000000000 */
[----:B-12---:R-:W-:Y:S01]  /*11030*/  SHF.L.U32 R3, R18, 0x1f, RZ ;  /* 0x0000001f12037819 */ /* 0x006fe200000006ff */
[----:B------:R-:W-:Y:S01]  /*11040*/  UMOV UR10, URZ ;  /* 0x0000003f000a7c82 */ /* 0x000fe20008000000 */
[----:B------:R-:W-:Y:S01]  /*11050*/  LEA R2, R19, UR4, 0x3 ;  /* 0x0000000413027c11 */ /* 0x000fe2000f8e18ff */
[----:B------:R-:W-:-:S02]  /*11060*/  ULEA UR8, UR8, UR39, 0xe ;  /* 0x0000002708087291 */ /* 0x000fc4000f8e703f */
[----:B------:R-:W-:Y:S02]  /*11070*/  UIADD3 UR9, UR9, 0x16830, URZ ;  /* 0x0001683009097890 */ /* 0x000fe4000fffe03f */
[----:B------:R-:W-:Y:S02]  /*11080*/  USHF.L.U32 UR11, UR11, 0x7, URZ ;  /* 0x000000070b0b7899 */ /* 0x000fe4000800063f */
[----:B------:R-:W-:-:S09]  /*11090*/  UIADD3 UR8, UR8, 0xe400, URZ ;  /* 0x0000e40008087890 */ /* 0x000fd2000fffe03f */
[----:B------:R1:W-:Y:S01]  /*110a0*/  UTMALDG.4D [UR8], [UR6], desc[UR14] ;  /* 0x00000e08060075b4 */ /* 0x0003e20008019000 */
[----:B------:R-:W2:Y:S02]  /*110b0*/  SYNCS.PHASECHK.TRANS64.TRYWAIT P3, [R2+URZ+0x60], R3 ;  /* 0x00006003020075a7 */ /* 0x000ea4000806017f */
[----:B-12---:R-:W-:Y:S05]  /*110c0*/  @!P3 BRA `(.L_x_773) ;  /* 0x000000180064b947 */ /* 0x006fea0003800000 */
.L_x_817:
[----:B------:R-:W-:Y:S05]  /*110d0*/  @P2 BRA `(.L_x_774) ;  /* 0x0000000000182947 */ /* 0x000fea0003800000 */
[----:B------:R-:W-:Y:S01]  /*110e0*/  ISETP.NE.AND P2, PT, R23, RZ, PT ;  /* 0x000000ff1700720c */ /* 0x000fe20003f45270 */
[----:B-1----:R-:W-:Y:S01]  /*110f0*/  IMAD.MOV.U32 R3, RZ, RZ, 0x4000 ;  /* 0x00004000ff037424 */ /* 0x002fe200078e00ff */
[----:B------:R-:W-:-:S04]  /*11100*/  LEA R2, R19, UR39, 0x3 ;  /* 0x0000002713027c11 */ /* 0x000fc8000f8e18ff */
[----:B------:R2:W-:Y:S07]  /*11110*/  SYNCS.ARRIVE.TRANS64 RZ, [R2+URZ+0x16850], R3 ;  /* 0x0168500302ff79a7 */ /* 0x0005ee000800003f */
[----:B------:R-:W-:Y:S05]  /*11120*/  @!P2 BRA `(.L_x_774) ;  /* 0x000000000004a947 */ /* 0x000fea0003800000 */
[----:B------:R-:W-:Y:S01]  /*11130*/  BPT.TRAP 0x1 ;  /* 0x000000040000795c */ /* 0x000fe20000300000 */
.L_x_774:
        /* <DEDUP_REMOVED lines=9> */
[----:B------:R-:W-:Y:S02]  /*111d0*/  IMAD.MOV.U32 R9, RZ, RZ, R4 ;  /* 0x000000ffff097224 */ /* 0x000fe400078e0004 */
[----:B------:R-:W-:-:S02]  /*111e0*/  IMAD.MOV.U32 R7, RZ, RZ, R11 ;  /* 0x000000ffff077224 */ /* 0x000fc400078e000b */
[----:B------:R-:W-:Y:S02]  /*111f0*/  ULEA UR8, UR9, UR39, 0xe ;  /* 0x0000002709087291 */ /* 0x000fe4000f8e703f */
[----:B------:R-:W-:Y:S02]  /*11200*/  ULEA UR9, UR9, UR39, 0x3 ;  /* 0x0000002709097291 */ /* 0x000fe4000f8e183f */
[----:B------:R-:W-:Y:S02]  /*11210*/  USHF.L.U32 UR11, UR11, 0x7, URZ ;  /* 0x000000070b0b7899 */ /* 0x000fe4000800063f */
[----:B------:R-:W-:Y:S02]  /*11220*/  UIADD3 UR8, UR8, 0x400, URZ ;  /* 0x0000040008087890 */ /* 0x000fe4000fffe03f */
[----:B------:R-:W-:-:S09]  /*11230*/  UIADD3 UR9, UR9, 0x16850, URZ ;  /* 0x0001685009097890 */ /* 0x000fd2000fffe03f */
[----:B------:R3:W-:Y:S02]  /*11240*/  UTMALDG.4D [UR8], [UR4], desc[UR6] ;  /* 0x00000608040075b4 */ /* 0x0007e40008019000 */
[----:B---3--:R-:W-:Y:S01]  /*11250*/  NOP ;  /* 0x0000000000007918 */ /* 0x008fe20000000000 */
.L_x_769:
[----:B------:R-:W-:Y:S05]  /*11260*/  BSYNC B0 ;  /* 0x0000000000007941 */ /* 0x000fea0003800000 */
.L_x_768:
[----:B------:R-:W-:Y:S01]  /*11270*/  UIADD3 UR4, UR45, -0x3, URZ ;  /* 0xfffffffd2d047890 */ /* 0x000fe2000fffe03f */
[----:B------:R-:W-:Y:S02]  /*11280*/  IMAD.MOV.U32 R19, RZ, RZ, R12 ;  /* 0x000000ffff137224 */ /* 0x000fe400078e000c */
[----:B------:R-:W-:-:S03]  /*11290*/  IMAD.MOV.U32 R18, RZ, RZ, R13 ;  /* 0x000000ffff127224 */ /* 0x000fc600078e000d */
[----:B------:R-:W-:-:S07]  /*112a0*/  IMAD.U32 R11, RZ, RZ, UR4 ;  /* 0x00000004ff0b7e24 */ /* 0x000fce000f8e00ff */
.L_x_767:
[----:B------:R-:W-:Y:S01]  /*112b0*/  ULOP3.LUT UR4, URZ, UR45, URZ, 0x33, !UPT ;  /* 0x0000002d3f047292 */ /* 0x000fe2000f8e333f */
[----:B------:R-:W-:Y:S01]  /*112c0*/  VIADD R10, R10, 0xfffffffe ;  /* 0xfffffffe0a0a7836 */ /* 0x000fe20000000000 */
[----:B------:R-:W-:Y:S04]  /*112d0*/  BSSY B0, `(.L_x_766) ;  /* 0x00000af000007945 */ /* 0x000fe80003800000 */
[----:B------:R-:W-:-:S13]  /*112e0*/  ISETP.NE.AND P2, PT, R10, UR4, PT ;  /* 0x000000040a007c0c */ /* 0x000fda000bf45270 */
[----:B------:R-:W-:Y:S05]  /*112f0*/  @!P2 BRA `(.L_x_775) ;  /* 0x0000000800b0a947 */ /* 0x000fea0003800000 */
[----:B-12---:R-:W-:-:S07]  /*11300*/  IMAD.MOV.U32 R2, RZ, RZ, R9 ;  /* 0x000000ffff027224 */ /* 0x006fce00078e0009 */
.L_x_790:
[----:B------:R-:W-:Y:S01]  /*11310*/  VIADD R10, R19, 0x1 ;  /* 0x00000001130a7836 */ /* 0x000fe20000000000 */
[----:B------:R-:W-:Y:S05]  /*11320*/  YIELD ;  /* 0x0000000000007946 */ /* 0x000fea0003800000 */
[----:B------:R-:W-:Y:S01]  /*11330*/  ISETP.NE.AND P2, PT, R10, 0x2, PT ;  /* 0x000000020a00780c */ /* 0x000fe20003f45270 */
[----:B------:R-:W-:Y:S03]  /*11340*/  BSSY B1, `(.L_x_776) ;  /* 0x0000050000017945 */ /* 0x000fe60003800000 */
[----:B-12---:R-:W-:-:S02]  /*11350*/  SEL R3, RZ, 0x1, P2 ;  /* 0x00000001ff037807 */ /* 0x006fc40001000000 */
[----:B------:R-:W-:Y:S02]  /*11360*/  SEL R10, R10, RZ, P2 ;  /* 0x000000ff0a0a7207 */ /* 0x000fe40001000000 */
[----:B------:R-:W-:Y:S01]  /*11370*/  LOP3.LUT R12, R18, R3, RZ, 0x3c, !PT ;  /* 0x00000003120c7212 */ /* 0x000fe200078e3cff */
[----:B------:R-:W-:Y:S06]  /*11380*/  @!P6 BRA `(.L_x_777) ;  /* 0x00000004002ce947 */ /* 0x000fec0003800000 */
[----:B------:R-:W-:Y:S01]  /*11390*/  IMAD.MOV.U32 R14, RZ, RZ, R11 ;  /* 0x000000ffff0e7224 */ /* 0x000fe200078e000b */
[----:B------:R-:W-:Y:S06]  /*113a0*/  @!P0 BRA `(.L_x_778) ;  /* 0x0000000000488947 */ /* 0x000fec0003800000 */
[----:B------:R-:W1:Y:S01]  /*113b0*/  LDC R14, c[0x0][0x41c] ;  /* 0x00010700ff0e7b82 */ /* 0x000e620000000800 */
[----:B------:R-:W-:Y:S02]  /*113c0*/  IMAD.MOV.U32 R13, RZ, RZ, R11 ;  /* 0x000000ffff0d7224 */ /* 0x000fe400078e000b */
[----:B------:R-:W-:-:S04]  /*113d0*/  IMAD R15, R8, UR36, RZ ;  /* 0x00000024080f7c24 */ /* 0x000fc8000f8e02ff */
[----:B------:R-:W-:Y:S01]  /*113e0*/  IMAD R15, R0, UR37, R15 ;  /* 0x00000025000f7c24 */ /* 0x000fe2000f8e020f */
[----:B------:R-:W2:Y:S01]  /*113f0*/  LDC.64 R2, c[0x0][0x3f8] ;  /* 0x0000fe00ff027b82 */ /* 0x000ea20000000a00 */
        /* <DEDUP_REMOVED lines=8> */
[----:B--2---:R-:W-:-:S04]  /*11480*/  LEA R2, P2, R4, R2, 0x2 ;  /* 0x0000000204027211 */ /* 0x004fc800078410ff */
[----:B------:R-:W-:-:S05]  /*11490*/  LEA.HI.X R3, R4, R3, R5, 0x2, P2 ;  /* 0x0000000304037211 */ /* 0x000fca00010f1405 */
[----:B------:R1:W5:Y:S01]  /*114a0*/  LDG.E R2, desc[UR50][R2.64] ;  /* 0x0000003202027981 */ /* 0x000362000c1e1900 */
[----:B------:R-:W-:-:S04]  /*114b0*/  IMAD.MOV R4, RZ, RZ, -R13 ;  /* 0x000000ffff047224 */ /* 0x000fc800078e0a0d */
[----:B------:R-:W-:-:S07]  /*114c0*/  IMAD R14, R14, R4, R11 ;  /* 0x000000040e0e7224 */ /* 0x000fce00078e020b */
.L_x_778:
[----:B------:R-:W-:Y:S02]  /*114d0*/  LEA R4, R10, UR39, 0x3 ;  /* 0x000000270a047c11 */ /* 0x000fe4000f8e18ff */
[----:B-1----:R-:W-:Y:S02]  /*114e0*/  SHF.L.U32 R3, R12, 0x1f, RZ ;  /* 0x0000001f0c037819 */ /* 0x002fe400000006ff */
[----:B------:R-:W-:Y:S02]  /*114f0*/  ISETP.NE.AND P2, PT, R17, RZ, PT ;  /* 0x000000ff1100720c */ /* 0x000fe40003f45270 */
[----:B------:R-:W1:Y:S02]  /*11500*/  SYNCS.PHASECHK.TRANS64.TRYWAIT P3, [R4+URZ+0x16840], R3 ;  /* 0x01684003040075a7 */ /* 0x000e64000806017f */
[----:B-1----:R-:W-:Y:S09]  /*11510*/  @!P3 BRA `(.L_x_779) ;  /* 0x000000140064b947 */ /* 0x002ff20003800000 */
.L_x_818:
[----:B------:R-:W-:Y:S05]  /*11520*/  @P2 BRA `(.L_x_780) ;  /* 0x0000000000142947 */ /* 0x000fea0003800000 */
[----:B------:R-:W-:Y:S01]  /*11530*/  ISETP.NE.AND P3, PT, R23, RZ, PT ;  /* 0x000000ff1700720c */ /* 0x000fe20003f65270 */
[----:B-1----:R-:W-:-:S04]  /*11540*/  IMAD.MOV.U32 R3, RZ, RZ, 0x4000 ;  /* 0x00004000ff037424 */ /* 0x002fc800078e00ff */
[----:B------:R2:W-:Y:S08]  /*11550*/  SYNCS.ARRIVE.TRANS64 RZ, [R4+URZ+0x16830], R3 ;  /* 0x0168300304ff79a7 */ /* 0x0005f0000800003f */
[----:B------:R-:W-:Y:S05]  /*11560*/  @!P3 BRA `(.L_x_780) ;  /* 0x000000000004b947 */ /* 0x000fea0003800000 */
[----:B------:R-:W-:Y:S01]  /*11570*/  BPT.TRAP 0x1 ;  /* 0x000000040000795c */ /* 0x000fe20000300000 */
.L_x_780:
        /* <DEDUP_REMOVED lines=10> */
[----:B------:R-:W-:Y:S01]  /*11620*/  SHF.L.U32 R18, R18, 0x1f, RZ ;  /* 0x0000001f12127819 */ /* 0x000fe200000006ff */
[----:B------:R-:W-:Y:S01]  /*11630*/  UMOV UR10, URZ ;  /* 0x0000003f000a7c82 */ /* 0x000fe20008000000 */
[----:B-12---:R-:W-:Y:S01]  /*11640*/  LEA R3, R19, UR4, 0x3 ;  /* 0x0000000413037c11 */ /* 0x006fe2000f8e18ff */
[----:B------:R-:W-:-:S02]  /*11650*/  ULEA UR8, UR8, UR39, 0xe ;  /* 0x0000002708087291 */ /* 0x000fc4000f8e703f */
[----:B------:R-:W-:Y:S02]  /*11660*/  UIADD3 UR9, UR9, 0x16830, URZ ;  /* 0x0001683009097890 */ /* 0x000fe4000fffe03f */
[----:B------:R-:W-:Y:S02]  /*11670*/  USHF.L.U32 UR11, UR11, 0x7, URZ ;  /* 0x000000070b0b7899 */ /* 0x000fe4000800063f */
[----:B------:R-:W-:-:S09]  /*11680*/  UIADD3 UR8, UR8, 0xe400, URZ ;  /* 0x0000e40008087890 */ /* 0x000fd2000fffe03f */
[----:B------:R1:W-:Y:S01]  /*11690*/  UTMALDG.4D [UR8], [UR6], desc[UR14] ;  /* 0x00000e08060075b4 */ /* 0x0003e20008019000 */
[----:B------:R-:W2:Y:S02]  /*116a0*/  SYNCS.PHASECHK.TRANS64.TRYWAIT P3, [R3+URZ+0x60], R18 ;  /* 0x00006012030075a7 */ /* 0x000ea4000806017f */
[----:B-12---:R-:W-:Y:S05]  /*116b0*/  @!P3 BRA `(.L_x_781) ;  /* 0x000000140010b947 */ /* 0x006fea0003800000 */
.L_x_819:
[----:B------:R-:W-:Y:S05]  /*116c0*/  @P2 BRA `(.L_x_782) ;  /* 0x0000000000142947 */ /* 0x000fea0003800000 */
[----:B------:R-:W-:Y:S01]  /*116d0*/  ISETP.NE.AND P2, PT, R23, RZ, PT ;  /* 0x000000ff1700720c */ /* 0x000fe20003f45270 */
[----:B------:R-:W-:-:S04]  /*116e0*/  IMAD.MOV.U32 R4, RZ, RZ, 0x4000 ;  /* 0x00004000ff047424 */ /* 0x000fc800078e00ff */
[----:B------:R2:W-:Y:S08]  /*116f0*/  SYNCS.ARRIVE.TRANS64 RZ, [R3+URZ+0x50], R4 ;  /* 0x0000500403ff79a7 */ /* 0x0005f0000800003f */
[----:B------:R-:W-:Y:S05]  /*11700*/  @!P2 BRA `(.L_x_782) ;  /* 0x000000000004a947 */ /* 0x000fea0003800000 */
[----:B------:R-:W-:Y:S01]  /*11710*/  BPT.TRAP 0x1 ;  /* 0x000000040000795c */ /* 0x000fe20000300000 */
.L_x_782:
        /* <DEDUP_REMOVED lines=9> */
[----:B------:R-:W-:Y:S01]  /*117b0*/  UMOV UR10, URZ ;  /* 0x0000003f000a7c82 */ /* 0x000fe20008000000 */
[----:B------:R-:W-:-:S02]  /*117c0*/  IMAD.MOV.U32 R7, RZ, RZ, R14 ;  /* 0x000000ffff077224 */ /* 0x000fc400078e000e */
[----:B------:R-:W-:Y:S01]  /*117d0*/  IMAD.MOV.U32 R9, RZ, RZ, R2 ;  /* 0x000000ffff097224 */ /* 0x000fe200078e0002 */
[----:B------:R-:W-:Y:S02]  /*117e0*/  ULEA UR8, UR8, UR39, 0xe ;  /* 0x0000002708087291 */ /* 0x000fe4000f8e703f */
[----:B------:R-:W-:Y:S02]  /*117f0*/  USHF.L.U32 UR11, UR11, 0x7, URZ ;  /* 0x000000070b0b7899 */ /* 0x000fe4000800063f */
[----:B------:R-:W-:Y:S02]  /*11800*/  UIADD3 UR9, UR9, 0x50, URZ ;  /* 0x0000005009097890 */ /* 0x000fe4000fffe03f */
[----:B------:R-:W-:-:S09]  /*11810*/  UIADD3 UR8, UR8, 0x400, URZ ;  /* 0x0000040008087890 */ /* 0x000fd2000fffe03f */
[----:B------:R3:W-:Y:S02]  /*11820*/  UTMALDG.4D [UR8], [UR4], desc[UR6] ;  /* 0x00000608040075b4 */ /* 0x0007e40008019000 */
[----:B---3--:R-:W-:Y:S01]  /*11830*/  NOP ;  /* 0x0000000000007918 */ /* 0x008fe20000000000 */
.L_x_777:
[----:B------:R-:W-:Y:S05]  /*11840*/  BSYNC B1 ;  /* 0x0000000000017941 */ /* 0x000fea0003800000 */
.L_x_776:
[----:B------:R-:W-:Y:S01]  /*11850*/  VIADD R19, R10, 0x1 ;  /* 0x000000010a137836 */ /* 0x000fe20000000000 */
[----:B------:R-:W-:Y:S01]  /*11860*/  BSSY B1, `(.L_x_783) ;  /* 0x0000052000017945 */ /* 0x000fe20003800000 */
[----:B------:R-:W-:-:S03]  /*11870*/  VIADD R13, R11, 0xffffffff ;  /* 0xffffffff0b0d7836 */ /* 0x000fc60000000000 */
[----:B------:R-:W-:-:S04]  /*11880*/  ISETP.NE.AND P2, PT, R19, 0x2, PT ;  /* 0x000000021300780c */ /* 0x000fc80003f45270 */
[----:B-12---:R-:W-:Y:S02]  /*11890*/  SEL R3, RZ, 0x1, P2 ;  /* 0x00000001ff037807 */ /* 0x006fe40001000000 */
        /* <DEDUP_REMOVED lines=9> */
[----:B-1----:R-:W-:-:S13]  /*11930*/  ISETP.NE.AND P2, PT, R14, 0x1, PT ;  /* 0x000000010e00780c */ /* 0x002fda0003f45270 */
[----:B------:R-:W1:Y:S02]  /*11940*/  @P2 LDC.64 R2, c[0x0][0x420] ;  /* 0x00010800ff022b82 */ /* 0x000e640000000a00 */
[----:B-1----:R-:W-:-:S05]  /*11950*/  @P2 IMAD.HI.U32 R2, R13, R2, RZ ;  /* 0x000000020d022227 */ /* 0x002fca00078e00ff */
[----:B------:R-:W-:Y:S02]  /*11960*/  @P2 SHF.R.U32.HI R15, RZ, R3, R2 ;  /* 0x00000003ff0f2219 */ /* 0x000fe40000011602 */
[----:B------:R-:W1:Y:S02]  /*11970*/  LDC.64 R2, c[0x0][0x3f8] ;  /* 0x0000fe00ff027b82 */ /* 0x000e640000000a00 */
[--C-:B------:R-:W-:Y:S01]  /*11980*/  SHF.R.S32.HI R5, RZ, 0x1f, R15.reuse ;  /* 0x0000001fff057819 */ /* 0x100fe2000001140f */
[----:B------:R-:W-:-:S04]  /*11990*/  IMAD.MOV.U32 R4, RZ, RZ, R15 ;  /* 0x000000ffff047224 */ /* 0x000fc800078e000f */
[----:B------:R-:W-:-:S04]  /*119a0*/  IMAD.WIDE.U32 R4, R0, UR36, R4 ;  /* 0x0000002400047c25 */ /* 0x000fc8000f8e0004 */
[----:B------:R-:W-:Y:S01]  /*119b0*/  IMAD.IADD R5, R21, 0x1, R5 ;  /* 0x0000000115057824 */ /* 0x000fe200078e0205 */
[----:B-1----:R-:W-:-:S04]  /*119c0*/  LEA R2, P2, R4, R2, 0x2 ;  /* 0x0000000204027211 */ /* 0x002fc800078410ff */
[----:B------:R-:W-:-:S05]  /*119d0*/  LEA.HI.X R3, R4, R3, R5, 0x2, P2 ;  /* 0x0000000304037211 */ /* 0x000fca00010f1405 */
[----:B------:R1:W5:Y:S01]  /*119e0*/  LDG.E R2, desc[UR50][R2.64] ;  /* 0x0000003202027981 */ /* 0x000362000c1e1900 */
[----:B------:R-:W-:-:S04]  /*119f0*/  IMAD.MOV R4, RZ, RZ, -R15 ;  /* 0x000000ffff047224 */ /* 0x000fc800078e0a0f */
[----:B------:R-:W-:-:S07]  /*11a00*/  IMAD R14, R14, R4, R13 ;  /* 0x000000040e0e7224 */ /* 0x000fce00078e020d */
.L_x_785:
[----:B-1----:R-:W-:Y:S02]  /*11a10*/  LEA R3, R19, UR39, 0x3 ;  /* 0x0000002713037c11 */ /* 0x002fe4000f8e18ff */
[----:B------:R-:W-:Y:S02]  /*11a20*/  SHF.L.U32 R4, R18, 0x1f, RZ ;  /* 0x0000001f12047819 */ /* 0x000fe400000006ff */
[----:B------:R-:W-:Y:S02]  /*11a30*/  ISETP.NE.AND P2, PT, R17, RZ, PT ;  /* 0x000000ff1100720c */ /* 0x000fe40003f45270 */
[----:B------:R-:W1:Y:S02]  /*11a40*/  SYNCS.PHASECHK.TRANS64.TRYWAIT P3, [R3+URZ+0x16840], R4 ;  /* 0x01684004030075a7 */ /* 0x000e64000806017f */
[----:B-1----:R-:W-:Y:S09]  /*11a50*/  @!P3 BRA `(.L_x_786) ;  /* 0x00000010003cb947 */ /* 0x002ff20003800000 */
.L_x_820:
[----:B------:R-:W-:Y:S05]  /*11a60*/  @P2 BRA `(.L_x_787) ;  /* 0x0000000000142947 */ /* 0x000fea0003800000 */
[----:B------:R-:W-:Y:S01]  /*11a70*/  ISETP.NE.AND P3, PT, R23, RZ, PT ;  /* 0x000000ff1700720c */ /* 0x000fe20003f65270 */
[----:B-1----:R-:W-:-:S04]  /*11a80*/  IMAD.MOV.U32 R4, RZ, RZ, 0x4000 ;  /* 0x00004000ff047424 */ /* 0x002fc800078e00ff */
[----:B------:R2:W-:Y:S08]  /*11a90*/  SYNCS.ARRIVE.TRANS64 RZ, [R3+URZ+0x16830], R4 ;  /* 0x0168300403ff79a7 */ /* 0x0005f0000800003f */
[----:B------:R-:W-:Y:S05]  /*11aa0*/  @!P3 BRA `(.L_x_787) ;  /* 0x000000000004b947 */ /* 0x000fea0003800000 */
[----:B------:R-:W-:Y:S01]  /*11ab0*/  BPT.TRAP 0x1 ;  /* 0x000000040000795c */ /* 0x000fe20000300000 */
.L_x_787:
[----:B------:R-:W-:Y:S01]  /*11ac0*/  R2UR UR9, R19 ;  /* 0x00000000130972ca */ /* 0x000fe200000e0000 */
[----:B------:R-:W-:Y:S01]  /*11ad0*/  UIADD3 UR4, UR39, 0x16800, URZ ;  /* 0x0001680027047890 */ /* 0x000fe2000fffe03f */
[----:B------:R-:W-:Y:S01]  /*11ae0*/  R2UR UR11, R14 ;  /* 0x000000000e0b72ca */ /* 0x000fe200000e0000 */
[----:B------:R-:W-:Y:S01]  /*11af0*/  UIADD3 UR6, UP0, UR48, 0x370, URZ ;  /* 0x0000037030067890 */ /* 0x000fe2000ff1e03f */
[----:B------:R-:W-:Y:S01]  /*11b00*/  R2UR UR12, R6 ;  /* 0x00000000060c72ca */ /* 0x000fe200000e0000 */
[----:B------:R-:W-:Y:S01]  /*11b10*/  UMOV UR14, 0x0 ;  /* 0x00000000000e7882 */ /* 0x000fe20000000000 */
[----:B-----5:R-:W-:Y:S01]  /*11b20*/  R2UR UR13, R2 ;  /* 0x00000000020d72ca */ /* 0x020fe200000e0000 */
[----:B------:R-:W-:Y:S01]  /*11b30*/  UIADD3.X UR7, URZ, UR49, URZ, UP0, !UPT ;  /* 0x000000313f077290 */ /* 0x000fe200087fe43f */
[----:B------:R-:W-:Y:S01]  /*11b40*/  SHF.L.U32 R12, R12, 0x1f, RZ ;  /* 0x0000001f0c0c7819 */ /* 0x000fe200000006ff */
[----:B------:R-:W-:Y:S01]  /*11b50*/  UMOV UR15, 0x14f00000 ;  /* 0x14f00000000f7882 */ /* 0x000fe20000000000 */
[----:B-12---:R-:W-:Y:S01]  /*11b60*/  LEA R3, R10, UR4, 0x3 ;  /* 0x000000040a037c11 */ /* 0x006fe2000f8e18ff */
[----:B------:R-:W-:-:S02]  /*11b70*/  UMOV UR10, URZ ;  /* 0x0000003f000a7c82 */ /* 0x000fc40008000000 */
[----:B------:R-:W-:Y:S02]  /*11b80*/  ULEA UR8, UR9, UR39, 0xe ;  /* 0x0000002709087291 */ /* 0x000fe4000f8e703f */
[----:B------:R-:W-:Y:S02]  /*11b90*/  ULEA UR9, UR9, UR4, 0x3 ;  /* 0x0000000409097291 */ /* 0x000fe4000f8e183f */
[----:B------:R-:W-:Y:S02]  /*11ba0*/  USHF.L.U32 UR11, UR11, 0x7, URZ ;  /* 0x000000070b0b7899 */ /* 0x000fe4000800063f */
[----:B------:R-:W-:Y:S02]  /*11bb0*/  UIADD3 UR8, UR8, 0xe400, URZ ;  /* 0x0000e40008087890 */ /* 0x000fe4000fffe03f */
[----:B------:R-:W-:-:S09]  /*11bc0*/  UIADD3 UR9, UR9, 0x30, URZ ;  /* 0x0000003009097890 */ /* 0x000fd2000fffe03f */
[----:B------:R1:W-:Y:S01]  /*11bd0*/  UTMALDG.4D [UR8], [UR6], desc[UR14] ;  /* 0x00000e08060075b4 */ /* 0x0003e20008019000 */
[----:B------:R-:W2:Y:S02]  /*11be0*/  SYNCS.PHASECHK.TRANS64.TRYWAIT P3, [R3+URZ+0x60], R12 ;  /* 0x0000600c030075a7 */ /* 0x000ea4000806017f */
[----:B-12---:R-:W-:Y:S05]  /*11bf0*/  @!P3 BRA `(.L_x_788) ;  /* 0x0000000c00e8b947 */ /* 0x006fea0003800000 */
.L_x_821:
[----:B------:R-:W-:Y:S05]  /*11c00*/  @P2 BRA `(.L_x_789) ;  /* 0x0000000000142947 */ /* 0x000fea0003800000 */
[----:B------:R-:W-:Y:S01]  /*11c10*/  ISETP.NE.AND P2, PT, R23, RZ, PT ;  /* 0x000000ff1700720c */ /* 0x000fe20003f45270 */
[----:B------:R-:W-:-:S04]  /*11c20*/  IMAD.MOV.U32 R4, RZ, RZ, 0x4000 ;  /* 0x00004000ff047424 */ /* 0x000fc800078e00ff */
[----:B------:R2:W-:Y:S08]  /*11c30*/  SYNCS.ARRIVE.TRANS64 RZ, [R3+URZ+0x50], R4 ;  /* 0x0000500403ff79a7 */ /* 0x0005f0000800003f */
[----:B------:R-:W-:Y:S05]  /*11c40*/  @!P2 BRA `(.L_x_789) ;  /* 0x000000000004a947 */ /* 0x000fea0003800000 */
[----:B------:R-:W-:Y:S01]  /*11c50*/  BPT.TRAP 0x1 ;  /* 0x000000040000795c */ /* 0x000fe20000300000 */
.L_x_789:
        /* <DEDUP_REMOVED lines=18> */
.L_x_784:
[----:B------:R-:W-:Y:S05]  /*11d80*/  BSYNC B1 ;  /* 0x0000000000017941 */ /* 0x000fea0003800000 */
.L_x_783:
[----:B------:R-:W-:Y:S01]  /*11d90*/  ISETP.GT.AND P2, PT, R13, UR44, PT ;  /* 0x0000002c0d007c0c */ /* 0x000fe2000bf44270 */
[----:B------:R-:W-:-:S12]  /*11da0*/  VIADD R11, R11, 0xfffffffe ;  /* 0xfffffffe0b0b7836 */ /* 0x000fd80000000000 */
[----:B------:R-:W-:Y:S05]  /*11db0*/  @P2 BRA `(.L_x_790) ;  /* 0xfffffff400542947 */ /* 0x000fea000383ffff */
.L_x_775:
[----:B------:R-:W-:Y:S05]  /*11dc0*/  BSYNC B0 ;  /* 0x0000000000007941 */ /* 0x000fea0003800000 */
.L_x_766:
[----:B------:R-:W-:Y:S04]  /*11dd0*/  BSSY B0, `(.L_x_791) ;  /* 0x000000e000007945 */ /* 0x000fe80003800000 */
[----:B------:R-:W-:Y:S05]  /*11de0*/  @P1 BRA `(.L_x_792) ;  /* 0x0000000000301947 */ /* 0x000fea0003800000 */
[----:B------:R-:W3:Y:S01]  /*11df0*/  S2R R11, SR_LANEID ;  /* 0x00000000000b7919 */ /* 0x000ee20000000000 */
[----:B------:R-:W-:Y:S01]  /*11e00*/  VOTEU.ANY UR4, UPT, PT ;  /* 0x0000000000047886 */ /* 0x000fe200038e0100 */
[----:B-12---:R-:W1:Y:S01]  /*11e10*/  LDC.64 R2, c[0x0][0xdf0] ;  /* 0x00037c00ff027b82 */ /* 0x006e620000000a00 */
[----:B------:R-:W3:Y:S08]  /*11e20*/  FLO.U32 R0, UR4 ;  /* 0x0000000400007d00 */ /* 0x000ef000080e0000 */
[----:B------:R-:W1:Y:S01]  /*11e30*/  POPC R5, UR4 ;  /* 0x0000000400057d09 */ /* 0x000e620008000000 */
[----:B---3--:R-:W-:-:S13]  /*11e40*/  ISETP.EQ.U32.AND P0, PT, R0, R11, PT ;  /* 0x0000000b0000720c */ /* 0x008fda0003f02070 */
[----:B-1----:R-:W2:Y:S01]  /*11e50*/  @P0 ATOMG.E.ADD.STRONG.GPU PT, R3, desc[UR50][R2.64], R5 ;  /* 0x00000005020309a8 */ /* 0x002ea200081ee1f2 */
[----:B------:R-:W1:Y:S02]  /*11e60*/  S2R R4, SR_LTMASK ;  /* 0x0000000000047919 */ /* 0x000e640000003900 */
[----:B-1----:R-:W-:-:S04]  /*11e70*/  LOP3.LUT R4, R4, UR4, RZ, 0xc0, !PT ;  /* 0x0000000404047c12 */ /* 0x002fc8000f8ec0ff */
[----:B------:R-:W1:Y:S01]  /*11e80*/  POPC R11, R4 ;  /* 0x00000004000b7309 */ /* 0x000e620000000000 */
[----:B--2---:R-:W1:Y:S02]  /*11e90*/  SHFL.IDX PT, R0, R3, R0, 0x1f ;  /* 0x00001f0003007589 */ /* 0x004e6400000e0000 */
[----:B-1----:R-:W-:-:S07]  /*11ea0*/  IADD3 R22, R0, UR46, R11 ;  /* 0x0000002e00167c10 */ /* 0x002fce000fffe00b */
.L_x_792:
[----:B------:R-:W-:Y:S05]  /*11eb0*/  BSYNC B0 ;  /* 0x0000000000007941 */ /* 0x000fea0003800000 */
.L_x_791:
[----:B------:R-:W-:Y:S04]  /*11ec0*/  BSSY B0, `(.L_x_793) ;  /* 0x000001d000007945 */ /* 0x000fe80003800000 */
[----:B------:R-:W-:Y:S05]  /*11ed0*/  @!P6 BRA `(.L_x_794) ;  /* 0x00000000006ce947 */ /* 0x000fea0003800000 */
[----:B-12---:R-:W-:Y:S02]  /*11ee0*/  LEA R3, R19, UR39, 0x3 ;  /* 0x0000002713037c11 */ /* 0x006fe4000f8e18ff */
[----:B------:R-:W-:Y:S02]  /*11ef0*/  SHF.L.U32 R0, R18, 0x1f, RZ ;  /* 0x0000001f12007819 */ /* 0x000fe400000006ff */
[----:B------:R-:W-:Y:S02]  /*11f00*/  ISETP.NE.AND P1, PT, R17, RZ, PT ;  /* 0x000000ff1100720c */ /* 0x000fe40003f25270 */
[----:B------:R-:W1:Y:S02]  /*11f10*/  SYNCS.PHASECHK.TRANS64.TRYWAIT P0, [R3+URZ+0x16860], R0 ;  /* 0x01686000030075a7 */ /* 0x000e64000800017f */
[----:B-1----:R-:W-:Y:S09]  /*11f20*/  @!P0 BRA `(.L_x_795) ;  /* 0x0000000c00308947 */ /* 0x002ff20003800000 */
.L_x_822:
[----:B------:R-:W-:Y:S05]  /*11f30*/  @P1 BRA `(.L_x_796) ;  /* 0x0000000000141947 */ /* 0x000fea0003800000 */
[----:B------:R-:W-:Y:S01]  /*11f40*/  ISETP.NE.AND P0, PT, R23, RZ, PT ;  /* 0x000000ff1700720c */ /* 0x000fe20003f05270 */
[----:B-1----:R-:W-:-:S04]  /*11f50*/  IMAD.MOV.U32 R0, RZ, RZ, 0x4000 ;  /* 0x00004000ff007424 */ /* 0x002fc800078e00ff */
[----:B------:R2:W-:Y:S08]  /*11f60*/  SYNCS.ARRIVE.TRANS64 RZ, [R3+URZ+0x16850], R0 ;  /* 0x0168500003ff79a7 */ /* 0x0005f0000800003f */
[----:B------:R-:W-:Y:S05]  /*11f70*/  @!P0 BRA `(.L_x_796) ;  /* 0x0000000000048947 */ /* 0x000fea0003800000 */
[----:B------:R-:W-:Y:S01]  /*11f80*/  BPT.TRAP 0x1 ;  /* 0x000000040000795c */ /* 0x000fe20000300000 */
.L_x_796:
        /* <DEDUP_REMOVED lines=10> */
[----:B------:R-:W-:Y:S02]  /*12030*/  ULEA UR8, UR8, UR39, 0xe ;  /* 0x0000002708087291 */ /* 0x000fe4000f8e703f */
[----:B------:R-:W-:Y:S02]  /*12040*/  USHF.L.U32 UR11, UR11, 0x7, URZ ;  /* 0x000000070b0b7899 */ /* 0x000fe4000800063f */
[----:B------:R-:W-:Y:S02]  /*12050*/  UIADD3 UR9, UR9, 0x16850, URZ ;  /* 0x0001685009097890 */ /* 0x000fe4000fffe03f */
[----:B------:R-:W-:-:S09]  /*12060*/  UIADD3 UR8, UR8, 0x400, URZ ;  /* 0x0000040008087890 */ /* 0x000fd2000fffe03f */
[----:B------:R3:W-:Y:S02]  /*12070*/  UTMALDG.4D [UR8], [UR4], desc[UR6] ;  /* 0x00000608040075b4 */ /* 0x0007e40008019000 */
[----:B---3--:R-:W-:Y:S01]  /*12080*/  NOP ;  /* 0x0000000000007918 */ /* 0x008fe20000000000 */
.L_x_794:
[----:B------:R-:W-:Y:S05]  /*12090*/  BSYNC B0 ;  /* 0x0000000000007941 */ /* 0x000fea0003800000 */
.L_x_793:
[----:B------:R-:W-:Y:S02]  /*120a0*/  VIADD R19, R19, 0x1 ;  /* 0x0000000113137836 */ /* 0x000fe40000000000 */
[----:B--2---:R-:W-:-:S03]  /*120b0*/  IMAD.MOV.U32 R13, RZ, RZ, R22 ;  /* 0x000000ffff0d7224 */ /* 0x004fc600078e0016 */
[----:B------:R-:W-:-:S04]  /*120c0*/  ISETP.NE.AND P0, PT, R19, 0x2, PT ;  /* 0x000000021300780c */ /* 0x000fc80003f05270 */
[----:B-1----:R-:W-:Y:S02]  /*120d0*/  SEL R3, RZ, 0x1, P0 ;  /* 0x00000001ff037807 */ /* 0x002fe40000000000 */
[----:B------:R-:W-:Y:S02]  /*120e0*/  SEL R19, R19, RZ, P0 ;  /* 0x000000ff13137207 */ /* 0x000fe40000000000 */
[----:B------:R-:W-:-:S07]  /*120f0*/  LOP3.LUT R18, R18, R3, RZ, 0x3c, !PT ;  /* 0x0000000312127212 */ /* 0x000fce00078e3cff */
.L_x_755:
[----:B------:R-:W-:Y:S05]  /*12100*/  BSYNC B6 ;  /* 0x0000000000067941 */ /* 0x000fea0003800000 */
.L_x_753:
[----:B------:R-:W-:-:S03]  /*12110*/  UMOV UR4, 0xffffffff ;  /* 0xffffffff00047882 */ /* 0x000fc60000000000 */
[----:B------:R-:W-:Y:S05]  /*12120*/  BRA.DIV UR4, `(.L_x_797) ;  /* 0x0000000a04c47947 */ /* 0x000fea000b800000 */
[----:B------:R1:W2:Y:S02]  /*12130*/  SHFL.IDX PT, R14, R13, RZ, 0x1f ;  /* 0x00001fff0d0e7589 */ /* 0x0002a400000e0000 */
.L_x_825:
[----:B------:R-:W-:Y:S01]  /*12140*/  ISETP.NE.AND P0, PT, R23, RZ, PT ;  /* 0x000000ff1700720c */ /* 0x000fe20003f05270 */
[----:B------:R-:W-:Y:S05]  /*12150*/  WARPSYNC.ALL ;  /* 0x0000000000007948 */ /* 0x000fea0003800000 */
[----:B------:R-:W-:Y:S01]  /*12160*/  BAR.SYNC.DEFER_BLOCKING 0x4, 0x1a0 ;  /* 0x0106800000007b1d */ /* 0x000fe20000010000 */
[----:B--2---:R-:W-:-:S05]  /*12170*/  IMAD.MOV.U32 R22, RZ, RZ, R14 ;  /* 0x000000ffff167224 */ /* 0x004fca00078e000e */
[----:B------:R-:W-:Y:S01]  /*12180*/  ULDC UR4, c[0x0][0xda8] ;  /* 0x00036a0000047ab9 */ /* 0x000fe20000000800 */
[----:B------:R-:W-:Y:S01]  /*12190*/  @!P0 MOV R0, 0x400 ;  /* 0x0000040000008802 */ /* 0x000fe20000000f00 */
[----:B------:R-:W2:Y:S03]  /*121a0*/  @!P0 S2R R3, SR_CgaCtaId ;  /* 0x0000000000038919 */ /* 0x000ea60000008800 */
[----:B--2---:R-:W-:-:S05]  /*121b0*/  @!P0 LEA R0, R3, R0, 0x18 ;  /* 0x0000000003008211 */ /* 0x004fca00078ec0ff */
[----:B------:R2:W-:Y:S01]  /*121c0*/  @!P0 STS [R0+0x168d0], R13 ;  /* 0x0168d00d00008388 */ /* 0x0005e20000000800 */
[----:B------:R-:W-:Y:S06]  /*121d0*/  BAR.ARV 0x5, 0x1a0 ;  /* 0x0146800000007b1d */ /* 0x000fec0000002000 */
[----:B------:R-:W-:-:S13]  /*121e0*/  ISETP.GE.AND P0, PT, R22, UR4, PT ;  /* 0x0000000416007c0c */ /* 0x000fda000bf06270 */
[----:B--2---:R-:W-:Y:S05]  /*121f0*/  @!P0 BRA `(.L_x_798) ;  /* 0xffffffd400fc8947 */ /* 0x004fea000383ffff */
.L_x_744:
[----:B------:R-:W2:Y:S01]  /*12200*/  S2R R3, SR_CgaCtaId ;  /* 0x0000000000037919 */ /* 0x000ea20000008800 */
[----:B------:R-:W-:Y:S01]  /*12210*/  UIADD3 UR47, UR47, 0x1, URZ ;  /* 0x000000012f2f7890 */ /* 0x000fe2000fffe03f */
[----:B------:R-:W-:-:S03]  /*12220*/  MOV R0, 0x400 ;  /* 0x0000040000007802 */ /* 0x000fc60000000f00 */
[----:B------:R-:W-:-:S04]  /*12230*/  ULEA.HI UR4, UR47, UR47, URZ, 0x1 ;  /* 0x0000002f2f047291 */ /* 0x000fc8000f8f083f */
[----:B------:R-:W-:-:S04]  /*12240*/  ULOP3.LUT UR4, UR4, 0xfffffffe, URZ, 0xc0, !UPT ;  /* 0xfffffffe04047892 */ /* 0x000fc8000f8ec03f */
[----:B------:R-:W-:-:S06]  /*12250*/  UIADD3 UR4, UR47, -UR4, URZ ;  /* 0x800000042f047290 */ /* 0x000fcc000fffe03f */
[----:B------:R-:W-:Y:S01]  /*12260*/  IMAD.U32 R2, RZ, RZ, UR4 ;  /* 0x00000004ff027e24 */ /* 0x000fe2000f8e00ff */
[----:B--2---:R-:W-:-:S04]  /*12270*/  LEA R9, R3, R0, 0x18 ;  /* 0x0000000003097211 */ /* 0x004fc800078ec0ff */
[----:B------:R-:W-:-:S04]  /*12280*/  SHF.L.U32 R0, R2, 0x1f, RZ ;  /* 0x0000001f02007819 */ /* 0x000fc800000006ff */
[----:B------:R-:W2:Y:S02]  /*12290*/  SYNCS.PHASECHK.TRANS64.TRYWAIT P0, [R9+URZ+0x16820], R0 ;  /* 0x01682000090075a7 */ /* 0x000ea4000800017f */
[----:B--2---:R-:W-:Y:S05]  /*122a0*/  @!P0 BRA `(.L_x_799) ;  /* 0x0000000800888947 */ /* 0x004fea0003800000 */
.L_x_826:
[----:B------:R-:W3:Y:S02]  /*122b0*/  SHFL.IDX PT, R16, R16, RZ, 0x1f ;  /* 0x00001fff10107589 */ /* 0x000ee400000e0000 */
[----:B---3--:R-:W-:-:S13]  /*122c0*/  ISETP.NE.AND P0, PT, R16, RZ, PT ;  /* 0x000000ff1000720c */ /* 0x008fda0003f05270 */
[----:B------:R-:W-:Y:S05]  /*122d0*/  @P0 EXIT ;  /* 0x000000000000094d */ /* 0x000fea0003800000 */
[----:B------:R-:W-:Y:S01]  /*122e0*/  ELECT P0, URZ, PT ;  /* 0x00000000003f782f */ /* 0x000fe20003800000 */
[----:B------:R-:W-:-:S12]  /*122f0*/  BSSY B0, `(.L_x_800) ;  /* 0x0000020000007945 */ /* 0x000fd80003800000 */
[----:B------:R-:W-:Y:S05]  /*12300*/  @!P0 BRA `(.L_x_801) ;  /* 0x0000000000788947 */ /* 0x000fea0003800000 */
[----:B------:R-:W-:-:S06]  /*12310*/  ULOP3.LUT UR4, UR38, 0x2, URZ, 0xfc, !UPT ;  /* 0x0000000226047892 */ /* 0x000fcc000f8efc3f */
[----:B--2---:R-:W-:-:S05]  /*12320*/  IMAD.U32 R0, RZ, RZ, UR4 ;  /* 0x00000004ff007e24 */ /* 0x004fca000f8e00ff */
[----:B------:R-:W-:-:S13]  /*12330*/  ISETP.NE.AND P2, PT, R0, 0x3, PT ;  /* 0x000000030000780c */ /* 0x000fda0003f45270 */
[----:B------:R-:W-:Y:S05]  /*12340*/  @!P2 BRA `(.L_x_802) ;  /* 0x000000000004a947 */ /* 0x000fea0003800000 */
[----:B------:R-:W-:Y:S01]  /*12350*/  BPT.TRAP 0x1 ;  /* 0x000000040000795c */ /* 0x000fe20000300000 */
.L_x_802:
[----:B------:R-:W-:Y:S01]  /*12360*/  VIADD R0, R9, 0x16840 ;  /* 0x0001684009007836 */ /* 0x000fe20000000000 */
[----:B------:R-:W-:Y:S01]  /*12370*/  SHF.L.U32 R4, R18, 0x1f, RZ ;  /* 0x0000001f12047819 */ /* 0x000fe200000006ff */
[C---:B------:R-:W-:Y:S02]  /*12380*/  VIADD R2, R19.reuse, 0x1 ;  /* 0x0000000113027836 */ /* 0x040fe40000000000 */
[----:B------:R-:W-:-:S03]  /*12390*/  IMAD R5, R19, 0x8, R0 ;  /* 0x0000000813057824 */ /* 0x000fc600078e0200 */
[C---:B------:R-:W-:Y:S01]  /*123a0*/  ISETP.NE.AND P1, PT, R2.reuse, 0x2, PT ;  /* 0x000000020200780c */ /* 0x040fe20003f25270 */
[----:B------:R-:W2:Y:S03]  /*123b0*/  SYNCS.PHASECHK.TRANS64.TRYWAIT P0, [R5+URZ], R4 ;  /* 0x00000004050075a7 */ /* 0x000ea6000800017f */
[----:B------:R-:W-:Y:S02]  /*123c0*/  SEL R3, RZ, 0x1, P1 ;  /* 0x00000001ff037807 */ /* 0x000fe40000800000 */
[----:B------:R-:W-:Y:S02]  /*123d0*/  SEL R7, R2, RZ, P1 ;  /* 0x000000ff02077207 */ /* 0x000fe40000800000 */
[----:B------:R-:W-:-:S03]  /*123e0*/  LOP3.LUT R2, R18, R3, RZ, 0x3c, !PT ;  /* 0x0000000312027212 */ /* 0x000fc600078e3cff */
[----:B------:R-:W-:Y:S01]  /*123f0*/  IMAD R3, R7, 0x8, R0 ;  /* 0x0000000807037824 */ /* 0x000fe200078e0200 */
[----:B------:R-:W-:Y:S01]  /*12400*/  SHF.L.U32 R2, R2, 0x1f, RZ ;  /* 0x0000001f02027819 */ /* 0x000fe200000006ff */
[----:B--2---:R-:W-:Y:S06]  /*12410*/  @!P0 BRA `(.L_x_803) ;  /* 0x0000000800408947 */ /* 0x004fec0003800000 */
.L_x_827:
[----:B------:R-:W3:Y:S02]  /*12420*/  SYNCS.PHASECHK.TRANS64.TRYWAIT P0, [R3+URZ], R2 ;  /* 0x00000002030075a7 */ /* 0x000ee4000800017f */
[----:B---3--:R-:W-:Y:S05]  /*12430*/  @!P0 BRA `(.L_x_804) ;  /* 0x00000008004c8947 */ /* 0x008fea0003800000 */
.L_x_828:
[----:B------:R-:W-:Y:S05]  /*12440*/  @!P2 BRA `(.L_x_805) ;  /* 0x000000000004a947 */ /* 0x000fea0003800000 */
[----:B------:R-:W-:Y:S01]  /*12450*/  BPT.TRAP 0x1 ;  /* 0x000000040000795c */ /* 0x000fe20000300000 */
.L_x_805:
[----:B------:R-:W-:-:S04]  /*12460*/  VIADD R0, R9, 0x16860 ;  /* 0x0001686009007836 */ /* 0x000fc80000000000 */
[----:B------:R-:W-:-:S04]  /*12470*/  IMAD R19, R19, 0x8, R0 ;  /* 0x0000000813137824 */ /* 0x000fc800078e0200 */
[----:B------:R-:W4:Y:S02]  /*12480*/  SYNCS.PHASECHK.TRANS64.TRYWAIT P0, [R19+URZ], R4 ;  /* 0x00000004130075a7 */ /* 0x000f24000800017f */
[----:B----4-:R-:W-:Y:S05]  /*12490*/  @!P0 BRA `(.L_x_806) ;  /* 0x0000000800488947 */ /* 0x010fea0003800000 */
.L_x_829:
[----:B------:R-:W-:-:S07]  /*124a0*/  IMAD R7, R7, 0x8, R0 ;  /* 0x0000000807077824 */ /* 0x000fce00078e0200 */
.L_x_807:
[----:B------:R1:W1:Y:S02]  /*124b0*/  SYNCS.PHASECHK.TRANS64.TRYWAIT P0, [R7+URZ], R2 ;  /* 0x00000002070075a7 */ /* 0x000264000800017f */
[----:B-1----:R-:W-:Y:S05]  /*124c0*/  @!P0 NANOSLEEP.SYNCS 0x989680 ;  /* 0x009896800000895d */ /* 0x002fea0003900000 */
[----:B------:R-:W1:Y:S02]  /*124d0*/  @!P0 SYNCS.PHASECHK.TRANS64 P0, [R7+URZ], R2 ;  /* 0x00000002070085a7 */ /* 0x000e64000800007f */
[----:B-1----:R-:W-:Y:S05]  /*124e0*/  @!P0 BRA `(.L_x_807) ;  /* 0xfffffffc00f08947 */ /* 0x002fea000383ffff */
.L_x_801:
[----:B------:R-:W-:Y:S05]  /*124f0*/  BSYNC B0 ;  /* 0x0000000000007941 */ /* 0x000fea0003800000 */
.L_x_800:
[----:B------:R-:W-:Y:S05]  /*12500*/  EXIT ;  /* 0x000000000000794d */ /* 0x000fea0003800000 */
.L_x_661:
[----:B-1----:R-:W-:-:S04]  /*12510*/  IMAD.U32 R3, RZ, RZ, UR40 ;  /* 0x00000028ff037e24 */ /* 0x002fc8000f8e00ff */
[----:B------:R1:W2:Y:S03]  /*12520*/  SYNCS.PHASECHK.TRANS64.TRYWAIT P1, [R3+URZ+0x16800], R0 ;  /* 0x01680000030075a7 */ /* 0x0002a6000802017f */
[----:B--2---:R-:W-:Y:S05]  /*12530*/  @!P1 NANOSLEEP.SYNCS 0x989680 ;  /* 0x009896800000995d */ /* 0x004fea0003900000 */
[----:B------:R-:W2:Y:S02]  /*12540*/  @!P1 SYNCS.PHASECHK.TRANS64 P1, [R3+URZ+0x16800], R0 ;  /* 0x01680000030095a7 */ /* 0x000ea4000802007f */
[----:B--2---:R-:W-:Y:S05]  /*12550*/  @!P1 BRA `(.L_x_661) ;  /* 0xfffffffc00ec9947 */ /* 0x004fea000383ffff */
[----:B------:R-:W-:Y:S05]  /*12560*/  BRA `(.L_x_808) ;  /* 0xfffffef000b87947 */ /* 0x000fea000383ffff */
.L_x_665:
[----:B--2---:R2:W3:Y:S02]  /*12570*/  SYNCS.PHASECHK.TRANS64.TRYWAIT P2, [R3+URZ+0x16830], R0 ;  /* 0x01683000030075a7 */ /* 0x0044e4000804017f */
[----:B---3--:R-:W-:Y:S05]  /*12580*/  @!P2 NANOSLEEP.SYNCS 0x989680 ;  /* 0x009896800000a95d */ /* 0x008fea0003900000 */
[----:B------:R-:W3:Y:S02]  /*12590*/  @!P2 SYNCS.PHASECHK.TRANS64 P2, [R3+URZ+0x16830], R0 ;  /* 0x016830000300a5a7 */ /* 0x000ee4000804007f */
[----:B---3--:R-:W-:Y:S05]  /*125a0*/  @!P2 BRA `(.L_x_665) ;  /* 0xfffffffc00f0a947 */ /* 0x008fea000383ffff */
[----:B------:R-:W-:Y:S05]  /*125b0*/  BRA `(.L_x_664) ;  /* 0xfffffef000d87947 */ /* 0x000fea000383ffff */
.L_x_681:
[----:B--2---:R-:W-:-:S04]  /*125c0*/  IMAD.U32 R12, RZ, RZ, UR6 ;  /* 0x00000006ff0c7e24 */ /* 0x004fc8000f8e00ff */
[----:B------:R2:W3:Y:S03]  /*125d0*/  SYNCS.PHASECHK.TRANS64.TRYWAIT P2, [R12+URZ+0x16830], R11 ;  /* 0x0168300b0c0075a7 */ /* 0x0004e6000804017f */
[----:B---3--:R-:W-:Y:S05]  /*125e0*/  @!P2 NANOSLEEP.SYNCS 0x989680 ;  /* 0x009896800000a95d */ /* 0x008fea0003900000 */
[----:B------:R-:W3:Y:S02]  /*125f0*/  @!P2 SYNCS.PHASECHK.TRANS64 P2, [R12+URZ+0x16830], R11 ;  /* 0x0168300b0c00a5a7 */ /* 0x000ee4000804007f */
[----:B---3--:R-:W-:Y:S05]  /*12600*/  @!P2 BRA `(.L_x_681) ;  /* 0xfffffffc00eca947 */ /* 0x008fea000383ffff */
[----:B------:R-:W-:Y:S05]  /*12610*/  BRA `(.L_x_678) ;  /* 0xffffff2c00107947 */ /* 0x000fea000383ffff */
.L_x_685:
[----:B--2---:R-:W-:-:S04]  /*12620*/  IMAD.U32 R12, RZ, RZ, UR6 ;  /* 0x00000006ff0c7e24 */ /* 0x004fc8000f8e00ff */
[----:B------:R2:W3:Y:S03]  /*12630*/  SYNCS.PHASECHK.TRANS64.TRYWAIT P2, [R12+URZ+0x16850], R11 ;  /* 0x0168500b0c0075a7 */ /* 0x0004e6000804017f */
[----:B---3--:R-:W-:Y:S05]  /*12640*/  @!P2 NANOSLEEP.SYNCS 0x989680 ;  /* 0x009896800000a95d */ /* 0x008fea0003900000 */
[----:B------:R-:W3:Y:S02]  /*12650*/  @!P2 SYNCS.PHASECHK.TRANS64 P2, [R12+URZ+0x16850], R11 ;  /* 0x0168500b0c00a5a7 */ /* 0x000ee4000804007f */
[----:B---3--:R-:W-:Y:S05]  /*12660*/  @!P2 BRA `(.L_x_685) ;  /* 0xfffffffc00eca947 */ /* 0x008fea000383ffff */
[----:B------:R-:W-:Y:S05]  /*12670*/  BRA `(.L_x_682) ;  /* 0xffffff2c00807947 */ /* 0x000fea000383ffff */
.L_x_702:
[----:B--2---:R-:W-:-:S04]  /*12680*/  IMAD.U32 R13, RZ, RZ, UR6 ;  /* 0x00000006ff0d7e24 */ /* 0x004fc8000f8e00ff */
[----:B------:R2:W3:Y:S03]  /*12690*/  SYNCS.PHASECHK.TRANS64.TRYWAIT P2, [R13+URZ+0x16830], R8 ;  /* 0x016830080d0075a7 */ /* 0x0004e6000804017f */
[----:B---3--:R-:W-:Y:S05]  /*126a0*/  @!P2 NANOSLEEP.SYNCS 0x989680 ;  /* 0x009896800000a95d */ /* 0x008fea0003900000 */
[----:B------:R-:W3:Y:S02]  /*126b0*/  @!P2 SYNCS.PHASECHK.TRANS64 P2, [R13+URZ+0x16830], R8 ;  /* 0x016830080d00a5a7 */ /* 0x000ee4000804007f */
[----:B---3--:R-:W-:Y:S05]  /*126c0*/  @!P2 BRA `(.L_x_702) ;  /* 0xfffffffc00eca947 */ /* 0x008fea000383ffff */
[----:B------:R-:W-:Y:S05]  /*126d0*/  BRA `(.L_x_699) ;  /* 0xffffff6000a87947 */ /* 0x000fea000383ffff */
.L_x_706:
[----:B--2---:R-:W-:-:S04]  /*126e0*/  IMAD.U32 R13, RZ, RZ, UR6 ;  /* 0x00000006ff0d7e24 */ /* 0x004fc8000f8e00ff */
[----:B------:R2:W3:Y:S03]  /*126f0*/  SYNCS.PHASECHK.TRANS64.TRYWAIT P2, [R13+URZ+0x16850], R8 ;  /* 0x016850080d0075a7 */ /* 0x0004e6000804017f */
[----:B---3--:R-:W-:Y:S05]  /*12700*/  @!P2 NANOSLEEP.SYNCS 0x989680 ;  /* 0x009896800000a95d */ /* 0x008fea0003900000 */
[----:B------:R-:W3:Y:S02]  /*12710*/  @!P2 SYNCS.PHASECHK.TRANS64 P2, [R13+URZ+0x16850], R8 ;  /* 0x016850080d00a5a7 */ /* 0x000ee4000804007f */
[----:B---3--:R-:W-:Y:S05]  /*12720*/  @!P2 BRA `(.L_x_706) ;  /* 0xfffffffc00eca947 */ /* 0x008fea000383ffff */
[----:B------:R-:W-:Y:S05]  /*12730*/  BRA `(.L_x_703) ;  /* 0xffffff6400187947 */ /* 0x000fea000383ffff */
.L_x_712:
[----:B--2---:R-:W-:-:S04]  /*12740*/  IMAD.U32 R13, RZ, RZ, UR6 ;  /* 0x00000006ff0d7e24 */ /* 0x004fc8000f8e00ff */
[----:B------:R2:W3:Y:S03]  /*12750*/  SYNCS.PHASECHK.TRANS64.TRYWAIT P2, [R13+URZ+0x16830], R8 ;  /* 0x016830080d0075a7 */ /* 0x0004e6000804017f */
[----:B---3--:R-:W-:Y:S05]  /*12760*/  @!P2 NANOSLEEP.SYNCS 0x989680 ;  /* 0x009896800000a95d */ /* 0x008fea0003900000 */
[----:B------:R-:W3:Y:S02]  /*12770*/  @!P2 SYNCS.PHASECHK.TRANS64 P2, [R13+URZ+0x16830], R8 ;  /* 0x016830080d00a5a7 */ /* 0x000ee4000804007f */
[----:B---3--:R-:W-:Y:S05]  /*12780*/  @!P2 BRA `(.L_x_712) ;  /* 0xfffffffc00eca947 */ /* 0x008fea000383ffff */
[----:B------:R-:W-:Y:S05]  /*12790*/  BRA `(.L_x_709) ;  /* 0xffffff8400bc7947 */ /* 0x000fea000383ffff */
.L_x_716:
[----:B--2---:R-:W-:-:S04]  /*127a0*/  IMAD.U32 R13, RZ, RZ, UR6 ;  /* 0x00000006ff0d7e24 */ /* 0x004fc8000f8e00ff */
[----:B------:R2:W3:Y:S03]  /*127b0*/  SYNCS.PHASECHK.TRANS64.TRYWAIT P2, [R13+URZ+0x16850], R8 ;  /* 0x016850080d0075a7 */ /* 0x0004e6000804017f */
[----:B---3--:R-:W-:Y:S05]  /*127c0*/  @!P2 NANOSLEEP.SYNCS 0x989680 ;  /* 0x009896800000a95d */ /* 0x008fea0003900000 */
[----:B------:R-:W3:Y:S02]  /*127d0*/  @!P2 SYNCS.PHASECHK.TRANS64 P2, [R13+URZ+0x16850], R8 ;  /* 0x016850080d00a5a7 */ /* 0x000ee4000804007f */
[----:B---3--:R-:W-:Y:S05]  /*127e0*/  @!P2 BRA `(.L_x_716) ;  /* 0xfffffffc00eca947 */ /* 0x008fea000383ffff */
[----:B------:R-:W-:Y:S05]  /*127f0*/  BRA `(.L_x_713) ;  /* 0xffffff88002c7947 */ /* 0x000fea000383ffff */
.L_x_729:
[----:B--2---:R-:W-:-:S04]  /*12800*/  IMAD.U32 R3, RZ, RZ, UR5 ;  /* 0x00000005ff037e24 */ /* 0x004fc8000f8e00ff */
[----:B------:R2:W3:Y:S03]  /*12810*/  SYNCS.PHASECHK.TRANS64.TRYWAIT P0, [R3+URZ+0x16850], R0 ;  /* 0x01685000030075a7 */ /* 0x0004e6000800017f */
[----:B---3--:R-:W-:Y:S05]  /*12820*/  @!P0 NANOSLEEP.SYNCS 0x989680 ;  /* 0x009896800000895d */ /* 0x008fea0003900000 */
[----:B------:R-:W3:Y:S02]  /*12830*/  @!P0 SYNCS.PHASECHK.TRANS64 P0, [R3+URZ+0x16850], R0 ;  /* 0x01685000030085a7 */ /* 0x000ee4000800007f */
[----:B---3--:R-:W-:Y:S05]  /*12840*/  @!P0 BRA `(.L_x_729) ;  /* 0xfffffffc00ec8947 */ /* 0x008fea000383ffff */
[----:B------:R-:W-:Y:S05]  /*12850*/  BRA `(.L_x_728) ;  /* 0xffffffb800907947 */ /* 0x000fea000383ffff */
.L_x_759:
[----:B------:R-:W-:Y:S02]  /*12860*/  IMAD.MOV.U32 R13, RZ, RZ, R16 ;  /* 0x000000ffff0d7224 */ /* 0x000fe400078e0010 */
[----:B------:R-:W-:Y:S02]  /*12870*/  IMAD.MOV.U32 R12, RZ, RZ, RZ ;  /* 0x000000ffff0c7224 */ /* 0x000fe400078e00ff */
[----:B------:R-:W-:Y:S02]  /*12880*/  IMAD.MOV.U32 R11, RZ, RZ, 0x1f ;  /* 0x0000001fff0b7424 */ /* 0x000fe400078e00ff */
[----:B------:R-:W-:-:S07]  /*12890*/  IMAD.MOV.U32 R15, RZ, RZ, -0x1 ;  /* 0xffffffffff0f7424 */ /* 0x000fce00078e00ff */
[----:B------:R-:W-:Y:S05]  /*128a0*/  WARPSYNC.COLLECTIVE R15, `(.L_x_809) ;  /* 0x000000000f087348 */ /* 0x000fea0003c00000 */
[----:B------:R1:W2:Y:S02]  /*128b0*/  SHFL.IDX P6, R14, R13, R12, R11 ;  /* 0x0000000c0d0e7389 */ /* 0x0002a400000c000b */
[----:B-12---:R-:W-:Y:S01]  /*128c0*/  ENDCOLLECTIVE ;  /* 0x000000000000791b */ /* 0x006fe20003800000 */
.L_x_809:
[----:B------:R-:W-:Y:S05]  /*128d0*/  BRA `(.L_x_810) ;  /* 0xffffffdc00b07947 */ /* 0x000fea000383ffff */
.L_x_760:
[----:B------:R-:W-:Y:S01]  /*128e0*/  BSSY B0, `(.L_x_811) ;  /* 0x0000006000007945 */ /* 0x000fe20003800000 */
[----:B------:R-:W-:-:S07]  /*128f0*/  IMAD.MOV.U32 R15, RZ, RZ, -0x1 ;  /* 0xffffffffff0f7424 */ /* 0x000fce00078e00ff */
[----:B------:R-:W-:Y:S05]  /*12900*/  WARPSYNC.COLLECTIVE R15, `(.L_x_812) ;  /* 0x000000000f0c7348 */ /* 0x000fea0003c00000 */
[----:B------:R-:W-:Y:S02]  /*12910*/  ELECT P6, UR62, PT ;  /* 0x00000000003e782f */ /* 0x000fe400038c0000 */
[----:B------:R-:W-:Y:S01]  /*12920*/  MOV R14, UR62 ;  /* 0x0000003e000e7c02 */ /* 0x000fe20008000f00 */
[----:B------:R-:W-:Y:S10]  /*12930*/  ENDCOLLECTIVE ;  /* 0x000000000000791b */ /* 0x000ff40003800000 */
.L_x_812:
[----:B------:R-:W-:Y:S05]  /*12940*/  BSYNC B0 ;  /* 0x0000000000007941 */ /* 0x000fea0003800000 */
.L_x_811:
[----:B------:R-:W-:Y:S05]  /*12950*/  BRA `(.L_x_813) ;  /* 0xffffffdc00a07947 */ /* 0x000fea000383ffff */
.L_x_763:
[----:B--2---:R2:W3:Y:S02]  /*12960*/  SYNCS.PHASECHK.TRANS64.TRYWAIT P2, [R13+URZ+0x16840], R12 ;  /* 0x0168400c0d0075a7 */ /* 0x0044e4000804017f */
[----:B---3--:R-:W-:Y:S05]  /*12970*/  @!P2 NANOSLEEP.SYNCS 0x989680 ;  /* 0x009896800000a95d */ /* 0x008fea0003900000 */
[----:B------:R-:W3:Y:S02]  /*12980*/  @!P2 SYNCS.PHASECHK.TRANS64 P2, [R13+URZ+0x16840], R12 ;  /* 0x0168400c0d00a5a7 */ /* 0x000ee4000804007f */
[----:B---3--:R-:W-:Y:S05]  /*12990*/  @!P2 BRA `(.L_x_763) ;  /* 0xfffffffc00f0a947 */ /* 0x008fea000383ffff */
[----:B------:R-:W-:Y:S05]  /*129a0*/  BRA `(.L_x_814) ;  /* 0xffffffdc00f47947 */ /* 0x000fea000383ffff */
.L_x_765:
[----:B-1----:R-:W-:-:S04]  /*129b0*/  IMAD.U32 R5, RZ, RZ, UR39 ;  /* 0x00000027ff057e24 */ /* 0x002fc8000f8e00ff */
[----:B------:R1:W3:Y:S03]  /*129c0*/  SYNCS.PHASECHK.TRANS64.TRYWAIT P2, [R5+URZ+0x16820], R4 ;  /* 0x01682004050075a7 */ /* 0x0002e6000804017f */
[----:B---3--:R-:W-:Y:S05]  /*129d0*/  @!P2 NANOSLEEP.SYNCS 0x989680 ;  /* 0x009896800000a95d */ /* 0x008fea0003900000 */
[----:B------:R-:W3:Y:S02]  /*129e0*/  @!P2 SYNCS.PHASECHK.TRANS64 P2, [R5+URZ+0x16820], R4 ;  /* 0x016820040500a5a7 */ /* 0x000ee4000804007f */
[----:B---3--:R-:W-:Y:S05]  /*129f0*/  @!P2 BRA `(.L_x_765) ;  /* 0xfffffffc00eca947 */ /* 0x008fea000383ffff */
[----:B------:R-:W-:Y:S05]  /*12a00*/  BRA `(.L_x_815) ;  /* 0xffffffe000947947 */ /* 0x000fea000383ffff */
.L_x_771:
[----:B-1----:R1:W2:Y:S02]  /*12a10*/  SYNCS.PHASECHK.TRANS64.TRYWAIT P3, [R3+URZ+0x16840], R2 ;  /* 0x01684002030075a7 */ /* 0x0022a4000806017f */
[----:B--2---:R-:W-:Y:S05]  /*12a20*/  @!P3 NANOSLEEP.SYNCS 0x989680 ;  /* 0x009896800000b95d */ /* 0x004fea0003900000 */
[----:B------:R-:W2:Y:S02]  /*12a30*/  @!P3 SYNCS.PHASECHK.TRANS64 P3, [R3+URZ+0x16840], R2 ;  /* 0x016840020300b5a7 */ /* 0x000ea4000806007f */
[----:B--2---:R-:W-:Y:S05]  /*12a40*/  @!P3 BRA `(.L_x_771) ;  /* 0xfffffffc00f0b947 */ /* 0x004fea000383ffff */
[----:B------:R-:W-:Y:S05]  /*12a50*/  BRA `(.L_x_816) ;  /* 0xffffffe400347947 */ /* 0x000fea000383ffff */
.L_x_773:
[----:B-1----:R1:W2:Y:S02]  /*12a60*/  SYNCS.PHASECHK.TRANS64.TRYWAIT P3, [R2+URZ+0x60], R3 ;  /* 0x00006003020075a7 */ /* 0x0022a4000806017f */
[----:B--2---:R-:W-:Y:S05]  /*12a70*/  @!P3 NANOSLEEP.SYNCS 0x989680 ;  /* 0x009896800000b95d */ /* 0x004fea0003900000 */
[----:B------:R-:W2:Y:S02]  /*12a80*/  @!P3 SYNCS.PHASECHK.TRANS64 P3, [R2+URZ+0x60], R3 ;  /* 0x000060030200b5a7 */ /* 0x000ea4000806007f */
[----:B--2---:R-:W-:Y:S05]  /*12a90*/  @!P3 BRA `(.L_x_773) ;  /* 0xfffffffc00f0b947 */ /* 0x004fea000383ffff */
[----:B------:R-:W-:Y:S05]  /*12aa0*/  BRA `(.L_x_817) ;  /* 0xffffffe400887947 */ /* 0x000fea000383ffff */
.L_x_779:
[----:B-1----:R1:W2:Y:S02]  /*12ab0*/  SYNCS.PHASECHK.TRANS64.TRYWAIT P3, [R4+URZ+0x16840], R3 ;  /* 0x01684003040075a7 */ /* 0x0022a4000806017f */
[----:B--2---:R-:W-:Y:S05]  /*12ac0*/  @!P3 NANOSLEEP.SYNCS 0x989680 ;  /* 0x009896800000b95d */ /* 0x004fea0003900000 */
[----:B------:R-:W2:Y:S02]  /*12ad0*/  @!P3 SYNCS.PHASECHK.TRANS64 P3, [R4+URZ+0x16840], R3 ;  /* 0x016840030400b5a7 */ /* 0x000ea4000806007f */
[----:B--2---:R-:W-:Y:S05]  /*12ae0*/  @!P3 BRA `(.L_x_779) ;  /* 0xfffffffc00f0b947 */ /* 0x004fea000383ffff */
[----:B------:R-:W-:Y:S05]  /*12af0*/  BRA `(.L_x_818) ;  /* 0xffffffe800887947 */ /* 0x000fea000383ffff */
.L_x_781:
[----:B-1----:R1:W2:Y:S02]  /*12b00*/  SYNCS.PHASECHK.TRANS64.TRYWAIT P3, [R3+URZ+0x60], R18 ;  /* 0x00006012030075a7 */ /* 0x0022a4000806017f */
[----:B--2---:R-:W-:Y:S05]  /*12b10*/  @!P3 NANOSLEEP.SYNCS 0x989680 ;  /* 0x009896800000b95d */ /* 0x004fea0003900000 */
[----:B------:R-:W2:Y:S02]  /*12b20*/  @!P3 SYNCS.PHASECHK.TRANS64 P3, [R3+URZ+0x60], R18 ;  /* 0x000060120300b5a7 */ /* 0x000ea4000806007f */
[----:B--2---:R-:W-:Y:S05]  /*12b30*/  @!P3 BRA `(.L_x_781) ;  /* 0xfffffffc00f0b947 */ /* 0x004fea000383ffff */
[----:B------:R-:W-:Y:S05]  /*12b40*/  BRA `(.L_x_819) ;  /* 0xffffffe800dc7947 */ /* 0x000fea000383ffff */
.L_x_786:
[----:B-1----:R1:W2:Y:S02]  /*12b50*/  SYNCS.PHASECHK.TRANS64.TRYWAIT P3, [R3+URZ+0x16840], R4 ;  /* 0x01684004030075a7 */ /* 0x0022a4000806017f */
[----:B--2---:R-:W-:Y:S05]  /*12b60*/  @!P3 NANOSLEEP.SYNCS 0x989680 ;  /* 0x009896800000b95d */ /* 0x004fea0003900000 */
[----:B------:R-:W2:Y:S02]  /*12b70*/  @!P3 SYNCS.PHASECHK.TRANS64 P3, [R3+URZ+0x16840], R4 ;  /* 0x016840040300b5a7 */ /* 0x000ea4000806007f */
[----:B--2---:R-:W-:Y:S05]  /*12b80*/  @!P3 BRA `(.L_x_786) ;  /* 0xfffffffc00f0b947 */ /* 0x004fea000383ffff */
[----:B------:R-:W-:Y:S05]  /*12b90*/  BRA `(.L_x_820) ;  /* 0xffffffec00b07947 */ /* 0x000fea000383ffff */
.L_x_788:
[----:B-1----:R1:W2:Y:S02]  /*12ba0*/  SYNCS.PHASECHK.TRANS64.TRYWAIT P3, [R3+URZ+0x60], R12 ;  /* 0x0000600c030075a7 */ /* 0x0022a4000806017f */
[----:B--2---:R-:W-:Y:S05]  /*12bb0*/  @!P3 NANOSLEEP.SYNCS 0x989680 ;  /* 0x009896800000b95d */ /* 0x004fea0003900000 */
[----:B------:R-:W2:Y:S02]  /*12bc0*/  @!P3 SYNCS.PHASECHK.TRANS64 P3, [R3+URZ+0x60], R12 ;  /* 0x0000600c0300b5a7 */ /* 0x000ea4000806007f */
[----:B--2---:R-:W-:Y:S05]  /*12bd0*/  @!P3 BRA `(.L_x_788) ;  /* 0xfffffffc00f0b947 */ /* 0x004fea000383ffff */
[----:B------:R-:W-:Y:S05]  /*12be0*/  BRA `(.L_x_821) ;  /* 0xfffffff000047947 */ /* 0x000fea000383ffff */
.L_x_795:
[----:B-1----:R1:W2:Y:S02]  /*12bf0*/  SYNCS.PHASECHK.TRANS64.TRYWAIT P0, [R3+URZ+0x16860], R0 ;  /* 0x01686000030075a7 */ /* 0x0022a4000800017f */
[----:B--2---:R-:W-:Y:S05]  /*12c00*/  @!P0 NANOSLEEP.SYNCS 0x989680 ;  /* 0x009896800000895d */ /* 0x004fea0003900000 */
[----:B------:R-:W2:Y:S02]  /*12c10*/  @!P0 SYNCS.PHASECHK.TRANS64 P0, [R3+URZ+0x16860], R0 ;  /* 0x01686000030085a7 */ /* 0x000ea4000800007f */
[----:B--2---:R-:W-:Y:S05]  /*12c20*/  @!P0 BRA `(.L_x_795) ;  /* 0xfffffffc00f08947 */ /* 0x004fea000383ffff */
[----:B------:R-:W-:Y:S05]  /*12c30*/  BRA `(.L_x_822) ;  /* 0xfffffff000bc7947 */ /* 0x000fea000383ffff */
.L_x_797:
[----:B------:R-:W-:Y:S01]  /*12c40*/  BSSY B0, `(.L_x_823) ;  /* 0x0000007000007945 */ /* 0x000fe20003800000 */
[----:B------:R-:W-:Y:S02]  /*12c50*/  IMAD.MOV.U32 R12, RZ, RZ, RZ ;  /* 0x000000ffff0c7224 */ /* 0x000fe400078e00ff */
[----:B------:R-:W-:Y:S02]  /*12c60*/  IMAD.MOV.U32 R11, RZ, RZ, 0x1f ;  /* 0x0000001fff0b7424 */ /* 0x000fe400078e00ff */
[----:B------:R-:W-:-:S07]  /*12c70*/  IMAD.MOV.U32 R15, RZ, RZ, -0x1 ;  /* 0xffffffffff0f7424 */ /* 0x000fce00078e00ff */
[----:B------:R-:W-:Y:S05]  /*12c80*/  WARPSYNC.COLLECTIVE R15, `(.L_x_824) ;  /* 0x000000000f087348 */ /* 0x000fea0003c00000 */
[----:B------:R1:W2:Y:S02]  /*12c90*/  SHFL.IDX P6, R14, R13, R12, R11 ;  /* 0x0000000c0d0e7389 */ /* 0x0002a400000c000b */
[----:B-12---:R-:W-:Y:S01]  /*12ca0*/  ENDCOLLECTIVE ;  /* 0x000000000000791b */ /* 0x006fe20003800000 */
.L_x_824:
[----:B------:R-:W-:Y:S05]  /*12cb0*/  BSYNC B0 ;  /* 0x0000000000007941 */ /* 0x000fea0003800000 */
.L_x_823:
[----:B------:R-:W-:Y:S05]  /*12cc0*/  BRA `(.L_x_825) ;  /* 0xfffffff4001c7947 */ /* 0x000fea000383ffff */
.L_x_799:
[----:B--2---:R2:W3:Y:S02]  /*12cd0*/  SYNCS.PHASECHK.TRANS64.TRYWAIT P0, [R9+URZ+0x16820], R0 ;  /* 0x01682000090075a7 */ /* 0x0044e4000800017f */
[----:B---3--:R-:W-:Y:S05]  /*12ce0*/  @!P0 NANOSLEEP.SYNCS 0x989680 ;  /* 0x009896800000895d */ /* 0x008fea0003900000 */
[----:B------:R-:W3:Y:S02]  /*12cf0*/  @!P0 SYNCS.PHASECHK.TRANS64 P0, [R9+URZ+0x16820], R0 ;  /* 0x01682000090085a7 */ /* 0x000ee4000800007f */
[----:B---3--:R-:W-:Y:S05]  /*12d00*/  @!P0 BRA `(.L_x_799) ;  /* 0xfffffffc00f08947 */ /* 0x008fea000383ffff */
[----:B------:R-:W-:Y:S05]  /*12d10*/  BRA `(.L_x_826) ;  /* 0xfffffff400647947 */ /* 0x000fea000383ffff */
.L_x_803:
[----:B--2---:R2:W3:Y:S02]  /*12d20*/  SYNCS.PHASECHK.TRANS64.TRYWAIT P0, [R5+URZ], R4 ;  /* 0x00000004050075a7 */ /* 0x0044e4000800017f */
[----:B---3--:R-:W-:Y:S05]  /*12d30*/  @!P0 NANOSLEEP.SYNCS 0x989680 ;  /* 0x009896800000895d */ /* 0x008fea0003900000 */
[----:B------:R-:W3:Y:S02]  /*12d40*/  @!P0 SYNCS.PHASECHK.TRANS64 P0, [R5+URZ], R4 ;  /* 0x00000004050085a7 */ /* 0x000ee4000800007f */
[----:B---3--:R-:W-:Y:S05]  /*12d50*/  @!P0 BRA `(.L_x_803) ;  /* 0xfffffffc00f08947 */ /* 0x008fea000383ffff */
[----:B------:R-:W-:Y:S05]  /*12d60*/  BRA `(.L_x_827) ;  /* 0xfffffff400ac7947 */ /* 0x000fea000383ffff */
.L_x_804:
[----:B---3--:R3:W4:Y:S02]  /*12d70*/  SYNCS.PHASECHK.TRANS64.TRYWAIT P0, [R3+URZ], R2 ;  /* 0x00000002030075a7 */ /* 0x008724000800017f */
[----:B----4-:R-:W-:Y:S05]  /*12d80*/  @!P0 NANOSLEEP.SYNCS 0x989680 ;  /* 0x009896800000895d */ /* 0x010fea0003900000 */
[----:B------:R-:W4:Y:S02]  /*12d90*/  @!P0 SYNCS.PHASECHK.TRANS64 P0, [R3+URZ], R2 ;  /* 0x00000002030085a7 */ /* 0x000f24000800007f */
[----:B----4-:R-:W-:Y:S05]  /*12da0*/  @!P0 BRA `(.L_x_804) ;  /* 0xfffffffc00f08947 */ /* 0x010fea000383ffff */
[----:B------:R-:W-:Y:S05]  /*12db0*/  BRA `(.L_x_828) ;  /* 0xfffffff400a07947 */ /* 0x000fea000383ffff */
.L_x_806:
[----:B----4-:R4:W1:Y:S02]  /*12dc0*/  SYNCS.PHASECHK.TRANS64.TRYWAIT P0, [R19+URZ], R4 ;  /* 0x00000004130075a7 */ /* 0x010864000800017f */
[----:B-1----:R-:W-:Y:S05]  /*12dd0*/  @!P0 NANOSLEEP.SYNCS 0x989680 ;  /* 0x009896800000895d */ /* 0x002fea0003900000 */
[----:B------:R-:W1:Y:S02]  /*12de0*/  @!P0 SYNCS.PHASECHK.TRANS64 P0, [R19+URZ], R4 ;  /* 0x00000004130085a7 */ /* 0x000e64000800007f */
[----:B-1----:R-:W-:Y:S05]  /*12df0*/  @!P0 BRA `(.L_x_806) ;  /* 0xfffffffc00f08947 */ /* 0x002fea000383ffff */
[----:B------:R-:W-:Y:S05]  /*12e00*/  BRA `(.L_x_829) ;  /* 0xfffffff400a47947 */ /* 0x000fea000383ffff */
.L_x_830:
        /* <DEDUP_REMOVED lines=15> */
.L_x_2278:


//--------------------- .text._ZN7cutlass13device_kernelIN5flash11enable_sm90INS1_16FlashAttnFwdSm90INS1_25CollectiveMainloopFwdSm90ILi2EN4cute5tupleIJNS5_1CILi1EEES8_S8_EEENS6_IJNS7_ILi192EEENS7_ILi128EEENS7_ILi64EEEEEELi64ENS_6half_tEfNS_4arch4Sm90ELb0ELb1ELb1ELb1ELb0ELb0ELb0ELb1ELb1ELb0ELb0ELb0EEENS1_21CollectiveEpilogueFwdINS6_IJSA_SC_SB_EEES9_SE_SG_Li384ELb1ELb0ELb0ELb0EEENS1_36VarlenDynamicPersistentTileSchedulerILi192ELi128ELi384ELi32ELb0ELb0ELb1ELb1ELb0ELb1EEEEEEEEEvNT_6ParamsE --------------------------
	.section	.text._ZN7cutlass13device_kernelIN5flash11enable_sm90INS1_16FlashAttnFwdSm90INS1_25CollectiveMainloopFwdSm90ILi2EN4cute5tupleIJNS5_1CILi1EEES8_S8_EEENS6_IJNS7_ILi192EEENS7_ILi128EEENS7_ILi64EEEEEELi64ENS_6half_tEfNS_4arch4Sm90ELb0ELb1ELb1ELb1ELb0ELb0ELb0ELb1ELb1ELb0ELb0ELb0EEENS1_21CollectiveEpilogueFwdINS6_IJSA_SC_SB_EEES9_SE_SG_Li384ELb1ELb0ELb0ELb0EEENS1_36VarlenDynamicPersistentTileSchedulerILi192ELi128ELi384ELi32ELb0ELb0ELb1ELb1ELb0ELb1EEEEEEEEEvNT_6ParamsE,"ax",@progbits
	.align	128
.text._ZN7cutlass13device_kernelIN5flash11enable_sm90INS1_16FlashAttnFwdSm90INS1_25CollectiveMainloopFwdSm90ILi2EN4cute5tupleIJNS5_1CILi1EEES8_S8_EEENS6_IJNS7_ILi192EEENS7_ILi128EEENS7_ILi64EEEEEELi64ENS_6half_tEfNS_4arch4Sm90ELb0ELb1ELb1ELb1ELb0ELb0ELb0ELb1ELb1ELb0ELb0ELb0EEENS1_21CollectiveEpilogueFwdINS6_IJSA_SC_SB_EEES9_SE_SG_Li384ELb1ELb0ELb0ELb0EEENS1_36VarlenDynamicPersistentTileSchedulerILi192ELi128ELi384ELi32ELb0ELb0ELb1ELb1ELb0ELb1EEEEEEEEEvNT_6ParamsE:
        .type           _ZN7cutlass13device_kernelIN5flash11enable_sm90INS1_16FlashAttnFwdSm90INS1_25CollectiveMainloopFwdSm90ILi2EN4cute5tupleIJNS5_1CILi1EEES8_S8_EEENS6_IJNS7_ILi192EEENS7_ILi128EEENS7_ILi64EEEEEELi64ENS_6half_tEfNS_4arch4Sm90ELb0ELb1ELb1ELb1ELb0ELb0ELb0ELb1ELb1ELb0ELb0ELb0EEENS1_21CollectiveEpilogueFwdINS6_IJSA_SC_SB_EEES9_SE_SG_Li384ELb1ELb0ELb0ELb0EEENS1_36VarlenDynamicPersistentTileSchedulerILi192ELi128ELi384ELi32ELb0ELb0ELb1ELb1ELb0ELb1EEEEEEEEEvNT_6ParamsE,@function
        .size           _ZN7cutlass13device_kernelIN5flash11enable_sm90INS1_16FlashAttnFwdSm90INS1_25CollectiveMainloopFwdSm90ILi2EN4cute5tupleIJNS5_1CILi1EEES8_S8_EEENS6_IJNS7_ILi192EEENS7_ILi128EEENS7_ILi64EEEEEELi64ENS_6half_tEfNS_4arch4Sm90ELb0ELb1ELb1ELb1ELb0ELb0ELb0ELb1ELb1ELb0ELb0ELb0EEENS1_21CollectiveEpilogueFwdINS6_IJSA_SC_SB_EEES9_SE_SG_Li384ELb1ELb0ELb0ELb0EEENS1_36VarlenDynamicPersistentTileSchedulerILi192ELi128ELi384ELi32ELb0ELb0ELb1ELb1ELb0ELb1EEEEEEEEEvNT_6ParamsE,(.L_x_2279 - _ZN7cutlass13device_kernelIN5flash11enable_sm90INS1_16FlashAttnFwdSm90INS1_25CollectiveMainloopFwdSm90ILi2EN4cute5tupleIJNS5_1CILi1EEES8_S8_EEENS6_IJNS7_ILi192EEENS7_ILi128EEENS7_ILi64EEEEEELi64ENS_6half_tEfNS_4arch4Sm90ELb0ELb1ELb1ELb1ELb0ELb0ELb0ELb1ELb1ELb0ELb0ELb0EEENS1_21CollectiveEpilogueFwdINS6_IJSA_SC_SB_EEES9_SE_SG_Li384ELb1ELb0ELb0ELb0EEENS1_36VarlenDynamicPersistentTileSchedulerILi192ELi128ELi384ELi32ELb0ELb0ELb1ELb1ELb0ELb1EEEEEEEEEvNT_6ParamsE)
        .other          _ZN7cutlass13device_kernelIN5flash11enable_sm90INS1_16FlashAttnFwdSm90INS1_25CollectiveMainloopFwdSm90ILi2EN4cute5tupleIJNS5_1CILi1EEES8_S8_EEENS6_IJNS7_ILi192EEENS7_ILi128EEENS7_ILi64EEEEEELi64ENS_6half_tEfNS_4arch4Sm90ELb0ELb1ELb1ELb1ELb0ELb0ELb0ELb1ELb1ELb0ELb0ELb0EEENS1_21CollectiveEpilogueFwdINS6_IJSA_SC_SB_EEES9_SE_SG_Li384ELb1ELb0ELb0ELb0EEENS1_36VarlenDynamicPersistentTileSchedulerILi192ELi128ELi384ELi32ELb0ELb0ELb1ELb1ELb0ELb1EEEEEEEEEvNT_6ParamsE,@"STO_CUDA_ENTRY STV_DEFAULT"
_ZN7cutlass13device_kernelIN5flash11enable_sm90INS1_16FlashAttnFwdSm90INS1_25CollectiveMainloopFwdSm90ILi2EN4cute5tupleIJNS5_1CILi1EEES8_S8_EEENS6_IJNS7_ILi192EEENS7_ILi128EEENS7_ILi64EEEEEELi64ENS_6half_tEfNS_4arch4Sm90ELb0ELb1ELb1ELb1ELb0ELb0ELb0ELb1ELb1ELb0ELb0ELb0EEENS1_21CollectiveEpilogueFwdINS6_IJSA_SC_SB_EEES9_SE_SG_Li384ELb1ELb0ELb0ELb0EEENS1_36VarlenDynamicPersistentTileSchedulerILi192ELi128ELi384ELi32ELb0ELb0ELb1ELb1ELb0ELb1EEEEEEEEEvNT_6ParamsE:
        /* <DEDUP_REMOVED lines=21> */
.L_x_832:
[----:B------:R-:W-:Y:S05]  /*0150*/  BSYNC B0 ;  /* 0x0000000000007941 */ /* 0x000fea0003800000 */
.L_x_831:
        /* <DEDUP_REMOVED lines=41> */
.L_x_833:
        /* <DEDUP_REMOVED lines=22> */
.L_x_834:
        /* <DEDUP_REMOVED lines=18> */
.L_x_835:
        /* <DEDUP_REMOVED lines=22> */
.L_x_836:
        /* <DEDUP_REMOVED lines=22> */
.L_x_837:
[----:B------:R-:W-:Y:S01]  /*0930*/  PLOP3.LUT P0, PT, PT, PT, UP0, 0x80, 0x0 ;  /* 0x000000000000781c */ /* 0x000fe20003f0f008 */
[----:B------:R-:W-:Y:S01]  /*0940*/  UMOV UR36, 0x1 ;  /* 0x0000000100247882 */ /* 0x000fe20000000000 */
[----:B------:R-:W-:Y:S01]  /*0950*/  NOP ;  /* 0x0000000000007918 */ /* 0x000fe20000000000 */
[----:B------:R-:W-:Y:S01]  /*0960*/  USEL UR36, UR36, 0x2, !UP0 ;  /* 0x0000000224247887 */ /* 0x000fe2000c000000 */
[----:B------:R-:W-:Y:S01]  /*0970*/  ULDC.64 UR46, c[0x0][0x208] ;  /* 0x00008200002e7ab9 */ /* 0x000fe20000000a00 */
[----:B012-4-:R-:W-:Y:S08]  /*0980*/  BAR.SYNC.DEFER_BLOCKING 0x0 ;  /* 0x0000000000007b1d */ /* 0x017ff00000010000 */
[----:B------:R-:W-:Y:S05]  /*0990*/  @!P0 BRA `(.L_x_838) ;  /* 0x000000f800fc8947 */ /* 0x000fea0003800000 */
.L_x_839:
        /* <DEDUP_REMOVED lines=8> */
[----:B-1----:R-:W-:Y:S01]  /*0a20*/  ULEA UR4, UR5, UR4, 0x18 ;  /* 0x0000000405047291 */ /* 0x002fe2000f8ec03f */
[----:B0-----:R-:W-:-:S04]  /*0a30*/  LOP3.LUT R0, R2, 0xffffff80, RZ, 0xc0, !PT ;  /* 0xffffff8002007812 */ /* 0x001fc800078ec0ff */
[----:B------:R-:W-:-:S13]  /*0a40*/  ISETP.NE.AND P0, PT, R0, 0x80, PT ;  /* 0x000000800000780c */ /* 0x000fda0003f05270 */
[----:B------:R-:W-:Y:S08]  /*0a50*/  @!P0 BAR.ARV 0x9, 0x100 ;  /* 0x0244000000008b1d */ /* 0x000ff00000002000 */
[----:B------:R-:W-:Y:S06]  /*0a60*/  BAR.SYNC.DEFER_BLOCKING 0x5, 0x1a0 ;  /* 0x0146800000007b1d */ /* 0x000fec0000010000 */
[----:B------:R-:W0:Y:S01]  /*0a70*/  LDS.128 R152, [UR4+0x168d0] ;  /* 0x0168d004ff987984 */ /* 0x000e220008000c00 */
[----:B------:R-:W-:Y:S01]  /*0a80*/  ULDC UR4, c[0x0][0xc14] ;  /* 0x0003050000047ab9 */ /* 0x000fe20000000800 */
[----:B------:R-:W-:Y:S06]  /*0a90*/  BAR.ARV 0x4, 0x1a0 ;  /* 0x0106800000007b1d */ /* 0x000fec0000002000 */
[----:B0-----:R-:W-:-:S13]  /*0aa0*/  ISETP.GE.AND P0, PT, R155, UR4, PT ;  /* 0x000000049b007c0c */ /* 0x001fda000bf06270 */
[----:B------:R-:W-:Y:S05]  /*0ab0*/  @P0 EXIT ;  /* 0x000000000000094d */ /* 0x000fea0003800000 */
[----:B------:R-:W-:Y:S01]  /*0ac0*/  VIADD R12, R2, 0xffffff80 ;  /* 0xffffff80020c7836 */ /* 0x000fe20000000000 */
[----:B------:R-:W-:Y:S01]  /*0ad0*/  R2UR UR6, R154 ;  /* 0x000000009a0672ca */ /* 0x000fe200000e0000 */
[----:B------:R-:W-:Y:S01]  /*0ae0*/  ULOP3.LUT UR40, UR36, 0x1, URZ, 0xfc, !UPT ;  /* 0x0000000124287892 */ /* 0x000fe2000f8efc3f */
[----:B------:R-:W-:Y:S01]  /*0af0*/  R2UR UR5, R155 ;  /* 0x000000009b0572ca */ /* 0x000fe200000e0000 */
[----:B------:R-:W-:Y:S01]  /*0b00*/  UMOV UR37, URZ ;  /* 0x0000003f00257c82 */ /* 0x000fe20008000000 */
[----:B------:R-:W-:Y:S01]  /*0b10*/  SHF.R.S32.HI R0, RZ, 0x1f, R12 ;  /* 0x0000001fff007819 */ /* 0x000fe2000001140c */
[----:B------:R-:W-:Y:S01]  /*0b20*/  UMOV UR38, URZ ;  /* 0x0000003f00267c82 */ /* 0x000fe20008000000 */
[----:B------:R-:W-:Y:S02]  /*0b30*/  UMOV UR39, URZ ;  /* 0x0000003f00277c82 */ /* 0x000fe40008000000 */
[CC--:B------:R-:W-:Y:S02]  /*0b40*/  LEA.HI R2, R0.reuse, R12.reuse, RZ, 0x7 ;  /* 0x0000000c00027211 */ /* 0x0c0fe400078f38ff */
[----:B------:R-:W-:-:S02]  /*0b50*/  LEA.HI R4, R0, R12, RZ, 0x5 ;  /* 0x0000000c00047211 */ /* 0x000fc400078f28ff */
[----:B------:R-:W-:Y:S02]  /*0b60*/  LOP3.LUT R3, R2, 0xffffff80, RZ, 0xc0, !PT ;  /* 0xffffff8002037812 */ /* 0x000fe400078ec0ff */
[----:B------:R-:W-:Y:S01]  /*0b70*/  SHF.R.S32.HI R13, RZ, 0x7, R2 ;  /* 0x00000007ff0d7819 */ /* 0x000fe20000011402 */
[----:B------:R-:W-:Y:S02]  /*0b80*/  IMAD.SHL.U32 R5, R4, 0x20, RZ ;  /* 0x0000002004057824 */ /* 0x000fe400078e00ff */
[----:B------:R-:W-:Y:S01]  /*0b90*/  IMAD.IADD R11, R12, 0x1, -R3 ;  /* 0x000000010c0b7824 */ /* 0x000fe200078e0a03 */
[----:B------:R-:W-:Y:S02]  /*0ba0*/  LEA.HI R3, R0, R12, RZ, 0x4 ;  /* 0x0000000c00037211 */ /* 0x000fe400078f20ff */
[----:B------:R-:W-:Y:S02]  /*0bb0*/  LOP3.LUT R5, R5, 0xfffffc00, RZ, 0xc0, !PT ;  /* 0xfffffc0005057812 */ /* 0x000fe400078ec0ff */
[----:B------:R-:W-:-:S02]  /*0bc0*/  SHF.R.S32.HI R7, RZ, 0x1f, R11 ;  /* 0x0000001fff077819 */ /* 0x000fc4000001140b */
[----:B------:R-:W-:Y:S02]  /*0bd0*/  SHF.R.S32.HI R4, RZ, 0x4, R3 ;  /* 0x00000004ff047819 */ /* 0x000fe40000011403 */
[----:B------:R-:W-:Y:S02]  /*0be0*/  LEA.HI R8, R7, R11, RZ, 0x2 ;  /* 0x0000000b07087211 */ /* 0x000fe400078f10ff */
[C---:B------:R-:W-:Y:S02]  /*0bf0*/  LOP3.LUT R2, R3.reuse, 0x3fffff0, RZ, 0xc0, !PT ;  /* 0x03fffff003027812 */ /* 0x040fe400078ec0ff */
[--C-:B------:R-:W-:Y:S02]  /*0c00*/  SHF.R.S32.HI R9, RZ, 0x2, R8.reuse ;  /* 0x00000002ff097819 */ /* 0x100fe40000011408 */
[----:B------:R-:W-:Y:S01]  /*0c10*/  SHF.R.S32.HI R6, RZ, 0x1f, R8 ;  /* 0x0000001fff067819 */ /* 0x000fe20000011408 */
[----:B------:R-:W-:Y:S01]  /*0c20*/  IMAD.IADD R2, R12, 0x1, -R2 ;  /* 0x000000010c027824 */ /* 0x000fe200078e0a02 */
[----:B------:R-:W-:-:S02]  /*0c30*/  LEA.HI R3, R3, R4, RZ, 0x1 ;  /* 0x0000000403037211 */ /* 0x000fc400078f08ff */
[----:B------:R-:W-:Y:S01]  /*0c40*/  LEA.HI R10, R6, R9, RZ, 0x3 ;  /* 0x00000009060a7211 */ /* 0x000fe200078f18ff */
[----:B------:R-:W-:Y:S01]  /*0c50*/  IMAD.HI R6, R13, 0x55555556, RZ ;  /* 0x555555560d067827 */ /* 0x000fe200078e02ff */
[----:B------:R-:W-:Y:S02]  /*0c60*/  LEA.HI R7, R7, R11, RZ, 0x5 ;  /* 0x0000000b07077211 */ /* 0x000fe400078f28ff */
[----:B------:R-:W-:Y:S01]  /*0c70*/  LOP3.LUT R10, R10, 0xfffffff8, RZ, 0xc0, !PT ;  /* 0xfffffff80a0a7812 */ /* 0x000fe200078ec0ff */
[----:B------:R-:W-:Y:S01]  /*0c80*/  IMAD R2, R2, 0x40, R5 ;  /* 0x0000004002027824 */ /* 0x000fe200078e0205 */
[----:B------:R-:W-:Y:S02]  /*0c90*/  LOP3.LUT R3, R3, 0x1ffffffe, RZ, 0xc0, !PT ;  /* 0x1ffffffe03037812 */ /* 0x000fe400078ec0ff */
[----:B------:R-:W-:Y:S01]  /*0ca0*/  LEA.HI R6, R6, R6, RZ, 0x1 ;  /* 0x0000000606067211 */ /* 0x000fe200078f08ff */
[----:B------:R-:W-:Y:S01]  /*0cb0*/  IMAD.IADD R10, R9, 0x1, -R10 ;  /* 0x00000001090a7824 */ /* 0x000fe200078e0a0a */
[----:B------:R-:W-:Y:S01]  /*0cc0*/  SHF.R.S32.HI R7, RZ, 0x5, R7 ;  /* 0x00000005ff077819 */ /* 0x000fe20000011407 */
[----:B------:R-:W-:Y:S01]  /*0cd0*/  IMAD.IADD R3, R4, 0x1, -R3 ;  /* 0x0000000104037824 */ /* 0x000fe200078e0a03 */
[----:B------:R-:W-:Y:S01]  /*0ce0*/  LEA.HI R0, R0, R12, RZ, 0x3 ;  /* 0x0000000c00007211 */ /* 0x000fe200078f18ff */
[----:B------:R-:W-:Y:S01]  /*0cf0*/  IMAD R6, R6, -0x3, R13 ;  /* 0xfffffffd06067824 */ /* 0x000fe200078e020d */
[----:B------:R-:W-:Y:S01]  /*0d00*/  LOP3.LUT R16, R8, 0x7ffffffc, RZ, 0xc0, !PT ;  /* 0x7ffffffc08107812 */ /* 0x000fe200078ec0ff */
[----:B------:R-:W-:Y:S01]  /*0d10*/  IMAD R7, R7, 0x10, R10 ;  /* 0x0000001007077824 */ /* 0x000fe200078e020a */
[----:B------:R-:W-:Y:S01]  /*0d20*/  SHF.R.S32.HI R156, RZ, 0x3, R0 ;  /* 0x00000003ff9c7819 */ /* 0x000fe20000011400 */
[----:B------:R-:W-:Y:S01]  /*0d30*/  IMAD R4, R3, 0x8, R2 ;  /* 0x0000000803047824 */ /* 0x000fe200078e0202 */
[----:B------:R-:W-:Y:S01]  /*0d40*/  LOP3.LUT R2, R0, 0x1ffffff8, RZ, 0xc0, !PT ;  /* 0x1ffffff800027812 */ /* 0x000fe200078ec0ff */
[----:B------:R-:W-:-:S02]  /*0d50*/  IMAD R3, R6, 0x40, R7 ;  /* 0x0000004006037824 */ /* 0x000fc400078e0207 */
[----:B------:R-:W-:Y:S01]  /*0d60*/  IMAD.IADD R16, R11, 0x1, -R16 ;  /* 0x000000010b107824 */ /* 0x000fe200078e0a10 */
[----:B------:R0:W-:Y:S01]  /*0d70*/  STL [R1+0x8], R4 ;  /* 0x0000080401007387 */ /* 0x0001e20000100800 */
[----:B------:R-:W-:-:S03]  /*0d80*/  IMAD.IADD R2, R12, 0x1, -R2 ;  /* 0x000000010c027824 */ /* 0x000fc600078e0a02 */
[----:B------:R0:W-:Y:S01]  /*0d90*/  STL [R1+0x4], R3 ;  /* 0x0000040301007387 */ /* 0x0001e20000100800 */
[----:B------:R-:W-:-:S07]  /*0da0*/  IMAD.SHL.U32 R19, R2, 0x8, RZ ;  /* 0x0000000802137824 */ /* 0x000fce00078e00ff */
.L_x_939:
[----:B------:R-:W-:Y:S01]  /*0db0*/  ULDC.64 UR8, c[0x0][0xa28] ;  /* 0x00028a0000087ab9 */ /* 0x000fe20000000a00 */
[----:B-1----:R-:W1:Y:S01]  /*0dc0*/  LDC R18, c[0x0][0x288] ;  /* 0x0000a200ff127b82 */ /* 0x002e620000000800 */
[----:B------:R-:W-:Y:S01]  /*0dd0*/  UISETP.NE.U32.AND UP0, UPT, UR8, URZ, UPT ;  /* 0x0000003f0800728c */ /* 0x000fe2000bf05070 */
[----:B----45:R-:W-:-:S03]  /*0de0*/  IMAD.MOV.U32 R6, RZ, RZ, RZ ;  /* 0x000000ffff067224 */ /* 0x030fc600078e00ff */
[----:B------:R-:W-:-:S03]  /*0df0*/  UISETP.NE.AND.EX UP0, UPT, UR9, URZ, UPT, UP0 ;  /* 0x0000003f0900728c */ /* 0x000fc6000bf05300 */
[----:B------:R-:W-:Y:S01]  /*0e00*/  ULDC.64 UR8, c[0x0][0xa18] ;  /* 0x0002860000087ab9 */ /* 0x000fe20000000a00 */
[----:B0-23--:R-:W2:Y:S01]  /*0e10*/  LDC.64 R8, c[0x0][0x3f8] ;  /* 0x0000fe00ff087b82 */ /* 0x00dea20000000a00 */
[----:B------:R-:W-:Y:S01]  /*0e20*/  UISETP.NE.U32.AND UP1, UPT, UR8, URZ, UPT ;  /* 0x0000003f0800728c */ /* 0x000fe2000bf25070 */
[----:B------:R-:W-:-:S03]  /*0e30*/  PLOP3.LUT P0, PT, PT, PT, UP0, 0x80, 0x0 ;  /* 0x000000000000781c */ /* 0x000fc60003f0f008 */
[----:B------:R-:W-:-:S03]  /*0e40*/  UISETP.NE.AND.EX UP1, UPT, UR9, URZ, UPT, UP1 ;  /* 0x0000003f0900728c */ /* 0x000fc6000bf25310 */
[----:B------:R-:W-:Y:S01]  /*0e50*/  @UP0 ULDC.64 UR8, c[0x0][0xa28] ;  /* 0x00028a0000080ab9 */ /* 0x000fe20000000a00 */
[----:B------:R-:W3:Y:S01]  /*0e60*/  LDC R0, c[0x0][0x404] ;  /* 0x00010100ff007b82 */ /* 0x000ee20000000800 */
[----:B------:R-:W-:Y:S01]  /*0e70*/  @UP0 UIMAD.WIDE UR8, UR5, 0x4, UR8 ;  /* 0x00000004050808a5 */ /* 0x000fe2000f8e0208 */
[----:B------:R-:W-:-:S05]  /*0e80*/  PLOP3.LUT P2, PT, PT, PT, UP1, 0x80, 0x0 ;  /* 0x000000000000781c */ /* 0x000fca0003f4f018 */
[----:B------:R-:W-:Y:S01]  /*0e90*/  @UP1 ULDC.64 UR10, c[0x0][0xa18] ;  /* 0x00028600000a1ab9 */ /* 0x000fe20000000a00 */
[----:B------:R-:W-:Y:S01]  /*0ea0*/  IMAD.U32 R2, RZ, RZ, UR8 ;  /* 0x00000008ff027e24 */ /* 0x000fe2000f8e00ff */
[----:B------:R-:W4:Y:S01]  /*0eb0*/  LDC R17, c[0x0][0x2e0] ;  /* 0x0000b800ff117b82 */ /* 0x000f220000000800 */
[----:B0-----:R-:W-:Y:S01]  /*0ec0*/  IMAD.U32 R3, RZ, RZ, UR9 ;  /* 0x00000009ff037e24 */ /* 0x001fe2000f8e00ff */
[----:B------:R-:W-:-:S04]  /*0ed0*/  @UP1 UIMAD.WIDE UR8, UR5, 0x4, UR10 ;  /* 0x00000004050818a5 */ /* 0x000fc8000f8e020a */
[----:B------:R0:W5:Y:S02]  /*0ee0*/  @P0 LDG.E R6, desc[UR46][R2.64] ;  /* 0x0000002e02060981 */ /* 0x000164000c1e1900 */
[----:B------:R-:W-:Y:S02]  /*0ef0*/  IMAD.U32 R4, RZ, RZ, UR8 ;  /* 0x00000008ff047e24 */ /* 0x000fe4000f8e00ff */
[----:B------:R-:W-:Y:S01]  /*0f00*/  IMAD.U32 R5, RZ, RZ, UR9 ;  /* 0x00000009ff057e24 */ /* 0x000fe2000f8e00ff */
[----:B------:R-:W-:-:S04]  /*0f10*/  ULDC.64 UR8, c[0x0][0xa20] ;  /* 0x0002880000087ab9 */ /* 0x000fc80000000a00 */
[----:B-1----:R0:W5:Y:S01]  /*0f20*/  @P2 LDG.E R18, desc[UR46][R4.64] ;  /* 0x0000002e04122981 */ /* 0x002162000c1e1900 */
[----:B--2---:R-:W-:Y:S01]  /*0f30*/  ISETP.NE.U32.AND P0, PT, R8, RZ, PT ;  /* 0x000000ff0800720c */ /* 0x004fe20003f05070 */
[----:B------:R-:W-:Y:S01]  /*0f40*/  UMOV UR41, UR6 ;  /* 0x0000000600297c82 */ /* 0x000fe20008000000 */
[----:B------:R-:W-:Y:S02]  /*0f50*/  ISETP.NE.U32.AND P1, PT, RZ, UR8, PT ;  /* 0x00000008ff007c0c */ /* 0x000fe4000bf25070 */
[----:B------:R-:W-:Y:S02]  /*0f60*/  ISETP.NE.AND.EX P0, PT, R9, RZ, PT, P0 ;  /* 0x000000ff0900720c */ /* 0x000fe40003f05300 */
[----:B------:R-:W-:Y:S02]  /*0f70*/  ISETP.NE.AND.EX P1, PT, RZ, UR9, PT, P1 ;  /* 0x00000009ff007c0c */ /* 0x000fe4000bf25310 */
[----:B---3--:R-:W-:Y:S01]  /*0f80*/  SEL R0, R0, 0x1, P0 ;  /* 0x0000000100007807 */ /* 0x008fe20000000000 */
[----:B0-----:R-:W-:Y:S10]  /*0f90*/  @P2 BRA `(.L_x_840) ;  /* 0x00000000002c2947 */ /* 0x001ff40003800000 */
        /* <DEDUP_REMOVED lines=8> */
[----:B-----5:R-:W2:Y:S04]  /*1020*/  LDG.E R18, desc[UR46][R2.64] ;  /* 0x0000002e02127981 */ /* 0x020ea8000c1e1900 */
[----:B------:R-:W2:Y:S02]  /*1030*/  LDG.E R5, desc[UR46][R2.64+0x4] ;  /* 0x0000042e02057981 */ /* 0x000ea4000c1e1900 */
[----:B--2---:R-:W-:-:S07]  /*1040*/  IMAD.IADD R18, R5, 0x1, -R18 ;  /* 0x0000000105127824 */ /* 0x004fce00078e0a12 */
.L_x_840:
[----:B------:R-:W-:Y:S01]  /*1050*/  UMOV UR42, UR5 ;  /* 0x00000005002a7c82 */ /* 0x000fe20008000000 */
[----:B----4-:R-:W-:Y:S02]  /*1060*/  IMAD R17, R0, R17, RZ ;  /* 0x0000001100117224 */ /* 0x010fe400078e02ff */
[----:B------:R-:W-:Y:S01]  /*1070*/  IMAD.MOV.U32 R23, RZ, RZ, R153 ;  /* 0x000000ffff177224 */ /* 0x000fe200078e0099 */
[----:B------:R-:W-:Y:S06]  /*1080*/  @!P1 BRA `(.L_x_841) ;  /* 0x0000000000189947 */ /* 0x000fec0003800000 */
[----:B------:R-:W-:Y:S02]  /*1090*/  ULDC.64 UR6, c[0x0][0xa20] ;  /* 0x0002880000067ab9 */ /* 0x000fe40000000a00 */
[----:B------:R-:W-:-:S06]  /*10a0*/  UIMAD.WIDE UR4, UR5, 0x4, UR6 ;  /* 0x00000004050478a5 */ /* 0x000fcc000f8e0206 */
[----:B------:R-:W-:Y:S02]  /*10b0*/  IMAD.U32 R2, RZ, RZ, UR4 ;  /* 0x00000004ff027e24 */ /* 0x000fe4000f8e00ff */
[----:B------:R-:W-:-:S05]  /*10c0*/  IMAD.U32 R3, RZ, RZ, UR5 ;  /* 0x00000005ff037e24 */ /* 0x000fca000f8e00ff */
[----:B------:R0:W5:Y:S01]  /*10d0*/  LDG.E R17, desc[UR46][R2.64] ;  /* 0x0000002e02117981 */ /* 0x000162000c1e1900 */
[----:B------:R-:W-:Y:S05]  /*10e0*/  BRA `(.L_x_842) ;  /* 0x00000000002c7947 */ /* 0x000fea0003800000 */
.L_x_841:
        /* <DEDUP_REMOVED lines=9> */
[----:B------:R-:W2:Y:S02]  /*1180*/  LDG.E R0, desc[UR46][R2.64+0x4] ;  /* 0x0000042e02007981 */ /* 0x000ea4000c1e1900 */
[----:B--2---:R-:W-:-:S07]  /*1190*/  IMAD.IADD R17, R0, 0x1, -R17 ;  /* 0x0000000100117824 */ /* 0x004fce00078e0a11 */
.L_x_842:
[----:B------:R-:W1:Y:S01]  /*11a0*/  LDC.64 R8, c[0x0][0x9e0] ;  /* 0x00027800ff087b82 */ /* 0x000e620000000a00 */
[----:B------:R-:W-:Y:S02]  /*11b0*/  IMAD.MOV.U32 R0, RZ, RZ, 0xc0 ;  /* 0x000000c0ff007424 */ /* 0x000fe400078e00ff */
[----:B-----5:R-:W-:Y:S02]  /*11c0*/  IMAD.IADD R17, R17, 0x1, -R6 ;  /* 0x0000000111117824 */ /* 0x020fe400078e0a06 */
[----:B------:R-:W-:-:S05]  /*11d0*/  IMAD R0, R153, R0, 0xc0 ;  /* 0x000000c099007424 */ /* 0x000fca00078e0200 */
[----:B0-----:R-:W-:Y:S02]  /*11e0*/  IADD3 R3, R17, R0, -R18 ;  /* 0x0000000011037210 */ /* 0x001fe40007ffe812 */
[----:B-1----:R-:W-:-:S03]  /*11f0*/  ISETP.GE.AND P1, PT, R9, 0x1, PT ;  /* 0x000000010900780c */ /* 0x002fc60003f26270 */
[----:B------:R-:W-:-:S10]  /*1200*/  IMAD.IADD R0, R3, 0x1, R8 ;  /* 0x0000000103007824 */ /* 0x000fd400078e0208 */
[----:B------:R-:W-:Y:S05]  /*1210*/  @!P1 BRA `(.L_x_843) ;  /* 0x0000000000409947 */ /* 0x000fea0003800000 */
[C---:B------:R-:W-:Y:S01]  /*1220*/  ISETP.GT.AND P0, PT, R3.reuse, RZ, PT ;  /* 0x000000ff0300720c */ /* 0x040fe20003f04270 */
[----:B------:R-:W-:-:S12]  /*1230*/  VIADD R2, R3, 0xffffffff ;  /* 0xffffffff03027836 */ /* 0x000fd80000000000 */
[----:B------:R-:W-:Y:S05]  /*1240*/  @P0 BRA `(.L_x_844) ;  /* 0x00000000001c0947 */ /* 0x000fea0003800000 */
[----:B------:R-:W-:Y:S01]  /*1250*/  ISETP.NE.AND P0, PT, R9, 0x1, PT ;  /* 0x000000010900780c */ /* 0x000fe20003f05270 */
[----:B------:R-:W-:-:S12]  /*1260*/  IMAD.MOV R3, RZ, RZ, -R3 ;  /* 0x000000ffff037224 */ /* 0x000fd800078e0a03 */
[----:B------:R-:W0:Y:S02]  /*1270*/  @P0 LDC.64 R4, c[0x0][0x9e8] ;  /* 0x00027a00ff040b82 */ /* 0x000e240000000a00 */
[----:B0-----:R-:W-:-:S05]  /*1280*/  @P0 IMAD.HI.U32 R2, R3, R4, RZ ;  /* 0x0000000403020227 */ /* 0x001fca00078e00ff */
[----:B------:R-:W-:-:S04]  /*1290*/  @P0 SHF.R.U32.HI R3, RZ, R5, R2 ;  /* 0x00000005ff030219 */ /* 0x000fc80000011602 */
[----:B------:R-:W-:Y:S01]  /*12a0*/  LOP3.LUT R2, RZ, R3, RZ, 0x33, !PT ;  /* 0x00000003ff027212 */ /* 0x000fe200078e33ff */
[----:B------:R-:W-:Y:S06]  /*12b0*/  BRA `(.L_x_845) ;  /* 0x0000000000107947 */ /* 0x000fec0003800000 */
.L_x_844:
[----:B------:R-:W-:-:S13]  /*12c0*/  ISETP.NE.AND P0, PT, R9, 0x1, PT ;  /* 0x000000010900780c */ /* 0x000fda0003f05270 */
[----:B------:R-:W0:Y:S02]  /*12d0*/  @P0 LDC.64 R4, c[0x0][0x9e8] ;  /* 0x00027a00ff040b82 */ /* 0x000e240000000a00 */
[----:B0-----:R-:W-:-:S05]  /*12e0*/  @P0 IMAD.HI.U32 R4, R2, R4, RZ ;  /* 0x0000000402040227 */ /* 0x001fca00078e00ff */
[----:B------:R-:W-:-:S07]  /*12f0*/  @P0 SHF.R.U32.HI R2, RZ, R5, R4 ;  /* 0x00000005ff020219 */ /* 0x000fce0000011604 */
.L_x_845:
[----:B------:R-:W-:-:S05]  /*1300*/  IMAD R3, R2, R9, R9 ;  /* 0x0000000902037224 */ /* 0x000fca00078e0209 */
[----:B------:R-:W-:-:S07]  /*1310*/  VIMNMX R0, R0, R3, PT ;  /* 0x0000000300007248 */ /* 0x000fce0003fe0100 */
.L_x_843:
[----:B------:R-:W-:Y:S01]  /*1320*/  VIADD R2, R0, 0x7f ;  /* 0x0000007f00027836 */ /* 0x000fe20000000000 */
[----:B------:R-:W-:Y:S01]  /*1330*/  ULDC UR4, c[0x0][0x9dc] ;  /* 0x0002770000047ab9 */ /* 0x000fe20000000800 */
[----:B------:R-:W-:Y:S02]  /*1340*/  VIADD R0, R17, 0x7f ;  /* 0x0000007f11007836 */ /* 0x000fe40000000000 */
[----:B------:R-:W-:Y:S01]  /*1350*/  IMAD R4, R153, 0xc0, -R18 ;  /* 0x000000c099047824 */ /* 0x000fe200078e0a12 */
[----:B------:R-:W-:Y:S02]  /*1360*/  SHF.R.S32.HI R5, RZ, 0x1f, R2 ;  /* 0x0000001fff057819 */ /* 0x000fe40000011402 */
[----:B------:R-:W-:Y:S01]  /*1370*/  SHF.R.S32.HI R3, RZ, 0x1f, R0 ;  /* 0x0000001fff037819 */ /* 0x000fe20000011400 */
[----:B------:R-:W-:Y:S01]  /*1380*/  IMAD.IADD R4, R17, 0x1, R4 ;  /* 0x0000000111047824 */ /* 0x000fe200078e0204 */
[----:B------:R-:W-:Y:S02]  /*1390*/  LEA.HI R5, R5, R2, RZ, 0x7 ;  /* 0x0000000205057211 */ /* 0x000fe400078f38ff */
[----:B------:R-:W-:Y:S01]  /*13a0*/  LEA.HI R3, R3, R0, RZ, 0x7 ;  /* 0x0000000003037211 */ /* 0x000fe200078f38ff */
[----:B------:R-:W-:Y:S01]  /*13b0*/  VIADD R6, R4, -UR4 ;  /* 0x8000000404067c36 */ /* 0x000fe20008000000 */
[----:B------:R-:W-:-:S02]  /*13c0*/  SHF.R.S32.HI R88, RZ, 0x7, R5 ;  /* 0x00000007ff587819 */ /* 0x000fc40000011405 */
[----:B------:R-:W-:Y:S02]  /*13d0*/  SHF.R.S32.HI R3, RZ, 0x7, R3 ;  /* 0x00000007ff037819 */ /* 0x000fe40000011403 */
[----:B------:R-:W-:Y:S02]  /*13e0*/  R2UR UR4, R6 ;  /* 0x00000000060472ca */ /* 0x000fe400000e0000 */
[----:B------:R-:W-:Y:S01]  /*13f0*/  VIMNMX R88, R3, R88, PT ;  /* 0x0000005803587248 */ /* 0x000fe20003fe0100 */
[----:B------:R-:W-:-:S12]  /*1400*/  @!P1 BRA `(.L_x_846) ;  /* 0x0000000000449947 */ /* 0x000fd80003800000 */
[----:B------:R-:W-:-:S13]  /*1410*/  ISETP.GT.AND P0, PT, R4, -0x1, PT ;  /* 0xffffffff0400780c */ /* 0x000fda0003f04270 */
[----:B------:R-:W-:Y:S05]  /*1420*/  @P0 BRA `(.L_x_847) ;  /* 0x00000000001c0947 */ /* 0x000fea0003800000 */
[----:B------:R-:W-:Y:S02]  /*1430*/  ISETP.NE.AND P0, PT, R9, 0x1, PT ;  /* 0x000000010900780c */ /* 0x000fe40003f05270 */
[----:B------:R-:W-:-:S11]  /*1440*/  LOP3.LUT R3, RZ, R4, RZ, 0x33, !PT ;  /* 0x00000004ff037212 */ /* 0x000fd600078e33ff */
[----:B------:R-:W0:Y:S02]  /*1450*/  @P0 LDC.64 R6, c[0x0][0x9e8] ;  /* 0x00027a00ff060b82 */ /* 0x000e240000000a00 */
[----:B0-----:R-:W-:-:S05]  /*1460*/  @P0 IMAD.HI.U32 R0, R3, R6, RZ ;  /* 0x0000000603000227 */ /* 0x001fca00078e00ff */
[----:B------:R-:W-:-:S04]  /*1470*/  @P0 SHF.R.U32.HI R3, RZ, R7, R0 ;  /* 0x00000007ff030219 */ /* 0x000fc80000011600 */
[----:B------:R-:W-:Y:S01]  /*1480*/  LOP3.LUT R4, RZ, R3, RZ, 0x33, !PT ;  /* 0x00000003ff047212 */ /* 0x000fe200078e33ff */
[----:B------:R-:W-:Y:S06]  /*1490*/  BRA `(.L_x_848) ;  /* 0x0000000000107947 */ /* 0x000fec0003800000 */
.L_x_847:
[----:B------:R-:W-:-:S13]  /*14a0*/  ISETP.NE.AND P0, PT, R9, 0x1, PT ;  /* 0x000000010900780c */ /* 0x000fda0003f05270 */
[----:B------:R-:W0:Y:S02]  /*14b0*/  @P0 LDC.64 R2, c[0x0][0x9e8] ;  /* 0x00027a00ff020b82 */ /* 0x000e240000000a00 */
[----:B0-----:R-:W-:-:S05]  /*14c0*/  @P0 IMAD.HI.U32 R0, R4, R2, RZ ;  /* 0x0000000204000227 */ /* 0x001fca00078e00ff */
[----:B------:R-:W-:-:S07]  /*14d0*/  @P0 SHF.R.U32.HI R4, RZ, R3, R0 ;  /* 0x00000003ff040219 */ /* 0x000fce0000011600 */
.L_x_848:
[----:B------:R-:W-:-:S05]  /*14e0*/  IMAD R4, R4, R9, RZ ;  /* 0x0000000904047224 */ /* 0x000fca00078e02ff */
[----:B------:R-:W-:-:S13]  /*14f0*/  R2UR UR5, R4 ;  /* 0x00000000040572ca */ /* 0x000fda00000e0000 */
[----:B------:R-:W-:-:S04]  /*1500*/  UISETP.LT.AND UP0, UPT, UR4, UR5, UPT ;  /* 0x000000050400728c */ /* 0x000fc8000bf01270 */
[----:B------:R-:W-:-:S12]  /*1510*/  USEL UR4, UR4, UR5, !UP0 ;  /* 0x0000000504047287 */ /* 0x000fd8000c000000 */
.L_x_846:
        /* <DEDUP_REMOVED lines=10> */
[----:B------:R-:W-:Y:S01]  /*15c0*/  CS2R R14, SRZ ;  /* 0x00000000000e7805 */ /* 0x000fe2000001ff00 */
[----:B------:R-:W-:Y:S01]  /*15d0*/  IMAD.MOV.U32 R110, RZ, RZ, RZ ;  /* 0x000000ffff6e7224 */ /* 0x000fe200078e00ff */
[----:B------:R-:W-:Y:S01]  /*15e0*/  UISETP.LT.AND UP0, UPT, URZ, UR5, UPT ;  /* 0x000000053f00728c */ /* 0x000fe2000bf01270 */
[----:B------:R-:W-:Y:S02]  /*15f0*/  CS2R R24, SRZ ;  /* 0x0000000000187805 */ /* 0x000fe4000001ff00 */
[----:B------:R-:W-:Y:S01]  /*1600*/  CS2R R12, SRZ ;  /* 0x00000000000c7805 */ /* 0x000fe2000001ff00 */
[----:B------:R-:W-:Y:S01]  /*1610*/  IMAD.MOV.U32 R106, RZ, RZ, RZ ;  /* 0x000000ffff6a7224 */ /* 0x000fe200078e00ff */
[----:B------:R-:W-:Y:S01]  /*1620*/  USEL UR43, URZ, UR5, !UP0 ;  /* 0x000000053f2b7287 */ /* 0x000fe2000c000000 */
[----:B------:R-:W-:Y:S01]  /*1630*/  IMAD.MOV.U32 R27, RZ, RZ, RZ ;  /* 0x000000ffff1b7224 */ /* 0x000fe200078e00ff */
[----:B------:R-:W-:Y:S02]  /*1640*/  CS2R R102, SRZ ;  /* 0x0000000000667805 */ /* 0x000fe4000001ff00 */
[----:B------:R-:W-:-:S02]  /*1650*/  CS2R R100, SRZ ;  /* 0x0000000000647805 */ /* 0x000fc4000001ff00 */
[----:B------:R-:W-:Y:S02]  /*1660*/  CS2R R98, SRZ ;  /* 0x0000000000627805 */ /* 0x000fe4000001ff00 */
[----:B------:R-:W-:Y:S02]  /*1670*/  CS2R R96, SRZ ;  /* 0x0000000000607805 */ /* 0x000fe4000001ff00 */
[----:B------:R-:W-:Y:S02]  /*1680*/  ISETP.GT.AND P1, PT, R88, UR43, PT ;  /* 0x0000002b58007c0c */ /* 0x000fe4000bf24270 */
[----:B------:R-:W-:Y:S02]  /*1690*/  CS2R R94, SRZ ;  /* 0x00000000005e7805 */ /* 0x000fe4000001ff00 */
[----:B------:R-:W-:Y:S02]  /*16a0*/  CS2R R92, SRZ ;  /* 0x00000000005c7805 */ /* 0x000fe4000001ff00 */
[----:B------:R-:W-:Y:S01]  /*16b0*/  CS2R R90, SRZ ;  /* 0x00000000005a7805 */ /* 0x000fe2000001ff00 */
[----:B------:R-:W-:-:S06]  /*16c0*/  IMAD.MOV.U32 R89, RZ, RZ, RZ ;  /* 0x000000ffff597224 */ /* 0x000fcc00078e00ff */
[----:B------:R-:W-:Y:S05]  /*16d0*/  @!P1 BRA `(.L_x_849) ;  /* 0x000000d400549947 */ /* 0x000fea0003800000 */
[----:B------:R-:W0:Y:S01]  /*16e0*/  S2R R3, SR_TID.X ;  /* 0x0000000000037919 */ /* 0x000e220000002100 */
[----:B------:R-:W1:Y:S01]  /*16f0*/  S2UR UR6, SR_CgaCtaId ;  /* 0x00000000000679c3 */ /* 0x000e620000008800 */
[----:B------:R-:W-:Y:S02]  /*1700*/  UMOV UR45, 0x400 ;  /* 0x00000400002d7882 */ /* 0x000fe40000000000 */
[----:B-1----:R-:W-:Y:S01]  /*1710*/  ULEA UR45, UR6, UR45, 0x18 ;  /* 0x0000002d062d7291 */ /* 0x002fe2000f8ec03f */
[----:B0-----:R-:W-:-:S05]  /*1720*/  VIADD R4, R3, 0xffffff80 ;  /* 0xffffff8003047836 */ /* 0x001fca0000000000 */
[----:B------:R-:W-:-:S04]  /*1730*/  SHF.R.S32.HI R3, RZ, 0x1f, R4 ;  /* 0x0000001fff037819 */ /* 0x000fc80000011404 */
[----:B------:R-:W-:-:S04]  /*1740*/  LEA.HI R3, R3, R4, RZ, 0x7 ;  /* 0x0000000403037211 */ /* 0x000fc800078f38ff */
[----:B------:R-:W-:-:S05]  /*1750*/  SHF.R.S32.HI R3, RZ, 0x7, R3 ;  /* 0x00000007ff037819 */ /* 0x000fca0000011403 */
[----:B------:R-:W0:Y:S02]  /*1760*/  SHFL.IDX PT, R0, R3, RZ, 0x1f ;  /* 0x00001fff03007589 */ /* 0x000e2400000e0000 */
[----:B0-----:R-:W-:-:S13]  /*1770*/  R2UR UR44, R0 ;  /* 0x00000000002c72ca */ /* 0x001fda00000e0000 */
        /* <DEDUP_REMOVED lines=14> */
[----:B------:R0:W1:Y:S01]  /*1860*/  LDC.64 R2, c[0x4][R0] ;  /* 0x0100000000027b82 */ /* 0x0000620000000a00 */
        /* <DEDUP_REMOVED lines=8> */
[----:B0-----:R-:W-:-:S07]  /*18f0*/  IMAD.MOV.U32 R13, RZ, RZ, RZ ;  /* 0x000000ffff0d7224 */ /* 0x001fce00078e00ff */
[----:B------:R-:W-:-:S07]  /*1900*/  LEPC R20, `(.L_x_850) ;  /* 0x000000001014794e */ /* 0x000fce0000000000 */
[----:B-1----:R-:W-:Y:S05]  /*1910*/  CALL.ABS.NOINC R2 ;  /* 0x0000000002007343 */ /* 0x002fea0003c00000 */
.L_x_850:
        /* <DEDUP_REMOVED lines=9> */
.L_x_1033:
[----:B------:R-:W-:Y:S05]  /*19b0*/  @!P0 BRA `(.L_x_852) ;  /* 0x0000000000048947 */ /* 0x000fea0003800000 */
[----:B------:R-:W-:Y:S01]  /*19c0*/  BPT.TRAP 0x1 ;  /* 0x000000040000795c */ /* 0x000fe20000300000 */
.L_x_852:
[----:B------:R-:W-:Y:S02]  /*19d0*/  IMAD.U32 R4, RZ, RZ, UR39 ;  /* 0x00000027ff047e24 */ /* 0x000fe4000f8e00ff */
[----:B0-----:R-:W-:-:S03]  /*19e0*/  IMAD.U32 R3, RZ, RZ, UR38 ;  /* 0x00000026ff037e24 */ /* 0x001fc6000f8e00ff */
[----:B------:R-:W-:Y:S02]  /*19f0*/  LEA R4, R4, UR45, 0x3 ;  /* 0x0000002d04047c11 */ /* 0x000fe4000f8e18ff */
[----:B------:R-:W-:-:S04]  /*1a00*/  SHF.L.U32 R3, R3, 0x1f, RZ ;  /* 0x0000001f03037819 */ /* 0x000fc800000006ff */
[----:B------:R0:W1:Y:S01]  /*1a10*/  SYNCS.PHASECHK.TRANS64.TRYWAIT P2, [R4+URZ+0x16830], R3 ;  /* 0x01683003040075a7 */ /* 0x000062000804017f */
[----:B------:R-:W-:Y:S05]  /*1a20*/  @!P0 BRA `(.L_x_853) ;  /* 0x0000000000048947 */ /* 0x000fea0003800000 */
[----:B------:R-:W-:Y:S01]  /*1a30*/  BPT.TRAP 0x1 ;  /* 0x000000040000795c */ /* 0x000fe20000300000 */
.L_x_853:
[----:B------:R-:W2:Y:S02]  /*1a40*/  S2R R0, SR_TID.X ;  /* 0x0000000000007919 */ /* 0x000ea40000002100 */
[----:B--2---:R-:W-:Y:S01]  /*1a50*/  LOP3.LUT P1, RZ, R0, 0x7f, RZ, 0xc0, !PT ;  /* 0x0000007f00ff7812 */ /* 0x004fe2000782c0ff */
[----:B-1----:R-:W-:-:S12]  /*1a60*/  @P2 BRA `(.L_x_854) ;  /* 0x0000000000082947 */ /* 0x002fd80003800000 */
[----:B------:R-:W1:Y:S02]  /*1a70*/  SYNCS.PHASECHK.TRANS64.TRYWAIT P2, [R4+URZ+0x16830], R3 ;  /* 0x01683003040075a7 */ /* 0x000e64000804017f */
[----:B-1----:R-:W-:Y:S05]  /*1a80*/  @!P2 BRA `(.L_x_855) ;  /* 0x000001300044a947 */ /* 0x002fea0003800000 */
.L_x_854:
[----:B------:R-:W-:Y:S05]  /*1a90*/  WARPSYNC.ALL ;  /* 0x0000000000007948 */ /* 0x000fea0003800000 */
[----:B------:R-:W-:Y:S01]  /*1aa0*/  UIADD3 UR4, UR45, 0xe400, URZ ;  /* 0x0000e4002d047890 */ /* 0x000fe2000fffe03f */
[----:B------:R-:W2:Y:S01]  /*1ab0*/  LDL R98, [R1+0x4] ;  /* 0x0000040001627983 */ /* 0x000ea20000100800 */
[----:B------:R-:W-:Y:S01]  /*1ac0*/  ULOP3.LUT UR16, UR48, 0x10000, URZ, 0xfc, !UPT ;  /* 0x0001000030107892 */ /* 0x000fe2000f8efc3f */
[----:B------:R-:W-:Y:S01]  /*1ad0*/  WARPGROUP.ARRIVE ;  /* 0x00000000000079c5 */ /* 0x000fe20000000000 */
[----:B------:R-:W-:Y:S01]  /*1ae0*/  USHF.R.U32.HI UR4, URZ, 0x4, UR4 ;  /* 0x000000043f047899 */ /* 0x000fe20008011604 */
[----:B------:R-:W-:Y:S01]  /*1af0*/  IMAD.MOV.U32 R21, RZ, RZ, -0x80 ;  /* 0xffffff80ff157424 */ /* 0x000fe200078e00ff */
[----:B------:R-:W-:Y:S01]  /*1b00*/  UMOV UR17, 0x40000040 ;  /* 0x4000004000117882 */ /* 0x000fe20000000000 */
[----:B------:R-:W-:Y:S01]  /*1b10*/  UMOV UR19, 0x40000040 ;  /* 0x4000004000137882 */ /* 0x000fe20000000000 */
[----:B------:R-:W-:Y:S01]  /*1b20*/  ULOP3.LUT UR4, UR4, 0x3fff, URZ, 0xc0, !UPT ;  /* 0x00003fff04047892 */ /* 0x000fe2000f8ec03f */
[----:B01----:R-:W-:Y:S01]  /*1b30*/  @!P1 VIADD R4, R4, 0x16840 ;  /* 0x0001684004049836 */ /* 0x003fe20000000000 */
[----:B------:R-:W-:Y:S01]  /*1b40*/  UMOV UR5, 0x40000040 ;  /* 0x4000004000057882 */ /* 0x000fe20000000000 */
[----:B------:R-:W-:Y:S01]  /*1b50*/  UMOV UR7, 0x40000040 ;  /* 0x4000004000077882 */ /* 0x000fe20000000000 */
[----:B------:R-:W-:-:S02]  /*1b60*/  ULOP3.LUT UR20, UR4, 0x10000, URZ, 0xfc, !UPT ;  /* 0x0001000004147892 */ /* 0x000fc4000f8efc3f */
[----:B------:R-:W-:Y:S01]  /*1b70*/  UIADD3 UR4, UR16, 0x2, URZ ;  /* 0x0000000210047890 */ /* 0x000fe2000fffe03f */
[----:B------:R-:W-:Y:S01]  /*1b80*/  @!P1 PRMT R4, RZ, 0x654, R4 ;  /* 0x00000654ff049816 */ /* 0x000fe20000000004 */
[----:B------:R-:W-:Y:S02]  /*1b90*/  ULEA UR18, UR39, UR20, 0xa ;  /* 0x0000001427127291 */ /* 0x000fe4000f8e503f */
[----:B------:R-:W-:Y:S02]  /*1ba0*/  UIADD3 UR8, UR16, 0x4, URZ ;  /* 0x0000000410087890 */ /* 0x000fe4000fffe03f */
[----:B------:R-:W-:Y:S02]  /*1bb0*/  UIADD3 UR6, UR18, 0x2, URZ ;  /* 0x0000000212067890 */ /* 0x000fe4000fffe03f */
[----:B------:R-:W-:Y:S01]  /*1bc0*/  UIADD3 UR10, UR18, 0x4, URZ ;  /* 0x00000004120a7890 */ /* 0x000fe2000fffe03f */
[----:B------:R-:W-:Y:S02]  /*1bd0*/  UMOV UR9, 0x40000040 ;  /* 0x4000004000097882 */ /* 0x000fe40000000000 */
[----:B------:R-:W-:Y:S01]  /*1be0*/  HGMMA.64x128x16.F32 R24, gdesc[UR16], RZ, !UPT, gsb0 ;  /* 0x01e00000101879f0 */ /* 0x000fe2000c0008ff */
[----:B------:R-:W-:Y:S01]  /*1bf0*/  UMOV UR11, 0x40000040 ;  /* 0x40000040000b7882 */ /* 0x000fe20000000000 */
[----:B------:R-:W-:-:S02]  /*1c00*/  UIADD3 UR12, UR16, 0x6, URZ ;  /* 0x00000006100c7890 */ /* 0x000fc4000fffe03f */
        /* <DEDUP_REMOVED lines=54> */
[----:B------:R-:W-:-:S02]  /*1f70*/  IMAD.IADD R57, R17, 0x1, R74 ;  /* 0x0000000111397824 */ /* 0x000fc400078e024a */
        /* <DEDUP_REMOVED lines=28> */
[--C-:B------:R-:W-:Y:S01]  /*2140*/  IADD3 R59, -R18, 0x1, R57.reuse ;  /* 0x00000001123b7810 */ /* 0x100fe20007ffe139 */
[----:B------:R-:W0:Y:S01]  /*2150*/  MUFU.TANH R2, R2 ;  /* 0x0000000200027308 */ /* 0x000e220000002400 */
[----:B------:R2:W-:Y:S01]  /*2160*/  @!P1 SYNCS.ARRIVE.TRANS64.RED.A1T0 RZ, [R4+URZ], RZ ;  /* 0x000000ff04ff99a7 */ /* 0x0005e2000810043f */
[----:B------:R-:W-:Y:S01]  /*2170*/  FMUL.FTZ R73, R73, UR10 ;  /* 0x0000000a49497c20 */ /* 0x000fe20008410000 */
[----:B------:R-:W-:Y:S01]  /*2180*/  IMAD R75, R16, -0x2, R57 ;  /* 0xfffffffe104b7824 */ /* 0x000fe200078e0239 */
[----:B------:R-:W-:Y:S01]  /*2190*/  LEA R78, R88, 0xffffff80, 0x7 ;  /* 0xffffff80584e7811 */ /* 0x000fe200078e38ff */
[----:B------:R-:W-:-:S03]  /*21a0*/  IMAD R59, R16, -0x2, R59 ;  /* 0xfffffffe103b7824 */ /* 0x000fc600078e023b */
[----:B------:R-:W1:Y:S01]  /*21b0*/  MUFU.TANH R5, R5 ;  /* 0x0000000500057308 */ /* 0x000e620000002400 */
[----:B--2---:R-:W-:Y:S02]  /*21c0*/  IMAD R4, R153, 0xc0, R98 ;  /* 0x000000c099047824 */ /* 0x004fe400078e0262 */
[C---:B------:R-:W-:Y:S02]  /*21d0*/  VIADD R82, R59.reuse, UR6 ;  /* 0x000000063b527c36 */ /* 0x040fe40008000000 */
[----:B------:R-:W-:-:S03]  /*21e0*/  VIADD R79, R59, UR21 ;  /* 0x000000153b4f7c36 */ /* 0x000fc60008000000 */
[----:B------:R-:W2:Y:S01]  /*21f0*/  MUFU.TANH R0, R0 ;  /* 0x0000000000007308 */ /* 0x000ea20000002400 */
[----:B------:R-:W-:-:S07]  /*2200*/  VIADDMNMX R70, R4, R82, R75, PT ;  /* 0x0000005204467246 */ /* 0x000fce000380014b */
[----:B------:R-:W3:Y:S08]  /*2210*/  MUFU.TANH R3, R3 ;  /* 0x0000000300037308 */ /* 0x000ef00000002400 */
[----:B------:R-:W4:Y:S08]  /*2220*/  MUFU.TANH R89, R89 ;  /* 0x0000005900597308 */ /* 0x000f300000002400 */
[----:B------:R-:W0:Y:S08]  /*2230*/  MUFU.TANH R90, R90 ;  /* 0x0000005a005a7308 */ /* 0x000e300000002400 */
        /* <DEDUP_REMOVED lines=57> */
[----:B------:R5:W0:Y:S02]  /*25d0*/  MUFU.TANH R97, R73 ;  /* 0x0000004900617308 */ /* 0x000a240000002400 */
[----:B-----5:R-:W-:Y:S01]  /*25e0*/  IMAD.IADD R73, R79, 0x1, R4 ;  /* 0x000000014f497824 */ /* 0x020fe200078e0204 */
[----:B-1234-:R-:W-:Y:S06]  /*25f0*/  @P2 BRA `(.L_x_856) ;  /* 0x0000000000582947 */ /* 0x01efec0003800000 */
[----:B------:R-:W-:Y:S01]  /*2600*/  IADD3 R57, -R18, R17, R4 ;  /* 0x0000001112397210 */ /* 0x000fe20007ffe104 */
[----:B------:R-:W-:Y:S03]  /*2610*/  BSSY B0, `(.L_x_857) ;  /* 0x0000010000007945 */ /* 0x000fe60003800000 */
        /* <DEDUP_REMOVED lines=10> */
.L_x_858:
[----:B------:R-:W-:-:S06]  /*26c0*/  UISETP.NE.AND UP1, UPT, UR7, 0x1, UPT ;  /* 0x000000010700788c */ /* 0x000fcc000bf25270 */
[----:B------:R-:W-:-:S05]  /*26d0*/  PLOP3.LUT P2, PT, PT, PT, UP1, 0x80, 0x0 ;  /* 0x000000000000781c */ /* 0x000fca0003f4f018 */
[----:B------:R-:W-:-:S08]  /*26e0*/  @UP1 ULDC.64 UR10, c[0x0][0x9e8] ;  /* 0x00027a00000a1ab9 */ /* 0x000fd00000000a00 */
[----:B------:R-:W-:-:S05]  /*26f0*/  @P2 IMAD.HI.U32 R58, R57, UR10, RZ ;  /* 0x0000000a393a2c27 */ /* 0x000fca000f8e00ff */
[----:B------:R-:W-:-:S07]  /*2700*/  @P2 SHF.R.U32.HI R57, RZ, UR11, R58 ;  /* 0x0000000bff392c19 */ /* 0x000fce000801163a */
.L_x_859:
[----:B------:R-:W-:Y:S05]  /*2710*/  BSYNC B0 ;  /* 0x0000000000007941 */ /* 0x000fea0003800000 */
.L_x_857:
[----:B------:R-:W-:-:S04]  /*2720*/  IMAD R57, R57, UR7, -R78 ;  /* 0x0000000739397c24 */ /* 0x000fc8000f8e0a4e */
[----:B------:R-:W-:-:S05]  /*2730*/  IMAD R57, R16, -0x2, R57 ;  /* 0xfffffffe10397824 */ /* 0x000fca00078e0239 */
[----:B------:R-:W-:Y:S02]  /*2740*/  VIMNMX R73, R73, R57, !PT ;  /* 0x0000003949497248 */ /* 0x000fe40007fe0100 */
[----:B------:R-:W-:-:S07]  /*2750*/  VIADDMNMX R70, R57, UR7, R70, PT ;  /* 0x0000000739467c46 */ /* 0x000fce000b800146 */
.L_x_856:
[C---:B------:R-:W-:Y:S02]  /*2760*/  ISETP.GE.AND P4, PT, R74.reuse, 0x9, PT ;  /* 0x000000094a00780c */ /* 0x040fe40003f86270 */
[C---:B------:R-:W-:Y:S02]  /*2770*/  ISETP.GE.AND P2, PT, R74.reuse, 0x2, PT ;  /* 0x000000024a00780c */ /* 0x040fe40003f46270 */
[----:B------:R-:W-:Y:S02]  /*2780*/  ISETP.GE.AND P5, PT, R74, 0xa, PT ;  /* 0x0000000a4a00780c */ /* 0x000fe40003fa6270 */
[----:B------:R-:W-:Y:S02]  /*2790*/  LOP3.LUT R22, R22, 0xfffffffd, RZ, 0xc0, !PT ;  /* 0xfffffffd16167812 */ /* 0x000fe400078ec0ff */
[----:B------:R-:W-:-:S04]  /*27a0*/  ISETP.GT.AND P3, PT, R73, 0x1, !P2 ;  /* 0x000000014900780c */ /* 0x000fc80005764270 */
[----:B------:R-:W-:Y:S02]  /*27b0*/  ISETP.LT.OR P3, PT, R70, 0x2, P3 ;  /* 0x000000024600780c */ /* 0x000fe40001f61670 */
[----:B------:R-:W-:Y:S02]  /*27c0*/  @P4 LOP3.LUT R22, R22, 0x2, RZ, 0xfc, !PT ;  /* 0x0000000216164812 */ /* 0x000fe400078efcff */
[----:B------:R-:W-:Y:S01]  /*27d0*/  FSEL R71, R5, -INF , !P3 ;  /* 0xff80000005477808 */ /* 0x000fe20005800000 */
[----:B------:R-:W-:Y:S01]  /*27e0*/  VIADD R5, R4, 0x8 ;  /* 0x0000000804057836 */ /* 0x000fe20000000000 */
[----:B------:R-:W-:Y:S02]  /*27f0*/  LOP3.LUT R22, R22, 0xfffffffb, RZ, 0xc0, !PT ;  /* 0xfffffffb16167812 */ /* 0x000fe400078ec0ff */
[----:B------:R-:W-:Y:S02]  /*2800*/  ISETP.GT.AND P4, PT, R73, 0x8, !P4 ;  /* 0x000000084900780c */ /* 0x000fe40006784270 */
[----:B------:R-:W-:-:S02]  /*2810*/  @P5 LOP3.LUT R22, R22, 0x4, RZ, 0xfc, !PT ;  /* 0x0000000416165812 */ /* 0x000fc400078efcff */
[----:B------:R-:W-:Y:S02]  /*2820*/  ISETP.GT.AND P3, PT, R73, 0x9, !P5 ;  /* 0x000000094900780c */ /* 0x000fe40006f64270 */
[----:B------:R-:W-:Y:S02]  /*2830*/  ISETP.GE.AND P5, PT, R74, 0x11, PT ;  /* 0x000000114a00780c */ /* 0x000fe40003fa6270 */
[C---:B------:R-:W-:Y:S02]  /*2840*/  ISETP.LT.OR P4, PT, R70.reuse, 0x9, P4 ;  /* 0x000000094600780c */ /* 0x040fe40002781670 */
[----:B------:R-:W-:Y:S02]  /*2850*/  ISETP.LT.OR P3, PT, R70, 0xa, P3 ;  /* 0x0000000a4600780c */ /* 0x000fe40001f61670 */
[----:B------:R-:W-:Y:S02]  /*2860*/  FSEL R89, R89, -INF , !P4 ;  /* 0xff80000059597808 */ /* 0x000fe40006000000 */
[----:B------:R-:W-:-:S02]  /*2870*/  ISETP.GE.AND P4, PT, R74, 0x12, PT ;  /* 0x000000124a00780c */ /* 0x000fc40003f86270 */
[----:B------:R-:W-:Y:S02]  /*2880*/  LOP3.LUT R22, R22, 0xfffffff7, RZ, 0xc0, !PT ;  /* 0xfffffff716167812 */ /* 0x000fe400078ec0ff */
[----:B0-----:R-:W-:Y:S02]  /*2890*/  FSEL R90, R90, -INF , !P3 ;  /* 0xff8000005a5a7808 */ /* 0x001fe40005800000 */
        /* <DEDUP_REMOVED lines=159> */
[----:B------:R-:W-:Y:S02]  /*3290*/  FSEL R76, R2, -INF , !P6 ;  /* 0xff800000024c7808 */ /* 0x000fe40007000000 */
[----:B------:R-:W-:Y:S01]  /*32a0*/  ISETP.GE.AND P6, PT, R74, 0x7a, PT ;  /* 0x0000007a4a00780c */ /* 0x000fe20003fc6270 */
[----:B------:R-:W-:-:S12]  /*32b0*/  IMAD.IADD R74, R79, 0x1, R5 ;  /* 0x000000014f4a7824 */ /* 0x000fd800078e0205 */
[----:B------:R-:W-:Y:S02]  /*32c0*/  @P6 LOP3.LUT R22, R22, 0x8000000, RZ, 0xfc, !PT ;  /* 0x0800000016166812 */ /* 0x000fe400078efcff */
[----:B------:R-:W-:-:S04]  /*32d0*/  ISETP.GT.AND P6, PT, R73, 0x79, !P6 ;  /* 0x000000794900780c */ /* 0x000fc800077c4270 */
[----:B------:R-:W-:Y:S02]  /*32e0*/  ISETP.LT.OR P6, PT, R70, 0x7a, P6 ;  /* 0x0000007a4600780c */ /* 0x000fe400037c1670 */
[----:B------:R-:W-:Y:S02]  /*32f0*/  VIADDMNMX R70, R5, R82, R75, PT ;  /* 0x0000005205467246 */ /* 0x000fe4000380014b */
[----:B------:R-:W-:Y:S02]  /*3300*/  FSEL R2, R85, -INF , !P6 ;  /* 0xff80000055027808 */ /* 0x000fe40007000000 */
[----:B------:R-:W-:-:S13]  /*3310*/  PLOP3.LUT P6, PT, PT, PT, UP0, 0x40, 0x0 ;  /* 0x000000000000781c */ /* 0x000fda0003fce808 */
[----:B------:R-:W-:Y:S05]  /*3320*/  @P6 BRA `(.L_x_860) ;  /* 0x0000000000646947 */ /* 0x000fea0003800000 */
[----:B------:R-:W-:Y:S01]  /*3330*/  IADD3 R73, R17, 0x8, R4 ;  /* 0x0000000811497810 */ /* 0x000fe20007ffe004 */
[----:B------:R-:W-:Y:S04]  /*3340*/  BSSY B0, `(.L_x_861) ;  /* 0x0000013000007945 */ /* 0x000fe80003800000 */
        /* <DEDUP_REMOVED lines=12> */
.L_x_862:
[----:B------:R-:W-:-:S06]  /*3410*/  UISETP.NE.AND UP1, UPT, UR7, 0x1, UPT ;  /* 0x000000010700788c */ /* 0x000fcc000bf25270 */
[----:B------:R-:W-:-:S05]  /*3420*/  PLOP3.LUT P6, PT, PT, PT, UP1, 0x80, 0x0 ;  /* 0x000000000000781c */ /* 0x000fca0003fcf018 */
[----:B------:R-:W-:-:S08]  /*3430*/  @UP1 ULDC.64 UR10, c[0x0][0x9e8] ;  /* 0x00027a00000a1ab9 */ /* 0x000fd00000000a00 */
[----:B------:R-:W-:Y:S01]  /*3440*/  @P6 IMAD.HI.U32 R40, R73, UR10, RZ ;  /* 0x0000000a49286c27 */ /* 0x000fe2000f8e00ff */
[----:B------:R-:W-:-:S13]  /*3450*/  PLOP3.LUT P6, PT, PT, PT, UP1, 0x80, 0x0 ;  /* 0x000000000000781c */ /* 0x000fda0003fcf018 */
[----:B------:R-:W-:-:S07]  /*3460*/  @P6 SHF.R.U32.HI R73, RZ, UR11, R40 ;  /* 0x0000000bff496c19 */ /* 0x000fce0008011628 */
.L_x_863:
[----:B------:R-:W-:Y:S05]  /*3470*/  BSYNC B0 ;  /* 0x0000000000007941 */ /* 0x000fea0003800000 */
.L_x_861:
[----:B------:R-:W-:-:S04]  /*3480*/  IMAD R73, R73, UR7, -R78 ;  /* 0x0000000749497c24 */ /* 0x000fc8000f8e0a4e */
[----:B------:R-:W-:-:S05]  /*3490*/  IMAD R73, R16, -0x2, R73 ;  /* 0xfffffffe10497824 */ /* 0x000fca00078e0249 */
[----:B------:R-:W-:Y:S02]  /*34a0*/  VIMNMX R74, R74, R73, !PT ;  /* 0x000000494a4a7248 */ /* 0x000fe40007fe0100 */
[----:B------:R-:W-:-:S07]  /*34b0*/  VIADDMNMX R70, R73, UR7, R70, PT ;  /* 0x0000000749467c46 */ /* 0x000fce000b800146 */
.L_x_860:
[----:B------:R-:W-:Y:S01]  /*34c0*/  ISETP.GT.AND P2, PT, R74, 0x1, !P2 ;  /* 0x000000014a00780c */ /* 0x000fe20005744270 */
[----:B------:R-:W-:Y:S01]  /*34d0*/  ULDC UR10, c[0x0][0x988] ;  /* 0x00026200000a7ab9 */ /* 0x000fe20000000800 */
[----:B------:R-:W-:Y:S02]  /*34e0*/  LOP3.LUT P6, RZ, R22, 0x8, RZ, 0xc0, !PT ;  /* 0x0000000816ff7812 */ /* 0x000fe400078cc0ff */
[----:B------:R-:W-:Y:S02]  /*34f0*/  ISETP.LT.OR P2, PT, R70, 0x2, P2 ;  /* 0x000000024600780c */ /* 0x000fe40001741670 */
[----:B------:R-:W-:Y:S02]  /*3500*/  ISETP.GT.AND P3, PT, R74, 0x70, !P3 ;  /* 0x000000704a00780c */ /* 0x000fe40005f64270 */
[----:B------:R-:W-:Y:S02]  /*3510*/  FSEL R3, R3, -INF , !P2 ;  /* 0xff80000003037808 */ /* 0x000fe40005000000 */
[----:B------:R-:W-:-:S02]  /*3520*/  LOP3.LUT P2, RZ, R22, 0x2, RZ, 0xc0, !PT ;  /* 0x0000000216ff7812 */ /* 0x000fc4000784c0ff */
[C---:B------:R-:W-:Y:S02]  /*3530*/  ISETP.GT.AND P4, PT, R74.reuse, 0x71, !P4 ;  /* 0x000000714a00780c */ /* 0x040fe40006784270 */
[----:B------:R-:W-:Y:S02]  /*3540*/  ISETP.GT.AND P2, PT, R74, 0x8, !P2 ;  /* 0x000000084a00780c */ /* 0x000fe40005744270 */
[C---:B------:R-:W-:Y:S02]  /*3550*/  ISETP.LT.OR P3, PT, R70.reuse, 0x71, P3 ;  /* 0x000000714600780c */ /* 0x040fe40001f61670 */
[----:B------:R-:W-:Y:S02]  /*3560*/  ISETP.LT.OR P2, PT, R70, 0x9, P2 ;  /* 0x000000094600780c */ /* 0x000fe40001741670 */
[----:B------:R-:W-:Y:S02]  /*3570*/  ISETP.GT.AND P5, PT, R74, 0x78, !P5 ;  /* 0x000000784a00780c */ /* 0x000fe40006fa4270 */
[----:B------:R-:W-:-:S02]  /*3580*/  FSEL R40, R7, -INF , !P2 ;  /* 0xff80000007287808 */ /* 0x000fc40005000000 */
[----:B------:R-:W-:Y:S02]  /*3590*/  LOP3.LUT P2, RZ, R22, 0x4, RZ, 0xc0, !PT ;  /* 0x0000000416ff7812 */ /* 0x000fe4000784c0ff */
[----:B------:R-:W-:Y:S02]  /*35a0*/  ISETP.LT.OR P4, PT, R70, 0x72, P4 ;  /* 0x000000724600780c */ /* 0x000fe40002781670 */
        /* <DEDUP_REMOVED lines=81> */
[----:B------:R-:W0:Y:S01]  /*3ac0*/  SHFL.BFLY PT, R7, R6, 0x2, 0x1f ;  /* 0x0c401f0006077f89 */ /* 0x000e2200000e0000 */
[----:B------:R-:W-:-:S02]  /*3ad0*/  LOP3.LUT P6, RZ, R22, 0x10, RZ, 0xc0, !PT ;  /* 0x0000001016ff7812 */ /* 0x000fc400078cc0ff */
[----:B------:R-:W-:Y:S02]  /*3ae0*/  ISETP.LT.OR P2, PT, R70, 0x3a, P2 ;  /* 0x0000003a4600780c */ /* 0x000fe40001741670 */
[----:B------:R-:W-:Y:S02]  /*3af0*/  FSEL R26, R26, -INF , !P5 ;  /* 0xff8000001a1a7808 */ /* 0x000fe40006800000 */
[----:B------:R-:W-:Y:S02]  /*3b00*/  FSEL R30, R30, -INF , !P2 ;  /* 0xff8000001e1e7808 */ /* 0x000fe40005000000 */
[----:B------:R-:W-:-:S04]  /*3b10*/  LOP3.LUT P2, RZ, R22, 0x4000, RZ, 0xc0, !PT ;  /* 0x0000400016ff7812 */ /* 0x000fc8000784c0ff */
[----:B------:R-:W-:-:S04]  /*3b20*/  ISETP.GT.AND P2, PT, R74, 0x40, !P2 ;  /* 0x000000404a00780c */ /* 0x000fc80005744270 */
[----:B------:R-:W-:-:S04]  /*3b30*/  ISETP.LT.OR P2, PT, R70, 0x41, P2 ;  /* 0x000000414600780c */ /* 0x000fc80001741670 */
[----:B------:R-:W-:Y:S02]  /*3b40*/  FSEL R33, R33, -INF , !P2 ;  /* 0xff80000021217808 */ /* 0x000fe40005000000 */
[----:B------:R-:W-:Y:S02]  /*3b50*/  LOP3.LUT P2, RZ, R22, 0x2000, RZ, 0xc0, !PT ;  /* 0x0000200016ff7812 */ /* 0x000fe4000784c0ff */
[----:B0-----:R-:W-:Y:S02]  /*3b60*/  FMNMX.FTZ R73, R6, R7, !PT ;  /* 0x0000000706497209 */ /* 0x001fe40007810000 */
[----:B------:R-:W-:-:S03]  /*3b70*/  ISETP.GT.AND P2, PT, R74, 0x41, !P2 ;  /* 0x000000414a00780c */ /* 0x000fc60005744270 */
[----:B------:R-:W0:Y:S01]  /*3b80*/  SHFL.BFLY PT, R78, R73, 0x1, 0x1f ;  /* 0x0c201f00494e7f89 */ /* 0x000e2200000e0000 */
[----:B------:R-:W-:-:S04]  /*3b90*/  ISETP.LT.OR P2, PT, R70, 0x42, P2 ;  /* 0x000000424600780c */ /* 0x000fc80001741670 */
        /* <DEDUP_REMOVED lines=41> */
[----:B------:R-:W-:Y:S02]  /*3e30*/  ISETP.GT.AND P2, PT, R74, RZ, !P6 ;  /* 0x000000ff4a00720c */ /* 0x000fe40007744270 */
        /* <DEDUP_REMOVED lines=9> */
[--C-:B------:R-:W-:Y:S01]  /*3ed0*/  FFMA.FTZ R148, R76, UR10, -R75.reuse ;  /* 0x0000000a4c947c23 */ /* 0x100fe2000801084b */
[----:B------:R-:W-:Y:S01]  /*3ee0*/  FMNMX.FTZ R77, R0, R3, !PT ;  /* 0x00000003004d7209 */ /* 0x000fe20007810000 */
[--C-:B------:R-:W-:Y:S01]  /*3ef0*/  FFMA.FTZ R71, R71, UR10, -R75.reuse ;  /* 0x0000000a47477c23 */ /* 0x100fe2000801084b */
[----:B------:R-:W-:Y:S01]  /*3f00*/  ISETP.GT.AND P2, PT, R74, 0x69, !P2 ;  /* 0x000000694a00780c */ /* 0x000fe20005744270 */
[--C-:B------:R-:W-:Y:S01]  /*3f10*/  FFMA.FTZ R150, R89, UR10, -R75.reuse ;  /* 0x0000000a59967c23 */ /* 0x100fe2000801084b */
[----:B------:R-:W-:Y:S01]  /*3f20*/  FMNMX.FTZ R77, R40, R77, !PT ;  /* 0x0000004d284d7209 */ /* 0x000fe20007810000 */
[----:B------:R-:W-:Y:S01]  /*3f30*/  MUFU.EX2 R148, R148 ;  /* 0x0000009400947308 */ /* 0x000fe20000000800 */
[----:B------:R-:W-:Y:S01]  /*3f40*/  ISETP.LT.OR P2, PT, R70, 0x6a, P2 ;  /* 0x0000006a4600780c */ /* 0x000fe20001741670 */
[--C-:B------:R-:W-:Y:S01]  /*3f50*/  FFMA.FTZ R73, R90, UR10, -R75.reuse ;  /* 0x0000000a5a497c23 */ /* 0x100fe2000801084b */
[----:B------:R-:W-:Y:S01]  /*3f60*/  FMNMX.FTZ R6, R42, R77, !PT ;  /* 0x0000004d2a067209 */ /* 0x000fe20007810000 */
[--C-:B------:R-:W-:Y:S01]  /*3f70*/  FFMA.FTZ R81, R32, UR10, -R75.reuse ;  /* 0x0000000a20517c23 */ /* 0x100fe2000801084b */
[----:B------:R-:W-:Y:S01]  /*3f80*/  FSEL R12, R12, -INF , !P2 ;  /* 0xff8000000c0c7808 */ /* 0x000fe20005000000 */
[--C-:B------:R-:W-:Y:S01]  /*3f90*/  FFMA.FTZ R144, R72, UR10, -R75.reuse ;  /* 0x0000000a48907c23 */ /* 0x100fe2000801084b */
[----:B------:R-:W-:Y:S01]  /*3fa0*/  FMNMX.FTZ R77, R9, R6, !PT ;  /* 0x00000006094d7209 */ /* 0x000fe20007810000 */
[----:B------:R-:W0:Y:S01]  /*3fb0*/  MUFU.EX2 R71, R71 ;  /* 0x0000004700477308 */ /* 0x000e220000000800 */
[----:B------:R-:W-:Y:S01]  /*3fc0*/  FSEL R58, R15, -INF , !P4 ;  /* 0xff8000000f3a7808 */ /* 0x000fe20006000000 */
[--C-:B------:R-:W-:Y:S01]  /*3fd0*/  FFMA.FTZ R69, R69, UR10, -R75.reuse ;  /* 0x0000000a45457c23 */ /* 0x100fe2000801084b */
[----:B------:R-:W-:Y:S01]  /*3fe0*/  FMNMX.FTZ R6, R8, R77, !PT ;  /* 0x0000004d08067209 */ /* 0x000fe20007810000 */
[--C-:B------:R-:W-:Y:S01]  /*3ff0*/  FFMA.FTZ R146, R68, UR10, -R75.reuse ;  /* 0x0000000a44927c23 */ /* 0x100fe2000801084b */
[----:B------:R-:W-:Y:S01]  /*4000*/  ISETP.LT.OR P6, PT, R70, 0x7a, P6 ;  /* 0x0000007a4600780c */ /* 0x000fe200037c1670 */
[--C-:B------:R-:W-:Y:S01]  /*4010*/  FFMA.FTZ R63, R63, UR10, -R75.reuse ;  /* 0x0000000a3f3f7c23 */ /* 0x100fe2000801084b */
[----:B------:R-:W-:Y:S01]  /*4020*/  FMNMX.FTZ R77, R11, R6, !PT ;  /* 0x000000060b4d7209 */ /* 0x000fe20007810000 */
[----:B------:R-:W1:Y:S01]  /*4030*/  MUFU.EX2 R150, R150 ;  /* 0x0000009600967308 */ /* 0x000e620000000800 */
[--C-:B------:R-:W-:Y:S01]  /*4040*/  FFMA.FTZ R120, R34, UR10, -R75.reuse ;  /* 0x0000000a22787c23 */ /* 0x100fe2000801084b */
[--C-:B------:R-:W-:Y:S01]  /*4050*/  FFMA.FTZ R142, R66, UR10, -R75.reuse ;  /* 0x0000000a428e7c23 */ /* 0x100fe2000801084b */
[----:B------:R-:W-:Y:S01]  /*4060*/  FMNMX.FTZ R77, R10, R77, !PT ;  /* 0x0000004d0a4d7209 */ /* 0x000fe20007810000 */
[--C-:B------:R-:W-:Y:S01]  /*4070*/  FFMA.FTZ R122, R31, UR10, -R75.reuse ;  /* 0x0000000a1f7a7c23 */ /* 0x100fe2000801084b */
[--C-:B------:R-:W-:Y:S01]  /*4080*/  FFMA.FTZ R31, R2, UR10, -R75.reuse ;  /* 0x0000000a021f7c23 */ /* 0x100fe2000801084b */
[--C-:B------:R-:W-:Y:S01]  /*4090*/  FFMA.FTZ R61, R61, UR10, -R75.reuse ;  /* 0x0000000a3d3d7c23 */ /* 0x100fe2000801084b */
[----:B------:R-:W-:Y:S01]  /*40a0*/  FMNMX.FTZ R6, R14, R77, !PT ;  /* 0x0000004d0e067209 */ /* 0x000fe20007810000 */
[----:B------:R-:W2:Y:S01]  /*40b0*/  MUFU.EX2 R73, R73 ;  /* 0x0000004900497308 */ /* 0x000ea20000000800 */
[--C-:B------:R-:W-:Y:S01]  /*40c0*/  FFMA.FTZ R79, R36, UR10, -R75.reuse ;  /* 0x0000000a244f7c23 */ /* 0x100fe2000801084b */
[--C-:B------:R-:W-:Y:S01]  /*40d0*/  FFMA.FTZ R136, R65, UR10, -R75.reuse ;  /* 0x0000000a41887c23 */ /* 0x100fe2000801084b */
[----:B------:R-:W-:Y:S01]  /*40e0*/  FMNMX.FTZ R6, R13, R6, !PT ;  /* 0x000000060d067209 */ /* 0x000fe20007810000 */
[--C-:B------:R-:W-:Y:S01]  /*40f0*/  FFMA.FTZ R65, R62, UR10, -R75.reuse ;  /* 0x0000000a3e417c23 */ /* 0x100fe2000801084b */
[--C-:B------:R-:W-:Y:S01]  /*4100*/  FFMA.FTZ R138, R64, UR10, -R75.reuse ;  /* 0x0000000a408a7c23 */ /* 0x100fe2000801084b */
[--C-:B------:R-:W-:Y:S01]  /*4110*/  FFMA.FTZ R126, R38, UR10, -R75.reuse ;  /* 0x0000000a267e7c23 */ /* 0x100fe2000801084b */
[----:B------:R-:W-:Y:S01]  /*4120*/  FMNMX.FTZ R67, R25, R6, !PT ;  /* 0x0000000619437209 */ /* 0x000fe20007810000 */
[----:B------:R-:W3:Y:S01]  /*4130*/  MUFU.EX2 R144, R144 ;  /* 0x0000009000907308 */ /* 0x000ee20000000800 */
[--C-:B------:R-:W-:Y:S01]  /*4140*/  FFMA.FTZ R59, R59, UR10, -R75.reuse ;  /* 0x0000000a3b3b7c23 */ /* 0x100fe2000801084b */
        /* <DEDUP_REMOVED lines=8> */
[----:B------:R-:W-:Y:S01]  /*41d0*/  FFMA.FTZ R55, R55, UR10, -R75 ;  /* 0x0000000a37377c23 */ /* 0x000fe2000801084b */
[----:B------:R-:W-:-:S04]  /*41e0*/  FMNMX.FTZ R6, R27, R6, !PT ;  /* 0x000000061b067209 */ /* 0x000fc80007810000 */
[----:B------:R-:W-:Y:S01]  /*41f0*/  FMNMX.FTZ R77, R29, R6, !PT ;  /* 0x000000061d4d7209 */ /* 0x000fe20007810000 */
[----:B------:R5:W-:Y:S03]  /*4200*/  MUFU.EX2 R67, R60 ;  /* 0x0000003c00437308 */ /* 0x000be60000000800 */
[----:B------:R-:W-:-:S04]  /*4210*/  FMNMX.FTZ R6, R30, R77, !PT ;  /* 0x0000004d1e067209 */ /* 0x000fc80007810000 */
[----:B------:R-:W-:Y:S01]  /*4220*/  FMNMX.FTZ R6, R33, R6, !PT ;  /* 0x0000000621067209 */ /* 0x000fe20007810000 */
[----:B------:R-:W4:Y:S01]  /*4230*/  MUFU.EX2 R146, R146 ;  /* 0x0000009200927308 */ /* 0x000f220000000800 */
[----:B-----5:R-:W-:Y:S01]  /*4240*/  FSEL R60, R21, -INF , !P6 ;  /* 0xff800000153c7808 */ /* 0x020fe20007000000 */
        /* <DEDUP_REMOVED lines=22> */
[----:B------:R-:W-:-:S05]  /*43b0*/  FMNMX.FTZ R77, R60, R77, !PT ;  /* 0x0000004d3c4d7209 */ /* 0x000fca0007810000 */
[----:B------:R-:W0:Y:S01]  /*43c0*/  SHFL.BFLY PT, R6, R77, 0x2, 0x1f ;  /* 0x0c401f004d067f89 */ /* 0x000e2200000e0000 */
[----:B------:R-:W-:Y:S08]  /*43d0*/  MUFU.EX2 R59, R59 ;  /* 0x0000003b003b7308 */ /* 0x000ff00000000800 */
[----:B------:R-:W-:Y:S08]  /*43e0*/  MUFU.EX2 R132, R132 ;  /* 0x0000008400847308 */ /* 0x000ff00000000800 */
[----:B------:R-:W-:Y:S01]  /*43f0*/  MUFU.EX2 R15, R15 ;  /* 0x0000000f000f7308 */ /* 0x000fe20000000800 */
[----:B0-----:R-:W-:-:S07]  /*4400*/  FMNMX.FTZ R46, R77, R6, !PT ;  /* 0x000000064d2e7209 */ /* 0x001fce0007810000 */
[----:B------:R-:W-:Y:S01]  /*4410*/  MUFU.EX2 R134, R134 ;  /* 0x0000008600867308 */ /* 0x000fe20000000800 */
[----:B------:R-:W-:Y:S01]  /*4420*/  FFMA.FTZ R77, R44, UR10, -R75 ;  /* 0x0000000a2c4d7c23 */ /* 0x000fe2000801084b */
[----:B------:R-:W0:Y:S06]  /*4430*/  SHFL.BFLY PT, R83, R46, 0x1, 0x1f ;  /* 0x0c201f002e537f89 */ /* 0x000e2c00000e0000 */
[----:B------:R-:W-:Y:S08]  /*4440*/  MUFU.EX2 R21, R21 ;  /* 0x0000001500157308 */ /* 0x000ff00000000800 */
[----:B------:R-:W-:Y:S08]  /*4450*/  MUFU.EX2 R128, R128 ;  /* 0x0000008000807308 */ /* 0x000ff00000000800 */
[----:B------:R-:W-:Y:S01]  /*4460*/  MUFU.EX2 R57, R57 ;  /* 0x0000003900397308 */ /* 0x000fe20000000800 */
[----:B0-----:R-:W-:-:S04]  /*4470*/  FMNMX.FTZ R6, R46, R83, !PT ;  /* 0x000000532e067209 */ /* 0x001fc80007810000 */
[C---:B------:R-:W-:Y:S01]  /*4480*/  FSETP.NEU.FTZ.AND P2, PT, R6.reuse, -INF , PT ;  /* 0xff8000000600780b */ /* 0x040fe20003f5d000 */
[----:B------:R-:W-:Y:S02]  /*4490*/  FMUL.FTZ R32, R6, UR10 ;  /* 0x0000000a06207c20 */ /* 0x000fe40008410000 */
[----:B------:R-:W-:Y:S03]  /*44a0*/  MUFU.EX2 R130, R130 ;  /* 0x0000008200827308 */ /* 0x000fe60000000800 */
[----:B------:R-:W-:Y:S02]  /*44b0*/  FSEL R32, R32, RZ, P2 ;  /* 0x000000ff20207208 */ /* 0x000fe40001000000 */
[----:B------:R-:W-:-:S03]  /*44c0*/  PLOP3.LUT P2, PT, PT, PT, UP0, 0x40, 0x0 ;  /* 0x000000000000781c */ /* 0x000fc60003f4e808 */
[----:B------:R-:W-:Y:S01]  /*44d0*/  MUFU.EX2 R55, R55 ;  /* 0x0000003700377308 */ /* 0x000fe20000000800 */
[--C-:B------:R-:W-:Y:S01]  /*44e0*/  FFMA.FTZ R149, R0, UR10, -R32.reuse ;  /* 0x0000000a00957c23 */ /* 0x100fe20008010820 */
[--C-:B------:R-:W-:Y:S01]  /*44f0*/  FFMA.FTZ R0, R3, UR10, -R32.reuse ;  /* 0x0000000a03007c23 */ /* 0x100fe20008010820 */
[----:B------:R-:W-:Y:S01]  /*4500*/  FADD.FTZ R3, R148, R71 ;  /* 0x0000004794037221 */ /* 0x000fe20000010000 */
[--C-:B------:R-:W-:Y:S01]  /*4510*/  FFMA.FTZ R151, R40, UR10, -R32.reuse ;  /* 0x0000000a28977c23 */ /* 0x100fe20008010820 */
[--C-:B------:R-:W-:Y:S01]  /*4520*/  FFMA.FTZ R2, R42, UR10, -R32.reuse ;  /* 0x0000000a2a027c23 */ /* 0x100fe20008010820 */
[--C-:B------:R-:W-:Y:S01]  /*4530*/  FFMA.FTZ R145, R9, UR10, -R32.reuse ;  /* 0x0000000a09917c23 */ /* 0x100fe20008010820 */
[----:B-1----:R-:W-:Y:S01]  /*4540*/  FADD.FTZ R34, R150, R3 ;  /* 0x0000000396227221 */ /* 0x002fe20000010000 */
[----:B------:R-:W-:Y:S01]  /*4550*/  MUFU.EX2 R149, R149 ;  /* 0x0000009500957308 */ /* 0x000fe20000000800 */
[--C-:B------:R-:W-:Y:S01]  /*4560*/  FFMA.FTZ R8, R8, UR10, -R32.reuse ;  /* 0x0000000a08087c23 */ /* 0x100fe20008010820 */
[----:B------:R-:W-:Y:S01]  /*4570*/  FFMA.FTZ R147, R11, UR10, -R32 ;  /* 0x0000000a0b937c23 */ /* 0x000fe20008010820 */
[----:B--2---:R-:W-:Y:S01]  /*4580*/  FADD.FTZ R3, R73, R34 ;  /* 0x0000002249037221 */ /* 0x004fe20000010000 */
[--C-:B------:R-:W-:Y:S01]  /*4590*/  FFMA.FTZ R10, R10, UR10, -R32.reuse ;  /* 0x0000000a0a0a7c23 */ /* 0x100fe20008010820 */
[--C-:B------:R-:W-:Y:S01]  /*45a0*/  FFMA.FTZ R141, R14, UR10, -R32.reuse ;  /* 0x0000000a0e8d7c23 */ /* 0x100fe20008010820 */
[--C-:B------:R-:W-:Y:S01]  /*45b0*/  FFMA.FTZ R14, R13, UR10, -R32.reuse ;  /* 0x0000000a0d0e7c23 */ /* 0x100fe20008010820 */
[----:B---3--:R-:W-:Y:S01]  /*45c0*/  FADD.FTZ R34, R144, R3 ;  /* 0x0000000390227221 */ /* 0x008fe20000010000 */
[----:B------:R-:W0:Y:S01]  /*45d0*/  MUFU.EX2 R0, R0 ;  /* 0x0000000000007308 */ /* 0x000e220000000800 */
[--C-:B------:R-:W-:Y:S01]  /*45e0*/  FFMA.FTZ R143, R25, UR10, -R32.reuse ;  /* 0x0000000a198f7c23 */ /* 0x100fe20008010820 */
[----:B------:R-:W-:Y:S01]  /*45f0*/  FFMA.FTZ R24, R24, UR10, -R32 ;  /* 0x0000000a18187c23 */ /* 0x000fe20008010820 */
[----:B----4-:R-:W-:Y:S01]  /*4600*/  FADD.FTZ R3, R69, R34 ;  /* 0x0000002245037221 */ /* 0x010fe20000010000 */
[--C-:B------:R-:W-:Y:S01]  /*4610*/  FFMA.FTZ R137, R28, UR10, -R32.reuse ;  /* 0x0000000a1c897c23 */ /* 0x100fe20008010820 */
[--C-:B------:R-:W-:Y:S01]  /*4620*/  FFMA.FTZ R28, R27, UR10, -R32.reuse ;  /* 0x0000000a1b1c7c23 */ /* 0x100fe20008010820 */
[--C-:B------:R-:W-:Y:S01]  /*4630*/  FFMA.FTZ R139, R29, UR10, -R32.reuse ;  /* 0x0000000a1d8b7c23 */ /* 0x100fe20008010820 */
[----:B------:R-:W-:Y:S01]  /*4640*/  FADD.FTZ R36, R146, R3 ;  /* 0x0000000392247221 */ /* 0x000fe20000010000 */
[----:B------:R-:W1:Y:S01]  /*4650*/  MUFU.EX2 R151, R151 ;  /* 0x0000009700977308 */ /* 0x000e620000000800 */
[--C-:B------:R-:W-:Y:S01]  /*4660*/  FFMA.FTZ R30, R30, UR10, -R32.reuse ;  /* 0x0000000a1e1e7c23 */ /* 0x100fe20008010820 */
[----:B------:R-:W-:Y:S01]  /*4670*/  FFMA.FTZ R133, R33, UR10, -R32 ;  /* 0x0000000a21857c23 */ /* 0x000fe20008010820 */
[----:B-----5:R-:W-:Y:S01]  /*4680*/  FADD.FTZ R3, R63, R36 ;  /* 0x000000243f037221 */ /* 0x020fe20000010000 */
[--C-:B------:R-:W-:Y:S01]  /*4690*/  FFMA.FTZ R34, R35, UR10, -R32.reuse ;  /* 0x0000000a23227c23 */ /* 0x100fe20008010820 */
[--C-:B------:R-:W-:Y:S01]  /*46a0*/  FFMA.FTZ R135, R37, UR10, -R32.reuse ;  /* 0x0000000a25877c23 */ /* 0x100fe20008010820 */
[----:B------:R-:W-:Y:S01]  /*46b0*/  FFMA.FTZ R129, R41, UR10, -R32 ;  /* 0x0000000a29817c23 */ /* 0x000fe20008010820 */
[----:B------:R-:W-:Y:S01]  /*46c0*/  FADD.FTZ R36, R140, R3 ;  /* 0x000000038c247221 */ /* 0x000fe20000010000 */
[----:B------:R-:W2:Y:S01]  /*46d0*/  MUFU.EX2 R2, R2 ;  /* 0x0000000200027308 */ /* 0x000ea20000000800 */
[----:B0-----:R-:W-:Y:S01]  /*46e0*/  FADD.FTZ R38, R149, R0 ;  /* 0x0000000095267221 */ /* 0x001fe20000010000 */
[----:B------:R-:W-:Y:S01]  /*46f0*/  FFMA.FTZ R131, R45, UR10, -R32 ;  /* 0x0000000a2d837c23 */ /* 0x000fe20008010820 */
[----:B------:R-:W-:Y:S01]  /*4700*/  FADD.FTZ R9, R67, R36 ;  /* 0x0000002443097221 */ /* 0x000fe20000010000 */
[--C-:B------:R-:W-:Y:S01]  /*4710*/  FFMA.FTZ R36, R39, UR10, -R32.reuse ;  /* 0x0000000a27247c23 */ /* 0x100fe20008010820 */
[--C-:B------:R-:W-:Y:S01]  /*4720*/  FFMA.FTZ R47, R47, UR10, -R32.reuse ;  /* 0x0000000a2f2f7c23 */ /* 0x100fe20008010820 */
[----:B------:R-:W-:Y:S01]  /*4730*/  FFMA.FTZ R49, R49, UR10, -R32 ;  /* 0x0000000a31317c23 */ /* 0x000fe20008010820 */
[----:B------:R-:W-:Y:S01]  /*4740*/  FADD.FTZ R40, R142, R9 ;  /* 0x000000098e287221 */ /* 0x000fe20000010000 */
[----:B------:R-:W0:Y:S01]  /*4750*/  MUFU.EX2 R145, R145 ;  /* 0x0000009100917308 */ /* 0x000e220000000800 */
[----:B-1----:R-:W-:Y:S01]  /*4760*/  FADD.FTZ R3, R151, R38 ;  /* 0x0000002697037221 */ /* 0x002fe20000010000 */
[----:B------:R-:W-:Y:S01]  /*4770*/  FFMA.FTZ R51, R51, UR10, -R32 ;  /* 0x0000000a33337c23 */ /* 0x000fe20008010820 */
[----:B------:R-:W-:Y:S01]  /*4780*/  FADD.FTZ R9, R61, R40 ;  /* 0x000000283d097221 */ /* 0x000fe20000010000 */
[--C-:B------:R-:W-:Y:S01]  /*4790*/  FFMA.FTZ R53, R53, UR10, -R32.reuse ;  /* 0x0000000a35357c23 */ /* 0x100fe20008010820 */
[----:B------:R-:W-:Y:S01]  /*47a0*/  FFMA.FTZ R58, R58, UR10, -R32 ;  /* 0x0000000a3a3a7c23 */ /* 0x000fe20008010820 */
[----:B------:R-:W-:-:S02]  /*47b0*/  F2FP.F16.F32.PACK_AB R149, R0, R149 ;  /* 0x000000950095723e */ /* 0x000fc400000000ff */
[----:B------:R-:W1:Y:S01]  /*47c0*/  MUFU.EX2 R8, R8 ;  /* 0x0000000800087308 */ /* 0x000e620000000800 */
[C---:B--2---:R-:W-:Y:S01]  /*47d0*/  FADD.FTZ R38, R2.reuse, R3 ;  /* 0x0000000302267221 */ /* 0x044fe20000010000 */
[----:B------:R-:W-:Y:S02]  /*47e0*/  F2FP.F16.F32.PACK_AB R151, R2, R151 ;  /* 0x000000970297723e */ /* 0x000fe400000000ff */
[----:B------:R-:W-:Y:S02]  /*47f0*/  F2FP.F16.F32.PACK_AB R148, R71, R148 ;  /* 0x000000944794723e */ /* 0x000fe400000000ff */
[----:B------:R-:W-:Y:S02]  /*4800*/  F2FP.F16.F32.PACK_AB R150, R73, R150 ;  /* 0x000000964996723e */ /* 0x000fe400000000ff */
[----:B------:R-:W2:Y:S01]  /*4810*/  MUFU.EX2 R147, R147 ;  /* 0x0000009300937308 */ /* 0x000ea20000000800 */
[----:B0-----:R-:W-:Y:S01]  /*4820*/  FADD.FTZ R3, R145, R38 ;  /* 0x0000002691037221 */ /* 0x001fe20000010000 */
[----:B------:R-:W-:Y:S01]  /*4830*/  FADD.FTZ R38, R136, R9 ;  /* 0x0000000988267221 */ /* 0x000fe20000010000 */
[----:B------:R-:W-:-:S02]  /*4840*/  F2FP.F16.F32.PACK_AB R144, R69, R144 ;  /* 0x000000904590723e */ /* 0x000fc400000000ff */
[----:B------:R-:W-:Y:S01]  /*4850*/  F2FP.F16.F32.PACK_AB R146, R63, R146 ;  /* 0x000000923f92723e */ /* 0x000fe200000000ff */
[----:B------:R-:W-:Y:S01]  /*4860*/  FADD.FTZ R9, R65, R38 ;  /* 0x0000002641097221 */ /* 0x000fe20000010000 */
[----:B------:R-:W-:Y:S01]  /*4870*/  FFMA.FTZ R38, R43, UR10, -R32 ;  /* 0x0000000a2b267c23 */ /* 0x000fe20008010820 */
[----:B------:R-:W0:Y:S01]  /*4880*/  MUFU.EX2 R10, R10 ;  /* 0x0000000a000a7308 */ /* 0x000e220000000800 */
[----:B-1----:R-:W-:Y:S01]  /*4890*/  FADD.FTZ R40, R8, R3 ;  /* 0x0000000308287221 */ /* 0x002fe20000010000 */
[----:B------:R-:W-:Y:S01]  /*48a0*/  FADD.FTZ R42, R138, R9 ;  /* 0x000000098a2a7221 */ /* 0x000fe20000010000 */
[----:B------:R-:W-:Y:S02]  /*48b0*/  F2FP.F16.F32.PACK_AB R140, R67, R140 ;  /* 0x0000008c438c723e */ /* 0x000fe400000000ff */
[----:B------:R-:W-:Y:S01]  /*48c0*/  F2FP.F16.F32.PACK_AB R142, R61, R142 ;  /* 0x0000008e3d8e723e */ /* 0x000fe200000000ff */
[----:B------:R-:W-:Y:S01]  /*48d0*/  FADD.FTZ R9, R59, R42 ;  /* 0x0000002a3b097221 */ /* 0x000fe20000010000 */
[----:B------:R-:W-:Y:S01]  /*48e0*/  F2FP.F16.F32.PACK_AB R136, R65, R136 ;  /* 0x000000884188723e */ /* 0x000fe200000000ff */
[----:B------:R-:W1:Y:S01]  /*48f0*/  MUFU.EX2 R141, R141 ;  /* 0x0000008d008d7308 */ /* 0x000e620000000800 */
[----:B--2---:R-:W-:Y:S01]  /*4900*/  FADD.FTZ R3, R147, R40 ;  /* 0x0000002893037221 */ /* 0x004fe20000010000 */
[----:B------:R-:W-:Y:S01]  /*4910*/  FADD.FTZ R42, R132, R9 ;  /* 0x00000009842a7221 */ /* 0x000fe20000010000 */
[----:B------:R-:W-:-:S02]  /*4920*/  F2FP.F16.F32.PACK_AB R132, R15, R132 ;  /* 0x000000840f84723e */ /* 0x000fc400000000ff */
[----:B------:R-:W-:Y:S01]  /*4930*/  F2FP.F16.F32.PACK_AB R138, R59, R138 ;  /* 0x0000008a3b8a723e */ /* 0x000fe200000000ff */
[----:B------:R-:W-:Y:S01]  /*4940*/  FADD.FTZ R9, R15, R42 ;  /* 0x0000002a0f097221 */ /* 0x000fe20000010000 */
[----:B------:R-:W-:Y:S01]  /*4950*/  F2FP.F16.F32.PACK_AB R145, R8, R145 ;  /* 0x000000910891723e */ /* 0x000fe200000000ff */
[----:B------:R-:W2:Y:S01]  /*4960*/  MUFU.EX2 R14, R14 ;  /* 0x0000000e000e7308 */ /* 0x000ea20000000800 */
[C---:B0-----:R-:W-:Y:S01]  /*4970*/  FADD.FTZ R40, R10.reuse, R3 ;  /* 0x000000030a287221 */ /* 0x041fe20000010000 */
[----:B------:R-:W-:-:S06]  /*4980*/  F2FP.F16.F32.PACK_AB R147, R10, R147 ;  /* 0x000000930a93723e */ /* 0x000fcc00000000ff */
[----:B------:R-:W0:Y:S01]  /*4990*/  MUFU.EX2 R143, R143 ;  /* 0x0000008f008f7308 */ /* 0x000e220000000800 */
[----:B-1----:R-:W-:-:S07]  /*49a0*/  FADD.FTZ R3, R141, R40 ;  /* 0x000000288d037221 */ /* 0x002fce0000010000 */
[----:B------:R-:W1:Y:S01]  /*49b0*/  MUFU.EX2 R24, R24 ;  /* 0x0000001800187308 */ /* 0x000e620000000800 */
[----:B--2---:R-:W-:Y:S01]  /*49c0*/  FADD.FTZ R40, R14, R3 ;  /* 0x000000030e287221 */ /* 0x004fe20000010000 */
[----:B------:R-:W-:Y:S01]  /*49d0*/  FFMA.FTZ R3, R12, UR10, -R32 ;  /* 0x0000000a0c037c23 */ /* 0x000fe20008010820 */
[----:B------:R-:W-:-:S05]  /*49e0*/  F2FP.F16.F32.PACK_AB R141, R14, R141 ;  /* 0x0000008d0e8d723e */ /* 0x000fca00000000ff */
[----:B------:R-:W2:Y:S01]  /*49f0*/  MUFU.EX2 R137, R137 ;  /* 0x0000008900897308 */ /* 0x000ea20000000800 */
[----:B0-----:R-:W-:Y:S01]  /*4a00*/  FADD.FTZ R11, R143, R40 ;  /* 0x000000288f0b7221 */ /* 0x001fe20000010000 */
[----:B------:R-:W-:Y:S01]  /*4a10*/  FADD.FTZ R40, R134, R9 ;  /* 0x0000000986287221 */ /* 0x000fe20000010000 */
[----:B------:R-:W-:Y:S01]  /*4a20*/  FFMA.FTZ R9, R20, UR10, -R32 ;  /* 0x0000000a14097c23 */ /* 0x000fe20008010820 */
[C---:B------:R-:W-:Y:S02]  /*4a30*/  F2FP.F16.F32.PACK_AB R134, R21.reuse, R134 ;  /* 0x000000861586723e */ /* 0x040fe400000000ff */
[----:B------:R-:W-:Y:S02]  /*4a40*/  FADD.FTZ R25, R21, R40 ;  /* 0x0000002815197221 */ /* 0x000fe40000010000 */
[----:B------:R-:W0:Y:S01]  /*4a50*/  MUFU.EX2 R28, R28 ;  /* 0x0000001c001c7308 */ /* 0x000e220000000800 */
[----:B-1----:R-:W-:Y:S01]  /*4a60*/  FADD.FTZ R20, R24, R11 ;  /* 0x0000000b18147221 */ /* 0x002fe20000010000 */
[--C-:B------:R-:W-:Y:S01]  /*4a70*/  FFMA.FTZ R11, R26, UR10, -R32.reuse ;  /* 0x0000000a1a0b7c23 */ /* 0x100fe20008010820 */
[----:B------:R-:W-:Y:S01]  /*4a80*/  FADD.FTZ R26, R128, R25 ;  /* 0x00000019801a7221 */ /* 0x000fe20000010000 */
[----:B------:R-:W-:Y:S01]  /*4a90*/  FFMA.FTZ R32, R60, UR10, -R32 ;  /* 0x0000000a3c207c23 */ /* 0x000fe20008010820 */
[----:B------:R-:W-:-:S02]  /*4aa0*/  F2FP.F16.F32.PACK_AB R128, R57, R128 ;  /* 0x000000803980723e */ /* 0x000fc400000000ff */
[----:B------:R-:W-:Y:S01]  /*4ab0*/  FADD.FTZ R25, R57, R26 ;  /* 0x0000001a39197221 */ /* 0x000fe20000010000 */
[----:B------:R-:W1:Y:S01]  /*4ac0*/  MUFU.EX2 R139, R139 ;  /* 0x0000008b008b7308 */ /* 0x000e620000000800 */
[----:B--2---:R-:W-:Y:S01]  /*4ad0*/  FADD.FTZ R13, R137, R20 ;  /* 0x00000014890d7221 */ /* 0x004fe20000010000 */
[----:B------:R-:W-:Y:S01]  /*4ae0*/  F2FP.F16.F32.PACK_AB R143, R24, R143 ;  /* 0x0000008f188f723e */ /* 0x000fe200000000ff */
[----:B------:R-:W-:Y:S01]  /*4af0*/  FADD.FTZ R40, R130, R25 ;  /* 0x0000001982287221 */ /* 0x000fe20000010000 */
[----:B------:R-:W-:-:S03]  /*4b00*/  F2FP.F16.F32.PACK_AB R130, R55, R130 ;  /* 0x000000823782723e */ /* 0x000fc600000000ff */
[----:B------:R-:W-:Y:S01]  /*4b10*/  FADD.FTZ R25, R55, R40 ;  /* 0x0000002837197221 */ /* 0x000fe20000010000 */
[----:B------:R-:W2:Y:S01]  /*4b20*/  MUFU.EX2 R30, R30 ;  /* 0x0000001e001e7308 */ /* 0x000ea20000000800 */
[C---:B0-----:R-:W-:Y:S01]  /*4b30*/  FADD.FTZ R20, R28.reuse, R13 ;  /* 0x0000000d1c147221 */ /* 0x041fe20000010000 */
[----:B------:R-:W-:-:S06]  /*4b40*/  F2FP.F16.F32.PACK_AB R137, R28, R137 ;  /* 0x000000891c89723e */ /* 0x000fcc00000000ff */
[----:B------:R-:W0:Y:S01]  /*4b50*/  MUFU.EX2 R133, R133 ;  /* 0x0000008500857308 */ /* 0x000e220000000800 */
[----:B-1----:R-:W-:-:S07]  /*4b60*/  FADD.FTZ R13, R139, R20 ;  /* 0x000000148b0d7221 */ /* 0x002fce0000010000 */
[----:B------:R-:W1:Y:S01]  /*4b70*/  MUFU.EX2 R34, R34 ;  /* 0x0000002200227308 */ /* 0x000e620000000800 */
[C---:B--2---:R-:W-:Y:S01]  /*4b80*/  FADD.FTZ R26, R30.reuse, R13 ;  /* 0x0000000d1e1a7221 */ /* 0x044fe20000010000 */
[----:B------:R-:W-:-:S06]  /*4b90*/  F2FP.F16.F32.PACK_AB R139, R30, R139 ;  /* 0x0000008b1e8b723e */ /* 0x000fcc00000000ff */
[----:B------:R-:W2:Y:S01]  /*4ba0*/  MUFU.EX2 R124, R124 ;  /* 0x0000007c007c7308 */ /* 0x000ea20000000800 */
[----:B0-----:R-:W-:-:S07]  /*4bb0*/  FADD.FTZ R13, R133, R26 ;  /* 0x0000001a850d7221 */ /* 0x001fce0000010000 */
[----:B------:R-:W0:Y:S01]  /*4bc0*/  MUFU.EX2 R135, R135 ;  /* 0x0000008700877308 */ /* 0x000e220000000800 */
[C---:B-1----:R-:W-:Y:S01]  /*4bd0*/  FADD.FTZ R26, R34.reuse, R13 ;  /* 0x0000000d221a7221 */ /* 0x042fe20000010000 */
[----:B------:R-:W-:-:S06]  /*4be0*/  F2FP.F16.F32.PACK_AB R133, R34, R133 ;  /* 0x000000852285723e */ /* 0x000fcc00000000ff */
[----:B------:R-:W1:Y:S01]  /*4bf0*/  MUFU.EX2 R77, R77 ;  /* 0x0000004d004d7308 */ /* 0x000e620000000800 */
[----:B--2---:R-:W-:-:S07]  /*4c00*/  FADD.FTZ R40, R124, R25 ;  /* 0x000000197c287221 */ /* 0x004fce0000010000 */
[----:B------:R-:W2:Y:S01]  /*4c10*/  MUFU.EX2 R36, R36 ;  /* 0x0000002400247308 */ /* 0x000ea20000000800 */
[----:B0-----:R-:W-:-:S07]  /*4c20*/  FADD.FTZ R13, R135, R26 ;  /* 0x0000001a870d7221 */ /* 0x001fce0000010000 */
[----:B------:R-:W0:Y:S01]  /*4c30*/  MUFU.EX2 R126, R126 ;  /* 0x0000007e007e7308 */ /* 0x000e220000000800 */
[C---:B-1----:R-:W-:Y:S01]  /*4c40*/  FADD.FTZ R25, R77.reuse, R40 ;  /* 0x000000284d197221 */ /* 0x042fe20000010000 */
[----:B------:R-:W-:-:S06]  /*4c50*/  F2FP.F16.F32.PACK_AB R124, R77, R124 ;  /* 0x0000007c4d7c723e */ /* 0x000fcc00000000ff */
[----:B------:R-:W1:Y:S01]  /*4c60*/  MUFU.EX2 R129, R129 ;  /* 0x0000008100817308 */ /* 0x000e620000000800 */
[C---:B--2---:R-:W-:Y:S01]  /*4c70*/  FADD.FTZ R40, R36.reuse, R13 ;  /* 0x0000000d24287221 */ /* 0x044fe20000010000 */
[----:B------:R-:W-:-:S06]  /*4c80*/  F2FP.F16.F32.PACK_AB R135, R36, R135 ;  /* 0x000000872487723e */ /* 0x000fcc00000000ff */
[----:B------:R-:W2:Y:S01]  /*4c90*/  MUFU.EX2 R79, R79 ;  /* 0x0000004f004f7308 */ /* 0x000ea20000000800 */
[----:B0-----:R-:W-:-:S07]  /*4ca0*/  FADD.FTZ R42, R126, R25 ;  /* 0x000000197e2a7221 */ /* 0x001fce0000010000 */
[----:B------:R-:W0:Y:S01]  /*4cb0*/  MUFU.EX2 R38, R38 ;  /* 0x0000002600267308 */ /* 0x000e220000000800 */
[----:B-1----:R-:W-:-:S07]  /*4cc0*/  FADD.FTZ R13, R129, R40 ;  /* 0x00000028810d7221 */ /* 0x002fce0000010000 */
[----:B------:R-:W1:Y:S01]  /*4cd0*/  MUFU.EX2 R120, R120 ;  /* 0x0000007800787308 */ /* 0x000e620000000800 */
[C---:B--2---:R-:W-:Y:S01]  /*4ce0*/  FADD.FTZ R15, R79.reuse, R42 ;  /* 0x0000002a4f0f7221 */ /* 0x044fe20000010000 */
[----:B------:R-:W-:-:S06]  /*4cf0*/  F2FP.F16.F32.PACK_AB R126, R79, R126 ;  /* 0x0000007e4f7e723e */ /* 0x000fcc00000000ff */
[----:B------:R-:W-:Y:S01]  /*4d00*/  MUFU.EX2 R131, R131 ;  /* 0x0000008300837308 */ /* 0x000fe20000000800 */
[C---:B0-----:R-:W-:Y:S01]  /*4d10*/  FADD.FTZ R40, R38.reuse, R13 ;  /* 0x0000000d26287221 */ /* 0x041fe20000010000 */
[----:B------:R-:W-:-:S06]  /*4d20*/  F2FP.F16.F32.PACK_AB R129, R38, R129 ;  /* 0x000000812681723e */ /* 0x000fcc00000000ff */
[----:B------:R-:W0:Y:S01]  /*4d30*/  MUFU.EX2 R81, R81 ;  /* 0x0000005100517308 */ /* 0x000e220000000800 */
[----:B-1----:R-:W-:-:S07]  /*4d40*/  FADD.FTZ R42, R120, R15 ;  /* 0x0000000f782a7221 */ /* 0x002fce0000010000 */
[----:B------:R-:W-:Y:S08]  /*4d50*/  MUFU.EX2 R12, R47 ;  /* 0x0000002f000c7308 */ /* 0x000ff00000000800 */
[----:B------:R-:W1:Y:S01]  /*4d60*/  MUFU.EX2 R122, R122 ;  /* 0x0000007a007a7308 */ /* 0x000e620000000800 */
[C---:B0-----:R-:W-:Y:S01]  /*4d70*/  FADD.FTZ R13, R81.reuse, R42 ;  /* 0x0000002a510d7221 */ /* 0x041fe20000010000 */
[----:B------:R-:W-:-:S06]  /*4d80*/  F2FP.F16.F32.PACK_AB R120, R81, R120 ;  /* 0x000000785178723e */ /* 0x000fcc00000000ff */
[----:B------:R-:W-:Y:S08]  /*4d90*/  MUFU.EX2 R49, R49 ;  /* 0x0000003100317308 */ /* 0x000ff00000000800 */
[----:B------:R-:W0:Y:S01]  /*4da0*/  MUFU.EX2 R31, R31 ;  /* 0x0000001f001f7308 */ /* 0x000e220000000800 */
[----:B-1----:R-:W-:-:S07]  /*4db0*/  FADD.FTZ R42, R122, R13 ;  /* 0x0000000d7a2a7221 */ /* 0x002fce0000010000 */
[----:B------:R-:W1:Y:S08]  /*4dc0*/  MUFU.EX2 R20, R51 ;  /* 0x0000003300147308 */ /* 0x000e700000000800 */
[----:B------:R-:W-:Y:S01]  /*4dd0*/  MUFU.EX2 R53, R53 ;  /* 0x0000003500357308 */ /* 0x000fe20000000800 */
[----:B0-----:R-:W-:-:S07]  /*4de0*/  F2FP.F16.F32.PACK_AB R122, R31, R122 ;  /* 0x0000007a1f7a723e */ /* 0x001fce00000000ff */
[----:B------:R0:W2:Y:S01]  /*4df0*/  MUFU.EX2 R26, R3 ;  /* 0x00000003001a7308 */ /* 0x0000a20000000800 */
[----:B-1----:R-:W-:-:S07]  /*4e00*/  F2FP.F16.F32.PACK_AB R125, R20, R49 ;  /* 0x00000031147d723e */ /* 0x002fce00000000ff */
[----:B------:R-:W1:Y:S01]  /*4e10*/  MUFU.EX2 R9, R9 ;  /* 0x0000000900097308 */ /* 0x000e620000000800 */
[----:B0-----:R-:W-:Y:S01]  /*4e20*/  FADD.FTZ R3, R131, R40 ;  /* 0x0000002883037221 */ /* 0x001fe20000010000 */
[----:B------:R-:W-:-:S03]  /*4e30*/  F2FP.F16.F32.PACK_AB R131, R12, R131 ;  /* 0x000000830c83723e */ /* 0x000fc600000000ff */
[----:B------:R-:W-:Y:S01]  /*4e40*/  FADD.FTZ R40, R12, R3 ;  /* 0x000000030c287221 */ /* 0x000fe20000010000 */
[----:B------:R-:W-:Y:S01]  /*4e50*/  FADD.FTZ R3, R31, R42 ;  /* 0x0000002a1f037221 */ /* 0x000fe20000010000 */
[----:B------:R-:W-:Y:S01]  /*4e60*/  IMAD.IADD R42, R17, 0x1, -R18 ;  /* 0x00000001112a7824 */ /* 0x000fe200078e0a12 */
[----:B------:R-:W0:Y:S01]  /*4e70*/  MUFU.EX2 R58, R58 ;  /* 0x0000003a003a7308 */ /* 0x000e220000000800 */
[----:B------:R-:W-:Y:S01]  /*4e80*/  FADD.FTZ R13, R49, R40 ;  /* 0x00000028310d7221 */ /* 0x000fe20000010000 */
[----:B--2---:R-:W-:Y:S01]  /*4e90*/  F2FP.F16.F32.PACK_AB R127, R26, R53 ;  /* 0x000000351a7f723e */ /* 0x004fe200000000ff */
[----:B------:R-:W-:Y:S02]  /*4ea0*/  IMAD R42, R153, 0xc0, R42 ;  /* 0x000000c0992a7824 */ /* 0x000fe400078e022a */
[----:B------:R-:W-:-:S03]  /*4eb0*/  FADD.FTZ R0, R20, R13 ;  /* 0x0000000d14007221 */ /* 0x000fc60000010000 */
[----:B------:R-:W2:Y:S01]  /*4ec0*/  MUFU.EX2 R11, R11 ;  /* 0x0000000b000b7308 */ /* 0x000ea20000000800 */
[----:B------:R-:W-:Y:S01]  /*4ed0*/  FADD.FTZ R13, R53, R0 ;  /* 0x00000000350d7221 */ /* 0x000fe20000010000 */
[----:B------:R-:W-:-:S03]  /*4ee0*/  R2UR UR14, R42 ;  /* 0x000000002a0e72ca */ /* 0x000fc600000e0000 */
[----:B------:R-:W-:-:S03]  /*4ef0*/  FADD.FTZ R0, R26, R13 ;  /* 0x0000000d1a007221 */ /* 0x000fc60000010000 */
[----:B------:R-:W3:Y:S01]  /*4f00*/  MUFU.EX2 R32, R32 ;  /* 0x0000002000207308 */ /* 0x000ee20000000800 */
[----:B-1----:R-:W-:Y:S01]  /*4f10*/  FADD.FTZ R13, R9, R0 ;  /* 0x00000000090d7221 */ /* 0x002fe20000010000 */
[----:B0-----:R-:W-:-:S03]  /*4f20*/  F2FP.F16.F32.PACK_AB R121, R58, R9 ;  /* 0x000000093a79723e */ /* 0x001fc600000000ff */
[----:B------:R-:W-:Y:S02]  /*4f30*/  FADD.FTZ R0, R58, R13 ;  /* 0x0000000d3a007221 */ /* 0x000fe40000010000 */
[----:B------:R-:W-:Y:S02]  /*4f40*/  UIADD3 UR6, UR14, UR6, URZ ;  /* 0x000000060e067290 */ /* 0x000fe4000fffe03f */
[----:B--2---:R-:W-:Y:S01]  /*4f50*/  FADD.FTZ R13, R11, R0 ;  /* 0x000000000b0d7221 */ /* 0x004fe20000010000 */
[----:B------:R-:W-:-:S03]  /*4f60*/  VIADD R0, R88, 0xfffffffe ;  /* 0xfffffffe58007836 */ /* 0x000fc60000000000 */
[C---:B---3--:R-:W-:Y:S01]  /*4f70*/  FADD.FTZ R2, R32.reuse, R13 ;  /* 0x0000000d20027221 */ /* 0x048fe20000010000 */
[----:B------:R-:W-:Y:S01]  /*4f80*/  F2FP.F16.F32.PACK_AB R123, R32, R11 ;  /* 0x0000000b207b723e */ /* 0x000fe200000000ff */
[----:B------:R-:W-:Y:S06]  /*4f90*/  @P2 BRA `(.L_x_864) ;  /* 0x0000000000482947 */ /* 0x000fec0003800000 */
[C---:B------:R-:W-:Y:S01]  /*4fa0*/  ISETP.GT.AND P2, PT, R42.reuse, RZ, PT ;  /* 0x000000ff2a00720c */ /* 0x040fe20003f44270 */
[----:B------:R-:W-:-:S05]  /*4fb0*/  VIADD R8, R42, 0xffffffff ;  /* 0xffffffff2a087836 */ /* 0x000fca0000000000 */
[----:B------:R-:W-:-:S07]  /*4fc0*/  R2UR UR11, R8 ;  /* 0x00000000080b72ca */ /* 0x000fce00000e0000 */
[----:B------:R-:W-:Y:S08]  /*4fd0*/  @P2 BRA `(.L_x_865) ;  /* 0x00000000001c2947 */ /* 0x000ff00003800000 */
[----:B------:R-:W-:Y:S02]  /*4fe0*/  UISETP.NE.AND UP1, UPT, UR7, 0x1, UPT ;  /* 0x000000010700788c */ /* 0x000fe4000bf25270 */
[----:B------:R-:W-:-:S09]  /*4ff0*/  UIADD3 UR11, -UR14, URZ, URZ ;  /* 0x0000003f0e0b7290 */ /* 0x000fd2000fffe13f */
[----:B------:R-:W-:Y:S02]  /*5000*/  @UP1 ULDC.64 UR18, c[0x0][0x9e8] ;  /* 0x00027a0000121ab9 */ /* 0x000fe40000000a00 */
[----:B------:R-:W-:-:S04]  /*5010*/  UIMAD.WIDE.U32 UR14, UR11, UR18, URZ ;  /* 0x000000120b0e72a5 */ /* 0x000fc8000f8e003f */
[----:B------:R-:W-:-:S04]  /*5020*/  @UP1 USHF.R.U32.HI UR11, URZ, UR19, UR15 ;  /* 0x000000133f0b1299 */ /* 0x000fc8000801160f */
[----:B------:R-:W-:Y:S01]  /*5030*/  ULOP3.LUT UR11, URZ, UR11, URZ, 0x33, !UPT ;  /* 0x0000000b3f0b7292 */ /* 0x000fe2000f8e333f */
[----:B------:R-:W-:Y:S11]  /*5040*/  BRA `(.L_x_866) ;  /* 0x0000000000107947 */ /* 0x000ff60003800000 */
.L_x_865:
[----:B------:R-:W-:-:S11]  /*5050*/  UISETP.NE.AND UP1, UPT, UR7, 0x1, UPT ;  /* 0x000000010700788c */ /* 0x000fd6000bf25270 */
[----:B------:R-:W-:Y:S02]  /*5060*/  @UP1 ULDC.64 UR18, c[0x0][0x9e8] ;  /* 0x00027a0000121ab9 */ /* 0x000fe40000000a00 */
[----:B------:R-:W-:-:S04]  /*5070*/  UIMAD.WIDE.U32 UR14, UR11, UR18, URZ ;  /* 0x000000120b0e72a5 */ /* 0x000fc8000f8e003f */
[----:B------:R-:W-:-:S12]  /*5080*/  @UP1 USHF.R.U32.HI UR11, URZ, UR19, UR15 ;  /* 0x000000133f0b1299 */ /* 0x000fd8000801160f */
.L_x_866:
[----:B------:R-:W-:-:S04]  /*5090*/  UIMAD UR7, UR11, UR7, UR7 ;  /* 0x000000070b0772a4 */ /* 0x000fc8000f8e0207 */
[----:B------:R-:W-:-:S04]  /*50a0*/  UISETP.LT.AND UP1, UPT, UR6, UR7, UPT ;  /* 0x000000070600728c */ /* 0x000fc8000bf21270 */
[----:B------:R-:W-:-:S12]  /*50b0*/  USEL UR6, UR6, UR7, UP1 ;  /* 0x0000000706067287 */ /* 0x000fd80008800000 */
.L_x_864:
        /* <DEDUP_REMOVED lines=23> */
[----:B------:R-:W-:Y:S01]  /*5230*/  IADD3 R15, R4, R17, -R18 ;  /* 0x00000011040f7210 */ /* 0x000fe20007ffe812 */
[----:B------:R-:W-:Y:S01]  /*5240*/  IMAD.MOV.U32 R119, RZ, RZ, RZ ;  /* 0x000000ffff777224 */ /* 0x000fe200078e00ff */
[----:B------:R-:W-:Y:S01]  /*5250*/  ULDC UR25, c[0x0][0x9e4] ;  /* 0x0002790000197ab9 */ /* 0x000fe20000000800 */
[----:B------:R-:W-:Y:S01]  /*5260*/  ULDC UR24, c[0x0][0x988] ;  /* 0x0002620000187ab9 */ /* 0x000fe20000000800 */
[----:B------:R-:W-:Y:S01]  /*5270*/  LOP3.LUT R11, RZ, R15, RZ, 0x33, !PT ;  /* 0x0000000fff0b7212 */ /* 0x000fe200078e33ff */
[----:B------:R-:W-:Y:S01]  /*5280*/  VIADD R13, R15, 0x8 ;  /* 0x000000080f0d7836 */ /* 0x000fe20000000000 */
[----:B------:R-:W-:Y:S01]  /*5290*/  ULDC UR23, c[0x0][0x9d8] ;  /* 0x0002760000177ab9 */ /* 0x000fe20000000800 */
[----:B------:R-:W-:-:S03]  /*52a0*/  ULDC UR22, c[0x0][0x9e0] ;  /* 0x0002780000167ab9 */ /* 0x000fc60000000800 */
[----:B------:R-:W-:-:S07]  /*52b0*/  LOP3.LUT R9, RZ, R13, RZ, 0x33, !PT ;  /* 0x0000000dff097212 */ /* 0x000fce00078e33ff */
.L_x_884:
        /* <DEDUP_REMOVED lines=9> */
.L_x_869:
[----:B------:R-:W-:Y:S01]  /*5350*/  ULEA UR6, UR27, UR45, 0x3 ;  /* 0x0000002d1b067291 */ /* 0x000fe2000f8e183f */
[----:B------:R-:W-:-:S05]  /*5360*/  IMAD.U32 R8, RZ, RZ, UR26 ;  /* 0x0000001aff087e24 */ /* 0x000fca000f8e00ff */
[----:B------:R-:W-:-:S04]  /*5370*/  SHF.L.U32 R8, R8, 0x1f, RZ ;  /* 0x0000001f08087819 */ /* 0x000fc800000006ff */
[----:B------:R0:W1:Y:S01]  /*5380*/  SYNCS.PHASECHK.TRANS64.TRYWAIT P2, [UR6+0x16830], R8 ;  /* 0x01683008ff0075a7 */ /* 0x0000620008040146 */
[----:B------:R-:W-:Y:S05]  /*5390*/  @!P0 BRA `(.L_x_870) ;  /* 0x0000000000048947 */ /* 0x000fea0003800000 */
[----:B------:R-:W-:Y:S01]  /*53a0*/  BPT.TRAP 0x1 ;  /* 0x000000040000795c */ /* 0x000fe20000300000 */
.L_x_870:
[----:B-1----:R-:W-:Y:S05]  /*53b0*/  @P2 BRA `(.L_x_868) ;  /* 0x0000000000082947 */ /* 0x002fea0003800000 */
[----:B------:R-:W1:Y:S02]  /*53c0*/  SYNCS.PHASECHK.TRANS64.TRYWAIT P2, [UR6+0x16830], R8 ;  /* 0x01683008ff0075a7 */ /* 0x000e640008040146 */
[----:B-1----:R-:W-:Y:S05]  /*53d0*/  @!P2 BRA `(.L_x_871) ;  /* 0x000000f80004a947 */ /* 0x002fea0003800000 */
.L_x_868:
[----:B------:R-:W2:Y:S01]  /*53e0*/  S2R R10, SR_TID.X ;  /* 0x00000000000a7919 */ /* 0x000ea20000002100 */
[----:B------:R-:W-:Y:S01]  /*53f0*/  ULEA UR18, UR27, UR20, 0xa ;  /* 0x000000141b127291 */ /* 0x000fe2000f8e503f */
[----:B------:R-:W-:Y:S01]  /*5400*/  UMOV UR19, 0x40000040 ;  /* 0x4000004000137882 */ /* 0x000fe20000000000 */
[----:B------:R-:W-:Y:S02]  /*5410*/  UMOV UR7, 0x40000040 ;  /* 0x4000004000077882 */ /* 0x000fe40000000000 */
[----:B------:R-:W-:Y:S02]  /*5420*/  UIADD3 UR6, UR18, 0x2, URZ ;  /* 0x0000000212067890 */ /* 0x000fe4000fffe03f */
[----:B------:R-:W-:Y:S01]  /*5430*/  UIADD3 UR10, UR18, 0x4, URZ ;  /* 0x00000004120a7890 */ /* 0x000fe2000fffe03f */
[----:B------:R-:W-:Y:S01]  /*5440*/  UMOV UR11, 0x40000040 ;  /* 0x40000040000b7882 */ /* 0x000fe20000000000 */
[----:B------:R-:W-:Y:S01]  /*5450*/  UIADD3 UR14, UR18, 0x6, URZ ;  /* 0x00000006120e7890 */ /* 0x000fe2000fffe03f */
[----:B------:R-:W-:Y:S01]  /*5460*/  UMOV UR15, 0x40000040 ;  /* 0x40000040000f7882 */ /* 0x000fe20000000000 */
[----:B--2---:R-:W-:-:S05]  /*5470*/  SHF.R.U32.HI R10, RZ, 0x7, R10 ;  /* 0x00000007ff0a7819 */ /* 0x004fca000001160a */
[----:B01----:R-:W-:-:S05]  /*5480*/  VIADD R8, R10, 0x8 ;  /* 0x000000080a087836 */ /* 0x003fca0000000000 */
[----:B------:R0:W-:Y:S06]  /*5490*/  BAR.SYNC.DEFER_BLOCKING R8, 0x100 ;  /* 0x000400080000751d */ /* 0x0001ec0000010000 */
        /* <DEDUP_REMOVED lines=12> */
[----:B0-----:R-:W-:Y:S05]  /*5560*/  @P3 BRA `(.L_x_872) ;  /* 0x00000000002c3947 */ /* 0x001fea0003800000 */
[----:B------:R-:W-:Y:S05]  /*5570*/  @!P0 BRA `(.L_x_873) ;  /* 0x0000000000048947 */ /* 0x000fea0003800000 */
[----:B------:R-:W-:Y:S01]  /*5580*/  BPT.TRAP 0x1 ;  /* 0x000000040000795c */ /* 0x000fe20000300000 */
.L_x_873:
[----:B------:R-:W-:Y:S01]  /*5590*/  ULEA UR6, UR39, UR45, 0x3 ;  /* 0x0000002d27067291 */ /* 0x000fe2000f8e183f */
[----:B------:R-:W-:-:S05]  /*55a0*/  IMAD.U32 R8, RZ, RZ, UR38 ;  /* 0x00000026ff087e24 */ /* 0x000fca000f8e00ff */
[----:B------:R-:W-:-:S04]  /*55b0*/  SHF.L.U32 R8, R8, 0x1f, RZ ;  /* 0x0000001f08087819 */ /* 0x000fc800000006ff */
[----:B------:R0:W1:Y:S01]  /*55c0*/  SYNCS.PHASECHK.TRANS64.TRYWAIT P2, [UR6+0x16850], R8 ;  /* 0x01685008ff0075a7 */ /* 0x0000620008040146 */
[----:B------:R-:W-:Y:S05]  /*55d0*/  @!P0 BRA `(.L_x_874) ;  /* 0x0000000000048947 */ /* 0x000fea0003800000 */
[----:B------:R-:W-:Y:S01]  /*55e0*/  BPT.TRAP 0x1 ;  /* 0x000000040000795c */ /* 0x000fe20000300000 */
.L_x_874:
[----:B-1----:R-:W-:Y:S05]  /*55f0*/  @P2 BRA `(.L_x_872) ;  /* 0x0000000000082947 */ /* 0x002fea0003800000 */
[----:B------:R-:W1:Y:S02]  /*5600*/  SYNCS.PHASECHK.TRANS64.TRYWAIT P2, [UR6+0x16850], R8 ;  /* 0x01685008ff0075a7 */ /* 0x000e640008040146 */
[----:B-1----:R-:W-:Y:S05]  /*5610*/  @!P2 BRA `(.L_x_875) ;  /* 0x000000f4008ca947 */ /* 0x002fea0003800000 */
.L_x_872:
[----:B------:R-:W-:Y:S01]  /*5620*/  UIADD3 UR6, UR45, 0x400, URZ ;  /* 0x000004002d067890 */ /* 0x000fe2000fffe03f */
[----:B------:R-:W-:Y:S01]  /*5630*/  WARPGROUP.ARRIVE ;  /* 0x00000000000079c5 */ /* 0x000fe20000000000 */
[----:B------:R-:W-:-:S05]  /*5640*/  UMOV UR7, 0x40000040 ;  /* 0x4000004000077882 */ /* 0x000fca0000000000 */
[----:B------:R-:W2:Y:S01]  /*5650*/  S2R R154, SR_TID.X ;  /* 0x00000000009a7919 */ /* 0x000ea20000002100 */
[----:B------:R-:W-:Y:S01]  /*5660*/  USHF.R.U32.HI UR6, URZ, 0x4, UR6 ;  /* 0x000000043f067899 */ /* 0x000fe20008011606 */
[----:B------:R-:W-:Y:S01]  /*5670*/  FMUL.FTZ R10, R25, UR23 ;  /* 0x00000017190a7c20 */ /* 0x000fe20008410000 */
[----:B------:R-:W-:Y:S01]  /*5680*/  FMUL.FTZ R25, R31, UR23 ;  /* 0x000000171f197c20 */ /* 0x000fe20008410000 */
[----:B------:R-:W-:Y:S01]  /*5690*/  FMUL.FTZ R31, R37, UR23 ;  /* 0x00000017251f7c20 */ /* 0x000fe20008410000 */
[----:B------:R-:W-:Y:S01]  /*56a0*/  ULOP3.LUT UR6, UR6, 0x3fff, URZ, 0xc0, !UPT ;  /* 0x00003fff06067892 */ /* 0x000fe2000f8ec03f */
[----:B01----:R-:W-:Y:S01]  /*56b0*/  FMUL.FTZ R8, R24, UR23 ;  /* 0x0000001718087c20 */ /* 0x003fe20008410000 */
[----:B------:R-:W-:Y:S01]  /*56c0*/  FMUL.FTZ R37, R43, UR23 ;  /* 0x000000172b257c20 */ /* 0x000fe20008410000 */
[----:B------:R-:W-:Y:S01]  /*56d0*/  FMUL.FTZ R20, R28, UR23 ;  /* 0x000000171c147c20 */ /* 0x000fe20008410000 */
        /* <DEDUP_REMOVED lines=30> */
[----:B--2---:R-:W-:Y:S01]  /*58c0*/  SHF.R.U32.HI R152, RZ, 0x7, R154 ;  /* 0x00000007ff987819 */ /* 0x004fe2000001169a */
        /* <DEDUP_REMOVED lines=23> */
[----:B------:R-:W-:Y:S02]  /*5a40*/  IMAD.SHL.U32 R82, R0, 0x80, RZ ;  /* 0x0000008000527824 */ /* 0x000fe400078e00ff */
[----:B------:R-:W-:Y:S01]  /*5a50*/  FMUL.FTZ R74, R76, UR23 ;  /* 0x000000174c4a7c20 */ /* 0x000fe20008410000 */
[----:B------:R-:W-:Y:S01]  /*5a60*/  FMUL.FTZ R72, R78, UR23 ;  /* 0x000000174e487c20 */ /* 0x000fe20008410000 */
[----:B------:R-:W-:Y:S02]  /*5a70*/  VIADD R38, R152, 0x9 ;  /* 0x0000000998267836 */ /* 0x000fe40000000000 */
[----:B------:R-:W-:Y:S01]  /*5a80*/  FMUL.FTZ R71, R73, UR23 ;  /* 0x0000001749477c20 */ /* 0x000fe20008410000 */
[----:B------:R-:W-:Y:S01]  /*5a90*/  FMUL.FTZ R76, R80, UR23 ;  /* 0x00000017504c7c20 */ /* 0x000fe20008410000 */
[----:B------:R-:W-:Y:S01]  /*5aa0*/  FMUL.FTZ R78, R83, UR23 ;  /* 0x00000017534e7c20 */ /* 0x000fe20008410000 */
[----:B------:R-:W-:Y:S01]  /*5ab0*/  ISETP.GE.U32.AND P2, PT, R154, 0x180, PT ;  /* 0x000001809a00780c */ /* 0x000fe20003f46070 */
[----:B------:R-:W-:Y:S01]  /*5ac0*/  FMUL.FTZ R73, R79, UR23 ;  /* 0x000000174f497c20 */ /* 0x000fe20008410000 */
[----:B------:R-:W-:Y:S01]  /*5ad0*/  FMUL.FTZ R80, R81, UR23 ;  /* 0x0000001751507c20 */ /* 0x000fe20008410000 */
[----:B------:R-:W-:Y:S01]  /*5ae0*/  FMUL.FTZ R83, R84, UR23 ;  /* 0x0000001754537c20 */ /* 0x000fe20008410000 */
[----:B------:R-:W-:Y:S01]  /*5af0*/  FMUL.FTZ R84, R85, UR23 ;  /* 0x0000001755547c20 */ /* 0x000fe20008410000 */
[----:B------:R-:W-:Y:S01]  /*5b00*/  FMUL.FTZ R79, R86, UR23 ;  /* 0x00000017564f7c20 */ /* 0x000fe20008410000 */
[----:B------:R-:W-:Y:S01]  /*5b10*/  FMUL.FTZ R81, R87, UR23 ;  /* 0x0000001757517c20 */ /* 0x000fe20008410000 */
[----:B------:R-:W-:Y:S01]  /*5b20*/  @!P1 LEA R39, R39, UR45, 0x3 ;  /* 0x0000002d27279c11 */ /* 0x000fe2000f8e18ff */
[----:B------:R-:W0:Y:S01]  /*5b30*/  MUFU.TANH R8, R8 ;  /* 0x0000000800087308 */ /* 0x000e220000002400 */
[----:B------:R-:W-:-:S02]  /*5b40*/  IADD3 R85, R17, 0x1, -R82 ;  /* 0x0000000111557810 */ /* 0x000fc40007ffe852 */
[----:B------:R-:W-:Y:S01]  /*5b50*/  SEL R38, R38, 0x9, !P2 ;  /* 0x0000000926267807 */ /* 0x000fe20005000000 */
[----:B------:R-:W-:Y:S01]  /*5b60*/  @!P1 VIADD R39, R39, 0x16840 ;  /* 0x0001684027279836 */ /* 0x000fe20000000000 */
[----:B------:R-:W-:Y:S01]  /*5b70*/  PLOP3.LUT P2, PT, PT, PT, UP0, 0x40, 0x0 ;  /* 0x000000000000781c */ /* 0x000fe20003f4e808 */
[----:B------:R-:W-:Y:S02]  /*5b80*/  IMAD.IADD R85, R85, 0x1, -R18 ;  /* 0x0000000155557824 */ /* 0x000fe400078e0a12 */
[----:B------:R-:W1:Y:S01]  /*5b90*/  MUFU.TANH R10, R10 ;  /* 0x0000000a000a7308 */ /* 0x000e620000002400 */
[----:B------:R-:W-:Y:S01]  /*5ba0*/  @!P1 PRMT R39, RZ, 0x654, R39 ;  /* 0x00000654ff279816 */ /* 0x000fe20000000027 */
[----:B------:R-:W-:-:S04]  /*5bb0*/  IMAD R85, R16, -0x2, R85 ;  /* 0xfffffffe10557824 */ /* 0x000fc800078e0255 */
[----:B------:R-:W-:Y:S02]  /*5bc0*/  VIADD R87, R85, UR21 ;  /* 0x0000001555577c36 */ /* 0x000fe40008000000 */
[----:B------:R-:W2:Y:S01]  /*5bd0*/  MUFU.TANH R12, R12 ;  /* 0x0000000c000c7308 */ /* 0x000ea20000002400 */
[----:B------:R-:W-:Y:S02]  /*5be0*/  WARPGROUP.DEPBAR.LE gsb0, 0x0 ;  /* 0x00008000000079c5 */ /* 0x000fe40000010000 */
[----:B------:R-:W-:-:S05]  /*5bf0*/  WARPGROUP.ARRIVE ;  /* 0x00000000000079c5 */ /* 0x000fca0000000000 */
[----:B------:R-:W3:Y:S01]  /*5c00*/  MUFU.TANH R14, R14 ;  /* 0x0000000e000e7308 */ /* 0x000ee20000002400 */
[----:B------:R-:W-:Y:S01]  /*5c10*/  HGMMA.64x64x16.F32 R88, R144, gdesc[UR4].tnspB, R88, gsb0 ;  /* 0x40e0000490587df0 */ /* 0x000fe20008000858 */
[----:B------:R-:W-:Y:S01]  /*5c20*/  UIADD3 UR6, UR10, 0x100, URZ ;  /* 0x000001000a067890 */ /* 0x000fe2000fffe03f */
[----:B------:R-:W-:-:S05]  /*5c30*/  UMOV UR7, 0x40000040 ;  /* 0x4000004000077882 */ /* 0x000fca0000000000 */
        /* <DEDUP_REMOVED lines=8> */
[----:B------:R-:W0:Y:S01]  /*5cc0*/  MUFU.TANH R30, R30 ;  /* 0x0000001e001e7308 */ /* 0x000e220000002400 */
[----:B------:R-:W-:-:S02]  /*5cd0*/  WARPGROUP.DEPBAR.LE gsb0, 0x0 ;  /* 0x00008000000079c5 */ /* 0x000fc40000010000 */
[----:B------:R-:W-:-:S05]  /*5ce0*/  WARPGROUP.ARRIVE ;  /* 0x00000000000079c5 */ /* 0x000fca0000000000 */
[----:B------:R-:W0:Y:S01]  /*5cf0*/  MUFU.TANH R31, R31 ;  /* 0x0000001f001f7308 */ /* 0x000e220000002400 */
[----:B------:R-:W-:Y:S01]  /*5d00*/  HGMMA.64x64x16.F32 R88, R140, gdesc[UR4].tnspB, R88, gsb0 ;  /* 0x40e000048c587df0 */ /* 0x000fe20008000858 */
[----:B------:R-:W-:Y:S01]  /*5d10*/  UIADD3 UR6, UR10, 0x180, URZ ;  /* 0x000001800a067890 */ /* 0x000fe2000fffe03f */
[----:B------:R-:W-:-:S05]  /*5d20*/  UMOV UR7, 0x40000040 ;  /* 0x4000004000077882 */ /* 0x000fca0000000000 */
        /* <DEDUP_REMOVED lines=71> */
[----:B------:R-:W-:-:S06]  /*61a0*/  WARPGROUP.ARRIVE ;  /* 0x00000000000079c5 */ /* 0x000fcc0000000000 */
[----:B------:R-:W-:Y:S03]  /*61b0*/  HGMMA.64x64x16.F32 R88, R120, gdesc[UR4].tnspB, R88, gsb0 ;  /* 0x40e0000478587df0 */ /* 0x000fe60008000858 */
[----:B------:R-:W-:Y:S02]  /*61c0*/  WARPGROUP.DEPBAR.LE gsb0, 0x0 ;  /* 0x00008000000079c5 */ /* 0x000fe40000010000 */
[----:B------:R0:W-:Y:S06]  /*61d0*/  BAR.ARV R38, 0x100 ;  /* 0x000400260000751d */ /* 0x0001ec0000002000 */
[----:B------:R-:W-:Y:S01]  /*61e0*/  VIADD R120, R85, UR22 ;  /* 0x0000001655787c36 */ /* 0x000fe20008000000 */
[----:B------:R0:W-:Y:S01]  /*61f0*/  @!P1 SYNCS.ARRIVE.TRANS64.RED.A1T0 RZ, [R39+URZ], RZ ;  /* 0x000000ff27ff99a7 */ /* 0x0001e2000810043f */
[----:B------:R-:W-:-:S02]  /*6200*/  IMAD.IADD R85, R4, 0x1, R87 ;  /* 0x0000000104557824 */ /* 0x000fc400078e0257 */
[----:B------:R-:W-:Y:S01]  /*6210*/  IMAD.IADD R86, R4, 0x1, R120 ;  /* 0x0000000104567824 */ /* 0x000fe200078e0278 */
[----:B-1234-:R-:W-:Y:S06]  /*6220*/  @P2 BRA `(.L_x_876) ;  /* 0x0000000000582947 */ /* 0x01efec0003800000 */
[----:B------:R-:W-:Y:S01]  /*6230*/  ISETP.GT.AND P2, PT, R15, -0x1, PT ;  /* 0xffffffff0f00780c */ /* 0x000fe20003f44270 */
[----:B------:R-:W-:-:S12]  /*6240*/  BSSY B0, `(.L_x_877) ;  /* 0x0000010000007945 */ /* 0x000fd80003800000 */
[----:B------:R-:W-:Y:S05]  /*6250*/  @P2 BRA `(.L_x_878) ;  /* 0x0000000000202947 */ /* 0x000fea0003800000 */
[----:B------:R-:W-:-:S05]  /*6260*/  IMAD.U32 R123, RZ, RZ, UR25 ;  /* 0x00000019ff7b7e24 */ /* 0x000fca000f8e00ff */
[----:B------:R-:W-:-:S13]  /*6270*/  ISETP.NE.AND P2, PT, R123, 0x1, PT ;  /* 0x000000017b00780c */ /* 0x000fda0003f45270 */
[----:B0-----:R-:W0:Y:S02]  /*6280*/  @P2 LDC.64 R38, c[0x0][0x9e8] ;  /* 0x00027a00ff262b82 */ /* 0x001e240000000a00 */
[----:B0-----:R-:W-:-:S04]  /*6290*/  @P2 IMAD.HI.U32 R122, R11, R38, RZ ;  /* 0x000000260b7a2227 */ /* 0x001fc800078e00ff */
[----:B------:R-:W-:Y:S01]  /*62a0*/  IMAD.MOV.U32 R38, RZ, RZ, R11 ;  /* 0x000000ffff267224 */ /* 0x000fe200078e000b */
[----:B------:R-:W-:-:S04]  /*62b0*/  @P2 SHF.R.U32.HI R38, RZ, R39, R122 ;  /* 0x00000027ff262219 */ /* 0x000fc8000001167a */
[----:B------:R-:W-:Y:S01]  /*62c0*/  LOP3.LUT R121, RZ, R38, RZ, 0x33, !PT ;  /* 0x00000026ff797212 */ /* 0x000fe200078e33ff */
[----:B------:R-:W-:Y:S06]  /*62d0*/  BRA `(.L_x_879) ;  /* 0x0000000000187947 */ /* 0x000fec0003800000 */
.L_x_878:
[----:B------:R-:W-:Y:S02]  /*62e0*/  IMAD.U32 R123, RZ, RZ, UR25 ;  /* 0x00000019ff7b7e24 */ /* 0x000fe4000f8e00ff */
[----:B------:R-:W-:-:S03]  /*62f0*/  IMAD.MOV.U32 R121, RZ, RZ, R15 ;  /* 0x000000ffff797224 */ /* 0x000fc600078e000f */
[----:B------:R-:W-:-:S13]  /*6300*/  ISETP.NE.AND P2, PT, R123, 0x1, PT ;  /* 0x000000017b00780c */ /* 0x000fda0003f45270 */
[----:B0-----:R-:W0:Y:S02]  /*6310*/  @P2 LDC.64 R38, c[0x0][0x9e8] ;  /* 0x00027a00ff262b82 */ /* 0x001e240000000a00 */
[----:B0-----:R-:W-:-:S05]  /*6320*/  @P2 IMAD.HI.U32 R38, R15, R38, RZ ;  /* 0x000000260f262227 */ /* 0x001fca00078e00ff */
[----:B------:R-:W-:-:S07]  /*6330*/  @P2 SHF.R.U32.HI R121, RZ, R39, R38 ;  /* 0x00000027ff792219 */ /* 0x000fce0000011626 */
.L_x_879:
[----:B------:R-:W-:Y:S05]  /*6340*/  BSYNC B0 ;  /* 0x0000000000007941 */ /* 0x000fea0003800000 */
.L_x_877:
[----:B------:R-:W-:-:S04]  /*6350*/  IMAD R39, R121, R123, -R82 ;  /* 0x0000007b79277224 */ /* 0x000fc800078e0a52 */
[----:B------:R-:W-:-:S05]  /*6360*/  IMAD R39, R16, -0x2, R39 ;  /* 0xfffffffe10277824 */ /* 0x000fca00078e0227 */
[----:B------:R-:W-:Y:S02]  /*6370*/  VIADDMNMX R86, R39, R123, R86, PT ;  /* 0x0000007b27567246 */ /* 0x000fe40003800156 */
[----:B------:R-:W-:-:S07]  /*6380*/  VIMNMX R85, R85, R39, !PT ;  /* 0x0000002755557248 */ /* 0x000fce0007fe0100 */
.L_x_876:
[----:B------:R-:W-:Y:S01]  /*6390*/  ISETP.GT.AND P2, PT, R0, -0x1, PT ;  /* 0xffffffff0000780c */ /* 0x000fe20003f44270 */
[C---:B------:R-:W-:Y:S02]  /*63a0*/  IMAD.IADD R120, R5.reuse, 0x1, R120 ;  /* 0x0000000105787824 */ /* 0x040fe400078e0278 */
[----:B------:R-:W-:Y:S01]  /*63b0*/  IMAD.IADD R87, R5, 0x1, R87 ;  /* 0x0000000105577824 */ /* 0x000fe200078e0257 */
[C---:B------:R-:W-:Y:S02]  /*63c0*/  ISETP.GT.AND P5, PT, R85.reuse, RZ, P2 ;  /* 0x000000ff5500720c */ /* 0x040fe400017a4270 */
[C---:B------:R-:W-:Y:S02]  /*63d0*/  ISETP.GT.AND P4, PT, R85.reuse, 0x1, P2 ;  /* 0x000000015500780c */ /* 0x040fe40001784270 */
[----:B------:R-:W-:Y:S02]  /*63e0*/  ISETP.LT.OR P5, PT, R86, 0x1, P5 ;  /* 0x000000015600780c */ /* 0x000fe40002fa1670 */
[----:B------:R-:W-:-:S02]  /*63f0*/  ISETP.GT.AND P6, PT, R85, 0x8, P2 ;  /* 0x000000085500780c */ /* 0x000fc400017c4270 */
[----:B0-----:R-:W-:Y:S02]  /*6400*/  FSEL R8, R8, -INF , !P5 ;  /* 0xff80000008087808 */ /* 0x001fe40006800000 */
[C---:B------:R-:W-:Y:S02]  /*6410*/  ISETP.GT.AND P5, PT, R85.reuse, 0x10, P2 ;  /* 0x000000105500780c */ /* 0x040fe400017a4270 */
[----:B------:R-:W-:Y:S02]  /*6420*/  ISETP.GT.AND P3, PT, R85, 0x9, P2 ;  /* 0x000000095500780c */ /* 0x000fe40001764270 */
[C---:B------:R-:W-:Y:S02]  /*6430*/  ISETP.LT.OR P5, PT, R86.reuse, 0x11, P5 ;  /* 0x000000115600780c */ /* 0x040fe40002fa1670 */
[----:B------:R-:W-:Y:S02]  /*6440*/  ISETP.LT.OR P4, PT, R86, 0x2, P4 ;  /* 0x000000025600780c */ /* 0x000fe40002781670 */
[----:B------:R-:W-:-:S02]  /*6450*/  FSEL R26, R26, -INF , !P5 ;  /* 0xff8000001a1a7808 */ /* 0x000fc40006800000 */
[----:B------:R-:W-:Y:S02]  /*6460*/  ISETP.GT.AND P5, PT, R85, 0x20, P2 ;  /* 0x000000205500780c */ /* 0x000fe400017a4270 */
[C---:B------:R-:W-:Y:S02]  /*6470*/  ISETP.LT.OR P6, PT, R86.reuse, 0x9, P6 ;  /* 0x000000095600780c */ /* 0x040fe400037c1670 */
[C---:B------:R-:W-:Y:S02]  /*6480*/  ISETP.LT.OR P3, PT, R86.reuse, 0xa, P3 ;  /* 0x0000000a5600780c */ /* 0x040fe40001f61670 */
[----:B------:R-:W-:Y:S02]  /*6490*/  ISETP.LT.OR P5, PT, R86, 0x21, P5 ;  /* 0x000000215600780c */ /* 0x000fe40002fa1670 */
[----:B------:R-:W-:Y:S02]  /*64a0*/  FSEL R10, R10, -INF , !P4 ;  /* 0xff8000000a0a7808 */ /* 0x000fe40006000000 */
[----:B------:R-:W-:-:S02]  /*64b0*/  FSEL R38, R20, -INF , !P6 ;  /* 0xff80000014267808 */ /* 0x000fc40007000000 */
[----:B------:R-:W-:Y:S02]  /*64c0*/  FSEL R39, R21, -INF , !P3 ;  /* 0xff80000015277808 */ /* 0x000fe40005800000 */
[C---:B------:R-:W-:Y:S02]  /*64d0*/  ISETP.GT.AND P4, PT, R85.reuse, 0x11, P2 ;  /* 0x000000115500780c */ /* 0x040fe40001784270 */
[C---:B------:R-:W-:Y:S02]  /*64e0*/  ISETP.GT.AND P6, PT, R85.reuse, 0x18, P2 ;  /* 0x000000185500780c */ /* 0x040fe400017c4270 */
[C---:B------:R-:W-:Y:S02]  /*64f0*/  ISETP.GT.AND P3, PT, R85.reuse, 0x19, P2 ;  /* 0x000000195500780c */ /* 0x040fe40001764270 */
[----:B------:R-:W-:Y:S02]  /*6500*/  FSEL R34, R34, -INF , !P5 ;  /* 0xff80000022227808 */ /* 0x000fe40006800000 */
[----:B------:R-:W-:-:S02]  /*6510*/  ISETP.GT.AND P5, PT, R85, 0x30, P2 ;  /* 0x000000305500780c */ /* 0x000fc400017a4270 */
[C---:B------:R-:W-:Y:S02]  /*6520*/  ISETP.LT.OR P4, PT, R86.reuse, 0x12, P4 ;  /* 0x000000125600780c */ /* 0x040fe40002781670 */
        /* <DEDUP_REMOVED lines=56> */
[----:B------:R-:W-:Y:S02]  /*68b0*/  ISETP.GT.AND P3, PT, R85, 0x69, P2 ;  /* 0x000000695500780c */ /* 0x000fe40001764270 */
[----:B------:R-:W-:Y:S02]  /*68c0*/  FSEL R76, R76, -INF , !P5 ;  /* 0xff8000004c4c7808 */ /* 0x000fe40006800000 */
[----:B------:R-:W-:-:S02]  /*68d0*/  PLOP3.LUT P5, PT, PT, PT, UP0, 0x40, 0x0 ;  /* 0x000000000000781c */ /* 0x000fc40003fae808 */
        /* <DEDUP_REMOVED lines=14> */
[----:B------:R-:W-:Y:S01]  /*69c0*/  FSEL R84, R84, -INF , !P3 ;  /* 0xff80000054547808 */ /* 0x000fe20005800000 */
[----:B------:R-:W-:Y:S06]  /*69d0*/  @P5 BRA `(.L_x_880) ;  /* 0x0000000000585947 */ /* 0x000fec0003800000 */
[----:B------:R-:W-:Y:S01]  /*69e0*/  ISETP.GT.AND P3, PT, R13, -0x1, PT ;  /* 0xffffffff0d00780c */ /* 0x000fe20003f64270 */
[----:B------:R-:W-:-:S12]  /*69f0*/  BSSY B0, `(.L_x_881) ;  /* 0x0000010000007945 */ /* 0x000fd80003800000 */
[----:B------:R-:W-:Y:S05]  /*6a00*/  @P3 BRA `(.L_x_882) ;  /* 0x0000000000203947 */ /* 0x000fea0003800000 */
[----:B------:R-:W-:-:S05]  /*6a10*/  IMAD.U32 R121, RZ, RZ, UR25 ;  /* 0x00000019ff797e24 */ /* 0x000fca000f8e00ff */
[----:B------:R-:W-:-:S13]  /*6a20*/  ISETP.NE.AND P3, PT, R121, 0x1, PT ;  /* 0x000000017900780c */ /* 0x000fda0003f65270 */
[----:B------:R-:W0:Y:S02]  /*6a30*/  @P3 LDC.64 R20, c[0x0][0x9e8] ;  /* 0x00027a00ff143b82 */ /* 0x000e240000000a00 */
[----:B0-----:R-:W-:-:S04]  /*6a40*/  @P3 IMAD.HI.U32 R86, R9, R20, RZ ;  /* 0x0000001409563227 */ /* 0x001fc800078e00ff */
[----:B------:R-:W-:Y:S01]  /*6a50*/  IMAD.MOV.U32 R20, RZ, RZ, R9 ;  /* 0x000000ffff147224 */ /* 0x000fe200078e0009 */
[----:B------:R-:W-:-:S04]  /*6a60*/  @P3 SHF.R.U32.HI R20, RZ, R21, R86 ;  /* 0x00000015ff143219 */ /* 0x000fc80000011656 */
[----:B------:R-:W-:Y:S01]  /*6a70*/  LOP3.LUT R85, RZ, R20, RZ, 0x33, !PT ;  /* 0x00000014ff557212 */ /* 0x000fe200078e33ff */
[----:B------:R-:W-:Y:S06]  /*6a80*/  BRA `(.L_x_883) ;  /* 0x0000000000187947 */ /* 0x000fec0003800000 */
.L_x_882:
[----:B------:R-:W-:Y:S02]  /*6a90*/  IMAD.U32 R121, RZ, RZ, UR25 ;  /* 0x00000019ff797e24 */ /* 0x000fe4000f8e00ff */
[----:B------:R-:W-:-:S03]  /*6aa0*/  IMAD.MOV.U32 R85, RZ, RZ, R13 ;  /* 0x000000ffff557224 */ /* 0x000fc600078e000d */
[----:B------:R-:W-:-:S13]  /*6ab0*/  ISETP.NE.AND P3, PT, R121, 0x1, PT ;  /* 0x000000017900780c */ /* 0x000fda0003f65270 */
[----:B------:R-:W0:Y:S02]  /*6ac0*/  @P3 LDC.64 R20, c[0x0][0x9e8] ;  /* 0x00027a00ff143b82 */ /* 0x000e240000000a00 */
[----:B0-----:R-:W-:-:S05]  /*6ad0*/  @P3 IMAD.HI.U32 R20, R13, R20, RZ ;  /* 0x000000140d143227 */ /* 0x001fca00078e00ff */
[----:B------:R-:W-:-:S07]  /*6ae0*/  @P3 SHF.R.U32.HI R85, RZ, R21, R20 ;  /* 0x00000015ff553219 */ /* 0x000fce0000011614 */
.L_x_883:
[----:B------:R-:W-:Y:S05]  /*6af0*/  BSYNC B0 ;  /* 0x0000000000007941 */ /* 0x000fea0003800000 */
.L_x_881:
[----:B------:R-:W-:-:S04]  /*6b00*/  IMAD R21, R85, R121, -R82 ;  /* 0x0000007955157224 */ /* 0x000fc800078e0a52 */
[----:B------:R-:W-:-:S05]  /*6b10*/  IMAD R21, R16, -0x2, R21 ;  /* 0xfffffffe10157824 */ /* 0x000fca00078e0215 */
[----:B------:R-:W-:Y:S02]  /*6b20*/  VIADDMNMX R120, R21, R121, R120, PT ;  /* 0x0000007915787246 */ /* 0x000fe40003800178 */
[----:B------:R-:W-:-:S07]  /*6b30*/  VIMNMX R87, R87, R21, !PT ;  /* 0x0000001557577248 */ /* 0x000fce0007fe0100 */
.L_x_880:
[----:B------:R-:W-:Y:S01]  /*6b40*/  FMNMX.FTZ R21, R8, R7, !PT ;  /* 0x0000000708157209 */ /* 0x000fe20007810000 */
[----:B------:R-:W-:Y:S01]  /*6b50*/  UMOV UR10, UR24 ;  /* 0x00000018000a7c82 */ /* 0x000fe20008000000 */
[----:B------:R-:W-:Y:S01]  /*6b60*/  ISETP.GT.AND P5, PT, R87, 0x8, P2 ;  /* 0x000000085700780c */ /* 0x000fe200017a4270 */
[----:B------:R-:W-:Y:S01]  /*6b70*/  UMOV UR38, UR26 ;  /* 0x0000001a00267c82 */ /* 0x000fe20008000000 */
        /* <DEDUP_REMOVED lines=61> */
[----:B------:R-:W-:-:S03]  /*6f50*/  ISETP.GT.AND P4, PT, R87, 0x48, P2 ;  /* 0x000000485700780c */ /* 0x000fc60001784270 */
[----:B------:R-:W0:Y:S01]  /*6f60*/  SHFL.BFLY PT, R20, R21, 0x2, 0x1f ;  /* 0x0c401f0015147f89 */ /* 0x000e2200000e0000 */
[----:B------:R-:W-:-:S04]  /*6f70*/  ISETP.LT.OR P4, PT, R120, 0x49, P4 ;  /* 0x000000497800780c */ /* 0x000fc80002781670 */
[----:B------:R-:W-:Y:S02]  /*6f80*/  FSEL R56, R56, -INF , !P4 ;  /* 0xff80000038387808 */ /* 0x000fe40006000000 */
[----:B------:R-:W-:-:S04]  /*6f90*/  ISETP.GT.AND P4, PT, R87, 0x51, P2 ;  /* 0x000000515700780c */ /* 0x000fc80001784270 */
[----:B------:R-:W-:-:S04]  /*6fa0*/  ISETP.LT.OR P4, PT, R120, 0x52, P4 ;  /* 0x000000527800780c */ /* 0x000fc80002781670 */
[----:B------:R-:W-:Y:S02]  /*6fb0*/  FSEL R61, R61, -INF , !P4 ;  /* 0xff8000003d3d7808 */ /* 0x000fe40006000000 */
[----:B------:R-:W-:-:S04]  /*6fc0*/  ISETP.GT.AND P4, PT, R87, 0x60, P2 ;  /* 0x000000605700780c */ /* 0x000fc80001784270 */
[----:B------:R-:W-:Y:S02]  /*6fd0*/  ISETP.LT.OR P4, PT, R120, 0x61, P4 ;  /* 0x000000617800780c */ /* 0x000fe40002781670 */
[----:B0-----:R-:W-:Y:S02]  /*6fe0*/  FMNMX.FTZ R82, R21, R20, !PT ;  /* 0x0000001415527209 */ /* 0x001fe40007810000 */
[----:B------:R-:W-:Y:S02]  /*6ff0*/  FSEL R68, R68, -INF , !P4 ;  /* 0xff80000044447808 */ /* 0x000fe40006000000 */
[----:B------:R-:W-:Y:S01]  /*7000*/  ISETP.GT.AND P4, PT, R87, 0x69, P2 ;  /* 0x000000695700780c */ /* 0x000fe20001784270 */
[----:B------:R-:W0:Y:S03]  /*7010*/  SHFL.BFLY PT, R85, R82, 0x1, 0x1f ;  /* 0x0c201f0052557f89 */ /* 0x000e2600000e0000 */
[----:B------:R-:W-:-:S04]  /*7020*/  ISETP.LT.OR P4, PT, R120, 0x6a, P4 ;  /* 0x0000006a7800780c */ /* 0x000fc80002781670 */
[----:B------:R-:W-:Y:S02]  /*7030*/  FSEL R73, R73, -INF , !P4 ;  /* 0xff80000049497808 */ /* 0x000fe40006000000 */
[----:B------:R-:W-:-:S04]  /*7040*/  ISETP.GT.AND P4, PT, R87, 0x78, P2 ;  /* 0x000000785700780c */ /* 0x000fc80001784270 */
[----:B------:R-:W-:Y:S02]  /*7050*/  ISETP.LT.OR P4, PT, R120, 0x79, P4 ;  /* 0x000000797800780c */ /* 0x000fe40002781670 */
[----:B0-----:R-:W-:-:S04]  /*7060*/  FMNMX.FTZ R20, R82, R85, !PT ;  /* 0x0000005552147209 */ /* 0x001fc80007810000 */
[C---:B------:R-:W-:Y:S01]  /*7070*/  FSETP.NEU.FTZ.AND P6, PT, R20.reuse, -INF , PT ;  /* 0xff8000001400780b */ /* 0x040fe20003fdd000 */
[----:B------:R-:W-:-:S05]  /*7080*/  FMUL.FTZ R85, R20, UR10 ;  /* 0x0000000a14557c20 */ /* 0x000fca0008410000 */
[----:B------:R-:W-:-:S05]  /*7090*/  FSEL R21, R85, RZ, P6 ;  /* 0x000000ff55157208 */ /* 0x000fca0003000000 */
[--C-:B------:R-:W-:Y:S01]  /*70a0*/  FFMA.FTZ R148, R8, UR10, -R21.reuse ;  /* 0x0000000a08947c23 */ /* 0x100fe20008010815 */
[----:B------:R-:W-:Y:S01]  /*70b0*/  FSEL R8, R29, -INF , !P5 ;  /* 0xff8000001d087808 */ /* 0x000fe20006800000 */
[--C-:B------:R-:W-:Y:S01]  /*70c0*/  FFMA.FTZ R150, R38, UR10, -R21.reuse ;  /* 0x0000000a26967c23 */ /* 0x100fe20008010815 */
[----:B------:R-:W-:Y:S01]  /*70d0*/  ISETP.GT.AND P5, PT, R87, 0x20, P2 ;  /* 0x000000205700780c */ /* 0x000fe200017a4270 */
[--C-:B------:R-:W-:Y:S01]  /*70e0*/  FFMA.FTZ R38, R39, UR10, -R21.reuse ;  /* 0x0000000a27267c23 */ /* 0x100fe20008010815 */
[--C-:B------:R-:W-:Y:S01]  /*70f0*/  FFMA.FTZ R10, R10, UR10, -R21.reuse ;  /* 0x0000000a0a0a7c23 */ /* 0x100fe20008010815 */
[--C-:B------:R-:W-:Y:S01]  /*7100*/  FFMA.FTZ R144, R26, UR10, -R21.reuse ;  /* 0x0000000a1a907c23 */ /* 0x100fe20008010815 */
[----:B------:R-:W-:Y:S01]  /*7110*/  ISETP.LT.OR P5, PT, R120, 0x21, P5 ;  /* 0x000000217800780c */ /* 0x000fe20002fa1670 */
[--C-:B------:R-:W-:Y:S01]  /*7120*/  FFMA.FTZ R146, R30, UR10, -R21.reuse ;  /* 0x0000000a1e927c23 */ /* 0x100fe20008010815 */
[----:B------:R0:W-:Y:S01]  /*7130*/  MUFU.EX2 R29, R10 ;  /* 0x0000000a001d7308 */ /* 0x0001e20000000800 */
[----:B------:R-:W-:Y:S01]  /*7140*/  FSEL R26, R79, -INF , !P4 ;  /* 0xff8000004f1a7808 */ /* 0x000fe20006000000 */
[--C-:B------:R-:W-:Y:S01]  /*7150*/  FFMA.FTZ R140, R34, UR10, -R21.reuse ;  /* 0x0000000a228c7c23 */ /* 0x100fe20008010815 */
[----:B------:R-:W-:Y:S01]  /*7160*/  FSEL R36, R36, -INF , !P5 ;  /* 0xff80000024247808 */ /* 0x000fe20006800000 */
[--C-:B------:R-:W-:Y:S01]  /*7170*/  FFMA.FTZ R27, R27, UR10, -R21.reuse ;  /* 0x0000000a1b1b7c23 */ /* 0x100fe20008010815 */
[----:B------:R-:W-:Y:S01]  /*7180*/  ISETP.GT.AND P5, PT, R87, RZ, P2 ;  /* 0x000000ff5700720c */ /* 0x000fe200017a4270 */
[--C-:B------:R-:W-:Y:S01]  /*7190*/  FFMA.FTZ R122, R83, UR10, -R21.reuse ;  /* 0x0000000a537a7c23 */ /* 0x100fe20008010815 */
[----:B------:R-:W-:Y:S01]  /*71a0*/  FSEL R34, R20, RZ, P6 ;  /* 0x000000ff14227208 */ /* 0x000fe20003000000 */
[----:B------:R-:W-:Y:S01]  /*71b0*/  MUFU.EX2 R148, R148 ;  /* 0x0000009400947308 */ /* 0x000fe20000000800 */
[----:B------:R-:W-:Y:S01]  /*71c0*/  ISETP.LT.OR P5, PT, R120, 0x1, P5 ;  /* 0x000000017800780c */ /* 0x000fe20002fa1670 */
[----:B------:R-:W-:Y:S01]  /*71d0*/  FFMA.FTZ R31, R31, UR10, -R21 ;  /* 0x0000000a1f1f7c23 */ /* 0x000fe20008010815 */
[----:B0-----:R-:W-:Y:S01]  /*71e0*/  FSEL R10, R37, -INF , !P3 ;  /* 0xff800000250a7808 */ /* 0x001fe20005800000 */
[----:B------:R-:W-:Y:S01]  /*71f0*/  FADD.FTZ R34, -R34, R7 ;  /* 0x0000000722227221 */ /* 0x000fe20000010100 */
[----:B------:R-:W-:Y:S01]  /*7200*/  FSEL R39, R12, -INF , !P5 ;  /* 0xff8000000c277808 */ /* 0x000fe20006800000 */
[--C-:B------:R-:W-:Y:S01]  /*7210*/  FFMA.FTZ R35, R35, UR10, -R21.reuse ;  /* 0x0000000a23237c23 */ /* 0x100fe20008010815 */
[----:B------:R-:W-:Y:S01]  /*7220*/  ISETP.GT.AND P3, PT, R87, 0x29, P2 ;  /* 0x000000295700780c */ /* 0x000fe20001764270 */
[----:B------:R-:W-:Y:S01]  /*7230*/  FMUL.FTZ R7, R34, UR10 ;  /* 0x0000000a22077c20 */ /* 0x000fe20008410000 */
[----:B------:R-:W-:Y:S01]  /*7240*/  FMNMX.FTZ R85, R39, R6, !PT ;  /* 0x0000000627557209 */ /* 0x000fe20007810000 */
[----:B------:R-:W-:Y:S01]  /*7250*/  MUFU.EX2 R150, R150 ;  /* 0x0000009600967308 */ /* 0x000fe20000000800 */
[----:B------:R-:W-:Y:S01]  /*7260*/  ISETP.LT.OR P5, PT, R120, 0x2a, P3 ;  /* 0x0000002a7800780c */ /* 0x000fe20001fa1670 */
[--C-:B------:R-:W-:Y:S01]  /*7270*/  FFMA.FTZ R142, R40, UR10, -R21.reuse ;  /* 0x0000000a288e7c23 */ /* 0x100fe20008010815 */
[----:B------:R-:W-:Y:S01]  /*7280*/  FMNMX.FTZ R85, R14, R85, !PT ;  /* 0x000000550e557209 */ /* 0x000fe20007810000 */
[--C-:B------:R-:W-:Y:S01]  /*7290*/  FFMA.FTZ R41, R41, UR10, -R21.reuse ;  /* 0x0000000a29297c23 */ /* 0x100fe20008010815 */
[----:B------:R-:W-:Y:S01]  /*72a0*/  ISETP.GT.AND P3, PT, R87, 0x31, P2 ;  /* 0x000000315700780c */ /* 0x000fe20001764270 */
[--C-:B------:R-:W-:Y:S01]  /*72b0*/  FFMA.FTZ R136, R44, UR10, -R21.reuse ;  /* 0x0000000a2c887c23 */ /* 0x100fe20008010815 */
[----:B------:R-:W-:Y:S01]  /*72c0*/  FMNMX.FTZ R12, R24, R85, !PT ;  /* 0x00000055180c7209 */ /* 0x000fe20007810000 */
[----:B------:R-:W0:Y:S01]  /*72d0*/  MUFU.EX2 R7, R7 ;  /* 0x0000000700077308 */ /* 0x000e220000000800 */
[----:B------:R-:W-:Y:S01]  /*72e0*/  FSEL R43, R43, -INF , !P5 ;  /* 0xff8000002b2b7808 */ /* 0x000fe20006800000 */
[--C-:B------:R-:W-:Y:S01]  /*72f0*/  FFMA.FTZ R45, R45, UR10, -R21.reuse ;  /* 0x0000000a2d2d7c23 */ /* 0x100fe20008010815 */
[----:B------:R-:W-:Y:S01]  /*7300*/  FMNMX.FTZ R85, R25, R12, !PT ;  /* 0x0000000c19557209 */ /* 0x000fe20007810000 */
[--C-:B------:R-:W-:Y:S01]  /*7310*/  FFMA.FTZ R138, R50, UR10, -R21.reuse ;  /* 0x0000000a328a7c23 */ /* 0x100fe20008010815 */
[----:B------:R-:W-:Y:S01]  /*7320*/  ISETP.GT.AND P5, PT, R87, 0x38, P2 ;  /* 0x000000385700780c */ /* 0x000fe200017a4270 */
[--C-:B------:R-:W-:Y:S01]  /*7330*/  FFMA.FTZ R51, R51, UR10, -R21.reuse ;  /* 0x0000000a33337c23 */ /* 0x100fe20008010815 */
[----:B------:R-:W-:Y:S01]  /*7340*/  FMNMX.FTZ R85, R28, R85, !PT ;  /* 0x000000551c557209 */ /* 0x000fe20007810000 */
[----:B------:R1:W2:Y:S01]  /*7350*/  MUFU.EX2 R37, R38 ;  /* 0x0000002600257308 */ /* 0x0002a20000000800 */
[----:B------:R-:W-:Y:S01]  /*7360*/  ISETP.LT.OR P3, PT, R120, 0x32, P3 ;  /* 0x000000327800780c */ /* 0x000fe20001f61670 */
[--C-:B------:R-:W-:Y:S01]  /*7370*/  FFMA.FTZ R132, R54, UR10, -R21.reuse ;  /* 0x0000000a36847c23 */ /* 0x100fe20008010815 */
[----:B------:R-:W-:Y:S01]  /*7380*/  FMNMX.FTZ R85, R8, R85, !PT ;  /* 0x0000005508557209 */ /* 0x000fe20007810000 */
[--C-:B------:R-:W-:Y:S01]  /*7390*/  FFMA.FTZ R55, R55, UR10, -R21.reuse ;  /* 0x0000000a37377c23 */ /* 0x100fe20008010815 */
[----:B------:R-:W-:Y:S01]  /*73a0*/  FSEL R47, R47, -INF , !P3 ;  /* 0xff8000002f2f7808 */ /* 0x000fe20005800000 */
[----:B------:R-:W-:Y:S01]  /*73b0*/  FFMA.FTZ R134, R58, UR10, -R21 ;  /* 0x0000000a3a867c23 */ /* 0x000fe20008010815 */
[----:B------:R-:W-:Y:S01]  /*73c0*/  FMNMX.FTZ R12, R32, R85, !PT ;  /* 0x00000055200c7209 */ /* 0x000fe20007810000 */
[----:B------:R-:W3:Y:S01]  /*73d0*/  MUFU.EX2 R144, R144 ;  /* 0x0000009000907308 */ /* 0x000ee20000000800 */
[----:B------:R-:W-:Y:S01]  /*73e0*/  ISETP.LT.OR P5, PT, R120, 0x39, P5 ;  /* 0x000000397800780c */ /* 0x000fe20002fa1670 */
[----:B0-----:R-:W-:Y:S01]  /*73f0*/  FFMA.FTZ R34, R7, R3, R148 ;  /* 0x0000000307227223 */ /* 0x001fe20000010094 */
[----:B------:R-:W-:Y:S01]  /*7400*/  FMNMX.FTZ R85, R33, R12, !PT ;  /* 0x0000000c21557209 */ /* 0x000fe20007810000 */
[----:B-1----:R-:W-:Y:S01]  /*7410*/  IMAD.U32 R38, RZ, RZ, UR39 ;  /* 0x00000027ff267e24 */ /* 0x002fe2000f8e00ff */
[----:B------:R-:W-:Y:S01]  /*7420*/  ISETP.GT.AND P3, PT, R87, 0x40, P2 ;  /* 0x000000405700780c */ /* 0x000fe20001764270 */
[----:B------:R-:W-:Y:S01]  /*7430*/  FADD.FTZ R3, R29, R34 ;  /* 0x000000221d037221 */ /* 0x000fe20000010000 */
[----:B------:R-:W-:Y:S01]  /*7440*/  FMNMX.FTZ R85, R36, R85, !PT ;  /* 0x0000005524557209 */ /* 0x000fe20007810000 */
[----:B------:R-:W0:Y:S01]  /*7450*/  MUFU.EX2 R27, R27 ;  /* 0x0000001b001b7308 */ /* 0x000e220000000800 */
[----:B------:R-:W-:Y:S01]  /*7460*/  FSEL R48, R48, -INF , !P5 ;  /* 0xff80000030307808 */ /* 0x000fe20006800000 */
[----:B------:R-:W-:Y:S01]  /*7470*/  FADD.FTZ R34, R150, R3 ;  /* 0x0000000396227221 */ /* 0x000fe20000010000 */
[----:B------:R-:W-:Y:S01]  /*7480*/  FMNMX.FTZ R85, R10, R85, !PT ;  /* 0x000000550a557209 */ /* 0x000fe20007810000 */
[--C-:B------:R-:W-:Y:S01]  /*7490*/  FFMA.FTZ R59, R59, UR10, -R21.reuse ;  /* 0x0000000a3b3b7c23 */ /* 0x100fe20008010815 */
[----:B------:R-:W-:Y:S01]  /*74a0*/  ISETP.GT.AND P5, PT, R87, 0x41, P2 ;  /* 0x000000415700780c */ /* 0x000fe200017a4270 */
[--C-:B------:R-:W-:Y:S01]  /*74b0*/  FFMA.FTZ R128, R62, UR10, -R21.reuse ;  /* 0x0000000a3e807c23 */ /* 0x100fe20008010815 */
[----:B------:R-:W-:Y:S01]  /*74c0*/  FMNMX.FTZ R12, R42, R85, !PT ;  /* 0x000000552a0c7209 */ /* 0x000fe20007810000 */
[----:B------:R-:W1:Y:S01]  /*74d0*/  MUFU.EX2 R146, R146 ;  /* 0x0000009200927308 */ /* 0x000e620000000800 */
[----:B------:R-:W-:Y:S01]  /*74e0*/  ISETP.LT.OR P3, PT, R120, 0x41, P3 ;  /* 0x000000417800780c */ /* 0x000fe20001f61670 */
[--C-:B------:R-:W-:Y:S01]  /*74f0*/  FFMA.FTZ R63, R63, UR10, -R21.reuse ;  /* 0x0000000a3f3f7c23 */ /* 0x100fe20008010815 */
[----:B------:R-:W-:Y:S01]  /*7500*/  FMNMX.FTZ R85, R43, R12, !PT ;  /* 0x0000000c2b557209 */ /* 0x000fe20007810000 */
[--C-:B------:R-:W-:Y:S01]  /*7510*/  FFMA.FTZ R130, R66, UR10, -R21.reuse ;  /* 0x0000000a42827c23 */ /* 0x100fe20008010815 */
[----:B------:R-:W-:Y:S01]  /*7520*/  ISETP.LT.OR P5, PT, R120, 0x42, P5 ;  /* 0x000000427800780c */ /* 0x000fe20002fa1670 */
[--C-:B------:R-:W-:Y:S01]  /*7530*/  FFMA.FTZ R67, R67, UR10, -R21.reuse ;  /* 0x0000000a43437c23 */ /* 0x100fe20008010815 */
[----:B------:R-:W-:Y:S01]  /*7540*/  FMNMX.FTZ R12, R46, R85, !PT ;  /* 0x000000552e0c7209 */ /* 0x000fe20007810000 */
[----:B------:R-:W4:Y:S01]  /*7550*/  MUFU.EX2 R31, R31 ;  /* 0x0000001f001f7308 */ /* 0x000f220000000800 */
[----:B------:R-:W-:Y:S01]  /*7560*/  FSEL R52, R52, -INF , !P3 ;  /* 0xff80000034347808 */ /* 0x000fe20005800000 */
[--C-:B------:R-:W-:Y:S01]  /*7570*/  FFMA.FTZ R124, R70, UR10, -R21.reuse ;  /* 0x0000000a467c7c23 */ /* 0x100fe20008010815 */
[----:B------:R-:W-:Y:S01]  /*7580*/  FMNMX.FTZ R85, R47, R12, !PT ;  /* 0x0000000c2f557209 */ /* 0x000fe20007810000 */
[--C-:B------:R-:W-:Y:S01]  /*7590*/  FFMA.FTZ R71, R71, UR10, -R21.reuse ;  /* 0x0000000a47477c23 */ /* 0x100fe20008010815 */
[----:B------:R-:W-:Y:S01]  /*75a0*/  ISETP.GT.AND P3, PT, R87, 0x49, P2 ;  /* 0x000000495700780c */ /* 0x000fe20001764270 */
[--C-:B------:R-:W-:Y:S01]  /*75b0*/  FFMA.FTZ R126, R74, UR10, -R21.reuse ;  /* 0x0000000a4a7e7c23 */ /* 0x100fe20008010815 */
[----:B------:R-:W-:Y:S01]  /*75c0*/  FMNMX.FTZ R12, R48, R85, !PT ;  /* 0x00000055300c7209 */ /* 0x000fe20007810000 */
[----:B------:R-:W5:Y:S01]  /*75d0*/  MUFU.EX2 R140, R140 ;  /* 0x0000008c008c7308 */ /* 0x000f620000000800 */
[----:B------:R-:W-:Y:S01]  /*75e0*/  FSEL R53, R53, -INF , !P5 ;  /* 0xff80000035357808 */ /* 0x000fe20006800000 */
[----:B------:R-:W-:Y:S01]  /*75f0*/  FFMA.FTZ R75, R75, UR10, -R21 ;  /* 0x0000000a4b4b7c23 */ /* 0x000fe20008010815 */
[----:B------:R-:W-:Y:S01]  /*7600*/  FMNMX.FTZ R85, R49, R12, !PT ;  /* 0x0000000c31557209 */ /* 0x000fe20007810000 */
[----:B------:R-:W-:Y:S01]  /*7610*/  UMOV UR39, UR27 ;  /* 0x0000001b00277c82 */ /* 0x000fe20008000000 */
[----:B------:R-:W-:Y:S01]  /*7620*/  ISETP.GT.AND P5, PT, R87, 0x50, P2 ;  /* 0x000000505700780c */ /* 0x000fe200017a4270 */
[----:B------:R-:W-:Y:S01]  /*7630*/  FMUL.FTZ R88, R88, R7 ;  /* 0x0000000758587220 */ /* 0x000fe20000410000 */
[----:B------:R-:W-:Y:S01]  /*7640*/  FMNMX.FTZ R12, R52, R85, !PT ;  /* 0x00000055340c7209 */ /* 0x000fe20007810000 */
[----:B------:R-:W5:Y:S01]  /*7650*/  MUFU.EX2 R35, R35 ;  /* 0x0000002300237308 */ /* 0x000f620000000800 */
[----:B------:R-:W-:Y:S01]  /*7660*/  ISETP.LT.OR P3, PT, R120, 0x4a, P3 ;  /* 0x0000004a7800780c */ /* 0x000fe20001f61670 */
[-C--:B------:R-:W-:Y:S01]  /*7670*/  FMUL.FTZ R89, R89, R7.reuse ;  /* 0x0000000759597220 */ /* 0x080fe20000410000 */
[----:B------:R-:W-:Y:S01]  /*7680*/  FMNMX.FTZ R85, R53, R12, !PT ;  /* 0x0000000c35557209 */ /* 0x000fe20007810000 */
[-C--:B------:R-:W-:Y:S01]  /*7690*/  FMUL.FTZ R92, R92, R7.reuse ;  /* 0x000000075c5c7220 */ /* 0x080fe20000410000 */
[----:B------:R-:W-:Y:S01]  /*76a0*/  FSEL R57, R57, -INF , !P3 ;  /* 0xff80000039397808 */ /* 0x000fe20005800000 */
[----:B------:R-:W-:Y:S01]  /*76b0*/  FMUL.FTZ R93, R93, R7 ;  /* 0x000000075d5d7220 */ /* 0x000fe20000410000 */
[----:B------:R-:W-:Y:S01]  /*76c0*/  ISETP.LT.OR P5, PT, R120, 0x51, P5 ;  /* 0x000000517800780c */ /* 0x000fe20002fa1670 */
[----:B------:R-:W5:Y:S01]  /*76d0*/  MUFU.EX2 R142, R142 ;  /* 0x0000008e008e7308 */ /* 0x000f620000000800 */
[----:B------:R-:W-:Y:S01]  /*76e0*/  FMNMX.FTZ R12, R56, R85, !PT ;  /* 0x00000055380c7209 */ /* 0x000fe20007810000 */
[-C--:B------:R-:W-:Y:S01]  /*76f0*/  FMUL.FTZ R96, R96, R7.reuse ;  /* 0x0000000760607220 */ /* 0x080fe20000410000 */
[----:B------:R-:W-:Y:S01]  /*7700*/  ISETP.GT.AND P3, PT, R87, 0x58, P2 ;  /* 0x000000585700780c */ /* 0x000fe20001764270 */
[-C--:B------:R-:W-:Y:S01]  /*7710*/  FMUL.FTZ R97, R97, R7.reuse ;  /* 0x0000000761617220 */ /* 0x080fe20000410000 */
[----:B------:R-:W-:Y:S01]  /*7720*/  FSEL R60, R60, -INF , !P5 ;  /* 0xff8000003c3c7808 */ /* 0x000fe20006800000 */
[-C--:B------:R-:W-:Y:S01]  /*7730*/  FMUL.FTZ R100, R100, R7.reuse ;  /* 0x0000000764647220 */ /* 0x080fe20000410000 */
[----:B------:R-:W-:Y:S01]  /*7740*/  FMNMX.FTZ R85, R57, R12, !PT ;  /* 0x0000000c39557209 */ /* 0x000fe20007810000 */
[----:B------:R-:W5:Y:S01]  /*7750*/  MUFU.EX2 R41, R41 ;  /* 0x0000002900297308 */ /* 0x000f620000000800 */
[----:B------:R-:W-:Y:S01]  /*7760*/  ISETP.GT.AND P5, PT, R87, 0x59, P2 ;  /* 0x000000595700780c */ /* 0x000fe200017a4270 */
[-C--:B------:R-:W-:Y:S01]  /*7770*/  FMUL.FTZ R101, R101, R7.reuse ;  /* 0x0000000765657220 */ /* 0x080fe20000410000 */
[----:B------:R-:W-:Y:S01]  /*7780*/  ISETP.LT.OR P3, PT, R120, 0x59, P3 ;  /* 0x000000597800780c */ /* 0x000fe20001f61670 */
[----:B------:R-:W-:Y:S01]  /*7790*/  FMUL.FTZ R104, R104, R7 ;  /* 0x0000000768687220 */ /* 0x000fe20000410000 */
[----:B------:R-:W-:Y:S01]  /*77a0*/  FMNMX.FTZ R12, R60, R85, !PT ;  /* 0x000000553c0c7209 */ /* 0x000fe20007810000 */
[-C--:B------:R-:W-:Y:S01]  /*77b0*/  FMUL.FTZ R105, R105, R7.reuse ;  /* 0x0000000769697220 */ /* 0x080fe20000410000 */
[----:B------:R-:W-:Y:S01]  /*77c0*/  ISETP.LT.OR P5, PT, R120, 0x5a, P5 ;  /* 0x0000005a7800780c */ /* 0x000fe20002fa1670 */
[----:B------:R-:W5:Y:S01]  /*77d0*/  MUFU.EX2 R136, R136 ;  /* 0x0000008800887308 */ /* 0x000f620000000800 */
[----:B------:R-:W-:Y:S01]  /*77e0*/  FSEL R64, R64, -INF , !P3 ;  /* 0xff80000040407808 */ /* 0x000fe20005800000 */
[-C--:B------:R-:W-:Y:S01]  /*77f0*/  FMUL.FTZ R108, R108, R7.reuse ;  /* 0x000000076c6c7220 */ /* 0x080fe20000410000 */
[----:B------:R-:W-:Y:S01]  /*7800*/  FMNMX.FTZ R85, R61, R12, !PT ;  /* 0x0000000c3d557209 */ /* 0x000fe20007810000 */
[-C--:B------:R-:W-:Y:S01]  /*7810*/  FMUL.FTZ R109, R109, R7.reuse ;  /* 0x000000076d6d7220 */ /* 0x080fe20000410000 */
[----:B------:R-:W-:Y:S01]  /*7820*/  ISETP.GT.AND P3, PT, R87, 0x61, P2 ;  /* 0x000000615700780c */ /* 0x000fe20001764270 */
[----:B------:R-:W-:Y:S01]  /*7830*/  FMUL.FTZ R112, R112, R7 ;  /* 0x0000000770707220 */ /* 0x000fe20000410000 */
[----:B------:R-:W-:Y:S01]  /*7840*/  FSEL R65, R65, -INF , !P5 ;  /* 0xff80000041417808 */ /* 0x000fe20006800000 */
[----:B------:R-:W-:Y:S01]  /*7850*/  MUFU.EX2 R45, R45 ;  /* 0x0000002d002d7308 */ /* 0x000fe20000000800 */
[----:B------:R-:W-:Y:S01]  /*7860*/  FMNMX.FTZ R12, R64, R85, !PT ;  /* 0x00000055400c7209 */ /* 0x000fe20007810000 */
[-C--:B------:R-:W-:Y:S01]  /*7870*/  FMUL.FTZ R113, R113, R7.reuse ;  /* 0x0000000771717220 */ /* 0x080fe20000410000 */
[----:B------:R-:W-:Y:S01]  /*7880*/  ISETP.GT.AND P5, PT, R87, 0x68, P2 ;  /* 0x000000685700780c */ /* 0x000fe200017a4270 */
[-C--:B------:R-:W-:Y:S01]  /*7890*/  FMUL.FTZ R116, R116, R7.reuse ;  /* 0x0000000774747220 */ /* 0x080fe20000410000 */
[C---:B------:R-:W-:Y:S01]  /*78a0*/  ISETP.LT.OR P3, PT, R120.reuse, 0x62, P3 ;  /* 0x000000627800780c */ /* 0x040fe20001f61670 */
[----:B------:R-:W-:Y:S01]  /*78b0*/  FMUL.FTZ R117, R117, R7 ;  /* 0x0000000775757220 */ /* 0x000fe20000410000 */
[----:B------:R-:W-:Y:S01]  /*78c0*/  FMNMX.FTZ R85, R65, R12, !PT ;  /* 0x0000000c41557209 */ /* 0x000fe20007810000 */
[----:B------:R-:W-:Y:S01]  /*78d0*/  MUFU.EX2 R138, R138 ;  /* 0x0000008a008a7308 */ /* 0x000fe20000000800 */
[----:B------:R-:W-:Y:S01]  /*78e0*/  FSEL R69, R69, -INF , !P3 ;  /* 0xff80000045457808 */ /* 0x000fe20005800000 */
[----:B------:R-:W-:Y:S01]  /*78f0*/  IMAD.MOV.U32 R7, RZ, RZ, R20 ;  /* 0x000000ffff077224 */ /* 0x000fe200078e0014 */
[----:B------:R-:W-:-:S02]  /*7900*/  ISETP.LT.OR P5, PT, R120, 0x69, P5 ;  /* 0x000000697800780c */ /* 0x000fc40002fa1670 */
[----:B------:R-:W-:Y:S02]  /*7910*/  FMNMX.FTZ R12, R68, R85, !PT ;  /* 0x00000055440c7209 */ /* 0x000fe40007810000 */
[----:B------:R-:W-:Y:S01]  /*7920*/  ISETP.GT.AND P3, PT, R87, 0x70, P2 ;  /* 0x000000705700780c */ /* 0x000fe20001764270 */
[----:B------:R-:W-:Y:S01]  /*7930*/  MUFU.EX2 R51, R51 ;  /* 0x0000003300337308 */ /* 0x000fe20000000800 */
[----:B------:R-:W-:Y:S02]  /*7940*/  FSEL R72, R72, -INF , !P5 ;  /* 0xff80000048487808 */ /* 0x000fe40006800000 */
[----:B------:R-:W-:Y:S02]  /*7950*/  FMNMX.FTZ R85, R69, R12, !PT ;  /* 0x0000000c45557209 */ /* 0x000fe40007810000 */
[----:B------:R-:W-:Y:S02]  /*7960*/  ISETP.GT.AND P5, PT, R87, 0x71, P2 ;  /* 0x000000715700780c */ /* 0x000fe400017a4270 */
[----:B------:R-:W-:Y:S01]  /*7970*/  ISETP.LT.OR P3, PT, R120, 0x71, P3 ;  /* 0x000000717800780c */ /* 0x000fe20001f61670 */
[----:B------:R-:W-:Y:S01]  /*7980*/  MUFU.EX2 R132, R132 ;  /* 0x0000008400847308 */ /* 0x000fe20000000800 */
[----:B------:R-:W-:-:S02]  /*7990*/  FMNMX.FTZ R12, R72, R85, !PT ;  /* 0x00000055480c7209 */ /* 0x000fc40007810000 */
[----:B------:R-:W-:Y:S02]  /*79a0*/  ISETP.LT.OR P5, PT, R120, 0x72, P5 ;  /* 0x000000727800780c */ /* 0x000fe40002fa1670 */
[----:B------:R-:W-:Y:S02]  /*79b0*/  FSEL R77, R77, -INF , !P3 ;  /* 0xff8000004d4d7808 */ /* 0x000fe40005800000 */
[----:B------:R-:W-:Y:S01]  /*79c0*/  FMNMX.FTZ R12, R73, R12, !PT ;  /* 0x0000000c490c7209 */ /* 0x000fe20007810000 */
[----:B------:R-:W-:Y:S01]  /*79d0*/  MUFU.EX2 R55, R55 ;  /* 0x0000003700377308 */ /* 0x000fe20000000800 */
[----:B------:R-:W-:Y:S02]  /*79e0*/  ISETP.GT.AND P2, PT, R87, 0x79, P2 ;  /* 0x000000795700780c */ /* 0x000fe40001744270 */
[----:B------:R-:W-:Y:S02]  /*79f0*/  FSEL R78, R78, -INF , !P5 ;  /* 0xff8000004e4e7808 */ /* 0x000fe40006800000 */
[----:B------:R-:W-:-:S02]  /*7a00*/  FMNMX.FTZ R85, R77, R12, !PT ;  /* 0x0000000c4d557209 */ /* 0x000fc40007810000 */
[----:B------:R-:W-:Y:S01]  /*7a10*/  ISETP.LT.OR P2, PT, R120, 0x7a, P2 ;  /* 0x0000007a7800780c */ /* 0x000fe20001741670 */
[----:B------:R-:W-:Y:S01]  /*7a20*/  MUFU.EX2 R134, R134 ;  /* 0x0000008600867308 */ /* 0x000fe20000000800 */
[----:B------:R-:W-:Y:S01]  /*7a30*/  FMNMX.FTZ R85, R78, R85, !PT ;  /* 0x000000554e557209 */ /* 0x000fe20007810000 */
[----:B------:R-:W-:Y:S01]  /*7a40*/  FFMA.FTZ R120, R76, UR10, -R21 ;  /* 0x0000000a4c787c23 */ /* 0x000fe20008010815 */
[----:B------:R-:W-:Y:S02]  /*7a50*/  FSEL R81, R81, -INF , !P2 ;  /* 0xff80000051517808 */ /* 0x000fe40005000000 */
[----:B------:R-:W-:Y:S02]  /*7a60*/  FMNMX.FTZ R12, R26, R85, !PT ;  /* 0x000000551a0c7209 */ /* 0x000fe40007810000 */
[----:B------:R-:W-:Y:S01]  /*7a70*/  @!P1 LEA R38, R38, UR45, 0x3 ;  /* 0x0000002d26269c11 */ /* 0x000fe2000f8e18ff */
[----:B------:R-:W-:Y:S01]  /*7a80*/  MUFU.EX2 R59, R59 ;  /* 0x0000003b003b7308 */ /* 0x000fe20000000800 */
[----:B------:R-:W-:-:S02]  /*7a90*/  FMNMX.FTZ R12, R81, R12, !PT ;  /* 0x0000000c510c7209 */ /* 0x000fc40007810000 */
[----:B------:R-:W-:Y:S01]  /*7aa0*/  F2FP.F16.F32.PACK_AB R148, R29, R148 ;  /* 0x000000941d94723e */ /* 0x000fe200000000ff */
[----:B------:R-:W-:Y:S01]  /*7ab0*/  @!P1 VIADD R38, R38, 0x16860 ;  /* 0x0001686026269836 */ /* 0x000fe20000000000 */
[----:B--2---:R-:W-:Y:S01]  /*7ac0*/  F2FP.F16.F32.PACK_AB R150, R37, R150 ;  /* 0x000000962596723e */ /* 0x004fe200000000ff */
[----:B------:R-:W2:Y:S02]  /*7ad0*/  SHFL.BFLY PT, R79, R12, 0x2, 0x1f ;  /* 0x0c401f000c4f7f89 */ /* 0x000ea400000e0000 */
[----:B------:R-:W-:Y:S01]  /*7ae0*/  MUFU.EX2 R128, R128 ;  /* 0x0000008000807308 */ /* 0x000fe20000000800 */
[----:B------:R-:W-:-:S04]  /*7af0*/  @!P1 PRMT R38, RZ, 0x654, R38 ;  /* 0x00000654ff269816 */ /* 0x000fc80000000026 */
[----:B------:R5:W-:Y:S03]  /*7b00*/  @!P1 SYNCS.ARRIVE.TRANS64.RED.A1T0 RZ, [R38+URZ], RZ ;  /* 0x000000ff26ff99a7 */ /* 0x000be6000810043f */
[----:B------:R-:W-:Y:S08]  /*7b10*/  MUFU.EX2 R63, R63 ;  /* 0x0000003f003f7308 */ /* 0x000ff00000000800 */
[----:B------:R-:W-:Y:S01]  /*7b20*/  MUFU.EX2 R130, R130 ;  /* 0x0000008200827308 */ /* 0x000fe20000000800 */
[----:B--2---:R-:W-:Y:S01]  /*7b30*/  FMNMX.FTZ R30, R12, R79, !PT ;  /* 0x0000004f0c1e7209 */ /* 0x004fe20007810000 */
[----:B------:R-:W-:-:S06]  /*7b40*/  FFMA.FTZ R79, R80, UR10, -R21 ;  /* 0x0000000a504f7c23 */ /* 0x000fcc0008010815 */
[----:B------:R-:W-:Y:S01]  /*7b50*/  MUFU.EX2 R67, R67 ;  /* 0x0000004300437308 */ /* 0x000fe20000000800 */
[----:B------:R-:W-:Y:S01]  /*7b60*/  FFMA.FTZ R21, R84, UR10, -R21 ;  /* 0x0000000a54157c23 */ /* 0x000fe20008010815 */
[----:B------:R-:W2:Y:S06]  /*7b70*/  SHFL.BFLY PT, R85, R30, 0x1, 0x1f ;  /* 0x0c201f001e557f89 */ /* 0x000eac00000e0000 */
[----:B------:R-:W-:Y:S08]  /*7b80*/  MUFU.EX2 R124, R124 ;  /* 0x0000007c007c7308 */ /* 0x000ff00000000800 */
[----:B------:R-:W-:Y:S08]  /*7b90*/  MUFU.EX2 R71, R71 ;  /* 0x0000004700477308 */ /* 0x000ff00000000800 */
[----:B------:R-:W-:Y:S01]  /*7ba0*/  MUFU.EX2 R126, R126 ;  /* 0x0000007e007e7308 */ /* 0x000fe20000000800 */
[----:B--2---:R-:W-:-:S04]  /*7bb0*/  FMNMX.FTZ R12, R30, R85, !PT ;  /* 0x000000551e0c7209 */ /* 0x004fc80007810000 */
[C---:B------:R-:W-:Y:S01]  /*7bc0*/  FSETP.NEU.FTZ.AND P2, PT, R12.reuse, -INF , PT ;  /* 0xff8000000c00780b */ /* 0x040fe20003f5d000 */
[C---:B------:R-:W-:Y:S02]  /*7bd0*/  FMUL.FTZ R83, R12.reuse, UR10 ;  /* 0x0000000a0c537c20 */ /* 0x040fe40008410000 */
[----:B------:R-:W-:Y:S01]  /*7be0*/  MUFU.EX2 R75, R75 ;  /* 0x0000004b004b7308 */ /* 0x000fe20000000800 */
[----:B------:R-:W-:Y:S02]  /*7bf0*/  FSEL R3, R12, RZ, P2 ;  /* 0x000000ff0c037208 */ /* 0x000fe40001000000 */
[----:B------:R-:W-:Y:S02]  /*7c00*/  FSEL R83, R83, RZ, P2 ;  /* 0x000000ff53537208 */ /* 0x000fe40001000000 */
[----:B------:R-:W-:Y:S01]  /*7c10*/  ISETP.GT.AND P2, PT, R0, UR28, PT ;  /* 0x0000001c00007c0c */ /* 0x000fe2000bf44270 */
[----:B------:R-:W-:Y:S02]  /*7c20*/  FADD.FTZ R3, -R3, R6 ;  /* 0x0000000603037221 */ /* 0x000fe40000010100 */
[----:B------:R-:W-:Y:S01]  /*7c30*/  MUFU.EX2 R120, R120 ;  /* 0x0000007800787308 */ /* 0x000fe20000000800 */
[--C-:B------:R-:W-:Y:S01]  /*7c40*/  FFMA.FTZ R149, R14, UR10, -R83.reuse ;  /* 0x0000000a0e957c23 */ /* 0x100fe20008010853 */
[--C-:B------:R-:W-:Y:S01]  /*7c50*/  FFMA.FTZ R14, R25, UR10, -R83.reuse ;  /* 0x0000000a190e7c23 */ /* 0x100fe20008010853 */
[----:B------:R-:W-:Y:S01]  /*7c60*/  FADD.FTZ R25, R37, R34 ;  /* 0x0000002225197221 */ /* 0x000fe20000010000 */
[--C-:B------:R-:W-:Y:S01]  /*7c70*/  FFMA.FTZ R30, R39, UR10, -R83.reuse ;  /* 0x0000000a271e7c23 */ /* 0x100fe20008010853 */
[----:B------:R-:W-:Y:S01]  /*7c80*/  FMUL.FTZ R3, R3, UR10 ;  /* 0x0000000a03037c20 */ /* 0x000fe20008410000 */
[----:B------:R-:W-:Y:S01]  /*7c90*/  FFMA.FTZ R151, R24, UR10, -R83 ;  /* 0x0000000a18977c23 */ /* 0x000fe20008010853 */
[----:B---3--:R-:W-:Y:S01]  /*7ca0*/  FADD.FTZ R34, R144, R25 ;  /* 0x0000001990227221 */ /* 0x008fe20000010000 */
[--C-:B------:R-:W-:Y:S01]  /*7cb0*/  FFMA.FTZ R24, R33, UR10, -R83.reuse ;  /* 0x0000000a21187c23 */ /* 0x100fe20008010853 */
[----:B------:R-:W-:Y:S01]  /*7cc0*/  MUFU.EX2 R149, R149 ;  /* 0x0000009500957308 */ /* 0x000fe20000000800 */
[--C-:B------:R-:W-:Y:S01]  /*7cd0*/  FFMA.FTZ R145, R28, UR10, -R83.reuse ;  /* 0x0000000a1c917c23 */ /* 0x100fe20008010853 */
[----:B0-----:R-:W-:Y:S01]  /*7ce0*/  FADD.FTZ R25, R27, R34 ;  /* 0x000000221b197221 */ /* 0x001fe20000010000 */
[--C-:B------:R-:W-:Y:S01]  /*7cf0*/  FFMA.FTZ R141, R36, UR10, -R83.reuse ;  /* 0x0000000a248d7c23 */ /* 0x100fe20008010853 */
[--C-:B------:R-:W-:Y:S01]  /*7d00*/  FFMA.FTZ R8, R8, UR10, -R83.reuse ;  /* 0x0000000a08087c23 */ /* 0x100fe20008010853 */
[----:B------:R-:W-:Y:S01]  /*7d10*/  FFMA.FTZ R147, R32, UR10, -R83 ;  /* 0x0000000a20937c23 */ /* 0x000fe20008010853 */
[----:B-1----:R-:W-:Y:S01]  /*7d20*/  FADD.FTZ R34, R146, R25 ;  /* 0x0000001992227221 */ /* 0x002fe20000010000 */
[--C-:B------:R-:W-:Y:S01]  /*7d30*/  FFMA.FTZ R10, R10, UR10, -R83.reuse ;  /* 0x0000000a0a0a7c23 */ /* 0x100fe20008010853 */
[----:B------:R-:W-:Y:S01]  /*7d40*/  MUFU.EX2 R30, R30 ;  /* 0x0000001e001e7308 */ /* 0x000fe20000000800 */
[--C-:B------:R-:W-:Y:S01]  /*7d50*/  FFMA.FTZ R143, R42, UR10, -R83.reuse ;  /* 0x0000000a2a8f7c23 */ /* 0x100fe20008010853 */
[----:B----4-:R-:W-:Y:S01]  /*7d60*/  FADD.FTZ R33, R31, R34 ;  /* 0x000000221f217221 */ /* 0x010fe20000010000 */
[--C-:B------:R-:W-:Y:S01]  /*7d70*/  FFMA.FTZ R28, R43, UR10, -R83.reuse ;  /* 0x0000000a2b1c7c23 */ /* 0x100fe20008010853 */
[--C-:B------:R-:W-:Y:S01]  /*7d80*/  FFMA.FTZ R137, R46, UR10, -R83.reuse ;  /* 0x0000000a2e897c23 */ /* 0x100fe20008010853 */
[----:B------:R-:W-:Y:S01]  /*7d90*/  FFMA.FTZ R32, R47, UR10, -R83 ;  /* 0x0000000a2f207c23 */ /* 0x000fe20008010853 */
[----:B-----5:R-:W-:Y:S01]  /*7da0*/  FADD.FTZ R34, R140, R33 ;  /* 0x000000218c227221 */ /* 0x020fe20000010000 */
[--C-:B------:R-:W-:Y:S01]  /*7db0*/  FFMA.FTZ R139, R48, UR10, -R83.reuse ;  /* 0x0000000a308b7c23 */ /* 0x100fe20008010853 */
[----:B------:R0:W1:Y:S01]  /*7dc0*/  MUFU.EX2 R25, R3 ;  /* 0x0000000300197308 */ /* 0x0000620000000800 */
[--C-:B------:R-:W-:Y:S01]  /*7dd0*/  FFMA.FTZ R49, R49, UR10, -R83.reuse ;  /* 0x0000000a31317c23 */ /* 0x100fe20008010853 */
[----:B------:R-:W-:Y:S01]  /*7de0*/  FADD.FTZ R33, R35, R34 ;  /* 0x0000002223217221 */ /* 0x000fe20000010000 */
[--C-:B------:R-:W-:Y:S01]  /*7df0*/  FFMA.FTZ R133, R52, UR10, -R83.reuse ;  /* 0x0000000a34857c23 */ /* 0x100fe20008010853 */
[----:B------:R-:W-:Y:S01]  /*7e00*/  FFMA.FTZ R34, R53, UR10, -R83 ;  /* 0x0000000a35227c23 */ /* 0x000fe20008010853 */
[----:B------:R-:W-:Y:S01]  /*7e10*/  F2FP.F16.F32.PACK_AB R144, R27, R144 ;  /* 0x000000901b90723e */ /* 0x000fe200000000ff */
[----:B------:R-:W-:Y:S01]  /*7e20*/  FADD.FTZ R36, R142, R33 ;  /* 0x000000218e247221 */ /* 0x000fe20000010000 */
[--C-:B------:R-:W-:Y:S01]  /*7e30*/  FFMA.FTZ R135, R56, UR10, -R83.reuse ;  /* 0x0000000a38877c23 */ /* 0x100fe20008010853 */
[----:B------:R-:W2:Y:S01]  /*7e40*/  MUFU.EX2 R151, R151 ;  /* 0x0000009700977308 */ /* 0x000ea20000000800 */
[--C-:B------:R-:W-:Y:S01]  /*7e50*/  FFMA.FTZ R129, R60, UR10, -R83.reuse ;  /* 0x0000000a3c817c23 */ /* 0x100fe20008010853 */
[----:B0-----:R-:W-:Y:S01]  /*7e60*/  FADD.FTZ R3, R41, R36 ;  /* 0x0000002429037221 */ /* 0x001fe20000010000 */
[--C-:B------:R-:W-:Y:S01]  /*7e70*/  FFMA.FTZ R131, R64, UR10, -R83.reuse ;  /* 0x0000000a40837c23 */ /* 0x100fe20008010853 */
[--C-:B------:R-:W-:Y:S01]  /*7e80*/  FFMA.FTZ R68, R68, UR10, -R83.reuse ;  /* 0x0000000a44447c23 */ /* 0x100fe20008010853 */
[----:B------:R-:W-:Y:S01]  /*7e90*/  FFMA.FTZ R69, R69, UR10, -R83 ;  /* 0x0000000a45457c23 */ /* 0x000fe20008010853 */
[----:B------:R-:W-:Y:S01]  /*7ea0*/  FADD.FTZ R40, R136, R3 ;  /* 0x0000000388287221 */ /* 0x000fe20000010000 */
[--C-:B------:R-:W-:Y:S01]  /*7eb0*/  FFMA.FTZ R72, R72, UR10, -R83.reuse ;  /* 0x0000000a48487c23 */ /* 0x100fe20008010853 */
[----:B------:R-:W0:Y:S01]  /*7ec0*/  MUFU.EX2 R14, R14 ;  /* 0x0000000e000e7308 */ /* 0x000e220000000800 */
[----:B-1----:R-:W-:Y:S01]  /*7ed0*/  FFMA.FTZ R36, R25, R2, R30 ;  /* 0x0000000219247223 */ /* 0x002fe2000001001e */
[----:B------:R-:W-:Y:S01]  /*7ee0*/  FADD.FTZ R33, R45, R40 ;  /* 0x000000282d217221 */ /* 0x000fe20000010000 */
[--C-:B------:R-:W-:Y:S01]  /*7ef0*/  FFMA.FTZ R2, R57, UR10, -R83.reuse ;  /* 0x0000000a39027c23 */ /* 0x100fe20008010853 */
[--C-:B------:R-:W-:Y:S01]  /*7f00*/  FFMA.FTZ R73, R73, UR10, -R83.reuse ;  /* 0x0000000a49497c23 */ /* 0x100fe20008010853 */
[----:B------:R-:W-:Y:S01]  /*7f10*/  FADD.FTZ R38, R149, R36 ;  /* 0x0000002495267221 */ /* 0x000fe20000010000 */
[--C-:B------:R-:W-:Y:S01]  /*7f20*/  FFMA.FTZ R36, R61, UR10, -R83.reuse ;  /* 0x0000000a3d247c23 */ /* 0x100fe20008010853 */
[----:B------:R-:W-:Y:S01]  /*7f30*/  FFMA.FTZ R77, R77, UR10, -R83 ;  /* 0x0000000a4d4d7c23 */ /* 0x000fe20008010853 */
[----:B------:R-:W1:Y:S01]  /*7f40*/  MUFU.EX2 R145, R145 ;  /* 0x0000009100917308 */ /* 0x000e620000000800 */
[----:B--2---:R-:W-:Y:S01]  /*7f50*/  FADD.FTZ R3, R151, R38 ;  /* 0x0000002697037221 */ /* 0x004fe20000010000 */
[----:B------:R-:W-:Y:S01]  /*7f60*/  FADD.FTZ R38, R138, R33 ;  /* 0x000000218a267221 */ /* 0x000fe20000010000 */
[--C-:B------:R-:W-:Y:S01]  /*7f70*/  FFMA.FTZ R78, R78, UR10, -R83.reuse ;  /* 0x0000000a4e4e7c23 */ /* 0x100fe20008010853 */
[--C-:B------:R-:W-:Y:S01]  /*7f80*/  FFMA.FTZ R26, R26, UR10, -R83.reuse ;  /* 0x0000000a1a1a7c23 */ /* 0x100fe20008010853 */
[--C-:B------:R-:W-:Y:S01]  /*7f90*/  FFMA.FTZ R81, R81, UR10, -R83.reuse ;  /* 0x0000000a51517c23 */ /* 0x100fe20008010853 */
[----:B------:R-:W-:Y:S01]  /*7fa0*/  FADD.FTZ R33, R51, R38 ;  /* 0x0000002633217221 */ /* 0x000fe20000010000 */
[----:B------:R-:W-:Y:S01]  /*7fb0*/  FFMA.FTZ R38, R65, UR10, -R83 ;  /* 0x0000000a41267c23 */ /* 0x000fe20008010853 */
[----:B------:R-:W2:Y:S01]  /*7fc0*/  MUFU.EX2 R8, R8 ;  /* 0x0000000800087308 */ /* 0x000ea20000000800 */
[----:B0-----:R-:W-:Y:S01]  /*7fd0*/  FADD.FTZ R40, R14, R3 ;  /* 0x000000030e287221 */ /* 0x001fe20000010000 */
[----:B------:R-:W-:Y:S01]  /*7fe0*/  FADD.FTZ R42, R132, R33 ;  /* 0x00000021842a7221 */ /* 0x000fe20000010000 */
[----:B------:R-:W-:Y:S01]  /*7ff0*/  F2FP.F16.F32.PACK_AB R146, R31, R146 ;  /* 0x000000921f92723e */ /* 0x000fe200000000ff */
[----:B------:R-:W-:Y:S01]  /*8000*/  VIADD R0, R0, 0xffffffff ;  /* 0xffffffff00007836 */ /* 0x000fe20000000000 */
[----:B------:R-:W-:Y:S01]  /*8010*/  F2FP.F16.F32.PACK_AB R140, R35, R140 ;  /* 0x0000008c238c723e */ /* 0x000fe200000000ff */
[----:B------:R-:W-:Y:S01]  /*8020*/  FADD.FTZ R33, R55, R42 ;  /* 0x0000002a37217221 */ /* 0x000fe20000010000 */
[----:B------:R-:W-:Y:S01]  /*8030*/  F2FP.F16.F32.PACK_AB R142, R41, R142 ;  /* 0x0000008e298e723e */ /* 0x000fe200000000ff */
[----:B------:R-:W0:Y:S01]  /*8040*/  MUFU.EX2 R147, R147 ;  /* 0x0000009300937308 */ /* 0x000e220000000800 */
[----:B-1----:R-:W-:Y:S01]  /*8050*/  FADD.FTZ R3, R145, R40 ;  /* 0x0000002891037221 */ /* 0x002fe20000010000 */
[----:B------:R-:W-:Y:S01]  /*8060*/  FADD.FTZ R42, R134, R33 ;  /* 0x00000021862a7221 */ /* 0x000fe20000010000 */
[----:B------:R-:W-:Y:S01]  /*8070*/  F2FP.F16.F32.PACK_AB R136, R45, R136 ;  /* 0x000000882d88723e */ /* 0x000fe200000000ff */
[-C--:B------:R-:W-:Y:S01]  /*8080*/  FMUL.FTZ R90, R90, R25.reuse ;  /* 0x000000195a5a7220 */ /* 0x080fe20000410000 */
[----:B------:R-:W-:Y:S01]  /*8090*/  F2FP.F16.F32.PACK_AB R138, R51, R138 ;  /* 0x0000008a338a723e */ /* 0x000fe200000000ff */
[----:B------:R-:W-:Y:S01]  /*80a0*/  FADD.FTZ R33, R59, R42 ;  /* 0x0000002a3b217221 */ /* 0x000fe20000010000 */
[----:B------:R-:W-:Y:S01]  /*80b0*/  F2FP.F16.F32.PACK_AB R132, R55, R132 ;  /* 0x000000843784723e */ /* 0x000fe200000000ff */
[----:B------:R-:W1:Y:S01]  /*80c0*/  MUFU.EX2 R24, R24 ;  /* 0x0000001800187308 */ /* 0x000e620000000800 */
[----:B--2---:R-:W-:Y:S01]  /*80d0*/  FADD.FTZ R40, R8, R3 ;  /* 0x0000000308287221 */ /* 0x004fe20000010000 */
[----:B------:R-:W-:Y:S01]  /*80e0*/  FADD.FTZ R42, R128, R33 ;  /* 0x00000021802a7221 */ /* 0x000fe20000010000 */
[----:B------:R-:W-:Y:S01]  /*80f0*/  F2FP.F16.F32.PACK_AB R134, R59, R134 ;  /* 0x000000863b86723e */ /* 0x000fe200000000ff */
[-C--:B------:R-:W-:Y:S01]  /*8100*/  FMUL.FTZ R91, R91, R25.reuse ;  /* 0x000000195b5b7220 */ /* 0x080fe20000410000 */
[C---:B------:R-:W-:Y:S01]  /*8110*/  F2FP.F16.F32.PACK_AB R128, R63.reuse, R128 ;  /* 0x000000803f80723e */ /* 0x040fe200000000ff */
[----:B------:R-:W-:Y:S01]  /*8120*/  FADD.FTZ R33, R63, R42 ;  /* 0x0000002a3f217221 */ /* 0x000fe20000010000 */
[----:B------:R-:W-:Y:S01]  /*8130*/  F2FP.F16.F32.PACK_AB R149, R149, R30 ;  /* 0x0000001e9595723e */ /* 0x000fe200000000ff */
[----:B------:R-:W2:Y:S01]  /*8140*/  MUFU.EX2 R141, R141 ;  /* 0x0000008d008d7308 */ /* 0x000ea20000000800 */
[----:B0-----:R-:W-:Y:S01]  /*8150*/  FADD.FTZ R3, R147, R40 ;  /* 0x0000002893037221 */ /* 0x001fe20000010000 */
[----:B------:R-:W-:Y:S01]  /*8160*/  FADD.FTZ R42, R130, R33 ;  /* 0x00000021822a7221 */ /* 0x000fe20000010000 */
[C---:B------:R-:W-:Y:S01]  /*8170*/  F2FP.F16.F32.PACK_AB R130, R67.reuse, R130 ;  /* 0x000000824382723e */ /* 0x040fe200000000ff */
[----:B------:R-:W-:Y:S01]  /*8180*/  FMUL.FTZ R94, R94, R25 ;  /* 0x000000195e5e7220 */ /* 0x000fe20000410000 */
[----:B------:R-:W-:Y:S01]  /*8190*/  F2FP.F16.F32.PACK_AB R151, R14, R151 ;  /* 0x000000970e97723e */ /* 0x000fe200000000ff */
[----:B------:R-:W-:Y:S01]  /*81a0*/  FADD.FTZ R27, R67, R42 ;  /* 0x0000002a431b7221 */ /* 0x000fe20000010000 */
[----:B------:R-:W-:Y:S01]  /*81b0*/  F2FP.F16.F32.PACK_AB R145, R8, R145 ;  /* 0x000000910891723e */ /* 0x000fe200000000ff */
[----:B------:R-:W0:Y:S01]  /*81c0*/  MUFU.EX2 R10, R10 ;  /* 0x0000000a000a7308 */ /* 0x000e220000000800 */
[----:B-1----:R-:W-:Y:S01]  /*81d0*/  FADD.FTZ R40, R24, R3 ;  /* 0x0000000318287221 */ /* 0x002fe20000010000 */
[----:B------:R-:W-:Y:S01]  /*81e0*/  FADD.FTZ R42, R124, R27 ;  /* 0x0000001b7c2a7221 */ /* 0x000fe20000010000 */
[----:B------:R-:W-:Y:S01]  /*81f0*/  F2FP.F16.F32.PACK_AB R124, R71, R124 ;  /* 0x0000007c477c723e */ /* 0x000fe200000000ff */
[----:B------:R-:W-:Y:S01]  /*8200*/  FMUL.FTZ R95, R95, R25 ;  /* 0x000000195f5f7220 */ /* 0x000fe20000410000 */
[----:B------:R-:W-:Y:S01]  /*8210*/  F2FP.F16.F32.PACK_AB R147, R24, R147 ;  /* 0x000000931893723e */ /* 0x000fe200000000ff */
[----:B------:R-:W-:Y:S01]  /*8220*/  FADD.FTZ R27, R71, R42 ;  /* 0x0000002a471b7221 */ /* 0x000fe20000010000 */
[-C--:B------:R-:W-:Y:S01]  /*8230*/  FMUL.FTZ R98, R98, R25.reuse ;  /* 0x0000001962627220 */ /* 0x080fe20000410000 */
[----:B------:R-:W1:Y:S01]  /*8240*/  MUFU.EX2 R143, R143 ;  /* 0x0000008f008f7308 */ /* 0x000e620000000800 */
[----:B--2---:R-:W-:Y:S01]  /*8250*/  FADD.FTZ R3, R141, R40 ;  /* 0x000000288d037221 */ /* 0x004fe20000010000 */
[----:B------:R-:W-:Y:S01]  /*8260*/  FADD.FTZ R42, R126, R27 ;  /* 0x0000001b7e2a7221 */ /* 0x000fe20000010000 */
[----:B------:R-:W-:Y:S01]  /*8270*/  F2FP.F16.F32.PACK_AB R126, R75, R126 ;  /* 0x0000007e4b7e723e */ /* 0x000fe200000000ff */
[-C--:B------:R-:W-:Y:S01]  /*8280*/  FMUL.FTZ R99, R99, R25.reuse ;  /* 0x0000001963637220 */ /* 0x080fe20000410000 */
[-C--:B------:R-:W-:Y:S01]  /*8290*/  FMUL.FTZ R102, R102, R25.reuse ;  /* 0x0000001966667220 */ /* 0x080fe20000410000 */
[----:B------:R-:W-:Y:S01]  /*82a0*/  FADD.FTZ R27, R75, R42 ;  /* 0x0000002a4b1b7221 */ /* 0x000fe20000010000 */
[----:B------:R-:W-:Y:S01]  /*82b0*/  FMUL.FTZ R103, R103, R25 ;  /* 0x0000001967677220 */ /* 0x000fe20000410000 */
[----:B------:R-:W2:Y:S01]  /*82c0*/  MUFU.EX2 R28, R28 ;  /* 0x0000001c001c7308 */ /* 0x000ea20000000800 */
[----:B0-----:R-:W-:Y:S01]  /*82d0*/  FADD.FTZ R40, R10, R3 ;  /* 0x000000030a287221 */ /* 0x001fe20000010000 */
[----:B------:R-:W-:Y:S01]  /*82e0*/  FADD.FTZ R42, R120, R27 ;  /* 0x0000001b782a7221 */ /* 0x000fe20000010000 */
[----:B------:R-:W-:Y:S01]  /*82f0*/  F2FP.F16.F32.PACK_AB R141, R10, R141 ;  /* 0x0000008d0a8d723e */ /* 0x000fe200000000ff */
[-C--:B------:R-:W-:Y:S01]  /*8300*/  FMUL.FTZ R106, R106, R25.reuse ;  /* 0x000000196a6a7220 */ /* 0x080fe20000410000 */
[-C--:B------:R-:W-:Y:S01]  /*8310*/  FMUL.FTZ R107, R107, R25.reuse ;  /* 0x000000196b6b7220 */ /* 0x080fe20000410000 */
[-C--:B------:R-:W-:Y:S01]  /*8320*/  FMUL.FTZ R110, R110, R25.reuse ;  /* 0x000000196e6e7220 */ /* 0x080fe20000410000 */
[-C--:B------:R-:W-:Y:S01]  /*8330*/  FMUL.FTZ R111, R111, R25.reuse ;  /* 0x000000196f6f7220 */ /* 0x080fe20000410000 */
[----:B------:R-:W0:Y:S01]  /*8340*/  MUFU.EX2 R137, R137 ;  /* 0x0000008900897308 */ /* 0x000e220000000800 */
[----:B-1----:R-:W-:Y:S01]  /*8350*/  FADD.FTZ R3, R143, R40 ;  /* 0x000000288f037221 */ /* 0x002fe20000010000 */
[-C--:B------:R-:W-:Y:S01]  /*8360*/  FMUL.FTZ R114, R114, R25.reuse ;  /* 0x0000001972727220 */ /* 0x080fe20000410000 */
[-C--:B------:R-:W-:Y:S01]  /*8370*/  FMUL.FTZ R115, R115, R25.reuse ;  /* 0x0000001973737220 */ /* 0x080fe20000410000 */
[-C--:B------:R-:W-:Y:S01]  /*8380*/  FMUL.FTZ R118, R118, R25.reuse ;  /* 0x0000001976767220 */ /* 0x080fe20000410000 */
[----:B------:R-:W-:-:S03]  /*8390*/  FMUL.FTZ R119, R119, R25 ;  /* 0x0000001977777220 */ /* 0x000fc60000410000 */
        /* <DEDUP_REMOVED lines=11> */
[C---:B0-----:R-:W-:Y:S01]  /*8450*/  FADD.FTZ R40, R6.reuse, R3 ;  /* 0x0000000306287221 */ /* 0x041fe20000010000 */
[----:B------:R-:W-:Y:S01]  /*8460*/  F2FP.F16.F32.PACK_AB R139, R6, R139 ;  /* 0x0000008b068b723e */ /* 0x000fe200000000ff */
[----:B------:R-:W-:-:S05]  /*8470*/  IMAD.MOV.U32 R6, RZ, RZ, R12 ;  /* 0x000000ffff067224 */ /* 0x000fca00078e000c */
[----:B------:R-:W0:Y:S01]  /*8480*/  MUFU.EX2 R79, R79 ;  /* 0x0000004f004f7308 */ /* 0x000e220000000800 */
[----:B-1----:R-:W-:-:S07]  /*8490*/  FADD.FTZ R3, R133, R40 ;  /* 0x0000002885037221 */ /* 0x002fce0000010000 */
[----:B------:R-:W1:Y:S01]  /*84a0*/  MUFU.EX2 R135, R135 ;  /* 0x0000008700877308 */ /* 0x000e620000000800 */
[C---:B--2---:R-:W-:Y:S01]  /*84b0*/  FADD.FTZ R40, R34.reuse, R3 ;  /* 0x0000000322287221 */ /* 0x044fe20000010000 */
[----:B------:R-:W-:-:S06]  /*84c0*/  F2FP.F16.F32.PACK_AB R133, R34, R133 ;  /* 0x000000852285723e */ /* 0x000fcc00000000ff */
[----:B------:R-:W2:Y:S01]  /*84d0*/  MUFU.EX2 R122, R122 ;  /* 0x0000007a007a7308 */ /* 0x000ea20000000800 */
[C---:B0-----:R-:W-:Y:S01]  /*84e0*/  FADD.FTZ R27, R79.reuse, R42 ;  /* 0x0000002a4f1b7221 */ /* 0x041fe20000010000 */
[----:B------:R-:W-:-:S06]  /*84f0*/  F2FP.F16.F32.PACK_AB R120, R79, R120 ;  /* 0x000000784f78723e */ /* 0x000fcc00000000ff */
[----:B------:R-:W0:Y:S01]  /*8500*/  MUFU.EX2 R2, R2 ;  /* 0x0000000200027308 */ /* 0x000e220000000800 */
[----:B-1----:R-:W-:-:S07]  /*8510*/  FADD.FTZ R3, R135, R40 ;  /* 0x0000002887037221 */ /* 0x002fce0000010000 */
[----:B------:R-:W1:Y:S01]  /*8520*/  MUFU.EX2 R21, R21 ;  /* 0x0000001500157308 */ /* 0x000e620000000800 */
[----:B--2---:R-:W-:-:S07]  /*8530*/  FADD.FTZ R42, R122, R27 ;  /* 0x0000001b7a2a7221 */ /* 0x004fce0000010000 */
[----:B------:R-:W2:Y:S01]  /*8540*/  MUFU.EX2 R129, R129 ;  /* 0x0000008100817308 */ /* 0x000ea20000000800 */
[C---:B0-----:R-:W-:Y:S01]  /*8550*/  FADD.FTZ R40, R2.reuse, R3 ;  /* 0x0000000302287221 */ /* 0x041fe20000010000 */
[----:B------:R-:W-:-:S06]  /*8560*/  F2FP.F16.F32.PACK_AB R135, R2, R135 ;  /* 0x000000870287723e */ /* 0x000fcc00000000ff */
[----:B------:R-:W0:Y:S01]  /*8570*/  MUFU.EX2 R36, R36 ;  /* 0x0000002400247308 */ /* 0x000e220000000800 */
[C---:B-1----:R-:W-:Y:S01]  /*8580*/  FADD.FTZ R3, R21.reuse, R42 ;  /* 0x0000002a15037221 */ /* 0x042fe20000010000 */
[----:B------:R-:W-:-:S06]  /*8590*/  F2FP.F16.F32.PACK_AB R122, R21, R122 ;  /* 0x0000007a157a723e */ /* 0x000fcc00000000ff */
[----:B------:R-:W1:Y:S01]  /*85a0*/  MUFU.EX2 R131, R131 ;  /* 0x0000008300837308 */ /* 0x000e620000000800 */
[----:B--2---:R-:W-:-:S07]  /*85b0*/  FADD.FTZ R21, R129, R40 ;  /* 0x0000002881157221 */ /* 0x004fce0000010000 */
        /* <DEDUP_REMOVED lines=22> */
[----:B------:R-:W-:-:S03]  /*8720*/  F2FP.F16.F32.PACK_AB R121, R78, R77 ;  /* 0x0000004d4e79723e */ /* 0x000fc600000000ff */
[----:B0-----:R-:W-:-:S04]  /*8730*/  FADD.FTZ R40, R123, R40 ;  /* 0x000000287b287221 */ /* 0x001fc80000010000 */
[C---:B-1----:R-:W-:Y:S01]  /*8740*/  FADD.FTZ R2, R81.reuse, R40 ;  /* 0x0000002851027221 */ /* 0x042fe20000010000 */
[----:B------:R-:W-:Y:S01]  /*8750*/  F2FP.F16.F32.PACK_AB R123, R81, R123 ;  /* 0x0000007b517b723e */ /* 0x000fe200000000ff */
[----:B------:R-:W-:Y:S06]  /*8760*/  @P2 BRA `(.L_x_884) ;  /* 0xffffffc800d42947 */ /* 0x000fec000383ffff */
[----:B------:R-:W-:Y:S01]  /*8770*/  IMAD.MOV.U32 R6, RZ, RZ, R12 ;  /* 0x000000ffff067224 */ /* 0x000fe200078e000c */
[----:B------:R-:W-:Y:S01]  /*8780*/  UMOV UR39, UR27 ;  /* 0x0000001b00277c82 */ /* 0x000fe20008000000 */
[----:B------:R-:W-:Y:S01]  /*8790*/  IMAD.MOV.U32 R7, RZ, RZ, R20 ;  /* 0x000000ffff077224 */ /* 0x000fe200078e0014 */
[----:B------:R-:W-:-:S06]  /*87a0*/  UMOV UR38, UR26 ;  /* 0x0000001a00267c82 */ /* 0x000fcc0008000000 */
.L_x_867:
[----:B------:R-:W-:Y:S01]  /*87b0*/  IADD3 R8, R17, 0xc0, -R18 ;  /* 0x000000c011087810 */ /* 0x000fe20007ffe812 */
[----:B------:R-:W-:Y:S01]  /*87c0*/  ULDC UR15, c[0x0][0x9e4] ;  /* 0x00027900000f7ab9 */ /* 0x000fe20000000800 */
[----:B------:R-:W-:Y:S01]  /*87d0*/  ULDC UR14, c[0x0][0x9dc] ;  /* 0x00027700000e7ab9 */ /* 0x000fe20000000800 */
[----:B------:R-:W-:Y:S02]  /*87e0*/  UISETP.GE.AND UP0, UPT, UR15, 0x1, UPT ;  /* 0x000000010f00788c */ /* 0x000fe4000bf06270 */
[----:B------:R-:W-:-:S04]  /*87f0*/  IMAD R8, R153, 0xc0, R8 ;  /* 0x000000c099087824 */ /* 0x000fc800078e0208 */
[----:B------:R-:W-:Y:S02]  /*8800*/  PLOP3.LUT P5, PT, PT, PT, UP0, 0x80, 0x0 ;  /* 0x000000000000781c */ /* 0x000fe40003faf008 */
[----:B------:R-:W-:-:S13]  /*8810*/  R2UR UR11, R8 ;  /* 0x00000000080b72ca */ /* 0x000fda00000e0000 */
[----:B------:R-:W-:Y:S01]  /*8820*/  UIADD3 UR14, UR11, -UR14, URZ ;  /* 0x8000000e0b0e7290 */ /* 0x000fe2000fffe03f */
        /* <DEDUP_REMOVED lines=11> */
.L_x_886:
[----:B------:R-:W-:-:S11]  /*88e0*/  UISETP.NE.AND UP0, UPT, UR15, 0x1, UPT ;  /* 0x000000010f00788c */ /* 0x000fd6000bf05270 */
[----:B------:R-:W-:Y:S02]  /*88f0*/  @UP0 ULDC.64 UR18, c[0x0][0x9e8] ;  /* 0x00027a0000120ab9 */ /* 0x000fe40000000a00 */
[----:B------:R-:W-:-:S04]  /*8900*/  UIMAD.WIDE.U32 UR6, UR11, UR18, URZ ;  /* 0x000000120b0672a5 */ /* 0x000fc8000f8e003f */
[----:B------:R-:W-:-:S12]  /*8910*/  @UP0 USHF.R.U32.HI UR11, URZ, UR19, UR7 ;  /* 0x000000133f0b0299 */ /* 0x000fd80008011607 */
.L_x_887:
[----:B------:R-:W-:-:S04]  /*8920*/  UIMAD UR11, UR11, UR15, URZ ;  /* 0x0000000f0b0b72a4 */ /* 0x000fc8000f8e023f */
[----:B------:R-:W-:-:S04]  /*8930*/  UISETP.LT.AND UP0, UPT, UR14, UR11, UPT ;  /* 0x0000000b0e00728c */ /* 0x000fc8000bf01270 */
[----:B------:R-:W-:-:S12]  /*8940*/  USEL UR14, UR14, UR11, !UP0 ;  /* 0x0000000b0e0e7287 */ /* 0x000fd8000c000000 */
.L_x_885:
        /* <DEDUP_REMOVED lines=14> */
.L_x_897:
        /* <DEDUP_REMOVED lines=9> */
.L_x_890:
[----:B------:R-:W-:Y:S01]  /*8ac0*/  ULEA UR6, UR39, UR45, 0x3 ;  /* 0x0000002d27067291 */ /* 0x000fe2000f8e183f */
[----:B------:R-:W-:-:S05]  /*8ad0*/  IMAD.U32 R6, RZ, RZ, UR38 ;  /* 0x00000026ff067e24 */ /* 0x000fca000f8e00ff */
[----:B------:R-:W-:-:S04]  /*8ae0*/  SHF.L.U32 R6, R6, 0x1f, RZ ;  /* 0x0000001f06067819 */ /* 0x000fc800000006ff */
[----:B------:R0:W1:Y:S01]  /*8af0*/  SYNCS.PHASECHK.TRANS64.TRYWAIT P2, [UR6+0x16830], R6 ;  /* 0x01683006ff0075a7 */ /* 0x0000620008040146 */
[----:B------:R-:W-:Y:S05]  /*8b00*/  @!P0 BRA `(.L_x_891) ;  /* 0x0000000000048947 */ /* 0x000fea0003800000 */
[----:B------:R-:W-:Y:S01]  /*8b10*/  BPT.TRAP 0x1 ;  /* 0x000000040000795c */ /* 0x000fe20000300000 */
.L_x_891:
[----:B-1----:R-:W-:Y:S05]  /*8b20*/  @P2 BRA `(.L_x_889) ;  /* 0x0000000000082947 */ /* 0x002fea0003800000 */
[----:B------:R-:W1:Y:S02]  /*8b30*/  SYNCS.PHASECHK.TRANS64.TRYWAIT P2, [UR6+0x16830], R6 ;  /* 0x01683006ff0075a7 */ /* 0x000e640008040146 */
[----:B-1----:R-:W-:Y:S05]  /*8b40*/  @!P2 BRA `(.L_x_892) ;  /* 0x000000c00058a947 */ /* 0x002fea0003800000 */
.L_x_889:
[----:B-1----:R-:W1:Y:S01]  /*8b50*/  S2R R7, SR_TID.X ;  /* 0x0000000000077919 */ /* 0x002e620000002100 */
        /* <DEDUP_REMOVED lines=26> */
.L_x_894:
[----:B------:R-:W-:Y:S01]  /*8d00*/  ULEA UR6, UR22, UR45, 0x3 ;  /* 0x0000002d16067291 */ /* 0x000fe2000f8e183f */
[----:B------:R-:W-:-:S05]  /*8d10*/  IMAD.U32 R6, RZ, RZ, UR26 ;  /* 0x0000001aff067e24 */ /* 0x000fca000f8e00ff */
[----:B------:R-:W-:-:S04]  /*8d20*/  SHF.L.U32 R6, R6, 0x1f, RZ ;  /* 0x0000001f06067819 */ /* 0x000fc800000006ff */
[----:B------:R0:W1:Y:S01]  /*8d30*/  SYNCS.PHASECHK.TRANS64.TRYWAIT P2, [UR6+0x16850], R6 ;  /* 0x01685006ff0075a7 */ /* 0x0000620008040146 */
[----:B------:R-:W-:Y:S05]  /*8d40*/  @!P0 BRA `(.L_x_895) ;  /* 0x0000000000048947 */ /* 0x000fea0003800000 */
[----:B------:R-:W-:Y:S01]  /*8d50*/  BPT.TRAP 0x1 ;  /* 0x000000040000795c */ /* 0x000fe20000300000 */
.L_x_895:
[----:B-1----:R-:W-:Y:S05]  /*8d60*/  @P2 BRA `(.L_x_893) ;  /* 0x0000000000082947 */ /* 0x002fea0003800000 */
[----:B------:R-:W1:Y:S02]  /*8d70*/  SYNCS.PHASECHK.TRANS64.TRYWAIT P2, [UR6+0x16850], R6 ;  /* 0x01685006ff0075a7 */ /* 0x000e640008040146 */
[----:B-1----:R-:W-:Y:S05]  /*8d80*/  @!P2 BRA `(.L_x_896) ;  /* 0x000000bc00e0a947 */ /* 0x002fea0003800000 */
.L_x_893:
[----:B------:R-:W-:Y:S01]  /*8d90*/  UIADD3 UR6, UR45, 0x400, URZ ;  /* 0x000004002d067890 */ /* 0x000fe2000fffe03f */
[----:B------:R-:W-:Y:S01]  /*8da0*/  WARPGROUP.ARRIVE ;  /* 0x00000000000079c5 */ /* 0x000fe20000000000 */
[----:B------:R-:W-:Y:S01]  /*8db0*/  UMOV UR7, 0x40000040 ;  /* 0x4000004000077882 */ /* 0x000fe20000000000 */
[----:B------:R-:W-:Y:S01]  /*8dc0*/  FMUL.FTZ R11, R24, UR24 ;  /* 0x00000018180b7c20 */ /* 0x000fe20008410000 */
[----:B------:R-:W-:Y:S01]  /*8dd0*/  USHF.R.U32.HI UR6, URZ, 0x4, UR6 ;  /* 0x000000043f067899 */ /* 0x000fe20008011606 */
[----:B01----:R-:W-:Y:S01]  /*8de0*/  FMUL.FTZ R6, R25, UR24 ;  /* 0x0000001819067c20 */ /* 0x003fe20008410000 */
[----:B------:R-:W-:Y:S01]  /*8df0*/  FMUL.FTZ R13, R28, UR24 ;  /* 0x000000181c0d7c20 */ /* 0x000fe20008410000 */
[----:B------:R-:W-:Y:S01]  /*8e00*/  FMUL.FTZ R15, R29, UR24 ;  /* 0x000000181d0f7c20 */ /* 0x000fe20008410000 */
[----:B------:R-:W-:Y:S01]  /*8e10*/  ULOP3.LUT UR6, UR6, 0x3fff, URZ, 0xc0, !UPT ;  /* 0x00003fff06067892 */ /* 0x000fe2000f8ec03f */
[----:B------:R-:W0:Y:S01]  /*8e20*/  MUFU.TANH R11, R11 ;  /* 0x0000000b000b7308 */ /* 0x000e220000002400 */
[----:B------:R-:W-:Y:S01]  /*8e30*/  FMUL.FTZ R21, R32, UR24 ;  /* 0x0000001820157c20 */ /* 0x000fe20008410000 */
[----:B------:R-:W-:Y:S01]  /*8e40*/  FMUL.FTZ R24, R33, UR24 ;  /* 0x0000001821187c20 */ /* 0x000fe20008410000 */
[----:B------:R-:W-:Y:S01]  /*8e50*/  ULEA UR11, UR22, UR6, 0xa ;  /* 0x00000006160b7291 */ /* 0x000fe2000f8e503f */
[----:B------:R-:W-:Y:S01]  /*8e60*/  FMUL.FTZ R12, R27, UR24 ;  /* 0x000000181b0c7c20 */ /* 0x000fe20008410000 */
[----:B------:R-:W-:Y:S01]  /*8e70*/  FMUL.FTZ R27, R36, UR24 ;  /* 0x00000018241b7c20 */ /* 0x000fe20008410000 */
[----:B------:R-:W-:Y:S01]  /*8e80*/  FMUL.FTZ R29, R37, UR24 ;  /* 0x00000018251d7c20 */ /* 0x000fe20008410000 */
[----:B------:R-:W-:Y:S01]  /*8e90*/  FMUL.FTZ R37, R45, UR24 ;  /* 0x000000182d257c20 */ /* 0x000fe20008410000 */
[----:B------:R-:W1:Y:S01]  /*8ea0*/  MUFU.TANH R6, R6 ;  /* 0x0000000600067308 */ /* 0x000e620000002400 */
[----:B------:R-:W-:Y:S01]  /*8eb0*/  FMUL.FTZ R45, R54, UR24 ;  /* 0x00000018362d7c20 */ /* 0x000fe20008410000 */
[----:B------:R-:W-:Y:S01]  /*8ec0*/  UMOV UR6, UR11 ;  /* 0x0000000b00067c82 */ /* 0x000fe20008000000 */
[----:B------:R-:W-:Y:S01]  /*8ed0*/  FMUL.FTZ R28, R38, UR24 ;  /* 0x00000018261c7c20 */ /* 0x000fe20008410000 */
[----:B------:R-:W-:Y:S01]  /*8ee0*/  HGMMA.64x64x16.F32 R88, R148, gdesc[UR4].tnspB, R88, gsb0 ;  /* 0x40e0000494587df0 */ /* 0x000fe20008000858 */
[----:B------:R-:W-:Y:S01]  /*8ef0*/  UIADD3 UR6, UR11, 0x80, URZ ;  /* 0x000000800b067890 */ /* 0x000fe2000fffe03f */
[----:B------:R-:W-:Y:S01]  /*8f00*/  FMUL.FTZ R38, R47, UR24 ;  /* 0x000000182f267c20 */ /* 0x000fe20008410000 */
[----:B------:R-:W-:Y:S01]  /*8f10*/  UMOV UR7, 0x40000040 ;  /* 0x4000004000077882 */ /* 0x000fe20000000000 */
        /* <DEDUP_REMOVED lines=45> */
[----:B------:R-:W-:Y:S01]  /*91f0*/  UMOV UR10, UR25 ;  /* 0x00000019000a7c82 */ /* 0x000fe20008000000 */
        /* <DEDUP_REMOVED lines=15> */
[----:B------:R-:W1:Y:S01]  /*92f0*/  S2R R153, SR_TID.X ;  /* 0x0000000000997919 */ /* 0x000e620000002100 */
[----:B------:R-:W-:-:S02]  /*9300*/  UMOV UR26, UR38 ;  /* 0x00000026001a7c82 */ /* 0x000fc40008000000 */
[----:B------:R-:W3:Y:S01]  /*9310*/  MUFU.TANH R35, R35 ;  /* 0x0000002300237308 */ /* 0x000ee20000002400 */
[----:B--2---:R-:W-:-:S07]  /*9320*/  FMNMX.FTZ R7, R31, R58, !PT ;  /* 0x0000003a1f077209 */ /* 0x004fce0007810000 */
[----:B------:R-:W2:Y:S01]  /*9330*/  MUFU.TANH R37, R37 ;  /* 0x0000002500257308 */ /* 0x000ea20000002400 */
[----:B0-----:R-:W-:Y:S01]  /*9340*/  FMNMX.FTZ R58, R32, R7, !PT ;  /* 0x00000007203a7209 */ /* 0x001fe20007810000 */
[----:B------:R-:W-:Y:S02]  /*9350*/  WARPGROUP.DEPBAR.LE gsb0, 0x0 ;  /* 0x00008000000079c5 */ /* 0x000fe40000010000 */
[----:B------:R-:W-:-:S04]  /*9360*/  WARPGROUP.ARRIVE ;  /* 0x00000000000079c5 */ /* 0x000fc80000000000 */
[----:B------:R-:W0:Y:S01]  /*9370*/  MUFU.TANH R39, R39 ;  /* 0x0000002700277308 */ /* 0x000e220000002400 */
[----:B---3--:R-:W-:Y:S01]  /*9380*/  FMNMX.FTZ R60, R35, R58, !PT ;  /* 0x0000003a233c7209 */ /* 0x008fe20007810000 */
[----:B------:R-:W-:Y:S01]  /*9390*/  HGMMA.64x64x16.F32 R88, R144, gdesc[UR4].tnspB, R88, gsb0 ;  /* 0x40e0000490587df0 */ /* 0x000fe20008000858 */
[----:B------:R-:W-:Y:S01]  /*93a0*/  UIADD3 UR6, UR11, 0x100, URZ ;  /* 0x000001000b067890 */ /* 0x000fe2000fffe03f */
[----:B------:R-:W-:Y:S01]  /*93b0*/  FMUL.FTZ R58, R72, UR24 ;  /* 0x00000018483a7c20 */ /* 0x000fe20008410000 */
[----:B------:R-:W-:-:S03]  /*93c0*/  UMOV UR7, 0x40000040 ;  /* 0x4000004000077882 */ /* 0x000fc60000000000 */
[----:B------:R-:W3:Y:S01]  /*93d0*/  MUFU.TANH R41, R41 ;  /* 0x0000002900297308 */ /* 0x000ee20000002400 */
[----:B--2---:R-:W-:Y:S02]  /*93e0*/  FMNMX.FTZ R60, R37, R60, !PT ;  /* 0x0000003c253c7209 */ /* 0x004fe40007810000 */
[----:B-1----:R-:W-:Y:S02]  /*93f0*/  SHF.R.U32.HI R152, RZ, 0x7, R153 ;  /* 0x00000007ff987819 */ /* 0x002fe40000011699 */
[----:B------:R-:W-:-:S03]  /*9400*/  ISETP.GE.U32.AND P2, PT, R153, 0x180, PT ;  /* 0x000001809900780c */ /* 0x000fc60003f46070 */
[----:B------:R-:W1:Y:S01]  /*9410*/  MUFU.TANH R43, R43 ;  /* 0x0000002b002b7308 */ /* 0x000e620000002400 */
[----:B0-----:R-:W-:-:S07]  /*9420*/  FMNMX.FTZ R60, R39, R60, !PT ;  /* 0x0000003c273c7209 */ /* 0x001fce0007810000 */
[----:B------:R-:W0:Y:S01]  /*9430*/  MUFU.TANH R44, R44 ;  /* 0x0000002c002c7308 */ /* 0x000e220000002400 */
[----:B---3--:R-:W-:-:S07]  /*9440*/  FMNMX.FTZ R60, R41, R60, !PT ;  /* 0x0000003c293c7209 */ /* 0x008fce0007810000 */
[----:B------:R-:W2:Y:S01]  /*9450*/  MUFU.TANH R47, R47 ;  /* 0x0000002f002f7308 */ /* 0x000ea20000002400 */
[----:B-1----:R-:W-:Y:S01]  /*9460*/  FMNMX.FTZ R7, R43, R60, !PT ;  /* 0x0000003c2b077209 */ /* 0x002fe20007810000 */
[----:B------:R-:W-:-:S06]  /*9470*/  FMUL.FTZ R60, R76, UR24 ;  /* 0x000000184c3c7c20 */ /* 0x000fcc0008410000 */
        /* <DEDUP_REMOVED lines=8> */
[----:B------:R-:W-:-:S06]  /*9500*/  FMUL.FTZ R62, R80, UR24 ;  /* 0x00000018503e7c20 */ /* 0x000fcc0008410000 */
[----:B------:R-:W0:Y:S01]  /*9510*/  MUFU.TANH R55, R55 ;  /* 0x0000003700377308 */ /* 0x000e220000002400 */
[----:B--2---:R-:W-:Y:S01]  /*9520*/  FMNMX.FTZ R7, R52, R7, !PT ;  /* 0x0000000734077209 */ /* 0x004fe20007810000 */
[----:B------:R-:W-:Y:S02]  /*9530*/  WARPGROUP.DEPBAR.LE gsb0, 0x0 ;  /* 0x00008000000079c5 */ /* 0x000fe40000010000 */
[----:B------:R-:W-:-:S04]  /*9540*/  WARPGROUP.ARRIVE ;  /* 0x00000000000079c5 */ /* 0x000fc80000000000 */
[----:B------:R-:W2:Y:S01]  /*9550*/  MUFU.TANH R56, R56 ;  /* 0x0000003800387308 */ /* 0x000ea20000002400 */
[----:B-1----:R-:W-:Y:S01]  /*9560*/  FMNMX.FTZ R68, R54, R7, !PT ;  /* 0x0000000736447209 */ /* 0x002fe20007810000 */
[----:B------:R-:W-:Y:S01]  /*9570*/  HGMMA.64x64x16.F32 R88, R140, gdesc[UR4].tnspB, R88, gsb0 ;  /* 0x40e000048c587df0 */ /* 0x000fe20008000858 */
[----:B------:R-:W-:Y:S02]  /*9580*/  UIADD3 UR6, UR11, 0x180, URZ ;  /* 0x000001800b067890 */ /* 0x000fe4000fffe03f */
[----:B0-----:R-:W-:Y:S01]  /*9590*/  FMNMX.FTZ R7, R55, R68, !PT ;  /* 0x0000004437077209 */ /* 0x001fe20007810000 */
[----:B------:R-:W-:Y:S02]  /*95a0*/  UMOV UR7, 0x40000040 ;  /* 0x4000004000077882 */ /* 0x000fe40000000000 */
[----:B------:R-:W0:Y:S08]  /*95b0*/  MUFU.TANH R57, R57 ;  /* 0x0000003900397308 */ /* 0x000e300000002400 */
[----:B------:R-:W1:Y:S01]  /*95c0*/  MUFU.TANH R58, R58 ;  /* 0x0000003a003a7308 */ /* 0x000e620000002400 */
[----:B--2---:R-:W-:-:S07]  /*95d0*/  FMNMX.FTZ R68, R56, R7, !PT ;  /* 0x0000000738447209 */ /* 0x004fce0007810000 */
[----:B------:R-:W2:Y:S01]  /*95e0*/  MUFU.TANH R59, R59 ;  /* 0x0000003b003b7308 */ /* 0x000ea20000002400 */
[----:B0-----:R-:W-:Y:S01]  /*95f0*/  FMNMX.FTZ R7, R57, R68, !PT ;  /* 0x0000004439077209 */ /* 0x001fe20007810000 */
[----:B------:R-:W-:-:S06]  /*9600*/  FMUL.FTZ R68, R85, UR24 ;  /* 0x0000001855447c20 */ /* 0x000fcc0008410000 */
        /* <DEDUP_REMOVED lines=14> */
[----:B------:R-:W-:Y:S02]  /*96f0*/  WARPGROUP.DEPBAR.LE gsb0, 0x0 ;  /* 0x00008000000079c5 */ /* 0x000fe40000010000 */
[----:B------:R-:W-:Y:S01]  /*9700*/  WARPGROUP.ARRIVE ;  /* 0x00000000000079c5 */ /* 0x000fe20000000000 */
[----:B------:R-:W-:Y:S01]  /*9710*/  FMUL.FTZ R72, R75, UR24 ;  /* 0x000000184b487c20 */ /* 0x000fe20008410000 */
[----:B------:R-:W-:Y:S02]  /*9720*/  FMUL.FTZ R75, R82, UR24 ;  /* 0x00000018524b7c20 */ /* 0x000fe40008410000 */
[----:B------:R-:W1:Y:S01]  /*9730*/  MUFU.TANH R12, R12 ;  /* 0x0000000c000c7308 */ /* 0x000e620000002400 */
[----:B--2---:R-:W-:Y:S01]  /*9740*/  FMNMX.FTZ R7, R68, R7, !PT ;  /* 0x0000000744077209 */ /* 0x004fe20007810000 */
[----:B------:R-:W-:Y:S01]  /*9750*/  HGMMA.64x64x16.F32 R88, R136, gdesc[UR4].tnspB, R88, gsb0 ;  /* 0x40e0000488587df0 */ /* 0x000fe20008000858 */
[----:B------:R-:W-:Y:S01]  /*9760*/  UIADD3 UR6, UR11, 0x200, URZ ;  /* 0x000002000b067890 */ /* 0x000fe2000fffe03f */
[----:B------:R-:W-:-:S02]  /*9770*/  UMOV UR7, 0x40000040 ;  /* 0x4000004000077882 */ /* 0x000fc40000000000 */
[----:B------:R-:W2:Y:S02]  /*9780*/  SHFL.BFLY PT, R76, R7, 0x2, 0x1f ;  /* 0x0c401f00074c7f89 */ /* 0x000ea400000e0000 */
[----:B------:R-:W3:Y:S08]  /*9790*/  MUFU.TANH R14, R14 ;  /* 0x0000000e000e7308 */ /* 0x000ef00000002400 */
[----:B------:R-:W4:Y:S08]  /*97a0*/  MUFU.TANH R20, R20 ;  /* 0x0000001400147308 */ /* 0x000f300000002400 */
[----:B------:R-:W5:Y:S01]  /*97b0*/  MUFU.TANH R25, R25 ;  /* 0x0000001900197308 */ /* 0x000f620000002400 */
[----:B--2---:R-:W-:Y:S01]  /*97c0*/  FMNMX.FTZ R80, R7, R76, !PT ;  /* 0x0000004c07507209 */ /* 0x004fe20007810000 */
[----:B------:R-:W-:-:S06]  /*97d0*/  FMUL.FTZ R76, R83, UR24 ;  /* 0x00000018534c7c20 */ /* 0x000fcc0008410000 */
[----:B------:R-:W2:Y:S01]  /*97e0*/  MUFU.TANH R26, R26 ;  /* 0x0000001a001a7308 */ /* 0x000ea20000002400 */
[----:B------:R-:W0:Y:S07]  /*97f0*/  SHFL.BFLY PT, R7, R80, 0x1, 0x1f ;  /* 0x0c201f0050077f89 */ /* 0x000e2e00000e0000 */
[----:B------:R-:W2:Y:S08]  /*9800*/  MUFU.TANH R28, R28 ;  /* 0x0000001c001c7308 */ /* 0x000eb00000002400 */
[----:B------:R-:W2:Y:S08]  /*9810*/  MUFU.TANH R30, R30 ;  /* 0x0000001e001e7308 */ /* 0x000eb00000002400 */
[----:B------:R-:W2:Y:S01]  /*9820*/  MUFU.TANH R33, R33 ;  /* 0x0000002100217308 */ /* 0x000ea20000002400 */
[----:B0-----:R-:W-:-:S05]  /*9830*/  FMNMX.FTZ R7, R80, R7, !PT ;  /* 0x0000000750077209 */ /* 0x001fca0007810000 */
[C---:B------:R-:W-:Y:S02]  /*9840*/  FMUL.FTZ R80, R7.reuse, UR10 ;  /* 0x0000000a07507c20 */ /* 0x040fe40008410000 */
[----:B------:R-:W0:Y:S01]  /*9850*/  MUFU.TANH R34, R34 ;  /* 0x0000002200227308 */ /* 0x000e220000002400 */
[----:B------:R-:W-:Y:S01]  /*9860*/  FADD.FTZ R8, -R7, R8 ;  /* 0x0000000807087221 */ /* 0x000fe20000010100 */
        /* <DEDUP_REMOVED lines=8> */
[--C-:B------:R-:W-:Y:S01]  /*98f0*/  FFMA.FTZ R24, R24, UR10, -R80.reuse ;  /* 0x0000000a18187c23 */ /* 0x100fe20008010850 */
[----:B---3--:R-:W-:Y:S01]  /*9900*/  FMNMX.FTZ R21, R14, R13, !PT ;  /* 0x0000000d0e157209 */ /* 0x008fe20007810000 */
[--C-:B------:R-:W-:Y:S01]  /*9910*/  FFMA.FTZ R146, R27, UR10, -R80.reuse ;  /* 0x0000000a1b927c23 */ /* 0x100fe20008010850 */
[----:B------:R-:W-:Y:S01]  /*9920*/  FFMA.FTZ R27, R29, UR10, -R80 ;  /* 0x0000000a1d1b7c23 */ /* 0x000fe20008010850 */
[----:B------:R-:W-:-:S02]  /*9930*/  WARPGROUP.DEPBAR.LE gsb0, 0x0 ;  /* 0x00008000000079c5 */ /* 0x000fc40000010000 */
[----:B------:R-:W-:Y:S01]  /*9940*/  WARPGROUP.ARRIVE ;  /* 0x00000000000079c5 */ /* 0x000fe20000000000 */
[----:B----4-:R-:W-:Y:S01]  /*9950*/  FMNMX.FTZ R6, R20, R21, !PT ;  /* 0x0000001514067209 */ /* 0x010fe20007810000 */
[----:B------:R-:W3:Y:S01]  /*9960*/  MUFU.TANH R38, R38 ;  /* 0x0000002600267308 */ /* 0x000ee20000002400 */
[--C-:B------:R-:W-:Y:S01]  /*9970*/  FFMA.FTZ R136, R39, UR10, -R80.reuse ;  /* 0x0000000a27887c23 */ /* 0x100fe20008010850 */
[--C-:B------:R-:W-:Y:S01]  /*9980*/  FFMA.FTZ R138, R43, UR10, -R80.reuse ;  /* 0x0000000a2b8a7c23 */ /* 0x100fe20008010850 */
[----:B-----5:R-:W-:Y:S01]  /*9990*/  FMNMX.FTZ R21, R25, R6, !PT ;  /* 0x0000000619157209 */ /* 0x020fe20007810000 */
        /* <DEDUP_REMOVED lines=9> */
[----:B------:R-:W-:Y:S01]  /*9a30*/  FMUL.FTZ R8, R8, UR10 ;  /* 0x0000000a08087c20 */ /* 0x000fe20008410000 */
[--C-:B------:R-:W-:Y:S01]  /*9a40*/  FFMA.FTZ R11, R11, UR10, -R80.reuse ;  /* 0x0000000a0b0b7c23 */ /* 0x100fe20008010850 */
[--C-:B------:R-:W-:Y:S01]  /*9a50*/  FFMA.FTZ R15, R15, UR10, -R80.reuse ;  /* 0x0000000a0f0f7c23 */ /* 0x100fe20008010850 */
[----:B------:R-:W-:Y:S01]  /*9a60*/  FMNMX.FTZ R6, R30, R21, !PT ;  /* 0x000000151e067209 */ /* 0x000fe20007810000 */
[----:B------:R-:W4:Y:S01]  /*9a70*/  MUFU.TANH R42, R42 ;  /* 0x0000002a002a7308 */ /* 0x000f220000002400 */
[--C-:B------:R-:W-:Y:S01]  /*9a80*/  FFMA.FTZ R65, R65, UR10, -R80.reuse ;  /* 0x0000000a41417c23 */ /* 0x100fe20008010850 */
[----:B------:R-:W-:Y:S01]  /*9a90*/  FFMA.FTZ R68, R68, UR10, -R80 ;  /* 0x0000000a44447c23 */ /* 0x000fe20008010850 */
[----:B------:R-:W-:-:S04]  /*9aa0*/  FMNMX.FTZ R21, R33, R6, !PT ;  /* 0x0000000621157209 */ /* 0x000fc80007810000 */
[----:B0-----:R-:W-:Y:S01]  /*9ab0*/  FMNMX.FTZ R21, R34, R21, !PT ;  /* 0x0000001522157209 */ /* 0x001fe20007810000 */
[----:B------:R-:W0:Y:S03]  /*9ac0*/  MUFU.TANH R45, R45 ;  /* 0x0000002d002d7308 */ /* 0x000e260000002400 */
[----:B-1----:R-:W-:-:S04]  /*9ad0*/  FMNMX.FTZ R21, R36, R21, !PT ;  /* 0x0000001524157209 */ /* 0x002fc80007810000 */
[----:B---3--:R-:W-:Y:S01]  /*9ae0*/  FMNMX.FTZ R21, R38, R21, !PT ;  /* 0x0000001526157209 */ /* 0x008fe20007810000 */
[----:B------:R-:W1:Y:S03]  /*9af0*/  MUFU.TANH R46, R46 ;  /* 0x0000002e002e7308 */ /* 0x000e660000002400 */
[----:B--2---:R-:W-:-:S04]  /*9b00*/  FMNMX.FTZ R21, R40, R21, !PT ;  /* 0x0000001528157209 */ /* 0x004fc80007810000 */
[----:B----4-:R-:W-:Y:S01]  /*9b10*/  FMNMX.FTZ R6, R42, R21, !PT ;  /* 0x000000152a067209 */ /* 0x010fe20007810000 */
[----:B------:R-:W2:Y:S01]  /*9b20*/  MUFU.TANH R49, R49 ;  /* 0x0000003100317308 */ /* 0x000ea20000002400 */
[--C-:B------:R-:W-:Y:S01]  /*9b30*/  FFMA.FTZ R21, R37, UR10, -R80.reuse ;  /* 0x0000000a25157c23 */ /* 0x100fe20008010850 */
[--C-:B------:R-:W-:Y:S01]  /*9b40*/  FFMA.FTZ R37, R44, UR10, -R80.reuse ;  /* 0x0000000a2c257c23 */ /* 0x100fe20008010850 */
[----:B0-----:R-:W-:Y:S01]  /*9b50*/  FMNMX.FTZ R31, R45, R6, !PT ;  /* 0x000000062d1f7209 */ /* 0x001fe20007810000 */
[----:B------:R-:W-:-:S04]  /*9b60*/  FFMA.FTZ R44, R58, UR10, -R80 ;  /* 0x0000000a3a2c7c23 */ /* 0x000fc80008010850 */
[----:B------:R-:W0:Y:S01]  /*9b70*/  MUFU.TANH R50, R50 ;  /* 0x0000003200327308 */ /* 0x000e220000002400 */
[----:B-1----:R-:W-:-:S07]  /*9b80*/  FMNMX.FTZ R6, R46, R31, !PT ;  /* 0x0000001f2e067209 */ /* 0x002fce0007810000 */
[----:B------:R-:W1:Y:S01]  /*9b90*/  MUFU.TANH R53, R53 ;  /* 0x0000003500357308 */ /* 0x000e620000002400 */
[----:B--2---:R-:W-:-:S07]  /*9ba0*/  FMNMX.FTZ R31, R49, R6, !PT ;  /* 0x00000006311f7209 */ /* 0x004fce0007810000 */
[----:B------:R-:W2:Y:S01]  /*9bb0*/  MUFU.TANH R63, R63 ;  /* 0x0000003f003f7308 */ /* 0x000ea20000002400 */
[----:B0-----:R-:W-:Y:S01]  /*9bc0*/  FMNMX.FTZ R6, R50, R31, !PT ;  /* 0x0000001f32067209 */ /* 0x001fe20007810000 */
[----:B------:R-:W-:-:S06]  /*9bd0*/  FFMA.FTZ R31, R41, UR10, -R80 ;  /* 0x0000000a291f7c23 */ /* 0x000fcc0008010850 */
[----:B------:R-:W0:Y:S01]  /*9be0*/  MUFU.TANH R66, R66 ;  /* 0x0000004200427308 */ /* 0x000e220000002400 */
[----:B-1----:R-:W-:-:S07]  /*9bf0*/  FMNMX.FTZ R6, R53, R6, !PT ;  /* 0x0000000635067209 */ /* 0x002fce0007810000 */
[----:B------:R-:W1:Y:S01]  /*9c00*/  MUFU.TANH R67, R67 ;  /* 0x0000004300437308 */ /* 0x000e620000002400 */
        /* <DEDUP_REMOVED lines=9> */
[----:B0-----:R-:W-:Y:S01]  /*9ca0*/  FMNMX.FTZ R6, R66, R35, !PT ;  /* 0x0000002342067209 */ /* 0x001fe20007810000 */
[----:B------:R-:W-:-:S04]  /*9cb0*/  UMOV UR7, 0x40000040 ;  /* 0x4000004000077882 */ /* 0x000fc80000000000 */
        /* <DEDUP_REMOVED lines=10> */
[--C-:B------:R-:W-:Y:S01]  /*9d60*/  FFMA.FTZ R35, R48, UR10, -R80.reuse ;  /* 0x0000000a30237c23 */ /* 0x100fe20008010850 */
[----:B------:R-:W-:-:S05]  /*9d70*/  FFMA.FTZ R48, R60, UR10, -R80 ;  /* 0x0000000a3c307c23 */ /* 0x000fca0008010850 */
        /* <DEDUP_REMOVED lines=8> */
[--C-:B------:R-:W-:Y:S01]  /*9e00*/  FFMA.FTZ R39, R52, UR10, -R80.reuse ;  /* 0x0000000a34277c23 */ /* 0x100fe20008010850 */
[--C-:B------:R-:W-:Y:S01]  /*9e10*/  FFMA.FTZ R52, R62, UR10, -R80.reuse ;  /* 0x0000000a3e347c23 */ /* 0x100fe20008010850 */
[----:B------:R-:W-:Y:S02]  /*9e20*/  WARPGROUP.DEPBAR.LE gsb0, 0x0 ;  /* 0x00008000000079c5 */ /* 0x000fe40000010000 */
[----:B------:R-:W-:Y:S01]  /*9e30*/  WARPGROUP.ARRIVE ;  /* 0x00000000000079c5 */ /* 0x000fe20000000000 */
[----:B-1----:R-:W-:Y:S01]  /*9e40*/  FMNMX.FTZ R41, R77, R6, !PT ;  /* 0x000000064d297209 */ /* 0x002fe20007810000 */
[----:B------:R0:W-:Y:S04]  /*9e50*/  MUFU.EX2 R13, R24 ;  /* 0x00000018000d7308 */ /* 0x0001e80000000800 */
[----:B------:R-:W-:Y:S01]  /*9e60*/  HGMMA.64x64x16.F32 R88, R124, gdesc[UR4].tnspB, R88, gsb0 ;  /* 0x40e000047c587df0 */ /* 0x000fe20008000858 */
[----:B------:R-:W-:Y:S01]  /*9e70*/  UIADD3 UR6, UR11, 0x380, URZ ;  /* 0x000003800b067890 */ /* 0x000fe2000fffe03f */
[----:B--2---:R-:W-:Y:S01]  /*9e80*/  FMNMX.FTZ R6, R78, R41, !PT ;  /* 0x000000294e067209 */ /* 0x004fe20007810000 */
[----:B------:R-:W-:Y:S01]  /*9e90*/  UMOV UR7, 0x40000040 ;  /* 0x4000004000077882 */ /* 0x000fe20000000000 */
[----:B------:R-:W-:Y:S01]  /*9ea0*/  MUFU.EX2 R8, R8 ;  /* 0x0000000800087308 */ /* 0x000fe20000000800 */
[--C-:B0-----:R-:W-:Y:S01]  /*9eb0*/  FFMA.FTZ R24, R54, UR10, -R80.reuse ;  /* 0x0000000a36187c23 */ /* 0x101fe20008010850 */
[--C-:B------:R-:W-:Y:S01]  /*9ec0*/  FFMA.FTZ R41, R55, UR10, -R80.reuse ;  /* 0x0000000a37297c23 */ /* 0x100fe20008010850 */
[----:B------:R-:W0:Y:S01]  /*9ed0*/  SHFL.BFLY PT, R47, R6, 0x2, 0x1f ;  /* 0x0c401f00062f7f89 */ /* 0x000e2200000e0000 */
[----:B------:R-:W-:-:S04]  /*9ee0*/  FFMA.FTZ R55, R64, UR10, -R80 ;  /* 0x0000000a40377c23 */ /* 0x000fc80008010850 */
[----:B------:R-:W1:Y:S08]  /*9ef0*/  MUFU.EX2 R11, R11 ;  /* 0x0000000b000b7308 */ /* 0x000e700000000800 */
[----:B------:R-:W2:Y:S08]  /*9f00*/  MUFU.EX2 R148, R148 ;  /* 0x0000009400947308 */ /* 0x000eb00000000800 */
[----:B------:R-:W3:Y:S01]  /*9f10*/  MUFU.EX2 R150, R150 ;  /* 0x0000009600967308 */ /* 0x000ee20000000800 */
[----:B-1----:R-:W-:Y:S01]  /*9f20*/  FFMA.FTZ R3, R8, R3, R11 ;  /* 0x0000000308037223 */ /* 0x002fe2000001000b */
[----:B0-----:R-:W-:Y:S01]  /*9f30*/  FMNMX.FTZ R54, R6, R47, !PT ;  /* 0x0000002f06367209 */ /* 0x001fe20007810000 */
[----:B------:R-:W-:-:S04]  /*9f40*/  FFMA.FTZ R47, R59, UR10, -R80 ;  /* 0x0000000a3b2f7c23 */ /* 0x000fc80008010850 */
[----:B------:R-:W0:Y:S01]  /*9f50*/  SHFL.BFLY PT, R57, R54, 0x1, 0x1f ;  /* 0x0c201f0036397f89 */ /* 0x000e2200000e0000 */
[----:B------:R-:W-:Y:S01]  /*9f60*/  MUFU.EX2 R15, R15 ;  /* 0x0000000f000f7308 */ /* 0x000fe20000000800 */
[C---:B--2---:R-:W-:Y:S01]  /*9f70*/  FADD.FTZ R3, R148.reuse, R3 ;  /* 0x0000000394037221 */ /* 0x044fe20000010000 */
[----:B------:R-:W-:-:S06]  /*9f80*/  F2FP.F16.F32.PACK_AB R148, R148, R11 ;  /* 0x0000000b9494723e */ /* 0x000fcc00000000ff */
[----:B------:R-:W-:Y:S08]  /*9f90*/  MUFU.EX2 R144, R144 ;  /* 0x0000009000907308 */ /* 0x000ff00000000800 */
[----:B------:R-:W-:Y:S01]  /*9fa0*/  MUFU.EX2 R146, R146 ;  /* 0x0000009200927308 */ /* 0x000fe20000000800 */
[----:B0-----:R-:W-:-:S07]  /*9fb0*/  FMNMX.FTZ R6, R54, R57, !PT ;  /* 0x0000003936067209 */ /* 0x001fce0007810000 */
[----:B------:R-:W-:Y:S01]  /*9fc0*/  MUFU.EX2 R27, R27 ;  /* 0x0000001b001b7308 */ /* 0x000fe20000000800 */
[C---:B------:R-:W-:Y:S01]  /*9fd0*/  FMUL.FTZ R59, R6.reuse, UR10 ;  /* 0x0000000a063b7c20 */ /* 0x040fe20008410000 */
[----:B------:R-:W-:-:S03]  /*9fe0*/  FADD.FTZ R56, -R6, R9 ;  /* 0x0000000906387221 */ /* 0x000fc60000010100 */
[--C-:B------:R-:W-:Y:S01]  /*9ff0*/  FFMA.FTZ R145, R25, UR10, -R59.reuse ;  /* 0x0000000a19917c23 */ /* 0x100fe2000801083b */
[----:B------:R-:W-:Y:S02]  /*a000*/  IMAD.U32 R25, RZ, RZ, UR39 ;  /* 0x00000027ff197e24 */ /* 0x000fe4000f8e00ff */
[--C-:B------:R-:W-:Y:S01]  /*a010*/  FFMA.FTZ R10, R10, UR10, -R59.reuse ;  /* 0x0000000a0a0a7c23 */ /* 0x100fe2000801083b */
[----:B------:R-:W-:Y:S01]  /*a020*/  FMUL.FTZ R56, R56, UR10 ;  /* 0x0000000a38387c20 */ /* 0x000fe20008410000 */
[--C-:B------:R-:W-:Y:S01]  /*a030*/  FFMA.FTZ R149, R12, UR10, -R59.reuse ;  /* 0x0000000a0c957c23 */ /* 0x100fe2000801083b */
[----:B------:R-:W-:Y:S01]  /*a040*/  FFMA.FTZ R141, R33, UR10, -R59 ;  /* 0x0000000a218d7c23 */ /* 0x000fe2000801083b */
[----:B------:R-:W-:Y:S01]  /*a050*/  @!P1 LEA R25, R25, UR45, 0x3 ;  /* 0x0000002d19199c11 */ /* 0x000fe2000f8e18ff */
[----:B------:R0:W-:Y:S01]  /*a060*/  MUFU.EX2 R57, R56 ;  /* 0x0000003800397308 */ /* 0x0001e20000000800 */
[----:B------:R-:W-:Y:S01]  /*a070*/  VIADD R33, R152, 0x9 ;  /* 0x0000000998217836 */ /* 0x000fe20000000000 */
[----:B------:R-:W-:-:S02]  /*a080*/  WARPGROUP.DEPBAR.LE gsb0, 0x0 ;  /* 0x00008000000079c5 */ /* 0x000fc40000010000 */
[----:B------:R-:W-:Y:S01]  /*a090*/  WARPGROUP.ARRIVE ;  /* 0x00000000000079c5 */ /* 0x000fe20000000000 */
[--C-:B------:R-:W-:Y:S01]  /*a0a0*/  FFMA.FTZ R151, R14, UR10, -R59.reuse ;  /* 0x0000000a0e977c23 */ /* 0x100fe2000801083b */
[----:B------:R-:W-:Y:S01]  /*a0b0*/  @!P1 VIADD R25, R25, 0x16840 ;  /* 0x0001684019199836 */ /* 0x000fe20000000000 */
[----:B------:R-:W-:Y:S01]  /*a0c0*/  SEL R33, R33, 0x9, !P2 ;  /* 0x0000000921217807 */ /* 0x000fe20005000000 */
[----:B------:R-:W1:Y:S01]  /*a0d0*/  MUFU.EX2 R10, R10 ;  /* 0x0000000a000a7308 */ /* 0x000e620000000800 */
[----:B------:R-:W-:Y:S01]  /*a0e0*/  FFMA.FTZ R12, R20, UR10, -R59 ;  /* 0x0000000a140c7c23 */ /* 0x000fe2000801083b */
[----:B------:R-:W-:Y:S01]  /*a0f0*/  HGMMA.64x64x16.F32 R88, R120, gdesc[UR4].tnspB, R88, gsb0 ;  /* 0x40e0000478587df0 */ /* 0x000fe20008000858 */
[----:B------:R-:W-:Y:S01]  /*a100*/  @!P1 PRMT R25, RZ, 0x654, R25 ;  /* 0x00000654ff199816 */ /* 0x000fe20000000019 */
[--C-:B0-----:R-:W-:Y:S01]  /*a110*/  FFMA.FTZ R56, R26, UR10, -R59.reuse ;  /* 0x0000000a1a387c23 */ /* 0x101fe2000801083b */
[--C-:B------:R-:W-:Y:S01]  /*a120*/  FFMA.FTZ R147, R28, UR10, -R59.reuse ;  /* 0x0000000a1c937c23 */ /* 0x100fe2000801083b */
[--C-:B------:R-:W-:Y:S01]  /*a130*/  FFMA.FTZ R143, R36, UR10, -R59.reuse ;  /* 0x0000000a248f7c23 */ /* 0x100fe2000801083b */
[--C-:B------:R-:W-:Y:S01]  /*a140*/  FFMA.FTZ R30, R30, UR10, -R59.reuse ;  /* 0x0000000a1e1e7c23 */ /* 0x100fe2000801083b */
[----:B------:R-:W0:Y:S01]  /*a150*/  MUFU.EX2 R149, R149 ;  /* 0x0000009500957308 */ /* 0x000e220000000800 */
[----:B------:R-:W-:Y:S01]  /*a160*/  FFMA.FTZ R20, R38, UR10, -R59 ;  /* 0x0000000a26147c23 */ /* 0x000fe2000801083b */
[----:B---3--:R-:W-:Y:S01]  /*a170*/  FADD.FTZ R38, R150, R3 ;  /* 0x0000000396267221 */ /* 0x008fe20000010000 */
[--C-:B------:R-:W-:Y:S01]  /*a180*/  FFMA.FTZ R14, R34, UR10, -R59.reuse ;  /* 0x0000000a220e7c23 */ /* 0x100fe2000801083b */
[--C-:B------:R-:W-:Y:S01]  /*a190*/  FFMA.FTZ R137, R40, UR10, -R59.reuse ;  /* 0x0000000a28897c23 */ /* 0x100fe2000801083b */
[--C-:B------:R-:W-:Y:S01]  /*a1a0*/  FFMA.FTZ R28, R42, UR10, -R59.reuse ;  /* 0x0000000a2a1c7c23 */ /* 0x100fe2000801083b */
[--C-:B------:R-:W-:Y:S01]  /*a1b0*/  FFMA.FTZ R139, R45, UR10, -R59.reuse ;  /* 0x0000000a2d8b7c23 */ /* 0x100fe2000801083b */
[--C-:B------:R-:W-:Y:S01]  /*a1c0*/  FFMA.FTZ R26, R46, UR10, -R59.reuse ;  /* 0x0000000a2e1a7c23 */ /* 0x100fe2000801083b */
[----:B------:R-:W2:Y:S01]  /*a1d0*/  MUFU.EX2 R151, R151 ;  /* 0x0000009700977308 */ /* 0x000ea20000000800 */
        /* <DEDUP_REMOVED lines=8> */
[----:B0-----:R-:W-:Y:S01]  /*a260*/  FADD.FTZ R36, R149, R2 ;  /* 0x0000000295247221 */ /* 0x001fe20000010000 */
[--C-:B------:R-:W-:Y:S01]  /*a270*/  FFMA.FTZ R2, R63, UR10, -R59.reuse ;  /* 0x0000000a3f027c23 */ /* 0x100fe2000801083b */
[----:B------:R-:W-:Y:S01]  /*a280*/  F2FP.F16.F32.PACK_AB R149, R149, R10 ;  /* 0x0000000a9595723e */ /* 0x000fe200000000ff */
[--C-:B------:R-:W-:Y:S01]  /*a290*/  FFMA.FTZ R72, R72, UR10, -R59.reuse ;  /* 0x0000000a48487c23 */ /* 0x100fe2000801083b */
[--C-:B------:R-:W-:Y:S01]  /*a2a0*/  FFMA.FTZ R127, R73, UR10, -R59.reuse ;  /* 0x0000000a497f7c23 */ /* 0x100fe2000801083b */
[--C-:B------:R-:W-:Y:S01]  /*a2b0*/  FFMA.FTZ R74, R74, UR10, -R59.reuse ;  /* 0x0000000a4a4a7c23 */ /* 0x100fe2000801083b */
[--C-:B------:R-:W-:Y:S01]  /*a2c0*/  FFMA.FTZ R75, R75, UR10, -R59.reuse ;  /* 0x0000000a4b4b7c23 */ /* 0x100fe2000801083b */
[----:B------:R-:W0:Y:S01]  /*a2d0*/  MUFU.EX2 R145, R145 ;  /* 0x0000009100917308 */ /* 0x000e220000000800 */
[----:B--2---:R-:W-:Y:S01]  /*a2e0*/  FADD.FTZ R3, R151, R36 ;  /* 0x0000002497037221 */ /* 0x004fe20000010000 */
[--C-:B------:R-:W-:Y:S01]  /*a2f0*/  FFMA.FTZ R76, R76, UR10, -R59.reuse ;  /* 0x0000000a4c4c7c23 */ /* 0x100fe2000801083b */
[----:B------:R-:W-:Y:S01]  /*a300*/  FFMA.FTZ R77, R77, UR10, -R59 ;  /* 0x0000000a4d4d7c23 */ /* 0x000fe2000801083b */
[C---:B------:R-:W-:Y:S01]  /*a310*/  ISETP.GT.AND P2, PT, R0.reuse, UR23, PT ;  /* 0x0000001700007c0c */ /* 0x040fe2000bf44270 */
[----:B------:R-:W-:Y:S01]  /*a320*/  VIADD R0, R0, 0xffffffff ;  /* 0xffffffff00007836 */ /* 0x000fe20000000000 */
[----:B------:R-:W-:-:S02]  /*a330*/  F2FP.F16.F32.PACK_AB R150, R15, R150 ;  /* 0x000000960f96723e */ /* 0x000fc400000000ff */
[----:B------:R-:W2:Y:S01]  /*a340*/  MUFU.EX2 R56, R56 ;  /* 0x0000003800387308 */ /* 0x000ea20000000800 */
[C---:B-1----:R-:W-:Y:S01]  /*a350*/  FADD.FTZ R36, R12.reuse, R3 ;  /* 0x000000030c247221 */ /* 0x042fe20000010000 */
[----:B------:R-:W-:-:S06]  /*a360*/  F2FP.F16.F32.PACK_AB R151, R12, R151 ;  /* 0x000000970c97723e */ /* 0x000fcc00000000ff */
[----:B------:R-:W1:Y:S01]  /*a370*/  MUFU.EX2 R147, R147 ;  /* 0x0000009300937308 */ /* 0x000e620000000800 */
[----:B0-----:R-:W-:Y:S01]  /*a380*/  FADD.FTZ R3, R145, R36 ;  /* 0x0000002491037221 */ /* 0x001fe20000010000 */
[----:B------:R-:W-:-:S06]  /*a390*/  FFMA.FTZ R36, R67, UR10, -R59 ;  /* 0x0000000a43247c23 */ /* 0x000fcc000801083b */
[----:B------:R-:W0:Y:S01]  /*a3a0*/  MUFU.EX2 R30, R30 ;  /* 0x0000001e001e7308 */ /* 0x000e220000000800 */
[C---:B--2---:R-:W-:Y:S01]  /*a3b0*/  FADD.FTZ R40, R56.reuse, R3 ;  /* 0x0000000338287221 */ /* 0x044fe20000010000 */
[----:B------:R-:W-:-:S06]  /*a3c0*/  F2FP.F16.F32.PACK_AB R145, R56, R145 ;  /* 0x000000913891723e */ /* 0x000fcc00000000ff */
[----:B------:R-:W-:Y:S01]  /*a3d0*/  MUFU.EX2 R140, R140 ;  /* 0x0000008c008c7308 */ /* 0x000fe20000000800 */
[----:B-1----:R-:W-:-:S07]  /*a3e0*/  FADD.FTZ R3, R147, R40 ;  /* 0x0000002893037221 */ /* 0x002fce0000010000 */
[----:B------:R-:W1:Y:S01]  /*a3f0*/  MUFU.EX2 R141, R141 ;  /* 0x0000008d008d7308 */ /* 0x000e620000000800 */
[C---:B0-----:R-:W-:Y:S01]  /*a400*/  FADD.FTZ R40, R30.reuse, R3 ;  /* 0x000000031e287221 */ /* 0x041fe20000010000 */
        /* <DEDUP_REMOVED lines=11> */
[----:B--2---:R-:W-:Y:S01]  /*a4c0*/  IMAD.U32 R25, RZ, RZ, UR22 ;  /* 0x00000016ff197e24 */ /* 0x004fe2000f8e00ff */
        /* <DEDUP_REMOVED lines=13> */
[-C--:B------:R-:W-:Y:S01]  /*a5a0*/  FMUL.FTZ R113, R113, R8.reuse ;  /* 0x0000000871717220 */ /* 0x080fe20000410000 */
[----:B0-----:R-:W-:Y:S01]  /*a5b0*/  @!P1 PRMT R33, RZ, 0x654, R25 ;  /* 0x00000654ff219816 */ /* 0x001fe20000000019 */
[----:B------:R-:W-:Y:S01]  /*a5c0*/  FADD.FTZ R25, R15, R38 ;  /* 0x000000260f197221 */ /* 0x000fe20000010000 */
[----:B------:R-:W0:Y:S01]  /*a5d0*/  MUFU.EX2 R143, R143 ;  /* 0x0000008f008f7308 */ /* 0x000e220000000800 */
[C---:B-1----:R-:W-:Y:S01]  /*a5e0*/  FADD.FTZ R40, R14.reuse, R3 ;  /* 0x000000030e287221 */ /* 0x042fe20000010000 */
[----:B------:R-:W-:Y:S01]  /*a5f0*/  F2FP.F16.F32.PACK_AB R141, R14, R141 ;  /* 0x0000008d0e8d723e */ /* 0x000fe200000000ff */
[----:B------:R-:W-:Y:S01]  /*a600*/  FADD.FTZ R38, R144, R25 ;  /* 0x0000001990267221 */ /* 0x000fe20000010000 */
[----:B------:R1:W-:Y:S01]  /*a610*/  @!P1 SYNCS.ARRIVE.TRANS64.RED.A1T0 RZ, [R33+URZ], RZ ;  /* 0x000000ff21ff99a7 */ /* 0x0003e2000810043f */
[-C--:B------:R-:W-:Y:S01]  /*a620*/  FMUL.FTZ R116, R116, R8.reuse ;  /* 0x0000000874747220 */ /* 0x080fe20000410000 */
[----:B------:R-:W-:Y:S01]  /*a630*/  FMUL.FTZ R117, R117, R8 ;  /* 0x0000000875757220 */ /* 0x000fe20000410000 */
[C---:B------:R-:W-:Y:S01]  /*a640*/  FADD.FTZ R25, R13.reuse, R38 ;  /* 0x000000260d197221 */ /* 0x040fe20000010000 */
[----:B------:R-:W2:Y:S01]  /*a650*/  MUFU.EX2 R21, R21 ;  /* 0x0000001500157308 */ /* 0x000ea20000000800 */
[--C-:B------:R-:W-:Y:S01]  /*a660*/  FFMA.FTZ R38, R70, UR10, -R59.reuse ;  /* 0x0000000a46267c23 */ /* 0x100fe2000801083b */
[----:B------:R-:W-:Y:S01]  /*a670*/  FFMA.FTZ R59, R78, UR10, -R59 ;  /* 0x0000000a4e3b7c23 */ /* 0x000fe2000801083b */
[----:B------:R-:W-:Y:S01]  /*a680*/  FADD.FTZ R42, R146, R25 ;  /* 0x00000019922a7221 */ /* 0x000fe20000010000 */
[----:B------:R-:W-:Y:S01]  /*a690*/  F2FP.F16.F32.PACK_AB R144, R13, R144 ;  /* 0x000000900d90723e */ /* 0x000fe200000000ff */
[-C--:B------:R-:W-:Y:S01]  /*a6a0*/  FMUL.FTZ R90, R90, R57.reuse ;  /* 0x000000395a5a7220 */ /* 0x080fe20000410000 */
[C---:B------:R-:W-:Y:S01]  /*a6b0*/  F2FP.F16.F32.PACK_AB R146, R27.reuse, R146 ;  /* 0x000000921b92723e */ /* 0x040fe200000000ff */
[----:B------:R-:W-:Y:S01]  /*a6c0*/  FADD.FTZ R25, R27, R42 ;  /* 0x0000002a1b197221 */ /* 0x000fe20000010000 */
[----:B------:R-:W3:Y:S01]  /*a6d0*/  MUFU.EX2 R20, R20 ;  /* 0x0000001400147308 */ /* 0x000ee20000000800 */
[----:B0-----:R-:W-:Y:S01]  /*a6e0*/  FADD.FTZ R3, R143, R40 ;  /* 0x000000288f037221 */ /* 0x001fe20000010000 */
[-C--:B------:R-:W-:Y:S01]  /*a6f0*/  FMUL.FTZ R91, R91, R57.reuse ;  /* 0x000000395b5b7220 */ /* 0x080fe20000410000 */
[----:B------:R-:W-:Y:S01]  /*a700*/  FADD.FTZ R42, R140, R25 ;  /* 0x000000198c2a7221 */ /* 0x000fe20000010000 */
[----:B------:R-:W-:Y:S01]  /*a710*/  F2FP.F16.F32.PACK_AB R140, R29, R140 ;  /* 0x0000008c1d8c723e */ /* 0x000fe200000000ff */
[-C--:B------:R-:W-:Y:S01]  /*a720*/  FMUL.FTZ R94, R94, R57.reuse ;  /* 0x000000395e5e7220 */ /* 0x080fe20000410000 */
[-C--:B------:R-:W-:Y:S01]  /*a730*/  FMUL.FTZ R95, R95, R57.reuse ;  /* 0x000000395f5f7220 */ /* 0x080fe20000410000 */
[----:B------:R-:W-:Y:S01]  /*a740*/  FADD.FTZ R25, R29, R42 ;  /* 0x0000002a1d197221 */ /* 0x000fe20000010000 */
[----:B------:R-:W0:Y:S01]  /*a750*/  MUFU.EX2 R136, R136 ;  /* 0x0000008800887308 */ /* 0x000e220000000800 */
[-C--:B------:R-:W-:Y:S01]  /*a760*/  FMUL.FTZ R98, R98, R57.reuse ;  /* 0x0000003962627220 */ /* 0x080fe20000410000 */
[-C--:B------:R-:W-:Y:S01]  /*a770*/  FMUL.FTZ R99, R99, R57.reuse ;  /* 0x0000003963637220 */ /* 0x080fe20000410000 */
[----:B------:R-:W-:Y:S01]  /*a780*/  FADD.FTZ R42, R142, R25 ;  /* 0x000000198e2a7221 */ /* 0x000fe20000010000 */
[----:B--2---:R-:W-:Y:S01]  /*a790*/  F2FP.F16.F32.PACK_AB R142, R21, R142 ;  /* 0x0000008e158e723e */ /* 0x004fe200000000ff */
[-C--:B------:R-:W-:Y:S01]  /*a7a0*/  FMUL.FTZ R102, R102, R57.reuse ;  /* 0x0000003966667220 */ /* 0x080fe20000410000 */
[----:B------:R-:W-:Y:S01]  /*a7b0*/  FMUL.FTZ R103, R103, R57 ;  /* 0x0000003967677220 */ /* 0x000fe20000410000 */
[----:B------:R-:W-:Y:S01]  /*a7c0*/  FADD.FTZ R25, R21, R42 ;  /* 0x0000002a15197221 */ /* 0x000fe20000010000 */
[----:B------:R-:W2:Y:S01]  /*a7d0*/  MUFU.EX2 R137, R137 ;  /* 0x0000008900897308 */ /* 0x000ea20000000800 */
[C---:B---3--:R-:W-:Y:S01]  /*a7e0*/  FADD.FTZ R40, R20.reuse, R3 ;  /* 0x0000000314287221 */ /* 0x048fe20000010000 */
[----:B------:R-:W-:Y:S01]  /*a7f0*/  F2FP.F16.F32.PACK_AB R143, R20, R143 ;  /* 0x0000008f148f723e */ /* 0x000fe200000000ff */
[-C--:B------:R-:W-:Y:S01]  /*a800*/  FMUL.FTZ R106, R106, R57.reuse ;  /* 0x000000396a6a7220 */ /* 0x080fe20000410000 */
[-C--:B------:R-:W-:Y:S01]  /*a810*/  FMUL.FTZ R107, R107, R57.reuse ;  /* 0x000000396b6b7220 */ /* 0x080fe20000410000 */
[-C--:B------:R-:W-:Y:S01]  /*a820*/  FMUL.FTZ R110, R110, R57.reuse ;  /* 0x000000396e6e7220 */ /* 0x080fe20000410000 */
[-C--:B------:R-:W-:Y:S01]  /*a830*/  FMUL.FTZ R111, R111, R57.reuse ;  /* 0x000000396f6f7220 */ /* 0x080fe20000410000 */
[-C--:B------:R-:W-:Y:S01]  /*a840*/  FMUL.FTZ R114, R114, R57.reuse ;  /* 0x0000003972727220 */ /* 0x080fe20000410000 */
[----:B------:R-:W3:Y:S01]  /*a850*/  MUFU.EX2 R31, R31 ;  /* 0x0000001f001f7308 */ /* 0x000ee20000000800 */
[----:B0-----:R-:W-:Y:S01]  /*a860*/  FADD.FTZ R42, R136, R25 ;  /* 0x00000019882a7221 */ /* 0x001fe20000010000 */
[-C--:B------:R-:W-:Y:S01]  /*a870*/  FMUL.FTZ R115, R115, R57.reuse ;  /* 0x0000003973737220 */ /* 0x080fe20000410000 */
[-C--:B------:R-:W-:Y:S01]  /*a880*/  FMUL.FTZ R118, R118, R57.reuse ;  /* 0x0000003976767220 */ /* 0x080fe20000410000 */
[----:B------:R-:W-:Y:S01]  /*a890*/  FMUL.FTZ R119, R119, R57 ;  /* 0x0000003977777220 */ /* 0x000fe20000410000 */
[----:B------:R-:W-:-:S03]  /*a8a0*/  IMAD.MOV.U32 R8, RZ, RZ, R7 ;  /* 0x000000ffff087224 */ /* 0x000fc600078e0007 */
[----:B------:R-:W0:Y:S01]  /*a8b0*/  MUFU.EX2 R28, R28 ;  /* 0x0000001c001c7308 */ /* 0x000e220000000800 */
[----:B--2---:R-:W-:-:S07]  /*a8c0*/  FADD.FTZ R3, R137, R40 ;  /* 0x0000002889037221 */ /* 0x004fce0000010000 */
[----:B------:R-:W2:Y:S01]  /*a8d0*/  MUFU.EX2 R138, R138 ;  /* 0x0000008a008a7308 */ /* 0x000ea20000000800 */
[C---:B---3--:R-:W-:Y:S01]  /*a8e0*/  FADD.FTZ R11, R31.reuse, R42 ;  /* 0x0000002a1f0b7221 */ /* 0x048fe20000010000 */
[----:B------:R-:W-:-:S06]  /*a8f0*/  F2FP.F16.F32.PACK_AB R136, R31, R136 ;  /* 0x000000881f88723e */ /* 0x000fcc00000000ff */
[----:B------:R-:W3:Y:S01]  /*a900*/  MUFU.EX2 R139, R139 ;  /* 0x0000008b008b7308 */ /* 0x000ee20000000800 */
[C---:B0-----:R-:W-:Y:S01]  /*a910*/  FADD.FTZ R40, R28.reuse, R3 ;  /* 0x000000031c287221 */ /* 0x041fe20000010000 */
[----:B------:R-:W-:-:S06]  /*a920*/  F2FP.F16.F32.PACK_AB R137, R28, R137 ;  /* 0x000000891c89723e */ /* 0x000fcc00000000ff */
[----:B------:R-:W0:Y:S01]  /*a930*/  MUFU.EX2 R37, R37 ;  /* 0x0000002500257308 */ /* 0x000e220000000800 */
[----:B--2---:R-:W-:-:S07]  /*a940*/  FADD.FTZ R10, R138, R11 ;  /* 0x0000000b8a0a7221 */ /* 0x004fce0000010000 */
[----:B------:R-:W2:Y:S01]  /*a950*/  MUFU.EX2 R26, R26 ;  /* 0x0000001a001a7308 */ /* 0x000ea20000000800 */
[----:B---3--:R-:W-:-:S07]  /*a960*/  FADD.FTZ R3, R139, R40 ;  /* 0x000000288b037221 */ /* 0x008fce0000010000 */
[----:B------:R-:W3:Y:S01]  /*a970*/  MUFU.EX2 R132, R132 ;  /* 0x0000008400847308 */ /* 0x000ee20000000800 */
[C---:B0-----:R-:W-:Y:S01]  /*a980*/  FADD.FTZ R11, R37.reuse, R10 ;  /* 0x0000000a250b7221 */ /* 0x041fe20000010000 */
[----:B------:R-:W-:-:S06]  /*a990*/  F2FP.F16.F32.PACK_AB R138, R37, R138 ;  /* 0x0000008a258a723e */ /* 0x000fcc00000000ff */
[----:B------:R-:W0:Y:S01]  /*a9a0*/  MUFU.EX2 R133, R133 ;  /* 0x0000008500857308 */ /* 0x000e220000000800 */
[C---:B--2---:R-:W-:Y:S01]  /*a9b0*/  FADD.FTZ R12, R26.reuse, R3 ;  /* 0x000000031a0c7221 */ /* 0x044fe20000010000 */
[----:B------:R-:W-:-:S06]  /*a9c0*/  F2FP.F16.F32.PACK_AB R139, R26, R139 ;  /* 0x0000008b1a8b723e */ /* 0x000fcc00000000ff */
[----:B------:R-:W2:Y:S01]  /*a9d0*/  MUFU.EX2 R35, R35 ;  /* 0x0000002300237308 */ /* 0x000ea20000000800 */
[----:B---3--:R-:W-:-:S07]  /*a9e0*/  FADD.FTZ R40, R132, R11 ;  /* 0x0000000b84287221 */ /* 0x008fce0000010000 */
[----:B------:R-:W3:Y:S01]  /*a9f0*/  MUFU.EX2 R34, R34 ;  /* 0x0000002200227308 */ /* 0x000ee20000000800 */
[----:B0-----:R-:W-:-:S07]  /*aa00*/  FADD.FTZ R3, R133, R12 ;  /* 0x0000000c85037221 */ /* 0x001fce0000010000 */
[----:B------:R-:W0:Y:S01]  /*aa10*/  MUFU.EX2 R134, R134 ;  /* 0x0000008600867308 */ /* 0x000e220000000800 */
[C---:B--2---:R-:W-:Y:S01]  /*aa20*/  FADD.FTZ R11, R35.reuse, R40 ;  /* 0x00000028230b7221 */ /* 0x044fe20000010000 */
[----:B------:R-:W-:-:S06]  /*aa30*/  F2FP.F16.F32.PACK_AB R132, R35, R132 ;  /* 0x000000842384723e */ /* 0x000fcc00000000ff */
[----:B------:R-:W2:Y:S01]  /*aa40*/  MUFU.EX2 R135, R135 ;  /* 0x0000008700877308 */ /* 0x000ea20000000800 */
[C---:B---3--:R-:W-:Y:S01]  /*aa50*/  FADD.FTZ R12, R34.reuse, R3 ;  /* 0x00000003220c7221 */ /* 0x048fe20000010000 */
[----:B------:R-:W-:-:S06]  /*aa60*/  F2FP.F16.F32.PACK_AB R133, R34, R133 ;  /* 0x000000852285723e */ /* 0x000fcc00000000ff */
[----:B------:R-:W3:Y:S01]  /*aa70*/  MUFU.EX2 R39, R39 ;  /* 0x0000002700277308 */ /* 0x000ee20000000800 */
[----:B0-----:R-:W-:-:S07]  /*aa80*/  FADD.FTZ R30, R134, R11 ;  /* 0x0000000b861e7221 */ /* 0x001fce0000010000 */
        /* <DEDUP_REMOVED lines=61> */
[----:B--2---:R-:W-:Y:S01]  /*ae60*/  FADD.FTZ R2, R77, R2 ;  /* 0x000000024d027221 */ /* 0x004fe20000010000 */
[C---:B---3--:R-:W-:Y:S01]  /*ae70*/  FADD.FTZ R3, R9.reuse, R10 ;  /* 0x0000000a09037221 */ /* 0x048fe20000010000 */
[----:B------:R-:W-:Y:S01]  /*ae80*/  F2FP.F16.F32.PACK_AB R122, R9, R54 ;  /* 0x00000036097a723e */ /* 0x000fe200000000ff */
[----:B------:R-:W-:Y:S02]  /*ae90*/  IMAD.MOV.U32 R9, RZ, RZ, R6 ;  /* 0x000000ffff097224 */ /* 0x000fe400078e0006 */
[C---:B0-----:R-:W-:Y:S01]  /*aea0*/  FADD.FTZ R2, R59.reuse, R2 ;  /* 0x000000023b027221 */ /* 0x041fe20000010000 */
[----:B------:R-:W-:Y:S01]  /*aeb0*/  F2FP.F16.F32.PACK_AB R123, R59, R77 ;  /* 0x0000004d3b7b723e */ /* 0x000fe200000000ff */
[----:B-1----:R-:W-:Y:S06]  /*aec0*/  @P2 BRA `(.L_x_897) ;  /* 0xffffffd800d82947 */ /* 0x002fec000383ffff */
.L_x_888:
[----:B------:R-:W-:-:S13]  /*aed0*/  ISETP.GE.AND P2, PT, R0, UR43, PT ;  /* 0x0000002b00007c0c */ /* 0x000fda000bf46270 */
[----:B------:R-:W-:Y:S05]  /*aee0*/  @!P2 BRA `(.L_x_898) ;  /* 0x000000340058a947 */ /* 0x000fea0003800000 */
[----:B------:R-:W-:Y:S01]  /*aef0*/  IMAD.IADD R13, R17, 0x1, -R18 ;  /* 0x00000001110d7824 */ /* 0x000fe200078e0a12 */
[----:B------:R-:W-:Y:S01]  /*af00*/  UMOV UR27, UR38 ;  /* 0x00000026001b7c82 */ /* 0x000fe20008000000 */
[----:B------:R-:W-:Y:S01]  /*af10*/  IMAD.MOV.U32 R10, RZ, RZ, R6 ;  /* 0x000000ffff0a7224 */ /* 0x000fe200078e0006 */
[----:B------:R-:W-:Y:S01]  /*af20*/  UMOV UR26, UR39 ;  /* 0x00000027001a7c82 */ /* 0x000fe20008000000 */
[--C-:B------:R-:W-:Y:S01]  /*af30*/  IMAD.IADD R15, R4, 0x1, R13.reuse ;  /* 0x00000001040f7824 */ /* 0x100fe200078e020d */
[----:B------:R-:W-:Y:S01]  /*af40*/  ULDC UR23, c[0x0][0x9e4] ;  /* 0x0002790000177ab9 */ /* 0x000fe20000000800 */
[----:B------:R-:W-:Y:S01]  /*af50*/  IMAD.IADD R13, R5, 0x1, R13 ;  /* 0x00000001050d7824 */ /* 0x000fe200078e020d */
[----:B------:R-:W-:Y:S01]  /*af60*/  ULDC UR22, c[0x0][0x988] ;  /* 0x0002620000167ab9 */ /* 0x000fe20000000800 */
[----:B------:R-:W-:Y:S01]  /*af70*/  IMAD.MOV.U32 R8, RZ, RZ, R7 ;  /* 0x000000ffff087224 */ /* 0x000fe200078e0007 */
[----:B------:R-:W-:Y:S01]  /*af80*/  LOP3.LUT R11, RZ, R15, RZ, 0x33, !PT ;  /* 0x0000000fff0b7212 */ /* 0x000fe200078e33ff */
[----:B------:R-:W-:Y:S01]  /*af90*/  ULDC UR24, c[0x0][0x9d8] ;  /* 0x0002760000187ab9 */ /* 0x000fe20000000800 */
[----:B------:R-:W-:Y:S01]  /*afa0*/  LOP3.LUT R9, RZ, R13, RZ, 0x33, !PT ;  /* 0x0000000dff097212 */ /* 0x000fe200078e33ff */
[----:B------:R-:W-:-:S06]  /*afb0*/  ULDC UR25, c[0x0][0x9e0] ;  /* 0x0002780000197ab9 */ /* 0x000fcc0000000800 */
.L_x_915:
        /* <DEDUP_REMOVED lines=9> */
.L_x_900:
[----:B------:R-:W-:Y:S01]  /*b050*/  ULEA UR6, UR39, UR45, 0x3 ;  /* 0x0000002d27067291 */ /* 0x000fe2000f8e183f */
[----:B------:R-:W-:-:S05]  /*b060*/  IMAD.U32 R6, RZ, RZ, UR38 ;  /* 0x00000026ff067e24 */ /* 0x000fca000f8e00ff */
[----:B------:R-:W-:-:S04]  /*b070*/  SHF.L.U32 R6, R6, 0x1f, RZ ;  /* 0x0000001f06067819 */ /* 0x000fc800000006ff */
[----:B------:R0:W1:Y:S01]  /*b080*/  SYNCS.PHASECHK.TRANS64.TRYWAIT P2, [UR6+0x16830], R6 ;  /* 0x01683006ff0075a7 */ /* 0x0000620008040146 */
[----:B------:R-:W-:Y:S05]  /*b090*/  @!P0 BRA `(.L_x_901) ;  /* 0x0000000000048947 */ /* 0x000fea0003800000 */
[----:B------:R-:W-:Y:S01]  /*b0a0*/  BPT.TRAP 0x1 ;  /* 0x000000040000795c */ /* 0x000fe20000300000 */
.L_x_901:
[----:B-1----:R-:W-:Y:S05]  /*b0b0*/  @P2 BRA `(.L_x_899) ;  /* 0x0000000000082947 */ /* 0x002fea0003800000 */
[----:B------:R-:W1:Y:S02]  /*b0c0*/  SYNCS.PHASECHK.TRANS64.TRYWAIT P2, [UR6+0x16830], R6 ;  /* 0x01683006ff0075a7 */ /* 0x000e640008040146 */
[----:B-1----:R-:W-:Y:S05]  /*b0d0*/  @!P2 BRA `(.L_x_902) ;  /* 0x0000009c0024a947 */ /* 0x002fea0003800000 */
.L_x_899:
        /* <DEDUP_REMOVED lines=27> */
.L_x_904:
[----:B------:R-:W-:Y:S01]  /*b290*/  ULEA UR6, UR26, UR45, 0x3 ;  /* 0x0000002d1a067291 */ /* 0x000fe2000f8e183f */
[----:B------:R-:W-:-:S05]  /*b2a0*/  IMAD.U32 R6, RZ, RZ, UR27 ;  /* 0x0000001bff067e24 */ /* 0x000fca000f8e00ff */
[----:B------:R-:W-:-:S04]  /*b2b0*/  SHF.L.U32 R6, R6, 0x1f, RZ ;  /* 0x0000001f06067819 */ /* 0x000fc800000006ff */
[----:B------:R0:W1:Y:S01]  /*b2c0*/  SYNCS.PHASECHK.TRANS64.TRYWAIT P2, [UR6+0x16850], R6 ;  /* 0x01685006ff0075a7 */ /* 0x0000620008040146 */
[----:B------:R-:W-:Y:S05]  /*b2d0*/  @!P0 BRA `(.L_x_905) ;  /* 0x0000000000048947 */ /* 0x000fea0003800000 */
[----:B------:R-:W-:Y:S01]  /*b2e0*/  BPT.TRAP 0x1 ;  /* 0x000000040000795c */ /* 0x000fe20000300000 */
.L_x_905:
[----:B-1----:R-:W-:Y:S05]  /*b2f0*/  @P2 BRA `(.L_x_903) ;  /* 0x0000000000082947 */ /* 0x002fea0003800000 */
[----:B------:R-:W1:Y:S02]  /*b300*/  SYNCS.PHASECHK.TRANS64.TRYWAIT P2, [UR6+0x16850], R6 ;  /* 0x01685006ff0075a7 */ /* 0x000e640008040146 */
[----:B-1----:R-:W-:Y:S05]  /*b310*/  @!P2 BRA `(.L_x_906) ;  /* 0x0000009800aca947 */ /* 0x002fea0003800000 */
.L_x_903:
        /* <DEDUP_REMOVED lines=13> */
[----:B------:R-:W-:Y:S01]  /*b3f0*/  FMUL.FTZ R42, R45, UR24 ;  /* 0x000000182d2a7c20 */ /* 0x000fe20008410000 */
[----:B------:R-:W-:Y:S01]  /*b400*/  FMUL.FTZ R45, R50, UR24 ;  /* 0x00000018322d7c20 */ /* 0x000fe20008410000 */
[----:B------:R-:W-:-:S02]  /*b410*/  IMAD.U32 R39, RZ, RZ, UR39 ;  /* 0x00000027ff277e24 */ /* 0x000fc4000f8e00ff */
        /* <DEDUP_REMOVED lines=11> */
[----:B-1----:R-:W-:Y:S01]  /*b4d0*/  FMUL.FTZ R7, R25, UR24 ;  /* 0x0000001819077c20 */ /* 0x002fe20008410000 */
[----:B------:R-:W-:Y:S01]  /*b4e0*/  FMUL.FTZ R37, R43, UR24 ;  /* 0x000000182b257c20 */ /* 0x000fe20008410000 */
[----:B------:R-:W-:Y:S01]  /*b4f0*/  FMUL.FTZ R61, R67, UR24 ;  /* 0x00000018433d7c20 */ /* 0x000fe20008410000 */
[----:B------:R-:W-:Y:S01]  /*b500*/  @!P1 LEA R39, R39, UR45, 0x3 ;  /* 0x0000002d27279c11 */ /* 0x000fe2000f8e18ff */
[----:B------:R-:W-:Y:S01]  /*b510*/  FMUL.FTZ R14, R27, UR24 ;  /* 0x000000181b0e7c20 */ /* 0x000fe20008410000 */
[----:B------:R-:W-:Y:S01]  /*b520*/  FMUL.FTZ R25, R31, UR24 ;  /* 0x000000181f197c20 */ /* 0x000fe20008410000 */
[----:B------:R-:W-:Y:S01]  /*b530*/  FMUL.FTZ R43, R47, UR24 ;  /* 0x000000182f2b7c20 */ /* 0x000fe20008410000 */
[----:B------:R-:W-:Y:S01]  /*b540*/  FMUL.FTZ R67, R74, UR24 ;  /* 0x000000184a437c20 */ /* 0x000fe20008410000 */
[----:B--2---:R-:W-:Y:S01]  /*b550*/  SHF.R.U32.HI R152, RZ, 0x7, R153 ;  /* 0x00000007ff987819 */ /* 0x004fe20000011699 */
[----:B0-----:R-:W-:Y:S01]  /*b560*/  FMUL.FTZ R6, R24, UR24 ;  /* 0x0000001818067c20 */ /* 0x001fe20008410000 */
        /* <DEDUP_REMOVED lines=8> */
[----:B------:R-:W-:-:S02]  /*b5f0*/  VIADD R38, R152, 0x9 ;  /* 0x0000000998267836 */ /* 0x000fc40000000000 */
[----:B------:R-:W-:Y:S01]  /*b600*/  FMUL.FTZ R30, R36, UR24 ;  /* 0x00000018241e7c20 */ /* 0x000fe20008410000 */
[----:B------:R-:W-:Y:S01]  /*b610*/  FMUL.FTZ R40, R44, UR24 ;  /* 0x000000182c287c20 */ /* 0x000fe20008410000 */
[----:B------:R-:W-:Y:S01]  /*b620*/  FMUL.FTZ R53, R59, UR24 ;  /* 0x000000183b357c20 */ /* 0x000fe20008410000 */
[----:B------:R-:W-:Y:S01]  /*b630*/  FMUL.FTZ R80, R81, UR24 ;  /* 0x0000001851507c20 */ /* 0x000fe20008410000 */
[----:B------:R-:W-:Y:S01]  /*b640*/  ISETP.GE.U32.AND P2, PT, R153, 0x180, PT ;  /* 0x000001809900780c */ /* 0x000fe20003f46070 */
[----:B------:R-:W-:Y:S01]  /*b650*/  FMUL.FTZ R36, R41, UR24 ;  /* 0x0000001829247c20 */ /* 0x000fe20008410000 */
[----:B------:R-:W-:Y:S01]  /*b660*/  FMUL.FTZ R44, R48, UR24 ;  /* 0x00000018302c7c20 */ /* 0x000fe20008410000 */
[----:B------:R-:W-:Y:S01]  /*b670*/  FMUL.FTZ R59, R66, UR24 ;  /* 0x00000018423b7c20 */ /* 0x000fe20008410000 */
[----:B------:R-:W-:Y:S02]  /*b680*/  @!P1 VIADD R81, R39, 0x16840 ;  /* 0x0001684027519836 */ /* 0x000fe40000000000 */
        /* <DEDUP_REMOVED lines=9> */
[----:B------:R-:W-:Y:S01]  /*b720*/  SEL R38, R38, 0x9, !P2 ;  /* 0x0000000926267807 */ /* 0x000fe20005000000 */
[----:B------:R-:W-:Y:S01]  /*b730*/  FMUL.FTZ R55, R62, UR24 ;  /* 0x000000183e377c20 */ /* 0x000fe20008410000 */
[----:B------:R-:W-:Y:S01]  /*b740*/  FMUL.FTZ R57, R63, UR24 ;  /* 0x000000183f397c20 */ /* 0x000fe20008410000 */
[----:B------:R-:W-:Y:S01]  /*b750*/  FMUL.FTZ R75, R77, UR24 ;  /* 0x000000184d4b7c20 */ /* 0x000fe20008410000 */
[----:B------:R-:W-:Y:S01]  /*b760*/  FMUL.FTZ R62, R64, UR24 ;  /* 0x00000018403e7c20 */ /* 0x000fe20008410000 */
[----:B------:R-:W-:Y:S01]  /*b770*/  FMUL.FTZ R63, R65, UR24 ;  /* 0x00000018413f7c20 */ /* 0x000fe20008410000 */
[----:B------:R-:W-:Y:S01]  /*b780*/  FMUL.FTZ R77, R82, UR24 ;  /* 0x00000018524d7c20 */ /* 0x000fe20008410000 */
[----:B------:R-:W-:Y:S01]  /*b790*/  @!P1 PRMT R81, RZ, 0x654, R81 ;  /* 0x00000654ff519816 */ /* 0x000fe20000000051 */
[----:B------:R-:W-:Y:S01]  /*b7a0*/  FMUL.FTZ R64, R70, UR24 ;  /* 0x0000001846407c20 */ /* 0x000fe20008410000 */
[----:B------:R-:W-:Y:S01]  /*b7b0*/  FMUL.FTZ R65, R71, UR24 ;  /* 0x0000001847417c20 */ /* 0x000fe20008410000 */
[----:B------:R-:W-:-:S02]  /*b7c0*/  IMAD.SHL.U32 R82, R0, 0x80, RZ ;  /* 0x0000008000527824 */ /* 0x000fc400078e00ff */
        /* <DEDUP_REMOVED lines=8> */
[----:B------:R-:W-:Y:S01]  /*b850*/  IADD3 R39, R17, 0x1, -R82 ;  /* 0x0000000111277810 */ /* 0x000fe20007ffe852 */
[----:B------:R-:W0:Y:S04]  /*b860*/  MUFU.TANH R6, R6 ;  /* 0x0000000600067308 */ /* 0x000e280000002400 */
[----:B------:R-:W-:-:S04]  /*b870*/  IMAD.IADD R39, R39, 0x1, -R18 ;  /* 0x0000000127277824 */ /* 0x000fc800078e0a12 */
[----:B------:R-:W1:Y:S01]  /*b880*/  MUFU.TANH R7, R7 ;  /* 0x0000000700077308 */ /* 0x000e620000002400 */
[----:B------:R-:W-:Y:S01]  /*b890*/  IMAD R39, R16, -0x2, R39 ;  /* 0xfffffffe10277824 */ /* 0x000fe200078e0227 */
[----:B------:R-:W-:Y:S02]  /*b8a0*/  WARPGROUP.DEPBAR.LE gsb0, 0x0 ;  /* 0x00008000000079c5 */ /* 0x000fe40000010000 */
[----:B------:R-:W-:-:S04]  /*b8b0*/  WARPGROUP.ARRIVE ;  /* 0x00000000000079c5 */ /* 0x000fc80000000000 */
[----:B------:R-:W2:Y:S02]  /*b8c0*/  MUFU.TANH R12, R12 ;  /* 0x0000000c000c7308 */ /* 0x000ea40000002400 */
[----:B------:R-:W-:Y:S01]  /*b8d0*/  HGMMA.64x64x16.F32 R88, R144, gdesc[UR4].tnspB, R88, gsb0 ;  /* 0x40e0000490587df0 */ /* 0x000fe20008000858 */
[----:B------:R-:W-:Y:S01]  /*b8e0*/  UIADD3 UR6, UR10, 0x100, URZ ;  /* 0x000001000a067890 */ /* 0x000fe2000fffe03f */
[----:B------:R-:W-:-:S04]  /*b8f0*/  UMOV UR7, 0x40000040 ;  /* 0x4000004000077882 */ /* 0x000fc80000000000 */
        /* <DEDUP_REMOVED lines=90> */
[----:B------:R5:W-:Y:S01]  /*bea0*/  @!P1 SYNCS.ARRIVE.TRANS64.RED.A1T0 RZ, [R81+URZ], RZ ;  /* 0x000000ff51ff99a7 */ /* 0x000be2000810043f */
[----:B------:R-:W-:-:S04]  /*beb0*/  VIADD R120, R39, UR25 ;  /* 0x0000001927787c36 */ /* 0x000fc80008000000 */
[----:B------:R-:W-:Y:S02]  /*bec0*/  IMAD.IADD R86, R4, 0x1, R120 ;  /* 0x0000000104567824 */ /* 0x000fe400078e0278 */
[----:B-----5:R-:W-:Y:S01]  /*bed0*/  FMUL.FTZ R81, R87, UR24 ;  /* 0x0000001857517c20 */ /* 0x020fe20008410000 */
[----:B------:R-:W-:-:S04]  /*bee0*/  VIADD R87, R39, UR21 ;  /* 0x0000001527577c36 */ /* 0x000fc80008000000 */
[----:B------:R-:W-:Y:S01]  /*bef0*/  IMAD.IADD R85, R4, 0x1, R87 ;  /* 0x0000000104557824 */ /* 0x000fe200078e0257 */
[----:B------:R-:W0:Y:S01]  /*bf00*/  MUFU.TANH R81, R81 ;  /* 0x0000005100517308 */ /* 0x000e220000002400 */
[----:B-1234-:R-:W-:Y:S05]  /*bf10*/  @!P5 BRA `(.L_x_907) ;  /* 0x000000000058d947 */ /* 0x01efea0003800000 */
        /* <DEDUP_REMOVED lines=11> */
.L_x_909:
[----:B------:R-:W-:Y:S02]  /*bfd0*/  IMAD.U32 R123, RZ, RZ, UR23 ;  /* 0x00000017ff7b7e24 */ /* 0x000fe4000f8e00ff */
[----:B------:R-:W-:-:S03]  /*bfe0*/  IMAD.MOV.U32 R121, RZ, RZ, R15 ;  /* 0x000000ffff797224 */ /* 0x000fc600078e000f */
[----:B------:R-:W-:-:S13]  /*bff0*/  ISETP.NE.AND P2, PT, R123, 0x1, PT ;  /* 0x000000017b00780c */ /* 0x000fda0003f45270 */
[----:B0-----:R-:W0:Y:S02]  /*c000*/  @P2 LDC.64 R38, c[0x0][0x9e8] ;  /* 0x00027a00ff262b82 */ /* 0x001e240000000a00 */
[----:B0-----:R-:W-:-:S05]  /*c010*/  @P2 IMAD.HI.U32 R38, R15, R38, RZ ;  /* 0x000000260f262227 */ /* 0x001fca00078e00ff */
[----:B------:R-:W-:-:S07]  /*c020*/  @P2 SHF.R.U32.HI R121, RZ, R39, R38 ;  /* 0x00000027ff792219 */ /* 0x000fce0000011626 */
.L_x_910:
[----:B------:R-:W-:Y:S05]  /*c030*/  BSYNC B0 ;  /* 0x0000000000007941 */ /* 0x000fea0003800000 */
.L_x_908:
[----:B------:R-:W-:-:S04]  /*c040*/  IMAD R39, R121, R123, -R82 ;  /* 0x0000007b79277224 */ /* 0x000fc800078e0a52 */
[----:B------:R-:W-:-:S05]  /*c050*/  IMAD R39, R16, -0x2, R39 ;  /* 0xfffffffe10277824 */ /* 0x000fca00078e0227 */
[----:B------:R-:W-:Y:S02]  /*c060*/  VIADDMNMX R86, R39, R123, R86, PT ;  /* 0x0000007b27567246 */ /* 0x000fe40003800156 */
[----:B------:R-:W-:-:S07]  /*c070*/  VIMNMX R85, R85, R39, !PT ;  /* 0x0000002755557248 */ /* 0x000fce0007fe0100 */
.L_x_907:
[----:B------:R-:W-:Y:S01]  /*c080*/  ISETP.GT.AND P2, PT, R0, -0x1, PT ;  /* 0xffffffff0000780c */ /* 0x000fe20003f44270 */
[C---:B------:R-:W-:Y:S02]  /*c090*/  IMAD.IADD R120, R5.reuse, 0x1, R120 ;  /* 0x0000000105787824 */ /* 0x040fe400078e0278 */
[----:B------:R-:W-:Y:S01]  /*c0a0*/  IMAD.IADD R87, R5, 0x1, R87 ;  /* 0x0000000105577824 */ /* 0x000fe200078e0257 */
[C---:B------:R-:W-:Y:S02]  /*c0b0*/  ISETP.GT.AND P4, PT, R85.reuse, RZ, P2 ;  /* 0x000000ff5500720c */ /* 0x040fe40001784270 */
[----:B------:R-:W-:Y:S02]  /*c0c0*/  ISETP.GT.AND P6, PT, R85, 0x1, P2 ;  /* 0x000000015500780c */ /* 0x000fe400017c4270 */
[C---:B------:R-:W-:Y:S02]  /*c0d0*/  ISETP.LT.OR P4, PT, R86.reuse, 0x1, P4 ;  /* 0x000000015600780c */ /* 0x040fe40002781670 */
[----:B------:R-:W-:-:S02]  /*c0e0*/  ISETP.LT.OR P6, PT, R86, 0x2, P6 ;  /* 0x000000025600780c */ /* 0x000fc400037c1670 */
[----:B0-----:R-:W-:Y:S02]  /*c0f0*/  FSEL R39, R6, -INF , !P4 ;  /* 0xff80000006277808 */ /* 0x001fe40006000000 */
[----:B------:R-:W-:Y:S02]  /*c100*/  FSEL R38, R7, -INF , !P6 ;  /* 0xff80000007267808 */ /* 0x000fe40007000000 */
[C---:B------:R-:W-:Y:S02]  /*c110*/  ISETP.GT.AND P3, PT, R85.reuse, 0x8, P2 ;  /* 0x000000085500780c */ /* 0x040fe40001764270 */
[C---:B------:R-:W-:Y:S02]  /*c120*/  ISETP.GT.AND P4, PT, R85.reuse, 0x9, P2 ;  /* 0x000000095500780c */ /* 0x040fe40001784270 */
[----:B------:R-:W-:Y:S02]  /*c130*/  ISETP.GT.AND P6, PT, R85, 0x10, P2 ;  /* 0x000000105500780c */ /* 0x000fe400017c4270 */
[----:B------:R-:W-:-:S02]  /*c140*/  ISETP.LT.OR P3, PT, R86, 0x9, P3 ;  /* 0x000000095600780c */ /* 0x000fc40001f61670 */
[C---:B------:R-:W-:Y:S02]  /*c150*/  ISETP.LT.OR P4, PT, R86.reuse, 0xa, P4 ;  /* 0x0000000a5600780c */ /* 0x040fe40002781670 */
[----:B------:R-:W-:Y:S02]  /*c160*/  ISETP.LT.OR P6, PT, R86, 0x11, P6 ;  /* 0x000000115600780c */ /* 0x000fe400037c1670 */
[----:B------:R-:W-:Y:S02]  /*c170*/  FSEL R20, R20, -INF , !P3 ;  /* 0xff80000014147808 */ /* 0x000fe40005800000 */
[----:B------:R-:W-:Y:S02]  /*c180*/  FSEL R21, R21, -INF , !P4 ;  /* 0xff80000015157808 */ /* 0x000fe40006000000 */
[----:B------:R-:W-:Y:S02]  /*c190*/  FSEL R26, R26, -INF , !P6 ;  /* 0xff8000001a1a7808 */ /* 0x000fe40007000000 */
[----:B------:R-:W-:-:S02]  /*c1a0*/  ISETP.GT.AND P3, PT, R85, 0x11, P2 ;  /* 0x000000115500780c */ /* 0x000fc40001764270 */
[C---:B------:R-:W-:Y:S02]  /*c1b0*/  ISETP.GT.AND P4, PT, R85.reuse, 0x18, P2 ;  /* 0x000000185500780c */ /* 0x040fe40001784270 */
[----:B------:R-:W-:Y:S02]  /*c1c0*/  ISETP.GT.AND P6, PT, R85, 0x19, P2 ;  /* 0x000000195500780c */ /* 0x000fe400017c4270 */
[C---:B------:R-:W-:Y:S02]  /*c1d0*/  ISETP.LT.OR P3, PT, R86.reuse, 0x12, P3 ;  /* 0x000000125600780c */ /* 0x040fe40001f61670 */
[C---:B------:R-:W-:Y:S02]  /*c1e0*/  ISETP.LT.OR P4, PT, R86.reuse, 0x19, P4 ;  /* 0x000000195600780c */ /* 0x040fe40002781670 */
[----:B------:R-:W-:Y:S02]  /*c1f0*/  ISETP.LT.OR P6, PT, R86, 0x1a, P6 ;  /* 0x0000001a5600780c */ /* 0x000fe400037c1670 */
[----:B------:R-:W-:-:S02]  /*c200*/  FSEL R28, R28, -INF , !P3 ;  /* 0xff8000001c1c7808 */ /* 0x000fc40005800000 */
[----:B------:R-:W-:Y:S02]  /*c210*/  FSEL R30, R30, -INF , !P4 ;  /* 0xff8000001e1e7808 */ /* 0x000fe40006000000 */
        /* <DEDUP_REMOVED lines=72> */
[----:B------:R-:W-:Y:S01]  /*c6a0*/  FSEL R84, R84, -INF , !P6 ;  /* 0xff80000054547808 */ /* 0x000fe20007000000 */
[----:B------:R-:W-:Y:S06]  /*c6b0*/  @!P5 BRA `(.L_x_911) ;  /* 0x000000000058d947 */ /* 0x000fec0003800000 */
        /* <DEDUP_REMOVED lines=11> */
.L_x_913:
[----:B------:R-:W-:Y:S02]  /*c770*/  IMAD.U32 R121, RZ, RZ, UR23 ;  /* 0x00000017ff797e24 */ /* 0x000fe4000f8e00ff */
[----:B------:R-:W-:-:S03]  /*c780*/  IMAD.MOV.U32 R85, RZ, RZ, R13 ;  /* 0x000000ffff557224 */ /* 0x000fc600078e000d */
[----:B------:R-:W-:-:S13]  /*c790*/  ISETP.NE.AND P3, PT, R121, 0x1, PT ;  /* 0x000000017900780c */ /* 0x000fda0003f65270 */
[----:B------:R-:W0:Y:S02]  /*c7a0*/  @P3 LDC.64 R6, c[0x0][0x9e8] ;  /* 0x00027a00ff063b82 */ /* 0x000e240000000a00 */
[----:B0-----:R-:W-:-:S05]  /*c7b0*/  @P3 IMAD.HI.U32 R6, R13, R6, RZ ;  /* 0x000000060d063227 */ /* 0x001fca00078e00ff */
[----:B------:R-:W-:-:S07]  /*c7c0*/  @P3 SHF.R.U32.HI R85, RZ, R7, R6 ;  /* 0x00000007ff553219 */ /* 0x000fce0000011606 */
.L_x_914:
[----:B------:R-:W-:Y:S05]  /*c7d0*/  BSYNC B0 ;  /* 0x0000000000007941 */ /* 0x000fea0003800000 */
.L_x_912:
[----:B------:R-:W-:-:S04]  /*c7e0*/  IMAD R7, R85, R121, -R82 ;  /* 0x0000007955077224 */ /* 0x000fc800078e0a52 */
[----:B------:R-:W-:-:S05]  /*c7f0*/  IMAD R7, R16, -0x2, R7 ;  /* 0xfffffffe10077824 */ /* 0x000fca00078e0207 */
[----:B------:R-:W-:Y:S02]  /*c800*/  VIADDMNMX R120, R7, R121, R120, PT ;  /* 0x0000007907787246 */ /* 0x000fe40003800178 */
[----:B------:R-:W-:-:S07]  /*c810*/  VIMNMX R87, R87, R7, !PT ;  /* 0x0000000757577248 */ /* 0x000fce0007fe0100 */
.L_x_911:
[----:B------:R-:W-:Y:S01]  /*c820*/  FMNMX.FTZ R7, R39, R8, !PT ;  /* 0x0000000827077209 */ /* 0x000fe20007810000 */
[----:B------:R-:W-:Y:S01]  /*c830*/  UMOV UR10, UR22 ;  /* 0x00000016000a7c82 */ /* 0x000fe20008000000 */
[C---:B------:R-:W-:Y:S01]  /*c840*/  ISETP.GT.AND P3, PT, R87.reuse, 0x9, P2 ;  /* 0x000000095700780c */ /* 0x040fe20001764270 */
[----:B------:R-:W-:Y:S01]  /*c850*/  UMOV UR27, UR38 ;  /* 0x00000026001b7c82 */ /* 0x000fe20008000000 */
        /* <DEDUP_REMOVED lines=13> */
[----:B------:R-:W-:Y:S02]  /*c930*/  ISETP.LT.OR P6, PT, R120, 0x9, P6 ;  /* 0x000000097800780c */ /* 0x000fe400037c1670 */
        /* <DEDUP_REMOVED lines=11> */
[----:B------:R-:W-:Y:S02]  /*c9f0*/  ISETP.GT.AND P3, PT, R87, 0x19, P2 ;  /* 0x000000195700780c */ /* 0x000fe40001764270 */
        /* <DEDUP_REMOVED lines=28> */
[----:B------:R-:W-:-:S04]  /*cbc0*/  FMNMX.FTZ R7, R76, R7, !PT ;  /* 0x000000074c077209 */ /* 0x000fc80007810000 */
[----:B------:R-:W-:-:S04]  /*cbd0*/  FMNMX.FTZ R6, R80, R7, !PT ;  /* 0x0000000750067209 */ /* 0x000fc80007810000 */
        /* <DEDUP_REMOVED lines=13> */
[----:B------:R0:W-:Y:S01]  /*ccb0*/  MUFU.EX2 R33, R6 ;  /* 0x0000000600217308 */ /* 0x0001e20000000800 */
[--C-:B------:R-:W-:Y:S01]  /*ccc0*/  FFMA.FTZ R150, R20, UR10, -R85.reuse ;  /* 0x0000000a14967c23 */ /* 0x100fe20008010855 */
[--C-:B------:R-:W-:Y:S01]  /*ccd0*/  FFMA.FTZ R144, R26, UR10, -R85.reuse ;  /* 0x0000000a1a907c23 */ /* 0x100fe20008010855 */
[----:B------:R-:W-:Y:S01]  /*cce0*/  ISETP.LT.OR P3, PT, R120, 0x22, P3 ;  /* 0x000000227800780c */ /* 0x000fe20001f61670 */
[--C-:B------:R-:W-:Y:S01]  /*ccf0*/  FFMA.FTZ R146, R30, UR10, -R85.reuse ;  /* 0x0000000a1e927c23 */ /* 0x100fe20008010855 */
[--C-:B------:R-:W-:Y:S01]  /*cd00*/  FFMA.FTZ R140, R34, UR10, -R85.reuse ;  /* 0x0000000a228c7c23 */ /* 0x100fe20008010855 */
        /* <DEDUP_REMOVED lines=8> */
[--C-:B------:R-:W-:Y:S01]  /*cd90*/  FFMA.FTZ R21, R21, UR10, -R85.reuse ;  /* 0x0000000a15157c23 */ /* 0x100fe20008010855 */
[--C-:B------:R-:W-:Y:S01]  /*cda0*/  FFMA.FTZ R46, R46, UR10, -R85.reuse ;  /* 0x0000000a2e2e7c23 */ /* 0x100fe20008010855 */
[----:B------:R-:W-:Y:S01]  /*cdb0*/  FADD.FTZ R83, -R83, R8 ;  /* 0x0000000853537221 */ /* 0x000fe20000010100 */
[----:B------:R-:W-:Y:S01]  /*cdc0*/  FSEL R39, R12, -INF , !P3 ;  /* 0xff8000000c277808 */ /* 0x000fe20005800000 */
[--C-:B------:R-:W-:Y:S01]  /*cdd0*/  FFMA.FTZ R136, R44, UR10, -R85.reuse ;  /* 0x0000000a2c887c23 */ /* 0x100fe20008010855 */
[----:B------:R-:W-:Y:S01]  /*cde0*/  FSEL R12, R43, -INF , !P4 ;  /* 0xff8000002b0c7808 */ /* 0x000fe20006000000 */
[--C-:B------:R-:W-:Y:S01]  /*cdf0*/  FFMA.FTZ R43, R28, UR10, -R85.reuse ;  /* 0x0000000a1c2b7c23 */ /* 0x100fe20008010855 */
[----:B------:R-:W-:Y:S01]  /*ce00*/  FMNMX.FTZ R121, R39, R10, !PT ;  /* 0x0000000a27797209 */ /* 0x000fe20007810000 */
[----:B------:R-:W-:Y:S01]  /*ce10*/  FMUL.FTZ R83, R83, UR10 ;  /* 0x0000000a53537c20 */ /* 0x000fe20008410000 */
[----:B------:R-:W-:Y:S01]  /*ce20*/  ISETP.GT.AND P4, PT, R87, 0x31, P2 ;  /* 0x000000315700780c */ /* 0x000fe20001784270 */
[----:B------:R-:W-:Y:S01]  /*ce30*/  MUFU.EX2 R150, R150 ;  /* 0x0000009600967308 */ /* 0x000fe20000000800 */
[----:B------:R-:W-:Y:S01]  /*ce40*/  FMNMX.FTZ R121, R14, R121, !PT ;  /* 0x000000790e797209 */ /* 0x000fe20007810000 */
[--C-:B------:R-:W-:Y:S01]  /*ce50*/  FFMA.FTZ R138, R50, UR10, -R85.reuse ;  /* 0x0000000a328a7c23 */ /* 0x100fe20008010855 */
[----:B------:R-:W-:Y:S01]  /*ce60*/  ISETP.LT.OR P4, PT, R120, 0x32, P4 ;  /* 0x000000327800780c */ /* 0x000fe20002781670 */
[--C-:B------:R-:W-:Y:S01]  /*ce70*/  FFMA.FTZ R51, R51, UR10, -R85.reuse ;  /* 0x0000000a33337c23 */ /* 0x100fe20008010855 */
[----:B0-----:R-:W-:Y:S01]  /*ce80*/  FMNMX.FTZ R6, R24, R121, !PT ;  /* 0x0000007918067209 */ /* 0x001fe20007810000 */
[--C-:B------:R-:W-:Y:S01]  /*ce90*/  FFMA.FTZ R132, R54, UR10, -R85.reuse ;  /* 0x0000000a36847c23 */ /* 0x100fe20008010855 */
[----:B------:R-:W-:Y:S01]  /*cea0*/  ISETP.GT.AND P3, PT, R87, 0x30, P2 ;  /* 0x000000305700780c */ /* 0x000fe20001764270 */
[----:B------:R-:W0:Y:S01]  /*ceb0*/  MUFU.EX2 R83, R83 ;  /* 0x0000005300537308 */ /* 0x000e220000000800 */
[----:B------:R-:W-:Y:S01]  /*cec0*/  FMNMX.FTZ R6, R25, R6, !PT ;  /* 0x0000000619067209 */ /* 0x000fe20007810000 */
[--C-:B------:R-:W-:Y:S01]  /*ced0*/  FFMA.FTZ R134, R58, UR10, -R85.reuse ;  /* 0x0000000a3a867c23 */ /* 0x100fe20008010855 */
[----:B------:R-:W-:Y:S01]  /*cee0*/  FSEL R20, R47, -INF , !P4 ;  /* 0xff8000002f147808 */ /* 0x000fe20006000000 */
[--C-:B------:R-:W-:Y:S01]  /*cef0*/  FFMA.FTZ R47, R32, UR10, -R85.reuse ;  /* 0x0000000a202f7c23 */ /* 0x100fe20008010855 */
[----:B------:R-:W-:Y:S01]  /*cf00*/  FMNMX.FTZ R6, R27, R6, !PT ;  /* 0x000000061b067209 */ /* 0x000fe20007810000 */
[--C-:B------:R-:W-:Y:S01]  /*cf10*/  FFMA.FTZ R60, R60, UR10, -R85.reuse ;  /* 0x0000000a3c3c7c23 */ /* 0x100fe20008010855 */
[----:B------:R-:W-:Y:S01]  /*cf20*/  ISETP.GT.AND P4, PT, R87, 0x39, P2 ;  /* 0x000000395700780c */ /* 0x000fe20001784270 */
[----:B------:R-:W1:Y:S01]  /*cf30*/  MUFU.EX2 R21, R21 ;  /* 0x0000001500157308 */ /* 0x000e620000000800 */
[----:B------:R-:W-:Y:S01]  /*cf40*/  FMNMX.FTZ R6, R29, R6, !PT ;  /* 0x000000061d067209 */ /* 0x000fe20007810000 */
[--C-:B------:R-:W-:Y:S01]  /*cf50*/  FFMA.FTZ R128, R62, UR10, -R85.reuse ;  /* 0x0000000a3e807c23 */ /* 0x100fe20008010855 */
[----:B------:R-:W-:Y:S01]  /*cf60*/  ISETP.LT.OR P3, PT, R120, 0x31, P3 ;  /* 0x000000317800780c */ /* 0x000fe20001f61670 */
[--C-:B------:R-:W-:Y:S01]  /*cf70*/  FFMA.FTZ R63, R63, UR10, -R85.reuse ;  /* 0x0000000a3f3f7c23 */ /* 0x100fe20008010855 */
[----:B------:R-:W-:Y:S01]  /*cf80*/  FMNMX.FTZ R121, R31, R6, !PT ;  /* 0x000000061f797209 */ /* 0x000fe20007810000 */
[--C-:B------:R-:W-:Y:S01]  /*cf90*/  FFMA.FTZ R130, R66, UR10, -R85.reuse ;  /* 0x0000000a42827c23 */ /* 0x100fe20008010855 */
[----:B------:R-:W-:Y:S01]  /*cfa0*/  ISETP.LT.OR P4, PT, R120, 0x3a, P4 ;  /* 0x0000003a7800780c */ /* 0x000fe20002781670 */
[----:B------:R-:W2:Y:S01]  /*cfb0*/  MUFU.EX2 R144, R144 ;  /* 0x0000009000907308 */ /* 0x000ea20000000800 */
[----:B------:R-:W-:Y:S01]  /*cfc0*/  FMNMX.FTZ R6, R38, R121, !PT ;  /* 0x0000007926067209 */ /* 0x000fe20007810000 */
[--C-:B------:R-:W-:Y:S01]  /*cfd0*/  FFMA.FTZ R124, R70, UR10, -R85.reuse ;  /* 0x0000000a467c7c23 */ /* 0x100fe20008010855 */
[----:B------:R-:W-:Y:S01]  /*cfe0*/  FSEL R45, R45, -INF , !P3 ;  /* 0xff8000002d2d7808 */ /* 0x000fe20005800000 */
[--C-:B------:R-:W-:Y:S01]  /*cff0*/  FFMA.FTZ R126, R74, UR10, -R85.reuse ;  /* 0x0000000a4a7e7c23 */ /* 0x100fe20008010855 */
[----:B------:R-:W-:Y:S01]  /*d000*/  ISETP.GT.AND P3, PT, R87, 0x38, P2 ;  /* 0x000000385700780c */ /* 0x000fe20001764270 */
[--C-:B------:R-:W-:Y:S01]  /*d010*/  FFMA.FTZ R75, R75, UR10, -R85.reuse ;  /* 0x0000000a4b4b7c23 */ /* 0x100fe20008010855 */
[----:B------:R-:W-:Y:S01]  /*d020*/  FSEL R26, R49, -INF , !P4 ;  /* 0xff800000311a7808 */ /* 0x000fe20006000000 */
[----:B------:R-:W-:Y:S01]  /*d030*/  FFMA.FTZ R49, R36, UR10, -R85 ;  /* 0x0000000a24317c23 */ /* 0x000fe20008010855 */
[----:B------:R-:W-:Y:S01]  /*d040*/  ISETP.GT.AND P4, PT, R87, 0x41, P2 ;  /* 0x000000415700780c */ /* 0x000fe20001784270 */
[----:B------:R-:W3:Y:S01]  /*d050*/  MUFU.EX2 R43, R43 ;  /* 0x0000002b002b7308 */ /* 0x000ee20000000800 */
[----:B------:R-:W-:Y:S01]  /*d060*/  FMNMX.FTZ R6, R35, R6, !PT ;  /* 0x0000000623067209 */ /* 0x000fe20007810000 */
[-C--:B0-----:R-:W-:Y:S01]  /*d070*/  FMUL.FTZ R88, R88, R83.reuse ;  /* 0x0000005358587220 */ /* 0x081fe20000410000 */
[C---:B------:R-:W-:Y:S01]  /*d080*/  ISETP.LT.OR P3, PT, R120.reuse, 0x39, P3 ;  /* 0x000000397800780c */ /* 0x040fe20001f61670 */
[-C--:B------:R-:W-:Y:S01]  /*d090*/  FMUL.FTZ R89, R89, R83.reuse ;  /* 0x0000005359597220 */ /* 0x080fe20000410000 */
[----:B------:R-:W-:Y:S01]  /*d0a0*/  ISETP.LT.OR P4, PT, R120, 0x42, P4 ;  /* 0x000000427800780c */ /* 0x000fe20002781670 */
[-C--:B------:R-:W-:Y:S01]  /*d0b0*/  FMUL.FTZ R92, R92, R83.reuse ;  /* 0x000000535c5c7220 */ /* 0x080fe20000410000 */
[----:B------:R-:W-:Y:S01]  /*d0c0*/  FMNMX.FTZ R6, R37, R6, !PT ;  /* 0x0000000625067209 */ /* 0x000fe20007810000 */
[----:B------:R-:W0:Y:S01]  /*d0d0*/  MUFU.EX2 R146, R146 ;  /* 0x0000009200927308 */ /* 0x000e220000000800 */
[----:B------:R-:W-:Y:S01]  /*d0e0*/  FSEL R48, R48, -INF , !P3 ;  /* 0xff80000030307808 */ /* 0x000fe20005800000 */
[-C--:B------:R-:W-:Y:S01]  /*d0f0*/  FMUL.FTZ R93, R93, R83.reuse ;  /* 0x000000535d5d7220 */ /* 0x080fe20000410000 */
[----:B------:R-:W-:Y:S01]  /*d100*/  ISETP.GT.AND P3, PT, R87, 0x40, P2 ;  /* 0x000000405700780c */ /* 0x000fe20001764270 */
[-C--:B------:R-:W-:Y:S01]  /*d110*/  FMUL.FTZ R96, R96, R83.reuse ;  /* 0x0000005360607220 */ /* 0x080fe20000410000 */
[----:B------:R-:W-:Y:S01]  /*d120*/  FSEL R28, R53, -INF , !P4 ;  /* 0xff800000351c7808 */ /* 0x000fe20006000000 */
[-C--:B------:R-:W-:Y:S01]  /*d130*/  FMUL.FTZ R97, R97, R83.reuse ;  /* 0x0000005361617220 */ /* 0x080fe20000410000 */
[----:B------:R-:W-:Y:S01]  /*d140*/  FMNMX.FTZ R53, R41, R6, !PT ;  /* 0x0000000629357209 */ /* 0x000fe20007810000 */
[----:B------:R-:W4:Y:S01]  /*d150*/  MUFU.EX2 R47, R47 ;  /* 0x0000002f002f7308 */ /* 0x000f220000000800 */
[----:B------:R-:W-:Y:S01]  /*d160*/  ISETP.LT.OR P3, PT, R120, 0x41, P3 ;  /* 0x000000417800780c */ /* 0x000fe20001f61670 */
[-C--:B------:R-:W-:Y:S01]  /*d170*/  FMUL.FTZ R100, R100, R83.reuse ;  /* 0x0000005364647220 */ /* 0x080fe20000410000 */
[----:B------:R-:W-:Y:S01]  /*d180*/  ISETP.GT.AND P4, PT, R87, 0x49, P2 ;  /* 0x000000495700780c */ /* 0x000fe20001784270 */
[----:B------:R-:W-:Y:S01]  /*d190*/  FMUL.FTZ R101, R101, R83 ;  /* 0x0000005365657220 */ /* 0x000fe20000410000 */
[----:B------:R-:W-:Y:S01]  /*d1a0*/  FMNMX.FTZ R6, R12, R53, !PT ;  /* 0x000000350c067209 */ /* 0x000fe20007810000 */
[-C--:B------:R-:W-:Y:S01]  /*d1b0*/  FMUL.FTZ R104, R104, R83.reuse ;  /* 0x0000005368687220 */ /* 0x080fe20000410000 */
[----:B------:R-:W-:Y:S01]  /*d1c0*/  FSEL R52, R52, -INF , !P3 ;  /* 0xff80000034347808 */ /* 0x000fe20005800000 */
[----:B------:R-:W5:Y:S01]  /*d1d0*/  MUFU.EX2 R140, R140 ;  /* 0x0000008c008c7308 */ /* 0x000f620000000800 */
[----:B------:R-:W-:Y:S01]  /*d1e0*/  ISETP.LT.OR P4, PT, R120, 0x4a, P4 ;  /* 0x0000004a7800780c */ /* 0x000fe20002781670 */
[-C--:B------:R-:W-:Y:S01]  /*d1f0*/  FMUL.FTZ R105, R105, R83.reuse ;  /* 0x0000005369697220 */ /* 0x080fe20000410000 */
[----:B------:R-:W-:Y:S01]  /*d200*/  ISETP.GT.AND P3, PT, R87, 0x48, P2 ;  /* 0x000000485700780c */ /* 0x000fe20001764270 */
[-C--:B------:R-:W-:Y:S01]  /*d210*/  FMUL.FTZ R108, R108, R83.reuse ;  /* 0x000000536c6c7220 */ /* 0x080fe20000410000 */
[----:B------:R-:W-:Y:S01]  /*d220*/  FMNMX.FTZ R53, R45, R6, !PT ;  /* 0x000000062d357209 */ /* 0x000fe20007810000 */
[-C--:B------:R-:W-:Y:S01]  /*d230*/  FMUL.FTZ R109, R109, R83.reuse ;  /* 0x000000536d6d7220 */ /* 0x080fe20000410000 */
[----:B------:R-:W-:Y:S01]  /*d240*/  FSEL R30, R57, -INF , !P4 ;  /* 0xff800000391e7808 */ /* 0x000fe20006000000 */
[----:B------:R-:W5:Y:S01]  /*d250*/  MUFU.EX2 R49, R49 ;  /* 0x0000003100317308 */ /* 0x000f620000000800 */
[----:B------:R-:W-:Y:S01]  /*d260*/  ISETP.LT.OR P3, PT, R120, 0x49, P3 ;  /* 0x000000497800780c */ /* 0x000fe20001f61670 */
[----:B------:R-:W-:Y:S01]  /*d270*/  FMUL.FTZ R112, R112, R83 ;  /* 0x0000005370707220 */ /* 0x000fe20000410000 */
[----:B------:R-:W-:Y:S01]  /*d280*/  FMNMX.FTZ R57, R20, R53, !PT ;  /* 0x0000003514397209 */ /* 0x000fe20007810000 */
[-C--:B------:R-:W-:Y:S01]  /*d290*/  FMUL.FTZ R113, R113, R83.reuse ;  /* 0x0000005371717220 */ /* 0x080fe20000410000 */
[----:B------:R-:W-:Y:S01]  /*d2a0*/  FSEL R55, R55, -INF , !P3 ;  /* 0xff80000037377808 */ /* 0x000fe20005800000 */
[----:B------:R-:W-:Y:S01]  /*d2b0*/  FMUL.FTZ R116, R116, R83 ;  /* 0x0000005374747220 */ /* 0x000fe20000410000 */
[----:B------:R-:W-:Y:S01]  /*d2c0*/  FMNMX.FTZ R57, R48, R57, !PT ;  /* 0x0000003930397209 */ /* 0x000fe20007810000 */
[----:B------:R-:W-:Y:S01]  /*d2d0*/  MUFU.EX2 R53, R42 ;  /* 0x0000002a00357308 */ /* 0x000fe20000000800 */
[----:B------:R-:W-:Y:S01]  /*d2e0*/  ISETP.GT.AND P3, PT, R87, 0x50, P2 ;  /* 0x000000505700780c */ /* 0x000fe20001764270 */
[----:B------:R-:W-:Y:S01]  /*d2f0*/  FMUL.FTZ R117, R117, R83 ;  /* 0x0000005375757220 */ /* 0x000fe20000410000 */
[----:B------:R-:W-:-:S02]  /*d300*/  FMNMX.FTZ R57, R26, R57, !PT ;  /* 0x000000391a397209 */ /* 0x000fc40007810000 */
[----:B------:R-:W-:Y:S02]  /*d310*/  ISETP.LT.OR P3, PT, R120, 0x51, P3 ;  /* 0x000000517800780c */ /* 0x000fe40001f61670 */
[----:B------:R-:W-:Y:S01]  /*d320*/  FMNMX.FTZ R57, R52, R57, !PT ;  /* 0x0000003934397209 */ /* 0x000fe20007810000 */
[----:B------:R-:W-:Y:S01]  /*d330*/  MUFU.EX2 R142, R142 ;  /* 0x0000008e008e7308 */ /* 0x000fe20000000800 */
[----:B------:R-:W-:Y:S02]  /*d340*/  FSEL R59, R59, -INF , !P3 ;  /* 0xff8000003b3b7808 */ /* 0x000fe40005800000 */
[C---:B------:R-:W-:Y:S02]  /*d350*/  ISETP.GT.AND P3, PT, R87.reuse, 0x58, P2 ;  /* 0x000000585700780c */ /* 0x040fe40001764270 */
[----:B------:R-:W-:Y:S02]  /*d360*/  ISETP.GT.AND P4, PT, R87, 0x51, P2 ;  /* 0x000000515700780c */ /* 0x000fe40001784270 */
[----:B------:R-:W-:Y:S01]  /*d370*/  FMNMX.FTZ R6, R28, R57, !PT ;  /* 0x000000391c067209 */ /* 0x000fe20007810000 */
[----:B------:R-:W-:Y:S01]  /*d380*/  MUFU.EX2 R136, R136 ;  /* 0x0000008800887308 */ /* 0x000fe20000000800 */
[----:B------:R-:W-:-:S02]  /*d390*/  ISETP.LT.OR P3, PT, R120, 0x59, P3 ;  /* 0x000000597800780c */ /* 0x000fc40001f61670 */
[----:B------:R-:W-:Y:S02]  /*d3a0*/  ISETP.LT.OR P4, PT, R120, 0x52, P4 ;  /* 0x000000527800780c */ /* 0x000fe40002781670 */
[----:B------:R-:W-:Y:S02]  /*d3b0*/  FMNMX.FTZ R121, R55, R6, !PT ;  /* 0x0000000637797209 */ /* 0x000fe40007810000 */
[----:B------:R-:W-:Y:S01]  /*d3c0*/  FSEL R64, R64, -INF , !P3 ;  /* 0xff80000040407808 */ /* 0x000fe20005800000 */
[----:B------:R1:W-:Y:S01]  /*d3d0*/  MUFU.EX2 R57, R46 ;  /* 0x0000002e00397308 */ /* 0x0003e20000000800 */
[----:B------:R-:W-:Y:S02]  /*d3e0*/  ISETP.GT.AND P3, PT, R87, 0x60, P2 ;  /* 0x000000605700780c */ /* 0x000fe40001764270 */
[----:B------:R-:W-:Y:S02]  /*d3f0*/  FSEL R61, R61, -INF , !P4 ;  /* 0xff8000003d3d7808 */ /* 0x000fe40006000000 */
[----:B------:R-:W-:-:S02]  /*d400*/  FMNMX.FTZ R6, R30, R121, !PT ;  /* 0x000000791e067209 */ /* 0x000fc40007810000 */
[----:B------:R-:W-:Y:S01]  /*d410*/  ISETP.GT.AND P4, PT, R87, 0x59, P2 ;  /* 0x000000595700780c */ /* 0x000fe20001784270 */
[----:B------:R-:W-:Y:S01]  /*d420*/  MUFU.EX2 R138, R138 ;  /* 0x0000008a008a7308 */ /* 0x000fe20000000800 */
[C---:B------:R-:W-:Y:S01]  /*d430*/  ISETP.LT.OR P3, PT, R120.reuse, 0x61, P3 ;  /* 0x000000617800780c */ /* 0x040fe20001f61670 */
[----:B-1----:R-:W-:Y:S01]  /*d440*/  FFMA.FTZ R46, R83, R3, R148 ;  /* 0x00000003532e7223 */ /* 0x002fe20000010094 */
[----:B------:R-:W-:Y:S02]  /*d450*/  FMNMX.FTZ R6, R59, R6, !PT ;  /* 0x000000063b067209 */ /* 0x000fe40007810000 */
[----:B------:R-:W-:Y:S01]  /*d460*/  ISETP.LT.OR P4, PT, R120, 0x5a, P4 ;  /* 0x0000005a7800780c */ /* 0x000fe20002781670 */
[----:B------:R-:W-:Y:S01]  /*d470*/  FADD.FTZ R3, R33, R46 ;  /* 0x0000002e21037221 */ /* 0x000fe20000010000 */
[----:B------:R-:W-:Y:S01]  /*d480*/  FSEL R32, R67, -INF , !P3 ;  /* 0xff80000043207808 */ /* 0x000fe20005800000 */
[----:B------:R-:W-:Y:S01]  /*d490*/  MUFU.EX2 R51, R51 ;  /* 0x0000003300337308 */ /* 0x000fe20000000800 */
[----:B------:R-:W-:Y:S01]  /*d4a0*/  FMNMX.FTZ R67, R61, R6, !PT ;  /* 0x000000063d437209 */ /* 0x000fe20007810000 */
[----:B------:R-:W-:Y:S01]  /*d4b0*/  FADD.FTZ R46, R150, R3 ;  /* 0x00000003962e7221 */ /* 0x000fe20000010000 */
[----:B------:R-:W-:-:S02]  /*d4c0*/  FSEL R65, R65, -INF , !P4 ;  /* 0xff80000041417808 */ /* 0x000fc40006000000 */
[C---:B------:R-:W-:Y:S02]  /*d4d0*/  ISETP.GT.AND P4, PT, R87.reuse, 0x61, P2 ;  /* 0x000000615700780c */ /* 0x040fe40001784270 */
[----:B------:R-:W-:Y:S01]  /*d4e0*/  FMNMX.FTZ R6, R64, R67, !PT ;  /* 0x0000004340067209 */ /* 0x000fe20007810000 */
[----:B------:R-:W-:Y:S01]  /*d4f0*/  MUFU.EX2 R132, R132 ;  /* 0x0000008400847308 */ /* 0x000fe20000000800 */
[----:B------:R-:W-:Y:S02]  /*d500*/  ISETP.GT.AND P3, PT, R87, 0x68, P2 ;  /* 0x000000685700780c */ /* 0x000fe40001764270 */
[C---:B------:R-:W-:Y:S02]  /*d510*/  ISETP.LT.OR P4, PT, R120.reuse, 0x62, P4 ;  /* 0x000000627800780c */ /* 0x040fe40002781670 */
[----:B------:R-:W-:Y:S02]  /*d520*/  FMNMX.FTZ R67, R65, R6, !PT ;  /* 0x0000000641437209 */ /* 0x000fe40007810000 */
[----:B------:R-:W-:Y:S01]  /*d530*/  ISETP.LT.OR P3, PT, R120, 0x69, P3 ;  /* 0x000000697800780c */ /* 0x000fe20001f61670 */
[----:B------:R-:W-:Y:S01]  /*d540*/  MUFU.EX2 R134, R134 ;  /* 0x0000008600867308 */ /* 0x000fe20000000800 */
[----:B------:R-:W-:-:S02]  /*d550*/  FSEL R69, R69, -INF , !P4 ;  /* 0xff80000045457808 */ /* 0x000fc40006000000 */
[----:B------:R-:W-:Y:S02]  /*d560*/  ISETP.GT.AND P4, PT, R87, 0x69, P2 ;  /* 0x000000695700780c */ /* 0x000fe40001784270 */
[----:B------:R-:W-:Y:S01]  /*d570*/  FMNMX.FTZ R6, R32, R67, !PT ;  /* 0x0000004320067209 */ /* 0x000fe20007810000 */
[----:B------:R-:W-:Y:S01]  /*d580*/  FFMA.FTZ R67, R56, UR10, -R85 ;  /* 0x0000000a38437c23 */ /* 0x000fe20008010855 */
[----:B------:R-:W-:Y:S01]  /*d590*/  FSEL R71, R71, -INF , !P3 ;  /* 0xff80000047477808 */ /* 0x000fe20005800000 */
[----:B------:R-:W-:Y:S01]  /*d5a0*/  MUFU.EX2 R128, R128 ;  /* 0x0000008000807308 */ /* 0x000fe20000000800 */
[----:B------:R-:W-:Y:S02]  /*d5b0*/  ISETP.GT.AND P3, PT, R87, 0x70, P2 ;  /* 0x000000705700780c */ /* 0x000fe40001764270 */
[----:B------:R-:W-:Y:S02]  /*d5c0*/  ISETP.LT.OR P4, PT, R120, 0x6a, P4 ;  /* 0x0000006a7800780c */ /* 0x000fe40002781670 */
[----:B------:R-:W-:-:S02]  /*d5d0*/  FMNMX.FTZ R6, R69, R6, !PT ;  /* 0x0000000645067209 */ /* 0x000fc40007810000 */
        /* <DEDUP_REMOVED lines=8> */
[C---:B------:R-:W-:Y:S02]  /*d660*/  ISETP.LT.OR P4, PT, R120.reuse, 0x72, P4 ;  /* 0x000000727800780c */ /* 0x040fe40002781670 */
[----:B------:R-:W-:Y:S02]  /*d670*/  FMNMX.FTZ R77, R73, R6, !PT ;  /* 0x00000006494d7209 */ /* 0x000fe40007810000 */
[----:B------:R-:W-:Y:S01]  /*d680*/  ISETP.LT.OR P3, PT, R120, 0x79, P3 ;  /* 0x000000797800780c */ /* 0x000fe20001f61670 */
[----:B------:R-:W-:Y:S01]  /*d690*/  MUFU.EX2 R130, R130 ;  /* 0x0000008200827308 */ /* 0x000fe20000000800 */
[----:B------:R-:W-:Y:S02]  /*d6a0*/  ISETP.GT.AND P2, PT, R87, 0x79, P2 ;  /* 0x000000795700780c */ /* 0x000fe40001744270 */
[----:B------:R-:W-:Y:S02]  /*d6b0*/  FSEL R78, R78, -INF , !P4 ;  /* 0xff8000004e4e7808 */ /* 0x000fe40006000000 */
[----:B------:R-:W-:-:S02]  /*d6c0*/  FMNMX.FTZ R77, R34, R77, !PT ;  /* 0x0000004d224d7209 */ /* 0x000fc40007810000 */
[----:B------:R-:W-:Y:S01]  /*d6d0*/  FSEL R36, R79, -INF , !P3 ;  /* 0xff8000004f247808 */ /* 0x000fe20005800000 */
[----:B------:R-:W-:Y:S01]  /*d6e0*/  MUFU.EX2 R124, R124 ;  /* 0x0000007c007c7308 */ /* 0x000fe20000000800 */
[----:B------:R-:W-:Y:S01]  /*d6f0*/  ISETP.LT.OR P2, PT, R120, 0x7a, P2 ;  /* 0x0000007a7800780c */ /* 0x000fe20001741670 */
[--C-:B------:R-:W-:Y:S01]  /*d700*/  FFMA.FTZ R120, R76, UR10, -R85.reuse ;  /* 0x0000000a4c787c23 */ /* 0x100fe20008010855 */
[----:B------:R-:W-:Y:S02]  /*d710*/  FMNMX.FTZ R79, R78, R77, !PT ;  /* 0x0000004d4e4f7209 */ /* 0x000fe40007810000 */
[----:B------:R-:W-:Y:S01]  /*d720*/  FSEL R40, R81, -INF , !P2 ;  /* 0xff80000051287808 */ /* 0x000fe20005000000 */
[----:B------:R-:W-:Y:S01]  /*d730*/  FFMA.FTZ R81, R72, UR10, -R85 ;  /* 0x0000000a48517c23 */ /* 0x000fe20008010855 */
[----:B------:R-:W-:Y:S01]  /*d740*/  FMNMX.FTZ R79, R36, R79, !PT ;  /* 0x0000004f244f7209 */ /* 0x000fe20007810000 */
[----:B------:R-:W-:Y:S01]  /*d750*/  MUFU.EX2 R77, R60 ;  /* 0x0000003c004d7308 */ /* 0x000fe20000000800 */
[----:B------:R-:W-:-:S02]  /*d760*/  F2FP.F16.F32.PACK_AB R150, R21, R150 ;  /* 0x000000961596723e */ /* 0x000fc400000000ff */
[----:B------:R-:W-:Y:S01]  /*d770*/  FMNMX.FTZ R6, R40, R79, !PT ;  /* 0x0000004f28067209 */ /* 0x000fe20007810000 */
[----:B------:R-:W-:Y:S01]  /*d780*/  FFMA.FTZ R79, R68, UR10, -R85 ;  /* 0x0000000a444f7c23 */ /* 0x000fe20008010855 */
[----:B------:R-:W-:-:S03]  /*d790*/  F2FP.F16.F32.PACK_AB R148, R33, R148 ;  /* 0x000000942194723e */ /* 0x000fc600000000ff */
[----:B------:R-:W1:Y:S01]  /*d7a0*/  SHFL.BFLY PT, R87, R6, 0x2, 0x1f ;  /* 0x0c401f0006577f89 */ /* 0x000e6200000e0000 */
[----:B------:R-:W-:Y:S08]  /*d7b0*/  MUFU.EX2 R81, R81 ;  /* 0x0000005100517308 */ /* 0x000ff00000000800 */
[----:B------:R-:W-:Y:S08]  /*d7c0*/  MUFU.EX2 R79, R79 ;  /* 0x0000004f004f7308 */ /* 0x000ff00000000800 */
[----:B------:R-:W-:Y:S01]  /*d7d0*/  MUFU.EX2 R126, R126 ;  /* 0x0000007e007e7308 */ /* 0x000fe20000000800 */
[----:B-1----:R-:W-:-:S07]  /*d7e0*/  FMNMX.FTZ R42, R6, R87, !PT ;  /* 0x00000057062a7209 */ /* 0x002fce0007810000 */
[----:B------:R-:W-:Y:S01]  /*d7f0*/  MUFU.EX2 R75, R75 ;  /* 0x0000004b004b7308 */ /* 0x000fe20000000800 */
[--C-:B------:R-:W-:Y:S01]  /*d800*/  FFMA.FTZ R87, R80, UR10, -R85.reuse ;  /* 0x0000000a50577c23 */ /* 0x100fe20008010855 */
[----:B------:R-:W-:Y:S01]  /*d810*/  FFMA.FTZ R85, R84, UR10, -R85 ;  /* 0x0000000a54557c23 */ /* 0x000fe20008010855 */
[----:B------:R-:W1:Y:S05]  /*d820*/  SHFL.BFLY PT, R121, R42, 0x1, 0x1f ;  /* 0x0c201f002a797f89 */ /* 0x000e6a00000e0000 */
[----:B------:R-:W-:Y:S08]  /*d830*/  MUFU.EX2 R120, R120 ;  /* 0x0000007800787308 */ /* 0x000ff00000000800 */
[----:B------:R-:W-:Y:S08]  /*d840*/  MUFU.EX2 R87, R87 ;  /* 0x0000005700577308 */ /* 0x000ff00000000800 */
[----:B------:R-:W-:Y:S01]  /*d850*/  MUFU.EX2 R122, R122 ;  /* 0x0000007a007a7308 */ /* 0x000fe20000000800 */
[----:B-1----:R-:W-:-:S04]  /*d860*/  FMNMX.FTZ R6, R42, R121, !PT ;  /* 0x000000792a067209 */ /* 0x002fc80007810000 */
[C---:B------:R-:W-:Y:S01]  /*d870*/  FSETP.NEU.FTZ.AND P2, PT, R6.reuse, -INF , PT ;  /* 0xff8000000600780b */ /* 0x040fe20003f5d000 */
[C---:B------:R-:W-:Y:S02]  /*d880*/  FMUL.FTZ R44, R6.reuse, UR10 ;  /* 0x0000000a062c7c20 */ /* 0x040fe40008410000 */
[----:B------:R-:W-:Y:S01]  /*d890*/  MUFU.EX2 R85, R85 ;  /* 0x0000005500557308 */ /* 0x000fe20000000800 */
[----:B------:R-:W-:Y:S02]  /*d8a0*/  FSEL R3, R6, RZ, P2 ;  /* 0x000000ff06037208 */ /* 0x000fe40001000000 */
[----:B------:R-:W-:Y:S02]  /*d8b0*/  FSEL R44, R44, RZ, P2 ;  /* 0x000000ff2c2c7208 */ /* 0x000fe40001000000 */
[C---:B------:R-:W-:Y:S01]  /*d8c0*/  ISETP.GT.AND P2, PT, R0.reuse, UR43, PT ;  /* 0x0000002b00007c0c */ /* 0x040fe2000bf44270 */
[----:B------:R-:W-:Y:S01]  /*d8d0*/  FADD.FTZ R3, -R3, R10 ;  /* 0x0000000a03037221 */ /* 0x000fe20000010100 */
[----:B------:R-:W-:-:S02]  /*d8e0*/  VIADD R0, R0, 0xffffffff ;  /* 0xffffffff00007836 */ /* 0x000fc40000000000 */
[--C-:B------:R-:W-:Y:S01]  /*d8f0*/  FFMA.FTZ R149, R14, UR10, -R44.reuse ;  /* 0x0000000a0e957c23 */ /* 0x100fe2000801082c */
[----:B------:R-:W-:Y:S01]  /*d900*/  FFMA.FTZ R14, R25, UR10, -R44 ;  /* 0x0000000a190e7c23 */ /* 0x000fe2000801082c */
[----:B------:R-:W-:Y:S01]  /*d910*/  FADD.FTZ R25, R21, R46 ;  /* 0x0000002e15197221 */ /* 0x000fe20000010000 */
[--C-:B------:R-:W-:Y:S01]  /*d920*/  FFMA.FTZ R8, R39, UR10, -R44.reuse ;  /* 0x0000000a27087c23 */ /* 0x100fe2000801082c */
[----:B------:R-:W-:Y:S01]  /*d930*/  FMUL.FTZ R3, R3, UR10 ;  /* 0x0000000a03037c20 */ /* 0x000fe20008410000 */
[--C-:B------:R-:W-:Y:S01]  /*d940*/  FFMA.FTZ R145, R27, UR10, -R44.reuse ;  /* 0x0000000a1b917c23 */ /* 0x100fe2000801082c */
[----:B--2---:R-:W-:Y:S01]  /*d950*/  FADD.FTZ R46, R144, R25 ;  /* 0x00000019902e7221 */ /* 0x004fe20000010000 */
[--C-:B------:R-:W-:Y:S01]  /*d960*/  FFMA.FTZ R151, R24, UR10, -R44.reuse ;  /* 0x0000000a18977c23 */ /* 0x100fe2000801082c */
[----:B------:R-:W-:Y:S01]  /*d970*/  MUFU.EX2 R149, R149 ;  /* 0x0000009500957308 */ /* 0x000fe20000000800 */
[----:B------:R-:W-:Y:S01]  /*d980*/  FFMA.FTZ R26, R26, UR10, -R44 ;  /* 0x0000000a1a1a7c23 */ /* 0x000fe2000801082c */
[----:B---3--:R-:W-:Y:S01]  /*d990*/  FADD.FTZ R25, R43, R46 ;  /* 0x0000002e2b197221 */ /* 0x008fe20000010000 */
[--C-:B------:R-:W-:Y:S01]  /*d9a0*/  FFMA.FTZ R24, R29, UR10, -R44.reuse ;  /* 0x0000000a1d187c23 */ /* 0x100fe2000801082c */
[--C-:B------:R-:W-:Y:S01]  /*d9b0*/  FFMA.FTZ R147, R31, UR10, -R44.reuse ;  /* 0x0000000a1f937c23 */ /* 0x100fe2000801082c */
[--C-:B------:R-:W-:Y:S01]  /*d9c0*/  FFMA.FTZ R38, R38, UR10, -R44.reuse ;  /* 0x0000000a26267c23 */ /* 0x100fe2000801082c */
[----:B0-----:R-:W-:Y:S01]  /*d9d0*/  FADD.FTZ R46, R146, R25 ;  /* 0x00000019922e7221 */ /* 0x001fe20000010000 */
[--C-:B------:R-:W-:Y:S01]  /*d9e0*/  FFMA.FTZ R141, R35, UR10, -R44.reuse ;  /* 0x0000000a238d7c23 */ /* 0x100fe2000801082c */
[----:B------:R-:W-:Y:S01]  /*d9f0*/  MUFU.EX2 R8, R8 ;  /* 0x0000000800087308 */ /* 0x000fe20000000800 */
[----:B------:R-:W-:Y:S01]  /*da00*/  FFMA.FTZ R42, R37, UR10, -R44 ;  /* 0x0000000a252a7c23 */ /* 0x000fe2000801082c */
[----:B----4-:R-:W-:Y:S01]  /*da10*/  FADD.FTZ R27, R47, R46 ;  /* 0x0000002e2f1b7221 */ /* 0x010fe20000010000 */
[--C-:B------:R-:W-:Y:S01]  /*da20*/  FFMA.FTZ R143, R41, UR10, -R44.reuse ;  /* 0x0000000a298f7c23 */ /* 0x100fe2000801082c */
[--C-:B------:R-:W-:Y:S01]  /*da30*/  FFMA.FTZ R12, R12, UR10, -R44.reuse ;  /* 0x0000000a0c0c7c23 */ /* 0x100fe2000801082c */
[--C-:B------:R-:W-:Y:S01]  /*da40*/  FFMA.FTZ R139, R48, UR10, -R44.reuse ;  /* 0x0000000a308b7c23 */ /* 0x100fe2000801082c */
[----:B-----5:R-:W-:Y:S01]  /*da50*/  FADD.FTZ R46, R140, R27 ;  /* 0x0000001b8c2e7221 */ /* 0x020fe20000010000 */
[--C-:B------:R-:W-:Y:S01]  /*da60*/  FFMA.FTZ R137, R45, UR10, -R44.reuse ;  /* 0x0000000a2d897c23 */ /* 0x100fe2000801082c */
[----:B------:R-:W0:Y:S01]  /*da70*/  MUFU.EX2 R25, R3 ;  /* 0x0000000300197308 */ /* 0x000e220000000800 */
[----:B------:R-:W-:Y:S01]  /*da80*/  FFMA.FTZ R20, R20, UR10, -R44 ;  /* 0x0000000a14147c23 */ /* 0x000fe2000801082c */
[----:B------:R-:W-:Y:S01]  /*da90*/  FADD.FTZ R27, R49, R46 ;  /* 0x0000002e311b7221 */ /* 0x000fe20000010000 */
[--C-:B------:R-:W-:Y:S01]  /*daa0*/  FFMA.FTZ R133, R52, UR10, -R44.reuse ;  /* 0x0000000a34857c23 */ /* 0x100fe2000801082c */
[--C-:B------:R-:W-:Y:S01]  /*dab0*/  FFMA.FTZ R135, R55, UR10, -R44.reuse ;  /* 0x0000000a37877c23 */ /* 0x100fe2000801082c */
[--C-:B------:R-:W-:Y:S01]  /*dac0*/  FFMA.FTZ R129, R59, UR10, -R44.reuse ;  /* 0x0000000a3b817c23 */ /* 0x100fe2000801082c */
[--C-:B------:R-:W-:Y:S01]  /*dad0*/  FFMA.FTZ R131, R64, UR10, -R44.reuse ;  /* 0x0000000a40837c23 */ /* 0x100fe2000801082c */
[--C-:B------:R-:W-:Y:S01]  /*dae0*/  FFMA.FTZ R32, R32, UR10, -R44.reuse ;  /* 0x0000000a20207c23 */ /* 0x100fe2000801082c */
[----:B------:R-:W1:Y:S01]  /*daf0*/  MUFU.EX2 R151, R151 ;  /* 0x0000009700977308 */ /* 0x000e620000000800 */
[--C-:B------:R-:W-:Y:S01]  /*db00*/  FFMA.FTZ R69, R69, UR10, -R44.reuse ;  /* 0x0000000a45457c23 */ /* 0x100fe2000801082c */
[--C-:B------:R-:W-:Y:S01]  /*db10*/  FFMA.FTZ R71, R71, UR10, -R44.reuse ;  /* 0x0000000a47477c23 */ /* 0x100fe2000801082c */
[--C-:B------:R-:W-:Y:S01]  /*db20*/  FFMA.FTZ R73, R73, UR10, -R44.reuse ;  /* 0x0000000a49497c23 */ /* 0x100fe2000801082c */
[--C-:B------:R-:W-:Y:S01]  /*db30*/  FFMA.FTZ R34, R34, UR10, -R44.reuse ;  /* 0x0000000a22227c23 */ /* 0x100fe2000801082c */
[--C-:B------:R-:W-:Y:S01]  /*db40*/  FFMA.FTZ R78, R78, UR10, -R44.reuse ;  /* 0x0000000a4e4e7c23 */ /* 0x100fe2000801082c */
[--C-:B------:R-:W-:Y:S01]  /*db50*/  FFMA.FTZ R36, R36, UR10, -R44.reuse ;  /* 0x0000000a24247c23 */ /* 0x100fe2000801082c */
[--C-:B------:R-:W-:Y:S01]  /*db60*/  FFMA.FTZ R40, R40, UR10, -R44.reuse ;  /* 0x0000000a28287c23 */ /* 0x100fe2000801082c */
[----:B------:R2:W-:Y:S01]  /*db70*/  MUFU.EX2 R10, R26 ;  /* 0x0000001a000a7308 */ /* 0x0005e20000000800 */
[----:B------:R-:W-:Y:S01]  /*db80*/  IMAD.U32 R29, RZ, RZ, UR26 ;  /* 0x0000001aff1d7e24 */ /* 0x000fe2000f8e00ff */
[----:B------:R-:W-:Y:S01]  /*db90*/  UMOV UR26, UR39 ;  /* 0x00000027001a7c82 */ /* 0x000fe20008000000 */
[----:B------:R-:W-:Y:S01]  /*dba0*/  F2FP.F16.F32.PACK_AB R144, R43, R144 ;  /* 0x000000902b90723e */ /* 0x000fe200000000ff */
[-C--:B0-----:R-:W-:Y:S01]  /*dbb0*/  FMUL.FTZ R90, R90, R25.reuse ;  /* 0x000000195a5a7220 */ /* 0x081fe20000410000 */
[----:B------:R-:W-:Y:S01]  /*dbc0*/  F2FP.F16.F32.PACK_AB R146, R47, R146 ;  /* 0x000000922f92723e */ /* 0x000fe200000000ff */
[-C--:B------:R-:W-:Y:S01]  /*dbd0*/  FMUL.FTZ R91, R91, R25.reuse ;  /* 0x000000195b5b7220 */ /* 0x080fe20000410000 */
[----:B------:R-:W-:Y:S01]  /*dbe0*/  @!P1 LEA R29, R29, UR45, 0x3 ;  /* 0x0000002d1d1d9c11 */ /* 0x000fe2000f8e18ff */
[----:B------:R-:W0:Y:S01]  /*dbf0*/  MUFU.EX2 R14, R14 ;  /* 0x0000000e000e7308 */ /* 0x000e220000000800 */
[----:B--2---:R-:W-:Y:S01]  /*dc00*/  FFMA.FTZ R26, R28, UR10, -R44 ;  /* 0x0000000a1c1a7c23 */ /* 0x004fe2000801082c */
[----:B------:R-:W-:Y:S01]  /*dc10*/  FADD.FTZ R28, R142, R27 ;  /* 0x0000001b8e1c7221 */ /* 0x000fe20000010000 */
[----:B------:R-:W-:Y:S01]  /*dc20*/  F2FP.F16.F32.PACK_AB R140, R49, R140 ;  /* 0x0000008c318c723e */ /* 0x000fe200000000ff */
[----:B------:R-:W-:Y:S01]  /*dc30*/  @!P1 VIADD R29, R29, 0x16860 ;  /* 0x000168601d1d9836 */ /* 0x000fe20000000000 */
[C---:B------:R-:W-:Y:S01]  /*dc40*/  F2FP.F16.F32.PACK_AB R142, R53.reuse, R142 ;  /* 0x0000008e358e723e */ /* 0x040fe200000000ff */
[----:B------:R-:W-:Y:S01]  /*dc50*/  FADD.FTZ R3, R53, R28 ;  /* 0x0000001c35037221 */ /* 0x000fe20000010000 */
[----:B------:R-:W-:Y:S01]  /*dc60*/  FFMA.FTZ R28, R25, R2, R8 ;  /* 0x00000002191c7223 */ /* 0x000fe20000010008 */
[----:B------:R-:W2:Y:S01]  /*dc70*/  MUFU.EX2 R145, R145 ;  /* 0x0000009100917308 */ /* 0x000ea20000000800 */
[----:B------:R-:W-:Y:S01]  /*dc80*/  FFMA.FTZ R2, R30, UR10, -R44 ;  /* 0x0000000a1e027c23 */ /* 0x000fe2000801082c */
[----:B------:R-:W-:Y:S01]  /*dc90*/  FADD.FTZ R46, R136, R3 ;  /* 0x00000003882e7221 */ /* 0x000fe20000010000 */
[----:B------:R-:W-:Y:S01]  /*dca0*/  FADD.FTZ R30, R149, R28 ;  /* 0x0000001c951e7221 */ /* 0x000fe20000010000 */
[----:B------:R-:W-:Y:S01]  /*dcb0*/  FFMA.FTZ R28, R61, UR10, -R44 ;  /* 0x0000000a3d1c7c23 */ /* 0x000fe2000801082c */
[----:B------:R-:W-:Y:S01]  /*dcc0*/  @!P1 PRMT R29, RZ, 0x654, R29 ;  /* 0x00000654ff1d9816 */ /* 0x000fe2000000001d */
[----:B------:R-:W-:Y:S01]  /*dcd0*/  FADD.FTZ R27, R57, R46 ;  /* 0x0000002e391b7221 */ /* 0x000fe20000010000 */
[----:B-1----:R-:W-:Y:S01]  /*dce0*/  FADD.FTZ R3, R151, R30 ;  /* 0x0000001e97037221 */ /* 0x002fe20000010000 */
[----:B------:R-:W1:Y:S01]  /*dcf0*/  MUFU.EX2 R24, R24 ;  /* 0x0000001800187308 */ /* 0x000e620000000800 */
[----:B------:R3:W-:Y:S01]  /*dd00*/  @!P1 SYNCS.ARRIVE.TRANS64.RED.A1T0 RZ, [R29+URZ], RZ ;  /* 0x000000ff1dff99a7 */ /* 0x0007e2000810043f */
[----:B------:R-:W-:Y:S01]  /*dd10*/  FADD.FTZ R30, R138, R27 ;  /* 0x0000001b8a1e7221 */ /* 0x000fe20000010000 */
[----:B0-----:R-:W-:Y:S01]  /*dd20*/  FADD.FTZ R46, R14, R3 ;  /* 0x000000030e2e7221 */ /* 0x001fe20000010000 */
[----:B------:R-:W-:Y:S01]  /*dd30*/  F2FP.F16.F32.PACK_AB R149, R149, R8 ;  /* 0x000000089595723e */ /* 0x000fe200000000ff */
[-C--:B------:R-:W-:Y:S01]  /*dd40*/  FMUL.FTZ R94, R94, R25.reuse ;  /* 0x000000195e5e7220 */ /* 0x080fe20000410000 */
[----:B------:R-:W-:Y:S01]  /*dd50*/  FADD.FTZ R27, R51, R30 ;  /* 0x0000001e331b7221 */ /* 0x000fe20000010000 */
[----:B------:R-:W-:Y:S01]  /*dd60*/  FFMA.FTZ R30, R65, UR10, -R44 ;  /* 0x0000000a411e7c23 */ /* 0x000fe2000801082c */
[----:B------:R-:W0:Y:S01]  /*dd70*/  MUFU.EX2 R147, R147 ;  /* 0x0000009300937308 */ /* 0x000e220000000800 */
[----:B--2---:R-:W-:Y:S01]  /*dd80*/  FADD.FTZ R3, R145, R46 ;  /* 0x0000002e91037221 */ /* 0x004fe20000010000 */
[----:B------:R-:W-:Y:S01]  /*dd90*/  FADD.FTZ R48, R132, R27 ;  /* 0x0000001b84307221 */ /* 0x000fe20000010000 */
[----:B------:R-:W-:Y:S01]  /*dda0*/  F2FP.F16.F32.PACK_AB R136, R57, R136 ;  /* 0x000000883988723e */ /* 0x000fe200000000ff */
[-C--:B------:R-:W-:Y:S01]  /*ddb0*/  FMUL.FTZ R95, R95, R25.reuse ;  /* 0x000000195f5f7220 */ /* 0x080fe20000410000 */
[----:B------:R-:W-:Y:S01]  /*ddc0*/  F2FP.F16.F32.PACK_AB R138, R51, R138 ;  /* 0x0000008a338a723e */ /* 0x000fe200000000ff */
[C---:B------:R-:W-:Y:S01]  /*ddd0*/  FADD.FTZ R27, R67.reuse, R48 ;  /* 0x00000030431b7221 */ /* 0x040fe20000010000 */
[----:B------:R-:W-:Y:S01]  /*dde0*/  F2FP.F16.F32.PACK_AB R132, R67, R132 ;  /* 0x000000844384723e */ /* 0x000fe200000000ff */
[----:B------:R-:W2:Y:S01]  /*ddf0*/  MUFU.EX2 R38, R38 ;  /* 0x0000002600267308 */ /* 0x000ea20000000800 */
[----:B-1----:R-:W-:Y:S01]  /*de00*/  FADD.FTZ R46, R24, R3 ;  /* 0x00000003182e7221 */ /* 0x002fe20000010000 */
[----:B------:R-:W-:Y:S01]  /*de10*/  FADD.FTZ R48, R134, R27 ;  /* 0x0000001b86307221 */ /* 0x000fe20000010000 */
[C---:B------:R-:W-:Y:S01]  /*de20*/  F2FP.F16.F32.PACK_AB R134, R77.reuse, R134 ;  /* 0x000000864d86723e */ /* 0x040fe200000000ff */
[----:B------:R-:W-:Y:S01]  /*de30*/  FMUL.FTZ R98, R98, R25 ;  /* 0x0000001962627220 */ /* 0x000fe20000410000 */
[----:B------:R-:W-:Y:S01]  /*de40*/  F2FP.F16.F32.PACK_AB R151, R14, R151 ;  /* 0x000000970e97723e */ /* 0x000fe200000000ff */
[----:B------:R-:W-:Y:S01]  /*de50*/  FADD.FTZ R27, R77, R48 ;  /* 0x000000304d1b7221 */ /* 0x000fe20000010000 */
[----:B------:R-:W-:Y:S01]  /*de60*/  F2FP.F16.F32.PACK_AB R145, R24, R145 ;  /* 0x000000911891723e */ /* 0x000fe200000000ff */
[----:B------:R-:W1:Y:S01]  /*de70*/  MUFU.EX2 R141, R141 ;  /* 0x0000008d008d7308 */ /* 0x000e620000000800 */
[----:B0-----:R-:W-:Y:S01]  /*de80*/  FADD.FTZ R3, R147, R46 ;  /* 0x0000002e93037221 */ /* 0x001fe20000010000 */
[-C--:B------:R-:W-:Y:S01]  /*de90*/  FMUL.FTZ R99, R99, R25.reuse ;  /* 0x0000001963637220 */ /* 0x080fe20000410000 */
[-C--:B------:R-:W-:Y:S01]  /*dea0*/  FMUL.FTZ R102, R102, R25.reuse ;  /* 0x0000001966667220 */ /* 0x080fe20000410000 */
[-C--:B------:R-:W-:Y:S01]  /*deb0*/  FMUL.FTZ R103, R103, R25.reuse ;  /* 0x0000001967677220 */ /* 0x080fe20000410000 */
[-C--:B------:R-:W-:Y:S01]  /*dec0*/  FMUL.FTZ R106, R106, R25.reuse ;  /* 0x000000196a6a7220 */ /* 0x080fe20000410000 */
[-C--:B------:R-:W-:Y:S01]  /*ded0*/  FMUL.FTZ R107, R107, R25.reuse ;  /* 0x000000196b6b7220 */ /* 0x080fe20000410000 */
[----:B------:R-:W-:Y:S01]  /*dee0*/  FMUL.FTZ R110, R110, R25 ;  /* 0x000000196e6e7220 */ /* 0x000fe20000410000 */
[----:B------:R-:W0:Y:S01]  /*def0*/  MUFU.EX2 R42, R42 ;  /* 0x0000002a002a7308 */ /* 0x000e220000000800 */
[C---:B--2---:R-:W-:Y:S01]  /*df00*/  FADD.FTZ R46, R38.reuse, R3 ;  /* 0x00000003262e7221 */ /* 0x044fe20000010000 */
[----:B------:R-:W-:Y:S01]  /*df10*/  F2FP.F16.F32.PACK_AB R147, R38, R147 ;  /* 0x000000932693723e */ /* 0x000fe200000000ff */
[-C--:B------:R-:W-:Y:S01]  /*df20*/  FMUL.FTZ R111, R111, R25.reuse ;  /* 0x000000196f6f7220 */ /* 0x080fe20000410000 */
[-C--:B------:R-:W-:Y:S01]  /*df30*/  FMUL.FTZ R114, R114, R25.reuse ;  /* 0x0000001972727220 */ /* 0x080fe20000410000 */
[-C--:B------:R-:W-:Y:S01]  /*df40*/  FMUL.FTZ R115, R115, R25.reuse ;  /* 0x0000001973737220 */ /* 0x080fe20000410000 */
[-C--:B------:R-:W-:Y:S01]  /*df50*/  FMUL.FTZ R118, R118, R25.reuse ;  /* 0x0000001976767220 */ /* 0x080fe20000410000 */
[----:B------:R-:W-:Y:S01]  /*df60*/  FMUL.FTZ R119, R119, R25 ;  /* 0x0000001977777220 */ /* 0x000fe20000410000 */
[----:B------:R-:W2:Y:S01]  /*df70*/  MUFU.EX2 R143, R143 ;  /* 0x0000008f008f7308 */ /* 0x000ea20000000800 */
[----:B-1----:R-:W-:Y:S01]  /*df80*/  FADD.FTZ R3, R141, R46 ;  /* 0x0000002e8d037221 */ /* 0x002fe20000010000 */
[----:B------:R-:W-:Y:S01]  /*df90*/  FADD.FTZ R46, R128, R27 ;  /* 0x0000001b802e7221 */ /* 0x000fe20000010000 */
[----:B------:R-:W-:Y:S01]  /*dfa0*/  F2FP.F16.F32.PACK_AB R128, R63, R128 ;  /* 0x000000803f80723e */ /* 0x000fe200000000ff */
[----:B------:R-:W-:-:S02]  /*dfb0*/  IMAD.MOV.U32 R8, RZ, RZ, R7 ;  /* 0x000000ffff087224 */ /* 0x000fc400078e0007 */
[----:B------:R-:W-:Y:S02]  /*dfc0*/  FADD.FTZ R27, R63, R46 ;  /* 0x0000002e3f1b7221 */ /* 0x000fe40000010000 */
[----:B------:R-:W1:Y:S01]  /*dfd0*/  MUFU.EX2 R12, R12 ;  /* 0x0000000c000c7308 */ /* 0x000e620000000800 */
[----:B0-----:R-:W-:Y:S01]  /*dfe0*/  FADD.FTZ R44, R42, R3 ;  /* 0x000000032a2c7221 */ /* 0x001fe20000010000 */
[----:B------:R-:W-:Y:S01]  /*dff0*/  FADD.FTZ R46, R130, R27 ;  /* 0x0000001b822e7221 */ /* 0x000fe20000010000 */
[C---:B------:R-:W-:Y:S02]  /*e000*/  F2FP.F16.F32.PACK_AB R130, R79.reuse, R130 ;  /* 0x000000824f82723e */ /* 0x040fe400000000ff */
[----:B------:R-:W-:Y:S01]  /*e010*/  F2FP.F16.F32.PACK_AB R141, R42, R141 ;  /* 0x0000008d2a8d723e */ /* 0x000fe200000000ff */
[----:B------:R-:W-:Y:S02]  /*e020*/  FADD.FTZ R21, R79, R46 ;  /* 0x0000002e4f157221 */ /* 0x000fe40000010000 */
[----:B------:R-:W0:Y:S01]  /*e030*/  MUFU.EX2 R137, R137 ;  /* 0x0000008900897308 */ /* 0x000e220000000800 */
[----:B--2---:R-:W-:Y:S01]  /*e040*/  FADD.FTZ R3, R143, R44 ;  /* 0x0000002c8f037221 */ /* 0x004fe20000010000 */
[----:B------:R-:W-:Y:S01]  /*e050*/  FADD.FTZ R46, R124, R21 ;  /* 0x000000157c2e7221 */ /* 0x000fe20000010000 */
[----:B------:R-:W-:-:S03]  /*e060*/  F2FP.F16.F32.PACK_AB R124, R81, R124 ;  /* 0x0000007c517c723e */ /* 0x000fc600000000ff */
[----:B------:R-:W-:Y:S02]  /*e070*/  FADD.FTZ R21, R81, R46 ;  /* 0x0000002e51157221 */ /* 0x000fe40000010000 */
[----:B------:R-:W2:Y:S01]  /*e080*/  MUFU.EX2 R20, R20 ;  /* 0x0000001400147308 */ /* 0x000ea20000000800 */
[----:B-1----:R-:W-:Y:S01]  /*e090*/  FADD.FTZ R44, R12, R3 ;  /* 0x000000030c2c7221 */ /* 0x002fe20000010000 */
[----:B------:R-:W-:Y:S01]  /*e0a0*/  FADD.FTZ R46, R126, R21 ;  /* 0x000000157e2e7221 */ /* 0x000fe20000010000 */
[C---:B------:R-:W-:Y:S02]  /*e0b0*/  F2FP.F16.F32.PACK_AB R126, R75.reuse, R126 ;  /* 0x0000007e4b7e723e */ /* 0x040fe400000000ff */
[----:B------:R-:W-:Y:S01]  /*e0c0*/  F2FP.F16.F32.PACK_AB R143, R12, R143 ;  /* 0x0000008f0c8f723e */ /* 0x000fe200000000ff */
[----:B------:R-:W-:Y:S02]  /*e0d0*/  FADD.FTZ R21, R75, R46 ;  /* 0x0000002e4b157221 */ /* 0x000fe40000010000 */
[----:B------:R-:W1:Y:S01]  /*e0e0*/  MUFU.EX2 R139, R139 ;  /* 0x0000008b008b7308 */ /* 0x000e620000000800 */
[----:B0-----:R-:W-:Y:S01]  /*e0f0*/  FADD.FTZ R3, R137, R44 ;  /* 0x0000002c89037221 */ /* 0x001fe20000010000 */
[----:B------:R-:W-:Y:S01]  /*e100*/  FADD.FTZ R46, R120, R21 ;  /* 0x00000015782e7221 */ /* 0x000fe20000010000 */
[----:B------:R-:W-:-:S03]  /*e110*/  F2FP.F16.F32.PACK_AB R120, R87, R120 ;  /* 0x000000785778723e */ /* 0x000fc600000000ff */
[----:B------:R-:W-:Y:S02]  /*e120*/  FADD.FTZ R21, R87, R46 ;  /* 0x0000002e57157221 */ /* 0x000fe40000010000 */
[----:B------:R-:W0:Y:S01]  /*e130*/  MUFU.EX2 R133, R133 ;  /* 0x0000008500857308 */ /* 0x000e220000000800 */
[----:B--2---:R-:W-:Y:S01]  /*e140*/  FADD.FTZ R44, R20, R3 ;  /* 0x00000003142c7221 */ /* 0x004fe20000010000 */
[----:B------:R-:W-:Y:S01]  /*e150*/  FADD.FTZ R46, R122, R21 ;  /* 0x000000157a2e7221 */ /* 0x000fe20000010000 */
[----:B------:R-:W-:Y:S02]  /*e160*/  F2FP.F16.F32.PACK_AB R122, R85, R122 ;  /* 0x0000007a557a723e */ /* 0x000fe400000000ff */
[----:B------:R-:W-:-:S03]  /*e170*/  F2FP.F16.F32.PACK_AB R137, R20, R137 ;  /* 0x000000891489723e */ /* 0x000fc600000000ff */
[----:B------:R-:W2:Y:S01]  /*e180*/  MUFU.EX2 R26, R26 ;  /* 0x0000001a001a7308 */ /* 0x000ea20000000800 */
[----:B-1----:R-:W-:Y:S01]  /*e190*/  FADD.FTZ R3, R139, R44 ;  /* 0x0000002c8b037221 */ /* 0x002fe20000010000 */
[----:B------:R-:W-:-:S03]  /*e1a0*/  F2FP.F16.F32.PACK_AB R139, R10, R139 ;  /* 0x0000008b0a8b723e */ /* 0x000fc600000000ff */
[----:B------:R-:W-:Y:S01]  /*e1b0*/  FADD.FTZ R44, R10, R3 ;  /* 0x000000030a2c7221 */ /* 0x000fe20000010000 */
[----:B------:R-:W-:Y:S02]  /*e1c0*/  IMAD.MOV.U32 R10, RZ, RZ, R6 ;  /* 0x000000ffff0a7224 */ /* 0x000fe400078e0006 */
[----:B------:R-:W1:Y:S01]  /*e1d0*/  MUFU.EX2 R135, R135 ;  /* 0x0000008700877308 */ /* 0x000e620000000800 */
[----:B0-----:R-:W-:-:S07]  /*e1e0*/  FADD.FTZ R3, R133, R44 ;  /* 0x0000002c85037221 */ /* 0x001fce0000010000 */
[----:B------:R-:W0:Y:S01]  /*e1f0*/  MUFU.EX2 R2, R2 ;  /* 0x0000000200027308 */ /* 0x000e220000000800 */
[C---:B--2---:R-:W-:Y:S01]  /*e200*/  FADD.FTZ R44, R26.reuse, R3 ;  /* 0x000000031a2c7221 */ /* 0x044fe20000010000 */
[----:B------:R-:W-:-:S06]  /*e210*/  F2FP.F16.F32.PACK_AB R133, R26, R133 ;  /* 0x000000851a85723e */ /* 0x000fcc00000000ff */
[----:B------:R-:W2:Y:S01]  /*e220*/  MUFU.EX2 R129, R129 ;  /* 0x0000008100817308 */ /* 0x000ea20000000800 */
[----:B-1----:R-:W-:-:S07]  /*e230*/  FADD.FTZ R3, R135, R44 ;  /* 0x0000002c87037221 */ /* 0x002fce0000010000 */
[----:B------:R-:W1:Y:S01]  /*e240*/  MUFU.EX2 R28, R28 ;  /* 0x0000001c001c7308 */ /* 0x000e620000000800 */
[C---:B0-----:R-:W-:Y:S01]  /*e250*/  FADD.FTZ R44, R2.reuse, R3 ;  /* 0x00000003022c7221 */ /* 0x041fe20000010000 */
[----:B------:R-:W-:Y:S01]  /*e260*/  F2FP.F16.F32.PACK_AB R135, R2, R135 ;  /* 0x000000870287723e */ /* 0x000fe200000000ff */
[----:B------:R-:W-:-:S05]  /*e270*/  FADD.FTZ R3, R85, R46 ;  /* 0x0000002e55037221 */ /* 0x000fca0000010000 */
[----:B------:R-:W0:Y:S01]  /*e280*/  MUFU.EX2 R131, R131 ;  /* 0x0000008300837308 */ /* 0x000e220000000800 */
[----:B--2---:R-:W-:-:S07]  /*e290*/  FADD.FTZ R21, R129, R44 ;  /* 0x0000002c81157221 */ /* 0x004fce0000010000 */
[----:B------:R-:W2:Y:S01]  /*e2a0*/  MUFU.EX2 R30, R30 ;  /* 0x0000001e001e7308 */ /* 0x000ea20000000800 */
[C---:B-1----:R-:W-:Y:S01]  /*e2b0*/  FADD.FTZ R44, R28.reuse, R21 ;  /* 0x000000151c2c7221 */ /* 0x042fe20000010000 */
[----:B------:R-:W-:-:S06]  /*e2c0*/  F2FP.F16.F32.PACK_AB R129, R28, R129 ;  /* 0x000000811c81723e */ /* 0x000fcc00000000ff */
[----:B------:R-:W-:Y:S01]  /*e2d0*/  MUFU.EX2 R32, R32 ;  /* 0x0000002000207308 */ /* 0x000fe20000000800 */
[----:B0-----:R-:W-:-:S07]  /*e2e0*/  FADD.FTZ R21, R131, R44 ;  /* 0x0000002c83157221 */ /* 0x001fce0000010000 */
[----:B------:R-:W0:Y:S01]  /*e2f0*/  MUFU.EX2 R69, R69 ;  /* 0x0000004500457308 */ /* 0x000e220000000800 */
[C---:B--2---:R-:W-:Y:S01]  /*e300*/  FADD.FTZ R21, R30.reuse, R21 ;  /* 0x000000151e157221 */ /* 0x044fe20000010000 */
[----:B------:R-:W-:-:S06]  /*e310*/  F2FP.F16.F32.PACK_AB R131, R30, R131 ;  /* 0x000000831e83723e */ /* 0x000fcc00000000ff */
[----:B------:R-:W-:Y:S08]  /*e320*/  MUFU.EX2 R71, R71 ;  /* 0x0000004700477308 */ /* 0x000ff00000000800 */
[----:B------:R-:W1:Y:S01]  /*e330*/  MUFU.EX2 R73, R73 ;  /* 0x0000004900497308 */ /* 0x000e620000000800 */
[----:B0-----:R-:W-:-:S07]  /*e340*/  F2FP.F16.F32.PACK_AB R125, R69, R32 ;  /* 0x00000020457d723e */ /* 0x001fce00000000ff */
[----:B------:R0:W2:Y:S08]  /*e350*/  MUFU.EX2 R121, R34 ;  /* 0x0000002200797308 */ /* 0x0000b00000000800 */
[----:B------:R-:W4:Y:S01]  /*e360*/  MUFU.EX2 R78, R78 ;  /* 0x0000004e004e7308 */ /* 0x000f220000000800 */
[----:B0-----:R-:W-:Y:S01]  /*e370*/  FADD.FTZ R34, R32, R21 ;  /* 0x0000001520227221 */ /* 0x001fe20000010000 */
[----:B-1----:R-:W-:-:S03]  /*e380*/  F2FP.F16.F32.PACK_AB R127, R73, R71 ;  /* 0x00000047497f723e */ /* 0x002fc600000000ff */
[----:B------:R-:W-:-:S03]  /*e390*/  FADD.FTZ R34, R69, R34 ;  /* 0x0000002245227221 */ /* 0x000fc60000010000 */
[----:B------:R-:W0:Y:S01]  /*e3a0*/  MUFU.EX2 R123, R36 ;  /* 0x00000024007b7308 */ /* 0x000e220000000800 */
[----:B------:R-:W-:-:S04]  /*e3b0*/  FADD.FTZ R34, R71, R34 ;  /* 0x0000002247227221 */ /* 0x000fc80000010000 */
[----:B------:R-:W-:-:S03]  /*e3c0*/  FADD.FTZ R34, R73, R34 ;  /* 0x0000002249227221 */ /* 0x000fc60000010000 */
[----:B------:R-:W1:Y:S01]  /*e3d0*/  MUFU.EX2 R40, R40 ;  /* 0x0000002800287308 */ /* 0x000e620000000800 */
[----:B--2---:R-:W-:Y:S01]  /*e3e0*/  FADD.FTZ R34, R121, R34 ;  /* 0x0000002279227221 */ /* 0x004fe20000010000 */
[----:B----4-:R-:W-:-:S03]  /*e3f0*/  F2FP.F16.F32.PACK_AB R121, R78, R121 ;  /* 0x000000794e79723e */ /* 0x010fc600000000ff */
[----:B------:R-:W-:-:S04]  /*e400*/  FADD.FTZ R34, R78, R34 ;  /* 0x000000224e227221 */ /* 0x000fc80000010000 */
[----:B0-----:R-:W-:-:S04]  /*e410*/  FADD.FTZ R34, R123, R34 ;  /* 0x000000227b227221 */ /* 0x001fc80000010000 */
[C---:B-1----:R-:W-:Y:S01]  /*e420*/  FADD.FTZ R2, R40.reuse, R34 ;  /* 0x0000002228027221 */ /* 0x042fe20000010000 */
[----:B------:R-:W-:Y:S01]  /*e430*/  F2FP.F16.F32.PACK_AB R123, R40, R123 ;  /* 0x0000007b287b723e */ /* 0x000fe200000000ff */
[----:B---3--:R-:W-:Y:S06]  /*e440*/  @P2 BRA `(.L_x_915) ;  /* 0xffffffc800dc2947 */ /* 0x008fec000383ffff */
.L_x_898:
[----:B------:R-:W-:Y:S06]  /*e450*/  BAR.ARV 0x8, 0x1a0 ;  /* 0x0206800000007b1d */ /* 0x000fec0000002000 */
[----:B------:R-:W-:Y:S05]  /*e460*/  @!P0 BRA `(.L_x_916) ;  /* 0x0000000000048947 */ /* 0x000fea0003800000 */
[----:B------:R-:W-:Y:S01]  /*e470*/  BPT.TRAP 0x1 ;  /* 0x000000040000795c */ /* 0x000fe20000300000 */
.L_x_916:
[----:B------:R-:W-:Y:S01]  /*e480*/  ULEA UR5, UR39, UR45, 0x3 ;  /* 0x0000002d27057291 */ /* 0x000fe2000f8e183f */
[----:B------:R-:W-:-:S05]  /*e490*/  IMAD.U32 R0, RZ, RZ, UR38 ;  /* 0x00000026ff007e24 */ /* 0x000fca000f8e00ff */
[----:B------:R-:W-:-:S04]  /*e4a0*/  SHF.L.U32 R0, R0, 0x1f, RZ ;  /* 0x0000001f00007819 */ /* 0x000fc800000006ff */
[----:B------:R0:W1:Y:S01]  /*e4b0*/  SYNCS.PHASECHK.TRANS64.TRYWAIT P2, [UR5+0x16850], R0 ;  /* 0x01685000ff0075a7 */ /* 0x0000620008040145 */
[----:B------:R-:W-:Y:S05]  /*e4c0*/  @!P0 BRA `(.L_x_917) ;  /* 0x0000000000048947 */ /* 0x000fea0003800000 */
[----:B------:R-:W-:Y:S01]  /*e4d0*/  BPT.TRAP 0x1 ;  /* 0x000000040000795c */ /* 0x000fe20000300000 */
.L_x_917:
[----:B-1----:R-:W-:Y:S05]  /*e4e0*/  @P2 BRA `(.L_x_918) ;  /* 0x0000000000082947 */ /* 0x002fea0003800000 */
[----:B------:R-:W1:Y:S02]  /*e4f0*/  SYNCS.PHASECHK.TRANS64.TRYWAIT P0, [UR5+0x16850], R0 ;  /* 0x01685000ff0075a7 */ /* 0x000e640008000145 */
[----:B-1----:R-:W-:Y:S05]  /*e500*/  @!P0 BRA `(.L_x_919) ;  /* 0x0000006800488947 */ /* 0x002fea0003800000 */
.L_x_918:
[----:B------:R-:W-:Y:S01]  /*e510*/  UIADD3 UR45, UR45, 0x400, URZ ;  /* 0x000004002d2d7890 */ /* 0x000fe2000fffe03f */
[----:B------:R-:W-:Y:S01]  /*e520*/  WARPGROUP.ARRIVE ;  /* 0x00000000000079c5 */ /* 0x000fe20000000000 */
[----:B------:R-:W-:Y:S01]  /*e530*/  UMOV UR7, 0x40000040 ;  /* 0x4000004000077882 */ /* 0x000fe20000000000 */
[----:B01----:R-:W0:Y:S01]  /*e540*/  SHFL.BFLY PT, R0, R3, 0x2, 0x1f ;  /* 0x0c401f0003007f89 */ /* 0x003e2200000e0000 */
[----:B------:R-:W-:Y:S01]  /*e550*/  USHF.R.U32.HI UR45, URZ, 0x4, UR45 ;  /* 0x000000043f2d7899 */ /* 0x000fe2000801162d */
[----:B------:R-:W-:Y:S01]  /*e560*/  IMAD.U32 R13, RZ, RZ, UR5 ;  /* 0x00000005ff0d7e24 */ /* 0x000fe2000f8e00ff */
[----:B------:R-:W-:Y:S01]  /*e570*/  UIADD3 UR37, UR37, 0x1, URZ ;  /* 0x0000000125257890 */ /* 0x000fe2000fffe03f */
[----:B------:R-:W1:Y:S01]  /*e580*/  SHFL.BFLY PT, R5, R2, 0x2, 0x1f ;  /* 0x0c401f0002057f89 */ /* 0x000e6200000e0000 */
[----:B------:R-:W-:Y:S01]  /*e590*/  ULOP3.LUT UR4, UR45, 0x3fff, URZ, 0xc0, !UPT ;  /* 0x00003fff2d047892 */ /* 0x000fe2000f8ec03f */
[----:B------:R-:W-:Y:S02]  /*e5a0*/  IMAD.MOV.U32 R8, RZ, RZ, RZ ;  /* 0x000000ffff087224 */ /* 0x000fe400078e00ff */
[----:B------:R-:W-:Y:S01]  /*e5b0*/  IMAD.U32 R12, RZ, RZ, UR10 ;  /* 0x0000000aff0c7e24 */ /* 0x000fe2000f8e00ff */
[----:B------:R-:W-:-:S02]  /*e5c0*/  ULEA UR4, UR39, UR4, 0xa ;  /* 0x0000000427047291 */ /* 0x000fc4000f8e503f */
[----:B------:R-:W-:-:S04]  /*e5d0*/  UIADD3 UR39, UR39, 0x1, URZ ;  /* 0x0000000127277890 */ /* 0x000fc8000fffe03f */
[----:B------:R-:W-:Y:S01]  /*e5e0*/  UISETP.NE.AND UP0, UPT, UR39, 0x2, UPT ;  /* 0x000000022700788c */ /* 0x000fe2000bf05270 */
[----:B------:R-:W-:Y:S02]  /*e5f0*/  UMOV UR6, UR4 ;  /* 0x0000000400067c82 */ /* 0x000fe40008000000 */
[----:B------:R-:W-:Y:S01]  /*e600*/  HGMMA.64x64x16.F32 R88, R148, gdesc[UR4].tnspB, R88, gsb0 ;  /* 0x40e0000494587df0 */ /* 0x000fe20008000858 */
[----:B------:R-:W-:Y:S01]  /*e610*/  UIADD3 UR6, UR4, 0x80, URZ ;  /* 0x0000008004067890 */ /* 0x000fe2000fffe03f */
[----:B------:R-:W-:Y:S01]  /*e620*/  UMOV UR7, 0x40000040 ;  /* 0x4000004000077882 */ /* 0x000fe20000000000 */
[----:B------:R-:W-:Y:S01]  /*e630*/  USEL UR39, UR39, URZ, UP0 ;  /* 0x0000003f27277287 */ /* 0x000fe20008000000 */
[----:B0-----:R-:W-:Y:S01]  /*e640*/  FADD.FTZ R0, R0, R3 ;  /* 0x0000000300007221 */ /* 0x001fe20000010000 */
[----:B------:R-:W-:Y:S02]  /*e650*/  IMAD.MOV.U32 R3, RZ, RZ, RZ ;  /* 0x000000ffff037224 */ /* 0x000fe400078e00ff */
[----:B-1----:R-:W-:Y:S01]  /*e660*/  FADD.FTZ R4, R5, R2 ;  /* 0x0000000205047221 */ /* 0x002fe20000010000 */
[----:B------:R-:W-:Y:S01]  /*e670*/  IMAD.MOV.U32 R2, RZ, RZ, -0x800000 ;  /* 0xff800000ff027424 */ /* 0x000fe200078e00ff */
[----:B------:R-:W0:Y:S04]  /*e680*/  SHFL.BFLY PT, R5, R0, 0x1, 0x1f ;  /* 0x0c201f0000057f89 */ /* 0x000e2800000e0000 */
[----:B------:R-:W1:Y:S01]  /*e690*/  SHFL.BFLY PT, R9, R4, 0x1, 0x1f ;  /* 0x0c201f0004097f89 */ /* 0x000e6200000e0000 */
[----:B0-----:R-:W-:Y:S01]  /*e6a0*/  FADD.FTZ R10, R0, R5 ;  /* 0x00000005000a7221 */ /* 0x001fe20000010000 */
[----:B------:R-:W-:-:S02]  /*e6b0*/  IMAD.MOV.U32 R0, RZ, RZ, -0x800000 ;  /* 0xff800000ff007424 */ /* 0x000fc400078e00ff */
[----:B-1----:R-:W-:Y:S02]  /*e6c0*/  FADD.FTZ R11, R4, R9 ;  /* 0x00000009040b7221 */ /* 0x002fe40000010000 */
[----:B------:R-:W-:Y:S01]  /*e6d0*/  FSETP.NE.FTZ.AND P0, PT, R10, RZ, PT ;  /* 0x000000ff0a00720b */ /* 0x000fe20003f15000 */
[----:B------:R-:W-:Y:S02]  /*e6e0*/  IMAD.U32 R4, RZ, RZ, UR10 ;  /* 0x0000000aff047e24 */ /* 0x000fe4000f8e00ff */
[----:B------:R-:W-:-:S10]  /*e6f0*/  FSETP.NE.FTZ.AND P2, PT, R11, RZ, PT ;  /* 0x000000ff0b00720b */ /* 0x000fd40003f55000 */
[----:B------:R-:W-:Y:S01]  /*e700*/  @P0 MUFU.RCP R3, R10 ;  /* 0x0000000a00030308 */ /* 0x000fe20000001000 */
[----:B------:R-:W-:Y:S02]  /*e710*/  @P0 FMUL.FTZ R4, R4, 0.69314718246459960938 ;  /* 0x3f31721804040820 */ /* 0x000fe40000410000 */
[----:B------:R-:W-:-:S05]  /*e720*/  @P2 FMUL.FTZ R12, R12, 0.69314718246459960938 ;  /* 0x3f3172180c0c2820 */ /* 0x000fca0000410000 */
[----:B------:R0:W1:Y:S08]  /*e730*/  @P0 MUFU.LG2 R5, R10 ;  /* 0x0000000a00050308 */ /* 0x0000700000000c00 */
[----:B------:R-:W2:Y:S01]  /*e740*/  @P2 MUFU.LG2 R9, R11 ;  /* 0x0000000b00092308 */ /* 0x000ea20000000c00 */
[----:B0-----:R-:W-:-:S05]  /*e750*/  @!P1 VIADD R10, R13, 0x16860 ;  /* 0x000168600d0a9836 */ /* 0x001fca0000000000 */
[----:B------:R-:W-:Y:S02]  /*e760*/  @!P1 PRMT R10, RZ, 0x654, R10 ;  /* 0x00000654ff0a9816 */ /* 0x000fe4000000000a */
[----:B------:R-:W0:Y:S01]  /*e770*/  @P2 MUFU.RCP R8, R11 ;  /* 0x0000000b00082308 */ /* 0x000e220000001000 */
[----:B------:R-:W-:Y:S02]  /*e780*/  WARPGROUP.DEPBAR.LE gsb0, 0x0 ;  /* 0x00008000000079c5 */ /* 0x000fe40000010000 */
[----:B------:R-:W-:Y:S01]  /*e790*/  WARPGROUP.ARRIVE ;  /* 0x00000000000079c5 */ /* 0x000fe20000000000 */
[----:B-1----:R-:W-:-:S04]  /*e7a0*/  @P0 FMUL.FTZ R5, R5, 0.69314718246459960938 ;  /* 0x3f31721805050820 */ /* 0x002fc80000410000 */
[----:B------:R-:W-:Y:S01]  /*e7b0*/  @P0 FFMA.FTZ R2, R4, R7, R5 ;  /* 0x0000000704020223 */ /* 0x000fe20000010005 */
[----:B------:R-:W-:Y:S01]  /*e7c0*/  HGMMA.64x64x16.F32 R88, R144, gdesc[UR4].tnspB, R88, gsb0 ;  /* 0x40e0000490587df0 */ /* 0x000fe20008000858 */
[----:B------:R-:W-:Y:S01]  /*e7d0*/  UIADD3 UR6, UR4, 0x100, URZ ;  /* 0x0000010004067890 */ /* 0x000fe2000fffe03f */
[----:B--2---:R-:W-:Y:S01]  /*e7e0*/  @P2 FMUL.FTZ R9, R9, 0.69314718246459960938 ;  /* 0x3f31721809092820 */ /* 0x004fe20000410000 */
[----:B------:R-:W-:Y:S01]  /*e7f0*/  UMOV UR7, 0x40000040 ;  /* 0x4000004000077882 */ /* 0x000fe20000000000 */
[----:B------:R-:W-:Y:S02]  /*e800*/  PLOP3.LUT P0, PT, PT, PT, PT, 0x8, 0x0 ;  /* 0x000000000000781c */ /* 0x000fe40003f0e170 */
        /* <DEDUP_REMOVED lines=50> */
[-C--:B0-----:R-:W-:Y:S01]  /*eb30*/  FMUL.FTZ R90, R90, R8.reuse ;  /* 0x000000085a5a7220 */ /* 0x081fe20000410000 */
        /* <DEDUP_REMOVED lines=14> */
[----:B-1----:R-:W-:-:S07]  /*ec20*/  FMUL.FTZ R119, R119, R8 ;  /* 0x0000000877777220 */ /* 0x002fce0000410000 */
.L_x_849:
[----:B------:R-:W0:Y:S01]  /*ec30*/  S2R R4, SR_CgaCtaId ;  /* 0x0000000000047919 */ /* 0x000e220000008800 */
[----:B------:R-:W-:Y:S01]  /*ec40*/  MOV R3, 0x400 ;  /* 0x0000040000037802 */ /* 0x000fe20000000f00 */
[----:B------:R-:W-:Y:S01]  /*ec50*/  BSSY B0, `(.L_x_920) ;  /* 0x000018e000007945 */ /* 0x000fe20003800000 */
[----:B------:R-:W-:Y:S02]  /*ec60*/  BAR.SYNC.DEFER_BLOCKING 0x5, 0x1a0 ;  /* 0x0146800000007b1d */ /* 0x000fe40000010000 */
[----:B0-----:R-:W-:-:S05]  /*ec70*/  LEA R3, R4, R3, 0x18 ;  /* 0x0000000304037211 */ /* 0x001fca00078ec0ff */
[----:B------:R-:W0:Y:S02]  /*ec80*/  LDS.128 R152, [R3+0x168d0] ;  /* 0x0168d00003987984 */ /* 0x000e240000000c00 */
[----:B0-----:R-:W-:Y:S02]  /*ec90*/  R2UR UR6, R154 ;  /* 0x000000009a0672ca */ /* 0x001fe400000e0000 */
[----:B------:R-:W-:Y:S01]  /*eca0*/  R2UR UR5, R155 ;  /* 0x000000009b0572ca */ /* 0x000fe200000e0000 */
[----:B------:R-:W-:Y:S06]  /*ecb0*/  BAR.ARV 0x4, 0x1a0 ;  /* 0x0106800000007b1d */ /* 0x000fec0000002000 */
[----:B------:R-:W-:Y:S08]  /*ecc0*/  @P0 BRA `(.L_x_921) ;  /* 0x0000000c00b40947 */ /* 0x000ff00003800000 */
[----:B------:R-:W2:Y:S01]  /*ecd0*/  LDL R5, [R1+0x8] ;  /* 0x0000080001057983 */ /* 0x000ea20000100800 */
[----:B------:R-:W-:Y:S01]  /*ece0*/  ULDC.64 UR8, c[0x0][0xbd8] ;  /* 0x0002f60000087ab9 */ /* 0x000fe20000000a00 */
[----:B------:R-:W-:Y:S01]  /*ecf0*/  F2FP.F16.F32.PACK_AB R112, R113, R112 ;  /* 0x000000707170723e */ /* 0x000fe200000000ff */
[----:B------:R-:W-:Y:S01]  /*ed00*/  UISETP.NE.U32.AND UP0, UPT, UR8, URZ, UPT ;  /* 0x0000003f0800728c */ /* 0x000fe2000bf05070 */
[----:B------:R-:W0:Y:S01]  /*ed10*/  S2R R4, SR_SWINHI ;  /* 0x0000000000047919 */ /* 0x000e220000002f00 */
[----:B------:R-:W-:Y:S02]  /*ed20*/  F2FP.F16.F32.PACK_AB R12, R12, R27 ;  /* 0x0000001b0c0c723e */ /* 0x000fe400000000ff */
[----:B------:R-:W-:Y:S01]  /*ed30*/  UISETP.NE.AND.EX UP0, UPT, UR9, URZ, UPT, UP0 ;  /* 0x0000003f0900728c */ /* 0x000fe2000bf05300 */
[----:B------:R-:W-:Y:S02]  /*ed40*/  F2FP.F16.F32.PACK_AB R13, R13, R106 ;  /* 0x0000006a0d0d723e */ /* 0x000fe400000000ff */
[----:B------:R-:W-:Y:S01]  /*ed50*/  ULDC.64 UR8, c[0x0][0xbd8] ;  /* 0x0002f60000087ab9 */ /* 0x000fe20000000a00 */
[----:B------:R-:W-:Y:S01]  /*ed60*/  F2FP.F16.F32.PACK_AB R14, R14, R25 ;  /* 0x000000190e0e723e */ /* 0x000fe200000000ff */
[----:B------:R-:W-:Y:S01]  /*ed70*/  UIMAD.WIDE UR8, UR42, 0x4, UR8 ;  /* 0x000000042a0878a5 */ /* 0x000fe2000f8e0208 */
[----:B------:R-:W-:-:S02]  /*ed80*/  F2FP.F16.F32.PACK_AB R15, R15, R110 ;  /* 0x0000006e0f0f723e */ /* 0x000fc400000000ff */
[----:B------:R-:W-:Y:S02]  /*ed90*/  F2FP.F16.F32.PACK_AB R113, R115, R114 ;  /* 0x000000727371723e */ /* 0x000fe400000000ff */
[----:B------:R-:W-:Y:S01]  /*eda0*/  F2FP.F16.F32.PACK_AB R114, R117, R116 ;  /* 0x000000747572723e */ /* 0x000fe200000000ff */
[----:B------:R-:W-:Y:S01]  /*edb0*/  IMAD.U32 R25, RZ, RZ, UR9 ;  /* 0x00000009ff197e24 */ /* 0x000fe2000f8e00ff */
[----:B------:R-:W-:Y:S02]  /*edc0*/  F2FP.F16.F32.PACK_AB R115, R119, R118 ;  /* 0x000000767773723e */ /* 0x000fe400000000ff */
[----:B------:R-:W-:Y:S02]  /*edd0*/  MOV R20, R3 ;  /* 0x0000000300147202 */ /* 0x000fe40000000f00 */
[----:B0-----:R-:W-:Y:S01]  /*ede0*/  MOV R21, R4 ;  /* 0x0000000400157202 */ /* 0x001fe20000000f00 */
[----:B------:R-:W0:Y:S08]  /*edf0*/  LDC R18, c[0x0][0xa88] ;  /* 0x0002a200ff127b82 */ /* 0x000e300000000800 */
        /* <DEDUP_REMOVED lines=16> */
[--C-:B------:R-:W-:Y:S01]  /*ef00*/  IMAD.X R11, RZ, RZ, R5.reuse, P2 ;  /* 0x000000ffff0b7224 */ /* 0x100fe200010e0605 */
[----:B------:R-:W-:Y:S01]  /*ef10*/  LOP3.LUT R4, R7, R4, RZ, 0x3c, !PT ;  /* 0x0000000407047212 */ /* 0x000fe200078e3cff */
[----:B------:R-:W-:Y:S01]  /*ef20*/  IMAD.X R7, RZ, RZ, R5, P0 ;  /* 0x000000ffff077224 */ /* 0x000fe200000e0605 */
[----:B------:R-:W-:-:S02]  /*ef30*/  LOP3.LUT R6, R6, R17, RZ, 0x3c, !PT ;  /* 0x0000001106067212 */ /* 0x000fc400078e3cff */
[----:B------:R-:W-:Y:S02]  /*ef40*/  MOV R28, R8 ;  /* 0x00000008001c7202 */ /* 0x000fe40000000f00 */
[----:B------:R-:W-:Y:S02]  /*ef50*/  MOV R29, R10 ;  /* 0x0000000a001d7202 */ /* 0x000fe40000000f00 */
[----:B------:R-:W-:Y:S02]  /*ef60*/  MOV R30, R4 ;  /* 0x00000004001e7202 */ /* 0x000fe40000000f00 */
[----:B------:R-:W-:Y:S02]  /*ef70*/  MOV R26, R6 ;  /* 0x00000006001a7202 */ /* 0x000fe40000000f00 */
[----:B------:R-:W-:Y:S01]  /*ef80*/  F2FP.F16.F32.PACK_AB R8, R89, R24 ;  /* 0x000000185908723e */ /* 0x000fe200000000ff */
[----:B------:R-:W-:Y:S01]  /*ef90*/  IMAD.U32 R24, RZ, RZ, UR8 ;  /* 0x00000008ff187e24 */ /* 0x000fe2000f8e00ff */
[----:B------:R-:W-:Y:S01]  /*efa0*/  F2FP.F16.F32.PACK_AB R9, R91, R90 ;  /* 0x0000005a5b09723e */ /* 0x000fe200000000ff */
[----:B------:R-:W-:Y:S01]  /*efb0*/  ULDC.64 UR8, c[0x0][0xbe0] ;  /* 0x0002f80000087ab9 */ /* 0x000fe20000000a00 */
[----:B------:R-:W-:-:S02]  /*efc0*/  F2FP.F16.F32.PACK_AB R10, R93, R92 ;  /* 0x0000005c5d0a723e */ /* 0x000fc400000000ff */
[----:B------:R-:W-:Y:S02]  /*efd0*/  F2FP.F16.F32.PACK_AB R11, R95, R94 ;  /* 0x0000005e5f0b723e */ /* 0x000fe400000000ff */
[----:B------:R-:W-:Y:S02]  /*efe0*/  F2FP.F16.F32.PACK_AB R4, R97, R96 ;  /* 0x000000606104723e */ /* 0x000fe400000000ff */
[----:B------:R-:W-:Y:S01]  /*eff0*/  F2FP.F16.F32.PACK_AB R5, R99, R98 ;  /* 0x000000626305723e */ /* 0x000fe200000000ff */
[----:B------:R-:W-:Y:S01]  /*f000*/  STSM.16.M88.4 [R30], R8 ;  /* 0x000000081e007844 */ /* 0x000fe20000000200 */
[----:B------:R-:W-:Y:S02]  /*f010*/  F2FP.F16.F32.PACK_AB R6, R101, R100 ;  /* 0x000000646506723e */ /* 0x000fe400000000ff */
[----:B------:R-:W-:Y:S02]  /*f020*/  F2FP.F16.F32.PACK_AB R7, R103, R102 ;  /* 0x000000666707723e */ /* 0x000fe400000000ff */
[----:B------:R-:W-:-:S03]  /*f030*/  PLOP3.LUT P0, PT, PT, PT, UP0, 0x80, 0x0 ;  /* 0x000000000000781c */ /* 0x000fc60003f0f008 */
[----:B------:R1:W-:Y:S04]  /*f040*/  STSM.16.M88.4 [R29], R4 ;  /* 0x000000041d007844 */ /* 0x0003e80000000200 */
[----:B------:R2:W-:Y:S04]  /*f050*/  STSM.16.M88.4 [R28], R12 ;  /* 0x0000000c1c007844 */ /* 0x0005e80000000200 */
[----:B------:R2:W-:Y:S01]  /*f060*/  STSM.16.M88.4 [R26], R112 ;  /* 0x000000701a007844 */ /* 0x0005e20000000200 */
[----:B------:R-:W-:Y:S01]  /*f070*/  UISETP.NE.U32.AND UP1, UPT, UR8, URZ, UPT ;  /* 0x0000003f0800728c */ /* 0x000fe2000bf25070 */
[----:B------:R-:W-:Y:S03]  /*f080*/  BAR.SYNC.DEFER_BLOCKING 0x1, 0x180 ;  /* 0x0046000000007b1d */ /* 0x000fe60000010000 */
[----:B------:R-:W-:-:S06]  /*f090*/  UISETP.NE.AND.EX UP1, UPT, UR9, URZ, UPT, UP1 ;  /* 0x0000003f0900728c */ /* 0x000fcc000bf25310 */
[----:B------:R-:W-:-:S05]  /*f0a0*/  PLOP3.LUT P1, PT, PT, PT, UP1, 0x80, 0x0 ;  /* 0x000000000000781c */ /* 0x000fca0003f2f018 */
[----:B------:R-:W-:Y:S02]  /*f0b0*/  @UP1 ULDC.64 UR8, c[0x0][0xbe0] ;  /* 0x0002f80000081ab9 */ /* 0x000fe40000000a00 */
[----:B------:R-:W-:-:S06]  /*f0c0*/  @UP1 UIMAD.WIDE UR8, UR42, 0x4, UR8 ;  /* 0x000000042a0818a5 */ /* 0x000fcc000f8e0208 */
[----:B-1----:R-:W-:Y:S02]  /*f0d0*/  IMAD.U32 R4, RZ, RZ, UR8 ;  /* 0x00000008ff047e24 */ /* 0x002fe4000f8e00ff */
[----:B------:R-:W-:Y:S01]  /*f0e0*/  IMAD.U32 R5, RZ, RZ, UR9 ;  /* 0x00000009ff057e24 */ /* 0x000fe2000f8e00ff */
[----:B------:R-:W3:Y:S01]  /*f0f0*/  @P0 LDG.E R17, desc[UR46][R24.64] ;  /* 0x0000002e18110981 */ /* 0x000ee2000c1e1900 */
[----:B------:R-:W-:-:S03]  /*f100*/  UMOV UR4, URZ ;  /* 0x0000003f00047c82 */ /* 0x000fc60008000000 */
[----:B0-----:R2:W5:Y:S01]  /*f110*/  @P1 LDG.E R18, desc[UR46][R4.64] ;  /* 0x0000002e04121981 */ /* 0x001562000c1e1900 */
[----:B---3--:R-:W-:Y:S01]  /*f120*/  @P0 R2UR UR4, R17 ;  /* 0x00000000110402ca */ /* 0x008fe200000e0000 */
[----:B--2---:R-:W-:-:S14]  /*f130*/  @P1 BRA `(.L_x_922) ;  /* 0x0000000000101947 */ /* 0x004fdc0003800000 */
[----:B------:R-:W-:Y:S05]  /*f140*/  @!P0 BRA `(.L_x_922) ;  /* 0x00000000000c8947 */ /* 0x000fea0003800000 */
[----:B------:R-:W2:Y:S04]  /*f150*/  LDG.E R5, desc[UR46][R24.64] ;  /* 0x0000002e18057981 */ /* 0x000ea8000c1e1900 */
[----:B-----5:R-:W2:Y:S02]  /*f160*/  LDG.E R18, desc[UR46][R24.64+0x4] ;  /* 0x0000042e18127981 */ /* 0x020ea4000c1e1900 */
[----:B--2---:R-:W-:-:S07]  /*f170*/  IMAD.IADD R18, R18, 0x1, -R5 ;  /* 0x0000000112127824 */ /* 0x004fce00078e0a05 */
.L_x_922:
[----:B------:R-:W2:Y:S01]  /*f180*/  LDL R5, [R1+0x4] ;  /* 0x0000040001057983 */ /* 0x000ea20000100800 */
[----:B------:R-:W-:Y:S01]  /*f190*/  USHF.R.S32.HI UR13, URZ, 0x1f, UR41 ;  /* 0x0000001f3f0d7899 */ /* 0x000fe20008011429 */
[----:B------:R-:W-:Y:S01]  /*f1a0*/  ULDC.64 UR14, c[0x0][0xb70] ;  /* 0x0002dc00000e7ab9 */ /* 0x000fe20000000a00 */
[----:B------:R-:W0:Y:S01]  /*f1b0*/  S2R R4, SR_TID.X ;  /* 0x0000000000047919 */ /* 0x000e220000002100 */
[----:B------:R-:W-:Y:S02]  /*f1c0*/  USHF.R.S32.HI UR7, URZ, 0x1f, UR42 ;  /* 0x0000001f3f077899 */ /* 0x000fe4000801142a */
[----:B------:R-:W-:Y:S02]  /*f1d0*/  USHF.R.S32.HI UR11, URZ, 0x1f, UR4 ;  /* 0x0000001f3f0b7899 */ /* 0x000fe40008011404 */
[----:B------:R-:W-:Y:S01]  /*f1e0*/  UIMAD UR12, UR13, UR14, URZ ;  /* 0x0000000e0d0c72a4 */ /* 0x000fe2000f8e023f */
        /* <DEDUP_REMOVED lines=9> */
[----:B------:R-:W-:-:S06]  /*f280*/  UIMAD UR7, UR10, UR15, UR7 ;  /* 0x0000000f0a0772a4 */ /* 0x000fcc000f8e0207 */
[----:B------:R-:W-:Y:S02]  /*f290*/  IMAD.U32 R7, RZ, RZ, UR7 ;  /* 0x00000007ff077e24 */ /* 0x000fe4000f8e00ff */
[----:B0-----:R-:W-:-:S05]  /*f2a0*/  VIADD R6, R4, 0xffffff80 ;  /* 0xffffff8004067836 */ /* 0x001fca0000000000 */
[----:B------:R-:W-:-:S04]  /*f2b0*/  SHF.R.S32.HI R8, RZ, 0x1f, R6 ;  /* 0x0000001fff087819 */ /* 0x000fc80000011406 */
[----:B------:R-:W-:-:S04]  /*f2c0*/  LEA.HI R8, R8, R6, RZ, 0x7 ;  /* 0x0000000608087211 */ /* 0x000fc800078f38ff */
[----:B------:R-:W-:-:S05]  /*f2d0*/  LOP3.LUT R8, R8, 0xffffff80, RZ, 0xc0, !PT ;  /* 0xffffff8008087812 */ /* 0x000fca00078ec0ff */
[----:B------:R-:W-:-:S05]  /*f2e0*/  IMAD.IADD R8, R6, 0x1, -R8 ;  /* 0x0000000106087824 */ /* 0x000fca00078e0a08 */
[----:B------:R-:W-:Y:S01]  /*f2f0*/  LOP3.LUT P0, RZ, R8, 0x3, RZ, 0xc0, !PT ;  /* 0x0000000308ff7812 */ /* 0x000fe2000780c0ff */
[--C-:B------:R-:W-:Y:S01]  /*f300*/  IMAD.MOV.U32 R28, RZ, RZ, R19.reuse ;  /* 0x000000ffff1c7224 */ /* 0x100fe200078e0013 */
[----:B------:R-:W-:Y:S01]  /*f310*/  SHF.R.S32.HI R29, RZ, 0x1f, R19 ;  /* 0x0000001fff1d7819 */ /* 0x000fe20000011413 */
[----:B------:R-:W-:Y:S01]  /*f320*/  VIADD R3, R3, 0x16820 ;  /* 0x0001682003037836 */ /* 0x000fe20000000000 */
[----:B------:R-:W-:-:S04]  /*f330*/  SHF.R.S32.HI R157, RZ, 0x1f, R156 ;  /* 0x0000001fff9d7819 */ /* 0x000fc8000001149c */
[----:B------:R-:W-:Y:S01]  /*f340*/  PRMT R3, RZ, 0x654, R3 ;  /* 0x00000654ff037816 */ /* 0x000fe20000000003 */
[----:B------:R-:W-:Y:S01]  /*f350*/  BSSY B1, `(.L_x_923) ;  /* 0x0000055000017945 */ /* 0x000fe20003800000 */
[----:B--2---:R-:W-:Y:S02]  /*f360*/  IMAD R9, R23, 0xc0, R5 ;  /* 0x000000c017097824 */ /* 0x004fe400078e0205 */
[----:B------:R-:W-:-:S03]  /*f370*/  IMAD R5, R156, 0x40, R19 ;  /* 0x000000409c057824 */ /* 0x000fc600078e0213 */
        /* <DEDUP_REMOVED lines=8> */
[----:B-----5:R-:W-:Y:S01]  /*f400*/  ISETP.GE.OR P1, PT, R9, R18, P0 ;  /* 0x000000120900720c */ /* 0x020fe20000726670 */
[----:B------:R-:W-:Y:S01]  /*f410*/  IMAD.X R9, RZ, RZ, R21, P3 ;  /* 0x000000ffff097224 */ /* 0x000fe200018e0615 */
[----:B------:R-:W-:Y:S01]  /*f420*/  LEA.HI.X R31, R6, UR9, R7, 0x2, P2 ;  /* 0x00000009061f7c11 */ /* 0x000fe200090f1407 */
[----:B------:R-:W-:Y:S01]  /*f430*/  ULDC.64 UR8, c[0x0][0xaa0] ;  /* 0x0002a80000087ab9 */ /* 0x000fe20000000a00 */
[----:B------:R-:W-:-:S02]  /*f440*/  IADD3 R15, P2, R20, 0x1800, RZ ;  /* 0x00001800140f7810 */ /* 0x000fc40007f5e0ff */
[C---:B------:R-:W-:Y:S02]  /*f450*/  IADD3 R7, P4, R20.reuse, 0x4800, RZ ;  /* 0x0000480014077810 */ /* 0x040fe40007f9e0ff */
[----:B------:R-:W-:Y:S01]  /*f460*/  ISETP.GE.OR P0, PT, R5, R18, P0 ;  /* 0x000000120500720c */ /* 0x000fe20000706670 */
[----:B------:R-:W-:Y:S01]  /*f470*/  IMAD.X R13, RZ, RZ, R21, P2 ;  /* 0x000000ffff0d7224 */ /* 0x000fe200010e0615 */
[----:B------:R-:W-:Y:S02]  /*f480*/  LOP3.LUT R5, R20, 0x380, RZ, 0xc0, !PT ;  /* 0x0000038014057812 */ /* 0x000fe400078ec0ff */
[----:B------:R-:W-:Y:S01]  /*f490*/  LOP3.LUT R8, R15, 0x380, RZ, 0xc0, !PT ;  /* 0x000003800f087812 */ /* 0x000fe200078ec0ff */
[----:B------:R-:W-:Y:S01]  /*f4a0*/  @!P1 STG.E desc[UR46][R30.64], R2 ;  /* 0x000000021e009986 */ /* 0x000fe2000c10192e */
[----:B------:R-:W-:Y:S02]  /*f4b0*/  LOP3.LUT R6, R11, 0x380, RZ, 0xc0, !PT ;  /* 0x000003800b067812 */ /* 0x000fe400078ec0ff */
[----:B------:R-:W-:-:S02]  /*f4c0*/  LOP3.LUT R4, R7, 0x380, RZ, 0xc0, !PT ;  /* 0x0000038007047812 */ /* 0x000fc400078ec0ff */
[----:B------:R-:W-:Y:S02]  /*f4d0*/  SHF.R.U64 R5, R5, 0x3, RZ ;  /* 0x0000000305057819 */ /* 0x000fe400000012ff */
[----:B------:R-:W-:Y:S01]  /*f4e0*/  SHF.R.U64 R8, R8, 0x3, RZ ;  /* 0x0000000308087819 */ /* 0x000fe200000012ff */
[----:B------:R-:W-:Y:S01]  /*f4f0*/  IMAD.U32 R17, RZ, RZ, UR8 ;  /* 0x00000008ff117e24 */ /* 0x000fe2000f8e00ff */
[----:B------:R-:W-:Y:S01]  /*f500*/  SHF.R.U64 R6, R6, 0x3, RZ ;  /* 0x0000000306067819 */ /* 0x000fe200000012ff */
[----:B------:R-:W-:Y:S01]  /*f510*/  UIMAD UR7, UR11, UR8, URZ ;  /* 0x000000080b0772a4 */ /* 0x000fe2000f8e023f */
[----:B------:R-:W-:Y:S01]  /*f520*/  SHF.R.U64 R4, R4, 0x3, RZ ;  /* 0x0000000304047819 */ /* 0x000fe200000012ff */
[----:B------:R0:W-:Y:S01]  /*f530*/  @!P0 STG.E desc[UR46][R30.64+0x20], R0 ;  /* 0x000020001e008986 */ /* 0x0001e2000c10192e */
[----:B------:R-:W-:Y:S01]  /*f540*/  LOP3.LUT R20, R5, R20, RZ, 0x3c, !PT ;  /* 0x0000001405147212 */ /* 0x000fe200078e3cff */
[----:B------:R-:W-:Y:S01]  /*f550*/  IMAD.X R5, RZ, RZ, R21, P4 ;  /* 0x000000ffff057224 */ /* 0x000fe200020e0615 */
[----:B------:R-:W-:-:S02]  /*f560*/  LOP3.LUT R12, R8, R15, RZ, 0x3c, !PT ;  /* 0x0000000f080c7212 */ /* 0x000fc400078e3cff */
[----:B------:R-:W-:Y:S01]  /*f570*/  LOP3.LUT R8, R6, R11, RZ, 0x3c, !PT ;  /* 0x0000000b06087212 */ /* 0x000fe200078e3cff */
[----:B------:R-:W-:Y:S01]  /*f580*/  IMAD.WIDE.U32 R28, R17, UR4, R28 ;  /* 0x00000004111c7c25 */ /* 0x000fe2000f8e001c */
[----:B------:R-:W-:Y:S01]  /*f590*/  LOP3.LUT R4, R4, R7, RZ, 0x3c, !PT ;  /* 0x0000000704047212 */ /* 0x000fe200078e3cff */
[----:B------:R-:W-:Y:S01]  /*f5a0*/  UIMAD UR7, UR4, UR9, UR7 ;  /* 0x00000009040772a4 */ /* 0x000fe2000f8e0207 */
[----:B------:R1:W5:Y:S01]  /*f5b0*/  LD.E.128 R24, desc[UR46][R20.64] ;  /* 0x0000002e14187980 */ /* 0x000362000c101d00 */
[----:B------:R-:W-:Y:S01]  /*f5c0*/  IMAD R17, R23, -0xc0, R18 ;  /* 0xffffff4017117824 */ /* 0x000fe200078e0212 */
[----:B------:R-:W-:Y:S01]  /*f5d0*/  ULDC UR4, c[0x0][0xa8c] ;  /* 0x0002a30000047ab9 */ /* 0x000fe20000000800 */
[----:B0-----:R-:W-:Y:S01]  /*f5e0*/  VIADD R0, R156, 0x30 ;  /* 0x000000309c007836 */ /* 0x001fe20000000000 */
[----:B------:R-:W5:Y:S01]  /*f5f0*/  LD.E.128 R12, desc[UR46][R12.64] ;  /* 0x0000002e0c0c7980 */ /* 0x000f62000c101d00 */
[----:B------:R-:W-:Y:S01]  /*f600*/  ISETP.GE.AND P0, PT, R19, UR4, PT ;  /* 0x0000000413007c0c */ /* 0x000fe2000bf06270 */
[----:B------:R-:W-:-:S02]  /*f610*/  ULDC.64 UR8, c[0x0][0xae0] ;  /* 0x0002b80000087ab9 */ /* 0x000fc40000000a00 */
[----:B------:R-:W5:Y:S04]  /*f620*/  LD.E.128 R8, desc[UR46][R8.64] ;  /* 0x0000002e08087980 */ /* 0x000f68000c101d00 */
[----:B------:R-:W5:Y:S01]  /*f630*/  LD.E.128 R4, desc[UR46][R4.64] ;  /* 0x0000002e04047980 */ /* 0x000f62000c101d00 */
[----:B------:R-:W-:Y:S01]  /*f640*/  UIMAD UR4, UR13, UR8, URZ ;  /* 0x000000080d0472a4 */ /* 0x000fe2000f8e023f */
[----:B------:R-:W-:Y:S01]  /*f650*/  VIADD R29, R29, UR7 ;  /* 0x000000071d1d7c36 */ /* 0x000fe20008000000 */
[----:B------:R-:W-:Y:S01]  /*f660*/  ISETP.GE.OR P3, PT, R0, R17, P0 ;  /* 0x000000110000720c */ /* 0x000fe20000766670 */
[----:B------:R-:W-:Y:S01]  /*f670*/  @!PT LDS RZ, [RZ] ;  /* 0x00000000fffff984 */ /* 0x000fe20000000800 */
[----:B------:R-:W-:Y:S01]  /*f680*/  @!PT LDS RZ, [RZ] ;  /* 0x00000000fffff984 */ /* 0x000fe20000000800 */
[----:B------:R-:W-:Y:S01]  /*f690*/  @!PT LDS RZ, [RZ] ;  /* 0x00000000fffff984 */ /* 0x000fe20000000800 */
[----:B------:R-:W-:Y:S01]  /*f6a0*/  @!PT LDS RZ, [RZ] ;  /* 0x00000000fffff984 */ /* 0x000fe20000000800 */
[----:B------:R0:W-:Y:S06]  /*f6b0*/  MEMBAR.ALL.CTA ;  /* 0x0000000000007992 */ /* 0x0001ec0000008000 */
[----:B0-----:R-:W0:Y:S01]  /*f6c0*/  FENCE.VIEW.ASYNC.S ;  /* 0x00000000000073c6 */ /* 0x001e220000000000 */
[----:B-1----:R-:W-:Y:S01]  /*f6d0*/  IMAD.U32 R21, RZ, RZ, UR8 ;  /* 0x00000008ff157e24 */ /* 0x002fe2000f8e00ff */
[----:B------:R-:W-:Y:S01]  /*f6e0*/  UIMAD UR4, UR41, UR9, UR4 ;  /* 0x00000009290472a4 */ /* 0x000fe2000f8e0204 */
[----:B------:R-:W-:-:S02]  /*f6f0*/  VIADD R0, R156, 0x60 ;  /* 0x000000609c007836 */ /* 0x000fc40000000000 */
[----:B------:R-:W-:Y:S01]  /*f700*/  VIADD R2, R156, 0x90 ;  /* 0x000000909c027836 */ /* 0x000fe20000000000 */
[----:B------:R-:W-:Y:S01]  /*f710*/  ULDC.64 UR8, c[0x0][0xae8] ;  /* 0x0002ba0000087ab9 */ /* 0x000fe20000000a00 */
[----:B------:R-:W-:Y:S01]  /*f720*/  IMAD.WIDE.U32 R20, R21, UR41, R28 ;  /* 0x0000002915147c25 */ /* 0x000fe2000f8e001c */
[-C--:B------:R-:W-:Y:S02]  /*f730*/  ISETP.GE.OR P1, PT, R0, R17.reuse, P0 ;  /* 0x000000110000720c */ /* 0x080fe40000726670 */
[-C--:B------:R-:W-:Y:S01]  /*f740*/  ISETP.GE.OR P2, PT, R2, R17.reuse, P0 ;  /* 0x000000110200720c */ /* 0x080fe20000746670 */
[----:B------:R-:W-:Y:S01]  /*f750*/  VIADD R21, R21, UR4 ;  /* 0x0000000415157c36 */ /* 0x000fe20008000000 */
[----:B------:R-:W-:Y:S01]  /*f760*/  ISETP.GE.OR P0, PT, R156, R17, P0 ;  /* 0x000000119c00720c */ /* 0x000fe20000706670 */
[----:B------:R-:W-:Y:S02]  /*f770*/  UIMAD UR4, UR16, UR8, URZ ;  /* 0x00000008100472a4 */ /* 0x000fe4000f8e023f */
[----:B------:R-:W-:-:S02]  /*f780*/  IMAD.U32 R31, RZ, RZ, UR8 ;  /* 0x00000008ff1f7e24 */ /* 0x000fc4000f8e00ff */
[----:B------:R-:W-:Y:S01]  /*f790*/  IMAD.WIDE R28, R23, 0xc0, R156 ;  /* 0x000000c0171c7825 */ /* 0x000fe200078e029c */
[----:B------:R-:W-:-:S03]  /*f7a0*/  UIMAD UR4, UR10, UR9, UR4 ;  /* 0x000000090a0472a4 */ /* 0x000fc6000f8e0204 */
[----:B------:R-:W-:Y:S01]  /*f7b0*/  IMAD.WIDE.U32 R30, R31, UR10, R20 ;  /* 0x0000000a1f1e7c25 */ /* 0x000fe2000f8e0014 */
[----:B0-----:R0:W-:Y:S03]  /*f7c0*/  SYNCS.ARRIVE.TRANS64.RED.A1T0 RZ, [R3+URZ], RZ ;  /* 0x000000ff03ff79a7 */ /* 0x0011e6000810043f */
[----:B------:R-:W-:Y:S01]  /*f7d0*/  VIADD R23, R31, UR4 ;  /* 0x000000041f177c36 */ /* 0x000fe20008000000 */
[----:B------:R-:W-:Y:S06]  /*f7e0*/  @P0 BRA `(.L_x_924) ;  /* 0x00000000002c0947 */ /* 0x000fec0003800000 */
[----:B------:R-:W-:Y:S01]  /*f7f0*/  ULDC.64 UR8, c[0x0][0xad8] ;  /* 0x0002b60000087ab9 */ /* 0x000fe20000000a00 */
[----:B------:R-:W-:Y:S02]  /*f800*/  IMAD.MOV.U32 R2, RZ, RZ, R30 ;  /* 0x000000ffff027224 */ /* 0x000fe400078e001e */
[----:B------:R-:W-:Y:S02]  /*f810*/  IMAD R17, R29, UR8, RZ ;  /* 0x000000081d117c24 */ /* 0x000fe4000f8e02ff */
[----:B0-----:R-:W-:Y:S02]  /*f820*/  IMAD.MOV.U32 R3, RZ, RZ, R23 ;  /* 0x000000ffff037224 */ /* 0x001fe400078e0017 */
[C---:B------:R-:W-:Y:S02]  /*f830*/  IMAD R17, R28.reuse, UR9, R17 ;  /* 0x000000091c117c24 */ /* 0x040fe4000f8e0211 */
[----:B------:R-:W-:Y:S01]  /*f840*/  IMAD.WIDE.U32 R2, R28, UR8, R2 ;  /* 0x000000081c027c25 */ /* 0x000fe2000f8e0002 */
[----:B------:R-:W-:-:S03]  /*f850*/  ULDC.64 UR8, c[0x0][0xa80] ;  /* 0x0002a00000087ab9 */ /* 0x000fc60000000a00 */
[----:B------:R-:W-:Y:S01]  /*f860*/  IMAD.IADD R3, R3, 0x1, R17 ;  /* 0x0000000103037824 */ /* 0x000fe200078e0211 */
[----:B------:R-:W-:-:S04]  /*f870*/  LEA R20, P0, R2, UR8, 0x1 ;  /* 0x0000000802147c11 */ /* 0x000fc8000f8008ff */
[----:B------:R-:W-:-:S05]  /*f880*/  LEA.HI.X R21, R2, UR9, R3, 0x1, P0 ;  /* 0x0000000902157c11 */ /* 0x000fca00080f0c03 */
[----:B-----5:R1:W-:Y:S04]  /*f890*/  STG.E.128 desc[UR46][R20.64], R24 ;  /* 0x0000001814007986 */ /* 0x0203e8000c101d2e */
.L_x_924:
[----:B------:R-:W-:Y:S05]  /*f8a0*/  BSYNC B1 ;  /* 0x0000000000017941 */ /* 0x000fea0003800000 */
.L_x_923:
[----:B------:R-:W-:Y:S04]  /*f8b0*/  BSSY B1, `(.L_x_925) ;  /* 0x000000f000017945 */ /* 0x000fe80003800000 */
[----:B------:R-:W-:Y:S05]  /*f8c0*/  @P3 BRA `(.L_x_926) ;  /* 0x0000000000343947 */ /* 0x000fea0003800000 */
[----:B------:R-:W-:Y:S01]  /*f8d0*/  IADD3 R17, P0, R28, 0x30, RZ ;  /* 0x000000301c117810 */ /* 0x000fe20007f1e0ff */
[----:B------:R-:W-:Y:S01]  /*f8e0*/  ULDC.64 UR8, c[0x0][0xad8] ;  /* 0x0002b60000087ab9 */ /* 0x000fe20000000a00 */
[----:B------:R-:W-:Y:S02]  /*f8f0*/  IMAD.MOV.U32 R2, RZ, RZ, R30 ;  /* 0x000000ffff027224 */ /* 0x000fe400078e001e */
[----:B0-----:R-:W-:Y:S02]  /*f900*/  IMAD.MOV.U32 R3, RZ, RZ, R23 ;  /* 0x000000ffff037224 */ /* 0x001fe400078e0017 */
        /* <DEDUP_REMOVED lines=8> */
[----:B-----5:R2:W-:Y:S02]  /*f990*/  STG.E.128 desc[UR46][R20.64], R12 ;  /* 0x0000000c14007986 */ /* 0x0205e4000c101d2e */
.L_x_926:
[----:B------:R-:W-:Y:S05]  /*f9a0*/  BSYNC B1 ;  /* 0x0000000000017941 */ /* 0x000fea0003800000 */
.L_x_925:
[----:B------:R-:W-:Y:S04]  /*f9b0*/  BSSY B1, `(.L_x_927) ;  /* 0x000000f000017945 */ /* 0x000fe80003800000 */
[----:B------:R-:W-:Y:S05]  /*f9c0*/  @P1 BRA `(.L_x_928) ;  /* 0x0000000000341947 */ /* 0x000fea0003800000 */
[----:B--2--5:R-:W-:Y:S01]  /*f9d0*/  IADD3 R13, P0, R28, 0x60, RZ ;  /* 0x000000601c0d7810 */ /* 0x024fe20007f1e0ff */
        /* <DEDUP_REMOVED lines=12> */
.L_x_928:
[----:B------:R-:W-:Y:S05]  /*faa0*/  BSYNC B1 ;  /* 0x0000000000017941 */ /* 0x000fea0003800000 */
.L_x_927:
[----:B------:R-:W-:Y:S05]  /*fab0*/  @P2 BRA `(.L_x_929) ;  /* 0x00000008009c2947 */ /* 0x000fea0003800000 */
[----:B---3-5:R-:W-:Y:S01]  /*fac0*/  IADD3 R9, P0, R28, 0x90, RZ ;  /* 0x000000901c097810 */ /* 0x028fe20007f1e0ff */
        /* <DEDUP_REMOVED lines=13> */
.L_x_921:
[----:B------:R-:W-:Y:S01]  /*fba0*/  ULDC.64 UR8, c[0x0][0xbd8] ;  /* 0x0002f60000087ab9 */ /* 0x000fe20000000a00 */
[----:B------:R-:W-:Y:S01]  /*fbb0*/  IMAD.MOV.U32 R7, RZ, RZ, RZ ;  /* 0x000000ffff077224 */ /* 0x000fe200078e00ff */
[----:B------:R-:W-:Y:S01]  /*fbc0*/  UISETP.NE.U32.AND UP0, UPT, UR8, URZ, UPT ;  /* 0x0000003f0800728c */ /* 0x000fe2000bf05070 */
[----:B------:R-:W0:Y:S03]  /*fbd0*/  S2R R4, SR_TID.X ;  /* 0x0000000000047919 */ /* 0x000e260000002100 */
[----:B------:R-:W-:-:S03]  /*fbe0*/  UISETP.NE.AND.EX UP0, UPT, UR9, URZ, UPT, UP0 ;  /* 0x0000003f0900728c */ /* 0x000fc6000bf05300 */
[----:B------:R-:W-:Y:S02]  /*fbf0*/  ULDC.64 UR8, c[0x0][0xbd8] ;  /* 0x0002f60000087ab9 */ /* 0x000fe40000000a00 */
[----:B------:R-:W-:Y:S01]  /*fc00*/  UIMAD.WIDE UR8, UR42, 0x4, UR8 ;  /* 0x000000042a0878a5 */ /* 0x000fe2000f8e0208 */
[----:B------:R-:W1:Y:S01]  /*fc10*/  LDC R0, c[0x0][0xa88] ;  /* 0x0002a200ff007b82 */ /* 0x000e620000000800 */
[----:B------:R-:W-:-:S04]  /*fc20*/  PLOP3.LUT P1, PT, PT, PT, UP0, 0x80, 0x0 ;  /* 0x000000000000781c */ /* 0x000fc80003f2f008 */
[----:B------:R-:W-:Y:S02]  /*fc30*/  IMAD.U32 R2, RZ, RZ, UR8 ;  /* 0x00000008ff027e24 */ /* 0x000fe4000f8e00ff */
[----:B------:R-:W-:Y:S01]  /*fc40*/  IMAD.U32 R3, RZ, RZ, UR9 ;  /* 0x00000009ff037e24 */ /* 0x000fe2000f8e00ff */
[----:B------:R-:W-:Y:S02]  /*fc50*/  ULDC.64 UR8, c[0x0][0xbe0] ;  /* 0x0002f80000087ab9 */ /* 0x000fe40000000a00 */
[----:B------:R-:W-:-:S04]  /*fc60*/  UISETP.NE.U32.AND UP1, UPT, UR8, URZ, UPT ;  /* 0x0000003f0800728c */ /* 0x000fc8000bf25070 */
[----:B------:R-:W-:Y:S01]  /*fc70*/  UISETP.NE.AND.EX UP1, UPT, UR9, URZ, UPT, UP1 ;  /* 0x0000003f0900728c */ /* 0x000fe2000bf25310 */
[----:B------:R2:W5:Y:S05]  /*fc80*/  @P1 LDG.E R7, desc[UR46][R2.64] ;  /* 0x0000002e02071981 */ /* 0x00056a000c1e1900 */
[----:B------:R-:W-:Y:S01]  /*fc90*/  PLOP3.LUT P2, PT, PT, PT, UP1, 0x80, 0x0 ;  /* 0x000000000000781c */ /* 0x000fe20003f4f018 */
[----:B0-----:R-:W-:-:S04]  /*fca0*/  VIADD R6, R4, 0xffffff80 ;  /* 0xffffff8004067836 */ /* 0x001fc80000000000 */
[----:B------:R-:W-:Y:S02]  /*fcb0*/  @UP1 ULDC.64 UR8, c[0x0][0xbe0] ;  /* 0x0002f80000081ab9 */ /* 0x000fe40000000a00 */
[----:B------:R-:W-:-:S06]  /*fcc0*/  @UP1 UIMAD.WIDE UR8, UR42, 0x4, UR8 ;  /* 0x000000042a0818a5 */ /* 0x000fcc000f8e0208 */
[----:B------:R-:W-:Y:S02]  /*fcd0*/  IMAD.U32 R4, RZ, RZ, UR8 ;  /* 0x00000008ff047e24 */ /* 0x000fe4000f8e00ff */
[----:B------:R-:W-:-:S05]  /*fce0*/  IMAD.U32 R5, RZ, RZ, UR9 ;  /* 0x00000009ff057e24 */ /* 0x000fca000f8e00ff */
[----:B-1----:R2:W5:Y:S01]  /*fcf0*/  @P2 LDG.E R0, desc[UR46][R4.64] ;  /* 0x0000002e04002981 */ /* 0x002562000c1e1900 */
[----:B------:R-:W-:Y:S01]  /*fd00*/  USHF.R.S32.HI UR8, URZ, 0x1f, UR41 ;  /* 0x0000001f3f087899 */ /* 0x000fe20008011429 */
[----:B------:R-:W-:Y:S01]  /*fd10*/  ISETP.GT.AND P0, PT, R6, 0xbf, PT ;  /* 0x000000bf0600780c */ /* 0x000fe20003f04270 */
[----:B------:R-:W-:-:S12]  /*fd20*/  @P2 BRA `(.L_x_930) ;  /* 0x0000000000102947 */ /* 0x000fd80003800000 */
[----:B------:R-:W-:Y:S05]  /*fd30*/  @!P1 BRA `(.L_x_930) ;  /* 0x00000000000c9947 */ /* 0x000fea0003800000 */
[----:B--2---:R-:W2:Y:S04]  /*fd40*/  LDG.E R5, desc[UR46][R2.64] ;  /* 0x0000002e02057981 */ /* 0x004ea8000c1e1900 */
[----:B-----5:R-:W2:Y:S02]  /*fd50*/  LDG.E R0, desc[UR46][R2.64+0x4] ;  /* 0x0000042e02007981 */ /* 0x020ea4000c1e1900 */
[----:B--2---:R-:W-:-:S07]  /*fd60*/  IMAD.IADD R0, R0, 0x1, -R5 ;  /* 0x0000000100007824 */ /* 0x004fce00078e0a05 */
.L_x_930:
[----:B------:R-:W-:Y:S01]  /*fd70*/  USHF.R.S32.HI UR4, URZ, 0x1f, UR42 ;  /* 0x0000001f3f047899 */ /* 0x000fe2000801142a */
[----:B------:R-:W-:Y:S01]  /*fd80*/  BSSY B1, `(.L_x_931) ;  /* 0x000001e000017945 */ /* 0x000fe20003800000 */
[----:B------:R-:W-:Y:S01]  /*fd90*/  USEL UR10, UR42, URZ, !UP0 ;  /* 0x0000003f2a0a7287 */ /* 0x000fe2000c000000 */
[----:B------:R-:W-:Y:S01]  /*fda0*/  SHF.R.S32.HI R8, RZ, 0x1f, R19 ;  /* 0x0000001fff087819 */ /* 0x000fe20000011413 */
[----:B------:R-:W-:Y:S01]  /*fdb0*/  USEL UR9, UR4, URZ, !UP0 ;  /* 0x0000003f04097287 */ /* 0x000fe2000c000000 */
[----:B-----5:R-:W-:Y:S01]  /*fdc0*/  SHF.R.S32.HI R6, RZ, 0x1f, R7 ;  /* 0x0000001fff067819 */ /* 0x020fe20000011407 */
[----:B------:R-:W-:Y:S10]  /*fdd0*/  @P0 BRA `(.L_x_932) ;  /* 0x0000000000600947 */ /* 0x000ff40003800000 */
        /* <DEDUP_REMOVED lines=13> */
[----:B------:R-:W-:Y:S01]  /*feb0*/  UIMAD UR7, UR9, UR12, URZ ;  /* 0x0000000c090772a4 */ /* 0x000fe2000f8e023f */
[----:B------:R-:W-:Y:S02]  /*fec0*/  VIADD R3, R3, UR4 ;  /* 0x0000000403037c36 */ /* 0x000fe40008000000 */
[----:B------:R-:W-:Y:S01]  /*fed0*/  IMAD.U32 R5, RZ, RZ, UR12 ;  /* 0x0000000cff057e24 */ /* 0x000fe2000f8e00ff */
        /* <DEDUP_REMOVED lines=8> */
.L_x_932:
[----:B------:R-:W-:Y:S05]  /*ff60*/  BSYNC B1 ;  /* 0x0000000000017941 */ /* 0x000fea0003800000 */
.L_x_931:
[----:B------:R-:W-:Y:S01]  /*ff70*/  ULDC.64 UR12, c[0x0][0xaa0] ;  /* 0x0002a800000c7ab9 */ /* 0x000fe20000000a00 */
[----:B--2---:R-:W-:Y:S01]  /*ff80*/  IMAD.MOV.U32 R2, RZ, RZ, R19 ;  /* 0x000000ffff027224 */ /* 0x004fe200078e0013 */
[----:B------:R-:W-:Y:S01]  /*ff90*/  ULDC UR7, c[0x0][0xa8c] ;  /* 0x0002a30000077ab9 */ /* 0x000fe20000000800 */
[----:B0-----:R-:W-:Y:S01]  /*ffa0*/  IMAD.MOV.U32 R3, RZ, RZ, R8 ;  /* 0x000000ffff037224 */ /* 0x001fe200078e0008 */
[----:B------:R-:W-:Y:S01]  /*ffb0*/  ISETP.GE.AND P0, PT, R19, UR7, PT ;  /* 0x0000000713007c0c */ /* 0x000fe2000bf06270 */
[----:B------:R-:W-:Y:S01]  /*ffc0*/  IMAD R4, R6, UR12, RZ ;  /* 0x0000000c06047c24 */ /* 0x000fe2000f8e02ff */
[----:B------:R-:W-:Y:S01]  /*ffd0*/  BSSY B1, `(.L_x_933) ;  /* 0x0000027000017945 */ /* 0x000fe20003800000 */
[----:B------:R-:W-:-:S04]  /*ffe0*/  IMAD.WIDE.U32 R2, R7, UR12, R2 ;  /* 0x0000000c07027c25 */ /* 0x000fc8000f8e0002 */
[----:B------:R-:W-:Y:S01]  /*fff0*/  IMAD R7, R7, UR13, R4 ;  /* 0x0000000d07077c24 */ /* 0x000fe2000f8e0204 */
[----:B------:R-:W-:Y:S01]  /*10000*/  ULDC.64 UR12, c[0x0][0xae0] ;  /* 0x0002b800000c7ab9 */ /* 0x000fe20000000a00 */
[----:B------:R-:W-:Y:S01]  /*10010*/  VIADD R4, R156, 0x30 ;  /* 0x000000309c047836 */ /* 0x000fe20000000000 */
[----:B------:R-:W-:Y:S01]  /*10020*/  UIMAD UR4, UR8, UR12, URZ ;  /* 0x0000000c080472a4 */ /* 0x000fe2000f8e023f */
[----:B------:R-:W-:Y:S02]  /*10030*/  IMAD R5, R23, -0xc0, R0 ;  /* 0xffffff4017057824 */ /* 0x000fe400078e0200 */
[----:B------:R-:W-:Y:S01]  /*10040*/  IMAD.IADD R3, R3, 0x1, R7 ;  /* 0x0000000103037824 */ /* 0x000fe200078e0207 */
[----:B------:R-:W-:Y:S01]  /*10050*/  UIMAD UR4, UR41, UR13, UR4 ;  /* 0x0000000d290472a4 */ /* 0x000fe2000f8e0204 */
[----:B------:R-:W-:Y:S01]  /*10060*/  IMAD.U32 R7, RZ, RZ, UR12 ;  /* 0x0000000cff077e24 */ /* 0x000fe2000f8e00ff */
[----:B------:R-:W-:Y:S01]  /*10070*/  ISETP.GE.OR P3, PT, R4, R5, P0 ;  /* 0x000000050400720c */ /* 0x000fe20000766670 */
[C---:B------:R-:W-:Y:S01]  /*10080*/  VIADD R0, R156.reuse, 0x60 ;  /* 0x000000609c007836 */ /* 0x040fe20000000000 */
[----:B------:R-:W-:Y:S01]  /*10090*/  ULDC.64 UR12, c[0x0][0xae8] ;  /* 0x0002ba00000c7ab9 */ /* 0x000fe20000000a00 */
[----:B------:R-:W-:-:S02]  /*100a0*/  VIADD R4, R156, 0x90 ;  /* 0x000000909c047836 */ /* 0x000fc40000000000 */
[----:B------:R-:W-:Y:S01]  /*100b0*/  IMAD.WIDE.U32 R2, R7, UR41, R2 ;  /* 0x0000002907027c25 */ /* 0x000fe2000f8e0002 */
[-C--:B------:R-:W-:Y:S02]  /*100c0*/  ISETP.GE.OR P1, PT, R0, R5.reuse, P0 ;  /* 0x000000050000720c */ /* 0x080fe40000726670 */
[-C--:B------:R-:W-:Y:S01]  /*100d0*/  ISETP.GE.OR P2, PT, R4, R5.reuse, P0 ;  /* 0x000000050400720c */ /* 0x080fe20000746670 */
[----:B------:R-:W-:Y:S01]  /*100e0*/  VIADD R3, R3, UR4 ;  /* 0x0000000403037c36 */ /* 0x000fe20008000000 */
[----:B------:R-:W-:Y:S01]  /*100f0*/  ISETP.GE.OR P0, PT, R156, R5, P0 ;  /* 0x000000059c00720c */ /* 0x000fe20000706670 */
[----:B------:R-:W-:Y:S02]  /*10100*/  UIMAD UR4, UR9, UR12, URZ ;  /* 0x0000000c090472a4 */ /* 0x000fe4000f8e023f */
[----:B------:R-:W-:Y:S01]  /*10110*/  IMAD.U32 R9, RZ, RZ, UR12 ;  /* 0x0000000cff097e24 */ /* 0x000fe2000f8e00ff */
[--C-:B------:R-:W-:Y:S01]  /*10120*/  SHF.R.S32.HI R7, RZ, 0x1f, R156.reuse ;  /* 0x0000001fff077819 */ /* 0x100fe2000001149c */
[----:B------:R-:W-:Y:S01]  /*10130*/  IMAD.MOV.U32 R6, RZ, RZ, R156 ;  /* 0x000000ffff067224 */ /* 0x000fe200078e009c */
[----:B------:R-:W-:-:S02]  /*10140*/  UIMAD UR4, UR10, UR13, UR4 ;  /* 0x0000000d0a0472a4 */ /* 0x000fc4000f8e0204 */
[----:B------:R-:W-:-:S04]  /*10150*/  IMAD.WIDE.U32 R4, R9, UR10, R2 ;  /* 0x0000000a09047c25 */ /* 0x000fc8000f8e0002 */
[----:B------:R-:W-:-:S04]  /*10160*/  IMAD.WIDE R6, R23, 0xc0, R6 ;  /* 0x000000c017067825 */ /* 0x000fc800078e0206 */
[----:B------:R-:W-:Y:S01]  /*10170*/  VIADD R11, R5, UR4 ;  /* 0x00000004050b7c36 */ /* 0x000fe20008000000 */
[----:B------:R-:W-:Y:S06]  /*10180*/  @P0 BRA `(.L_x_934) ;  /* 0x00000000002c0947 */ /* 0x000fec0003800000 */
        /* <DEDUP_REMOVED lines=11> */
.L_x_934:
[----:B------:R-:W-:Y:S05]  /*10240*/  BSYNC B1 ;  /* 0x0000000000017941 */ /* 0x000fea0003800000 */
.L_x_933:
[----:B------:R-:W-:Y:S04]  /*10250*/  BSSY B1, `(.L_x_935) ;  /* 0x000000f000017945 */ /* 0x000fe80003800000 */
[----:B------:R-:W-:Y:S05]  /*10260*/  @P3 BRA `(.L_x_936) ;  /* 0x0000000000343947 */ /* 0x000fea0003800000 */
[----:B0-----:R-:W-:Y:S01]  /*10270*/  IADD3 R9, P0, R6, 0x30, RZ ;  /* 0x0000003006097810 */ /* 0x001fe20007f1e0ff */
        /* <DEDUP_REMOVED lines=12> */
.L_x_936:
[----:B------:R-:W-:Y:S05]  /*10340*/  BSYNC B1 ;  /* 0x0000000000017941 */ /* 0x000fea0003800000 */
.L_x_935:
[----:B------:R-:W-:Y:S04]  /*10350*/  BSSY B1, `(.L_x_937) ;  /* 0x000000f000017945 */ /* 0x000fe80003800000 */
[----:B------:R-:W-:Y:S05]  /*10360*/  @P1 BRA `(.L_x_938) ;  /* 0x0000000000341947 */ /* 0x000fea0003800000 */
[----:B01----:R-:W-:Y:S01]  /*10370*/  IADD3 R9, P0, R6, 0x60, RZ ;  /* 0x0000006006097810 */ /* 0x003fe20007f1e0ff */
        /* <DEDUP_REMOVED lines=12> */
.L_x_938:
[----:B------:R-:W-:Y:S05]  /*10440*/  BSYNC B1 ;  /* 0x0000000000017941 */ /* 0x000fea0003800000 */
.L_x_937:
        /* <DEDUP_REMOVED lines=14> */
.L_x_929:
[----:B------:R-:W-:Y:S05]  /*10530*/  BSYNC B0 ;  /* 0x0000000000007941 */ /* 0x000fea0003800000 */
.L_x_920:
[----:B------:R-:W-:Y:S02]  /*10540*/  ULDC UR4, c[0x0][0xc14] ;  /* 0x0003050000047ab9 */ /* 0x000fe40000000800 */
[----:B------:R-:W-:-:S06]  /*10550*/  UISETP.GE.AND UP0, UPT, UR5, UR4, UPT ;  /* 0x000000040500728c */ /* 0x000fcc000bf06270 */
[----:B------:R-:W-:-:S13]  /*10560*/  PLOP3.LUT P0, PT, PT, PT, UP0, 0x80, 0x0 ;  /* 0x000000000000781c */ /* 0x000fda0003f0f008 */
[----:B------:R-:W-:Y:S05]  /*10570*/  @!P0 BRA `(.L_x_939) ;  /* 0xffffff08000c8947 */ /* 0x000fea000383ffff */
[----:B------:R-:W-:Y:S05]  /*10580*/  EXIT ;  /* 0x000000000000794d */ /* 0x000fea0003800000 */
.L_x_838:
        /* <DEDUP_REMOVED lines=19> */
[C---:B------:R-:W-:Y:S01]  /*106c0*/  ISETP.NE.AND P1, PT, R27.reuse, RZ, PT ;  /* 0x000000ff1b00720c */ /* 0x040fe20003f25270 */
[----:B------:R-:W-:Y:S01]  /*106d0*/  IMAD.MOV.U32 R16, RZ, RZ, RZ ;  /* 0x000000ffff107224 */ /* 0x000fe200078e00ff */
[----:B------:R-:W-:Y:S02]  /*106e0*/  ISETP.GE.U32.AND P0, PT, R27, 0x2, PT ;  /* 0x000000021b00780c */ /* 0x000fe40003f06070 */
[----:B------:R-:W-:-:S09]  /*106f0*/  LOP3.LUT R22, R22, 0xfffffffe, RZ, 0xc0, !PT ;  /* 0xfffffffe16167812 */ /* 0x000fd200078ec0ff */
[----:B------:R-:W-:-:S04]  /*10700*/  @P1 LOP3.LUT R22, R22, 0x1, RZ, 0xfc, !PT ;  /* 0x0000000116161812 */ /* 0x000fc800078efcff */
[----:B------:R-:W-:-:S04]  /*10710*/  LOP3.LUT R22, R22, 0xffffffef, RZ, 0xc0, !PT ;  /* 0xffffffef16167812 */ /* 0x000fc800078ec0ff */
[----:B------:R-:W-:-:S04]  /*10720*/  @P0 LOP3.LUT R22, R22, 0x10, RZ, 0xfc, !PT ;  /* 0x0000001016160812 */ /* 0x000fc800078efcff */
[----:B------:R-:W-:Y:S01]  /*10730*/  LOP3.LUT R22, R22, 0xfffffff7, RZ, 0xc0, !PT ;  /* 0xfffffff716167812 */ /* 0x000fe200078ec0ff */
[----:B--2---:R-:W0:Y:S02]  /*10740*/  SHFL.UP PT, R4, R0, 0x1, RZ ;  /* 0x0420000000047989 */ /* 0x004e2400000e00ff */
[----:B0-----:R-:W-:-:S05]  /*10750*/  SEL R5, R4, RZ, P1 ;  /* 0x000000ff04057207 */ /* 0x001fca0000800000 */
[----:B------:R-:W-:-:S05]  /*10760*/  IMAD.IADD R5, R0, 0x1, R5 ;  /* 0x0000000100057824 */ /* 0x000fca00078e0205 */
[----:B------:R-:W0:Y:S02]  /*10770*/  SHFL.UP PT, R4, R5, 0x2, RZ ;  /* 0x0440000005047989 */ /* 0x000e2400000e00ff */
[----:B0-----:R-:W-:Y:S02]  /*10780*/  SEL R4, R4, RZ, P0 ;  /* 0x000000ff04047207 */ /* 0x001fe40000000000 */
[----:B------:R-:W-:-:S03]  /*10790*/  ISETP.GE.U32.AND P0, PT, R27, 0x4, PT ;  /* 0x000000041b00780c */ /* 0x000fc60003f06070 */
[----:B------:R-:W-:-:S05]  /*107a0*/  IMAD.IADD R4, R5, 0x1, R4 ;  /* 0x0000000105047824 */ /* 0x000fca00078e0204 */
[----:B------:R-:W0:Y:S05]  /*107b0*/  SHFL.UP PT, R6, R4, 0x4, RZ ;  /* 0x0480000004067989 */ /* 0x000e2a00000e00ff */
[----:B------:R-:W-:-:S04]  /*107c0*/  @P0 LOP3.LUT R22, R22, 0x8, RZ, 0xfc, !PT ;  /* 0x0000000816160812 */ /* 0x000fc800078efcff */
[----:B------:R-:W-:Y:S02]  /*107d0*/  LOP3.LUT R22, R22, 0xfffffffb, RZ, 0xc0, !PT ;  /* 0xfffffffb16167812 */ /* 0x000fe400078ec0ff */
[----:B0-----:R-:W-:Y:S01]  /*107e0*/  SEL R3, R6, RZ, P0 ;  /* 0x000000ff06037207 */ /* 0x001fe20000000000 */
[----:B------:R-:W-:Y:S01]  /*107f0*/  IMAD.MOV.U32 R6, RZ, RZ, RZ ;  /* 0x000000ffff067224 */ /* 0x000fe200078e00ff */
[----:B------:R-:W-:-:S03]  /*10800*/  ISETP.GE.U32.AND P0, PT, R27, 0x8, PT ;  /* 0x000000081b00780c */ /* 0x000fc60003f06070 */
[----:B------:R-:W-:-:S05]  /*10810*/  IMAD.IADD R3, R4, 0x1, R3 ;  /* 0x0000000104037824 */ /* 0x000fca00078e0203 */
        /* <DEDUP_REMOVED lines=20> */
.L_x_944:
[----:B------:R-:W-:Y:S02]  /*10960*/  VIADD R6, R6, 0x1f ;  /* 0x0000001f06067836 */ /* 0x000fe40000000000 */
        /* <DEDUP_REMOVED lines=12> */
.L_x_943:
[----:B------:R-:W-:Y:S05]  /*10a30*/  BSYNC B0 ;  /* 0x0000000000007941 */ /* 0x000fea0003800000 */
.L_x_942:
        /* <DEDUP_REMOVED lines=25> */
[----:B------:R-:W-:-:S07]  /*10bd0*/  IMAD.MOV.U32 R5, RZ, RZ, R7 ;  /* 0x000000ffff057224 */ /* 0x000fce00078e0007 */
.L_x_940:
[----:B------:R-:W-:-:S04]  /*10be0*/  IMAD.IADD R11, R4, 0x1, -R3 ;  /* 0x00000001040b7824 */ /* 0x000fc800078e0a03 */
[----:B------:R-:W-:-:S05]  /*10bf0*/  IMAD R2, R5, UR4, R11 ;  /* 0x0000000405027c24 */ /* 0x000fca000f8e020b */
[----:B------:R-:W-:Y:S02]  /*10c00*/  ISETP.GT.AND P0, PT, R2, UR6, PT ;  /* 0x0000000602007c0c */ /* 0x000fe4000bf04270 */
[----:B------:R-:W0:Y:S11]  /*10c10*/  LDC.64 R2, c[0x0][0xc68] ;  /* 0x00031a00ff027b82 */ /* 0x000e360000000a00 */
[----:B------:R-:W-:-:S04]  /*10c20*/  VOTE.ANY R8, PT, !P0 ;  /* 0x0000000000087806 */ /* 0x000fc800040e0100 */
[----:B------:R-:W1:Y:S02]  /*10c30*/  POPC R13, R8 ;  /* 0x00000008000d7309 */ /* 0x000e640000000000 */
[----:B-1----:R-:W-:-:S04]  /*10c40*/  IMAD.IADD R19, R13, 0x1, R6 ;  /* 0x000000010d137824 */ /* 0x002fc800078e0206 */
[----:B0-----:R-:W-:-:S05]  /*10c50*/  IMAD.WIDE R2, R19, 0x4, R2 ;  /* 0x0000000413027825 */ /* 0x001fca00078e0202 */
[----:B------:R-:W2:Y:S01]  /*10c60*/  LDG.E R7, desc[UR46][R2.64] ;  /* 0x0000002e02077981 */ /* 0x000ea2000c1e1900 */
[----:B------:R-:W-:-:S03]  /*10c70*/  ISETP.NE.AND P0, PT, R8, RZ, PT ;  /* 0x000000ff0800720c */ /* 0x000fc60003f05270 */
[----:B------:R-:W2:Y:S02]  /*10c80*/  SHFL.IDX PT, R0, R0, R13, 0x1f ;  /* 0x00001f0d00007589 */ /* 0x000ea400000e0000 */
[----:B--2---:R-:W-:-:S05]  /*10c90*/  IMAD R4, R0, R7, RZ ;  /* 0x0000000700047224 */ /* 0x004fca00078e02ff */
[----:B------:R-:W-:-:S04]  /*10ca0*/  IABS R6, R4 ;  /* 0x0000000400067213 */ /* 0x000fc80000000000 */
[----:B------:R-:W0:Y:S08]  /*10cb0*/  I2F.RP R9, R6 ;  /* 0x0000000600097306 */ /* 0x000e300000209400 */
[----:B0-----:R-:W0:Y:S02]  /*10cc0*/  MUFU.RCP R9, R9 ;  /* 0x0000000900097308 */ /* 0x001e240000001000 */
[----:B0-----:R-:W-:-:S06]  /*10cd0*/  VIADD R10, R9, 0xffffffe ;  /* 0x0ffffffe090a7836 */ /* 0x001fcc0000000000 */
[----:B------:R0:W1:Y:S01]  /*10ce0*/  F2I.FTZ.U32.TRUNC.NTZ R3, R10 ;  /* 0x0000000a00037305 */ /* 0x000062000021f000 */
[----:B------:R-:W-:Y:S05]  /*10cf0*/  @!P0 BRA `(.L_x_945) ;  /* 0x0000000000088947 */ /* 0x000fea0003800000 */
[----:B------:R-:W-:-:S06]  /*10d00*/  VIADD R16, R13, 0xffffffff ;  /* 0xffffffff0d107836 */ /* 0x000fcc0000000000 */
[----:B------:R2:W3:Y:S02]  /*10d10*/  SHFL.IDX PT, R16, R5, R16, 0x1f ;  /* 0x00001f1005107589 */ /* 0x0004e400000e0000 */
.L_x_945:
[----:B---3--:R-:W-:Y:S01]  /*10d20*/  IMAD R16, R16, UR4, R11 ;  /* 0x0000000410107c24 */ /* 0x008fe2000f8e020b */
[----:B------:R-:W-:Y:S01]  /*10d30*/  IABS R2, R4 ;  /* 0x0000000400027213 */ /* 0x000fe20000000000 */
[----:B-1----:R-:W-:-:S03]  /*10d40*/  IMAD.MOV R9, RZ, RZ, -R3 ;  /* 0x000000ffff097224 */ /* 0x002fc600078e0a03 */
[----:B--2---:R-:W-:Y:S01]  /*10d50*/  IADD3 R5, -R16, UR6, RZ ;  /* 0x0000000610057c10 */ /* 0x004fe2000fffe1ff */
[----:B0-----:R-:W-:Y:S02]  /*10d60*/  IMAD.MOV R10, RZ, RZ, -R2 ;  /* 0x000000ffff0a7224 */ /* 0x001fe400078e0a02 */
[----:B------:R-:W-:Y:S01]  /*10d70*/  IMAD R9, R9, R6, RZ ;  /* 0x0000000609097224 */ /* 0x000fe200078e02ff */
[----:B------:R-:W-:Y:S01]  /*10d80*/  IABS R8, R5 ;  /* 0x0000000500087213 */ /* 0x000fe20000000000 */
[----:B------:R-:W-:-:S04]  /*10d90*/  IMAD.MOV.U32 R2, RZ, RZ, RZ ;  /* 0x000000ffff027224 */ /* 0x000fc800078e00ff */
[----:B------:R-:W-:-:S04]  /*10da0*/  IMAD.HI.U32 R2, R3, R9, R2 ;  /* 0x0000000903027227 */ /* 0x000fc800078e0002 */
[----:B------:R-:W-:Y:S02]  /*10db0*/  IMAD.MOV.U32 R3, RZ, RZ, R8 ;  /* 0x000000ffff037224 */ /* 0x000fe400078e0008 */
[----:B------:R-:W-:Y:S02]  /*10dc0*/  IMAD.MOV.U32 R8, RZ, RZ, R10 ;  /* 0x000000ffff087224 */ /* 0x000fe400078e000a */
[----:B------:R-:W-:-:S04]  /*10dd0*/  IMAD.HI.U32 R2, R2, R3, RZ ;  /* 0x0000000302027227 */ /* 0x000fc800078e00ff */
[----:B------:R-:W-:-:S05]  /*10de0*/  IMAD R3, R2, R8, R3 ;  /* 0x0000000802037224 */ /* 0x000fca00078e0203 */
[----:B------:R-:W-:-:S13]  /*10df0*/  ISETP.GT.U32.AND P0, PT, R6, R3, PT ;  /* 0x000000030600720c */ /* 0x000fda0003f04070 */
[----:B------:R-:W-:Y:S02]  /*10e00*/  @!P0 IMAD.IADD R3, R3, 0x1, -R6 ;  /* 0x0000000103038824 */ /* 0x000fe400078e0a06 */
[----:B------:R-:W-:-:S03]  /*10e10*/  @!P0 VIADD R2, R2, 0x1 ;  /* 0x0000000102028836 */ /* 0x000fc60000000000 */
[----:B------:R-:W-:Y:S02]  /*10e20*/  ISETP.GE.U32.AND P0, PT, R3, R6, PT ;  /* 0x000000060300720c */ /* 0x000fe40003f06070 */
[----:B------:R-:W-:-:S11]  /*10e30*/  LOP3.LUT R3, R5, R4, RZ, 0x3c, !PT ;  /* 0x0000000405037212 */ /* 0x000fd600078e3cff */
[----:B------:R-:W-:Y:S01]  /*10e40*/  @P0 VIADD R2, R2, 0x1 ;  /* 0x0000000102020836 */ /* 0x000fe20000000000 */
[----:B------:R-:W-:-:S13]  /*10e50*/  ISETP.GE.AND P0, PT, R3, RZ, PT ;  /* 0x000000ff0300720c */ /* 0x000fda0003f06270 */
[----:B------:R-:W-:Y:S01]  /*10e60*/  @!P0 IMAD.MOV R2, RZ, RZ, -R2 ;  /* 0x000000ffff028224 */ /* 0x000fe200078e0a02 */
[----:B------:R-:W-:-:S13]  /*10e70*/  ISETP.NE.AND P0, PT, R4, RZ, PT ;  /* 0x000000ff0400720c */ /* 0x000fda0003f05270 */
[----:B------:R-:W-:-:S05]  /*10e80*/  @!P0 LOP3.LUT R2, RZ, R4, RZ, 0x33, !PT ;  /* 0x00000004ff028212 */ /* 0x000fca00078e33ff */
[----:B------:R-:W-:Y:S02]  /*10e90*/  IMAD R6, R7, R2, RZ ;  /* 0x0000000207067224 */ /* 0x000fe400078e02ff */
[----:B------:R-:W-:Y:S02]  /*10ea0*/  IMAD.MOV R2, RZ, RZ, -R2 ;  /* 0x000000ffff027224 */ /* 0x000fe400078e0a02 */
[----:B------:R-:W-:Y:S02]  /*10eb0*/  IMAD.MOV R8, RZ, RZ, -R6 ;  /* 0x000000ffff087224 */ /* 0x000fe400078e0a06 */
[----:B------:R-:W-:Y:S02]  /*10ec0*/  IMAD R4, R4, R2, R5 ;  /* 0x0000000204047224 */ /* 0x000fe400078e0205 */
[----:B------:R-:W-:Y:S01]  /*10ed0*/  IMAD.MOV.U32 R2, RZ, RZ, RZ ;  /* 0x000000ffff027224 */ /* 0x000fe200078e00ff */
[----:B------:R-:W-:Y:S02]  /*10ee0*/  VIADDMNMX R7, R8, UR4, R7, PT ;  /* 0x0000000408077c46 */ /* 0x000fe4000b800107 */
[----:B------:R-:W-:-:S02]  /*10ef0*/  IABS R11, R4 ;  /* 0x00000004000b7213 */ /* 0x000fc40000000000 */
[----:B------:R-:W-:-:S04]  /*10f00*/  IABS R8, R7 ;  /* 0x0000000700087213 */ /* 0x000fc80000000000 */
[----:B------:R-:W0:Y:S08]  /*10f10*/  I2F.RP R9, R8 ;  /* 0x0000000800097306 */ /* 0x000e300000209400 */
[----:B0-----:R-:W0:Y:S02]  /*10f20*/  MUFU.RCP R9, R9 ;  /* 0x0000000900097308 */ /* 0x001e240000001000 */
[----:B0-----:R-:W-:-:S06]  /*10f30*/  VIADD R3, R9, 0xffffffe ;  /* 0x0ffffffe09037836 */ /* 0x001fcc0000000000 */
[----:B------:R-:W0:Y:S02]  /*10f40*/  F2I.FTZ.U32.TRUNC.NTZ R3, R3 ;  /* 0x0000000300037305 */ /* 0x000e24000021f000 */
[----:B0-----:R-:W-:-:S04]  /*10f50*/  IMAD.MOV R10, RZ, RZ, -R3 ;  /* 0x000000ffff0a7224 */ /* 0x001fc800078e0a03 */
[----:B------:R-:W-:Y:S01]  /*10f60*/  IMAD.MOV.U32 R5, RZ, RZ, R10 ;  /* 0x000000ffff057224 */ /* 0x000fe200078e000a */
[----:B------:R-:W-:-:S03]  /*10f70*/  IABS R10, R7 ;  /* 0x00000007000a7213 */ /* 0x000fc60000000000 */
[----:B------:R-:W-:-:S04]  /*10f80*/  IMAD R5, R5, R8, RZ ;  /* 0x0000000805057224 */ /* 0x000fc800078e02ff */
[----:B------:R-:W-:-:S04]  /*10f90*/  IMAD.HI.U32 R2, R3, R5, R2 ;  /* 0x0000000503027227 */ /* 0x000fc800078e0002 */
[----:B------:R-:W-:Y:S02]  /*10fa0*/  IMAD.MOV R3, RZ, RZ, -R10 ;  /* 0x000000ffff037224 */ /* 0x000fe400078e0a0a */
        /* <DEDUP_REMOVED lines=8> */
[----:B------:R-:W-:Y:S01]  /*11030*/  ISETP.GE.AND P0, PT, R3, RZ, PT ;  /* 0x000000ff0300720c */ /* 0x000fe20003f06270 */
[----:B------:R-:W-:-:S12]  /*11040*/  IMAD.IADD R3, R4, 0x1, R6 ;  /* 0x0000000104037824 */ /* 0x000fd800078e0206 */
[----:B------:R-:W-:Y:S01]  /*11050*/  @!P0 IMAD.MOV R2, RZ, RZ, -R2 ;  /* 0x000000ffff028224 */ /* 0x000fe200078e0a02 */
[----:B------:R-:W-:-:S13]  /*11060*/  ISETP.NE.AND P0, PT, R7, RZ, PT ;  /* 0x000000ff0700720c */ /* 0x000fda0003f05270 */
[----:B------:R-:W-:Y:S01]  /*11070*/  @!P0 LOP3.LUT R2, RZ, R7, RZ, 0x33, !PT ;  /* 0x00000007ff028212 */ /* 0x000fe200078e33ff */
[----:B------:R-:W-:-:S03]  /*11080*/  IMAD.MOV R7, RZ, RZ, -R7 ;  /* 0x000000ffff077224 */ /* 0x000fc600078e0a07 */
[----:B------:R-:W-:Y:S01]  /*11090*/  LOP3.LUT R17, RZ, R2, RZ, 0x33, !PT ;  /* 0x00000002ff117212 */ /* 0x000fe200078e33ff */
[----:B------:R-:W-:-:S04]  /*110a0*/  IMAD R18, R2, R7, R3 ;  /* 0x0000000702127224 */ /* 0x000fc800078e0203 */
[----:B------:R-:W-:Y:S01]  /*110b0*/  IMAD.IADD R17, R0, 0x1, R17 ;  /* 0x0000000100117824 */ /* 0x000fe200078e0211 */
[----:B------:R-:W-:Y:S06]  /*110c0*/  BRA `(.L_x_946) ;  /* 0x00000000000c7947 */ /* 0x000fec0003800000 */
.L_x_941:
[----:B------:R-:W-:Y:S02]  /*110d0*/  IMAD.MOV.U32 R17, RZ, RZ, RZ ;  /* 0x000000ffff117224 */ /* 0x000fe400078e00ff */
[----:B------:R-:W-:Y:S02]  /*110e0*/  IMAD.U32 R16, RZ, RZ, UR6 ;  /* 0x00000006ff107e24 */ /* 0x000fe4000f8e00ff */
[----:B------:R-:W-:-:S07]  /*110f0*/  IMAD.MOV.U32 R18, RZ, RZ, RZ ;  /* 0x000000ffff127224 */ /* 0x000fce00078e00ff */
.L_x_946:
[----:B------:R-:W-:Y:S01]  /*11100*/  ISETP.NE.AND P0, PT, R27, RZ, PT ;  /* 0x000000ff1b00720c */ /* 0x000fe20003f05270 */
[----:B------:R-:W-:Y:S02]  /*11110*/  IMAD.MOV.U32 R24, RZ, RZ, 0x1 ;  /* 0x00000001ff187424 */ /* 0x000fe400078e00ff */
[----:B------:R-:W-:Y:S02]  /*11120*/  IMAD.MOV.U32 R22, RZ, RZ, RZ ;  /* 0x000000ffff167224 */ /* 0x000fe400078e00ff */
[----:B------:R-:W-:-:S08]  /*11130*/  IMAD.MOV.U32 R29, RZ, RZ, RZ ;  /* 0x000000ffff1d7224 */ /* 0x000fd000078e00ff */
[----:B------:R-:W0:Y:S01]  /*11140*/  @!P0 S2R R3, SR_CgaCtaId ;  /* 0x0000000000038919 */ /* 0x000e220000008800 */
[----:B------:R-:W-:-:S04]  /*11150*/  @!P0 MOV R0, 0x400 ;  /* 0x0000040000008802 */ /* 0x000fc80000000f00 */
[----:B0-----:R-:W-:-:S05]  /*11160*/  @!P0 LEA R0, R3, R0, 0x18 ;  /* 0x0000000003008211 */ /* 0x001fca00078ec0ff */
[----:B------:R0:W-:Y:S01]  /*11170*/  @!P0 STS.128 [R0+0x168d0], R16 ;  /* 0x0168d01000008388 */ /* 0x0001e20000000c00 */
[----:B------:R-:W-:Y:S06]  /*11180*/  BAR.ARV 0x5, 0x1a0 ;  /* 0x0146800000007b1d */ /* 0x000fec0000002000 */
[----:B------:R-:W-:-:S13]  /*11190*/  ISETP.GE.AND P0, PT, R19, UR5, PT ;  /* 0x0000000513007c0c */ /* 0x000fda000bf06270 */
[----:B------:R-:W-:Y:S05]  /*111a0*/  @P0 BRA `(.L_x_947) ;  /* 0x0000003400800947 */ /* 0x000fea0003800000 */
[----:B------:R-:W-:Y:S01]  /*111b0*/  IMAD.MOV.U32 R24, RZ, RZ, 0x1 ;  /* 0x00000001ff187424 */ /* 0x000fe200078e00ff */
[----:B------:R-:W-:Y:S01]  /*111c0*/  ULDC UR37, c[0x0][0xc] ;  /* 0x0000030000257ab9 */ /* 0x000fe20000000800 */
[----:B------:R-:W-:Y:S01]  /*111d0*/  IMAD.MOV.U32 R29, RZ, RZ, RZ ;  /* 0x000000ffff1d7224 */ /* 0x000fe200078e00ff */
[----:B------:R-:W-:Y:S01]  /*111e0*/  ULDC.64 UR38, c[0x0][0x198] ;  /* 0x0000660000267ab9 */ /* 0x000fe20000000a00 */
[----:B------:R-:W-:-:S07]  /*111f0*/  IMAD.MOV.U32 R22, RZ, RZ, RZ ;  /* 0x000000ffff167224 */ /* 0x000fce00078e00ff */
.L_x_1020:
[----:B------:R-:W-:Y:S05]  /*11200*/  YIELD ;  /* 0x0000000000007946 */ /* 0x000fea0003800000 */
[----:B------:R-:W-:Y:S01]  /*11210*/  ULDC.64 UR4, c[0x0][0xa28] ;  /* 0x00028a0000047ab9 */ /* 0x000fe20000000a00 */
[----:B0-----:R-:W-:Y:S01]  /*11220*/  IMAD.MOV.U32 R0, RZ, RZ, RZ ;  /* 0x000000ffff007224 */ /* 0x001fe200078e00ff */
[----:B------:R-:W-:-:S04]  /*11230*/  ISETP.NE.U32.AND P0, PT, RZ, UR4, PT ;  /* 0x00000004ff007c0c */ /* 0x000fc8000bf05070 */
[----:B------:R-:W-:Y:S01]  /*11240*/  ISETP.NE.AND.EX P0, PT, RZ, UR5, PT, P0 ;  /* 0x00000005ff007c0c */ /* 0x000fe2000bf05300 */
[----:B------:R-:W-:-:S12]  /*11250*/  ULDC.64 UR4, c[0x0][0xa00] ;  /* 0x0002800000047ab9 */ /* 0x000fd80000000a00 */
[----:B-1----:R-:W0:Y:S01]  /*11260*/  @P0 LDC.64 R2, c[0x0][0xa28] ;  /* 0x00028a00ff020b82 */ /* 0x002e220000000a00 */
[----:B------:R-:W-:Y:S01]  /*11270*/  ISETP.NE.U32.AND P2, PT, RZ, UR4, PT ;  /* 0x00000004ff007c0c */ /* 0x000fe2000bf45070 */
[----:B0-----:R-:W-:-:S05]  /*11280*/  @P0 IMAD.WIDE R2, R19, 0x4, R2 ;  /* 0x0000000413020825 */ /* 0x001fca00078e0202 */
[----:B------:R0:W5:Y:S01]  /*11290*/  @P0 LDG.E R0, desc[UR46][R2.64] ;  /* 0x0000002e02000981 */ /* 0x000162000c1e1900 */
[----:B------:R-:W-:Y:S01]  /*112a0*/  ISETP.NE.AND.EX P2, PT, RZ, UR5, PT, P2 ;  /* 0x00000005ff007c0c */ /* 0x000fe2000bf45320 */
[----:B------:R-:W-:Y:S01]  /*112b0*/  IMAD.MOV.U32 R4, RZ, RZ, RZ ;  /* 0x000000ffff047224 */ /* 0x000fe200078e00ff */
[----:B------:R-:W-:Y:S01]  /*112c0*/  ULDC.64 UR4, c[0x0][0xa18] ;  /* 0x0002860000047ab9 */ /* 0x000fe20000000a00 */
[----:B0-----:R-:W0:Y:S02]  /*112d0*/  LDC.64 R2, c[0x0][0xa00] ;  /* 0x00028000ff027b82 */ /* 0x001e240000000a00 */
[----:B0-----:R-:W-:-:S08]  /*112e0*/  IMAD.WIDE R2, R19, 0x4, R2 ;  /* 0x0000000413027825 */ /* 0x001fd000078e0202 */
[----:B------:R-:W2:Y:S01]  /*112f0*/  @P2 LDG.E R4, desc[UR46][R2.64] ;  /* 0x0000002e02042981 */ /* 0x000ea2000c1e1900 */
[----:B------:R-:W-:Y:S01]  /*11300*/  ISETP.NE.U32.AND P1, PT, RZ, UR4, PT ;  /* 0x00000004ff007c0c */ /* 0x000fe2000bf25070 */
[----:B------:R-:W-:Y:S02]  /*11310*/  ULDC UR6, c[0x0][0x288] ;  /* 0x0000a20000067ab9 */ /* 0x000fe40000000800 */
[----:B------:R-:W-:Y:S01]  /*11320*/  IMAD.U32 R6, RZ, RZ, UR6 ;  /* 0x00000006ff067e24 */ /* 0x000fe2000f8e00ff */
[----:B------:R-:W-:Y:S01]  /*11330*/  ISETP.NE.AND.EX P1, PT, RZ, UR5, PT, P1 ;  /* 0x00000005ff007c0c */ /* 0x000fe2000bf25310 */
[----:B------:R-:W-:Y:S01]  /*11340*/  ULDC.64 UR4, c[0x0][0x3f8] ;  /* 0x0000fe0000047ab9 */ /* 0x000fe20000000a00 */
[----:B------:R-:W-:Y:S01]  /*11350*/  ULDC.64 UR6, c[0x0][0xa08] ;  /* 0x0002820000067ab9 */ /* 0x000fe20000000a00 */
[----:B------:R-:W-:-:S03]  /*11360*/  UISETP.NE.U32.AND UP0, UPT, UR4, URZ, UPT ;  /* 0x0000003f0400728c */ /* 0x000fc6000bf05070 */
[----:B------:R-:W-:Y:S01]  /*11370*/  ULDC UR4, c[0x0][0x404] ;  /* 0x0001010000047ab9 */ /* 0x000fe20000000800 */
[----:B--2---:R0:W-:Y:S06]  /*11380*/  STL [R1], R4 ;  /* 0x0000000401007387 */ /* 0x0041ec0000100800 */
[----:B0-----:R-:W0:Y:S02]  /*11390*/  @P1 LDC.64 R4, c[0x0][0xa18] ;  /* 0x00028600ff041b82 */ /* 0x001e240000000a00 */
[----:B0-----:R-:W-:-:S05]  /*113a0*/  @P1 IMAD.WIDE R4, R19, 0x4, R4 ;  /* 0x0000000413041825 */ /* 0x001fca00078e0204 */
[----:B------:R0:W5:Y:S01]  /*113b0*/  @P1 LDG.E R6, desc[UR46][R4.64] ;  /* 0x0000002e04061981 */ /* 0x000162000c1e1900 */
[----:B------:R-:W-:Y:S01]  /*113c0*/  UISETP.NE.AND.EX UP0, UPT, UR5, URZ, UPT, UP0 ;  /* 0x0000003f0500728c */ /* 0x000fe2000bf05300 */
[----:B------:R-:W-:Y:S02]  /*113d0*/  ISETP.NE.U32.AND P0, PT, RZ, UR6, PT ;  /* 0x00000006ff007c0c */ /* 0x000fe4000bf05070 */
[----:B------:R-:W-:Y:S01]  /*113e0*/  ULDC UR5, c[0x0][0x2e0] ;  /* 0x0000b80000057ab9 */ /* 0x000fe20000000800 */
[----:B------:R-:W-:Y:S01]  /*113f0*/  USEL UR4, UR4, 0x1, UP0 ;  /* 0x0000000104047887 */ /* 0x000fe20008000000 */
[----:B------:R-:W-:-:S03]  /*11400*/  ISETP.NE.AND.EX P0, PT, RZ, UR7, PT, P0 ;  /* 0x00000007ff007c0c */ /* 0x000fc6000bf05300 */
[----:B------:R-:W-:-:S06]  /*11410*/  UIMAD UR4, UR4, UR5, URZ ;  /* 0x00000005040472a4 */ /* 0x000fcc000f8e023f */
[----:B------:R-:W-:Y:S01]  /*11420*/  IMAD.U32 R7, RZ, RZ, UR4 ;  /* 0x00000004ff077e24 */ /* 0x000fe2000f8e00ff */
[----:B0--3--:R-:W-:Y:S06]  /*11430*/  @P1 BRA `(.L_x_948) ;  /* 0x0000000000101947 */ /* 0x009fec0003800000 */
[----:B------:R-:W-:Y:S05]  /*11440*/  @!P2 BRA `(.L_x_948) ;  /* 0x00000000000ca947 */ /* 0x000fea0003800000 */
[----:B------:R-:W2:Y:S04]  /*11450*/  LDG.E R5, desc[UR46][R2.64] ;  /* 0x0000002e02057981 */ /* 0x000ea8000c1e1900 */
[----:B-----5:R-:W2:Y:S02]  /*11460*/  LDG.E R6, desc[UR46][R2.64+0x4] ;  /* 0x0000042e02067981 */ /* 0x020ea4000c1e1900 */
[----:B--2---:R-:W-:-:S07]  /*11470*/  IMAD.IADD R6, R6, 0x1, -R5 ;  /* 0x0000000106067824 */ /* 0x004fce00078e0a05 */
.L_x_948:
[----:B------:R-:W0:Y:S01]  /*11480*/  LDC.64 R2, c[0x0][0xa08] ;  /* 0x00028200ff027b82 */ /* 0x000e220000000a00 */
[----:B------:R-:W-:Y:S01]  /*11490*/  IMAD.MOV.U32 R23, RZ, RZ, RZ ;  /* 0x000000ffff177224 */ /* 0x000fe200078e00ff */
[----:B------:R-:W-:Y:S01]  /*114a0*/  ULDC.64 UR4, c[0x0][0xa20] ;  /* 0x0002880000047ab9 */ /* 0x000fe20000000a00 */
[----:B0-----:R-:W-:-:S05]  /*114b0*/  IMAD.WIDE R2, R19, 0x4, R2 ;  /* 0x0000000413027825 */ /* 0x001fca00078e0202 */
[----:B------:R-:W2:Y:S01]  /*114c0*/  @P0 LDG.E R23, desc[UR46][R2.64] ;  /* 0x0000002e02170981 */ /* 0x000ea2000c1e1900 */
[----:B------:R-:W-:-:S04]  /*114d0*/  ISETP.NE.U32.AND P1, PT, RZ, UR4, PT ;  /* 0x00000004ff007c0c */ /* 0x000fc8000bf25070 */
[----:B------:R-:W-:Y:S01]  /*114e0*/  ISETP.NE.AND.EX P1, PT, RZ, UR5, PT, P1 ;  /* 0x00000005ff007c0c */ /* 0x000fe2000bf25310 */
[----:B--2--5:R-:W-:-:S12]  /*114f0*/  IMAD.IADD R23, R23, 0x1, R0 ;  /* 0x0000000117177824 */ /* 0x024fd800078e0200 */
[----:B------:R-:W-:Y:S05]  /*11500*/  @!P1 BRA `(.L_x_949) ;  /* 0x0000000000109947 */ /* 0x000fea0003800000 */
[----:B------:R-:W0:Y:S02]  /*11510*/  LDC.64 R2, c[0x0][0xa20] ;  /* 0x00028800ff027b82 */ /* 0x000e240000000a00 */
[----:B0-----:R-:W-:-:S05]  /*11520*/  IMAD.WIDE R2, R19, 0x4, R2 ;  /* 0x0000000413027825 */ /* 0x001fca00078e0202 */
[----:B------:R0:W5:Y:S01]  /*11530*/  LDG.E R7, desc[UR46][R2.64] ;  /* 0x0000002e02077981 */ /* 0x000162000c1e1900 */
[----:B------:R-:W-:Y:S05]  /*11540*/  BRA `(.L_x_950) ;  /* 0x0000000000107947 */ /* 0x000fea0003800000 */
.L_x_949:
[----:B------:R-:W-:Y:S05]  /*11550*/  @!P0 BRA `(.L_x_950) ;  /* 0x00000000000c8947 */ /* 0x000fea0003800000 */
[----:B------:R-:W2:Y:S04]  /*11560*/  LDG.E R4, desc[UR46][R2.64] ;  /* 0x0000002e02047981 */ /* 0x000ea8000c1e1900 */
[----:B------:R-:W2:Y:S02]  /*11570*/  LDG.E R7, desc[UR46][R2.64+0x4] ;  /* 0x0000042e02077981 */ /* 0x000ea4000c1e1900 */
[----:B--2---:R-:W-:-:S07]  /*11580*/  IMAD.IADD R7, R7, 0x1, -R4 ;  /* 0x0000000107077824 */ /* 0x004fce00078e0a04 */
.L_x_950:
[----:B0-----:R-:W0:Y:S01]  /*11590*/  LDC.64 R2, c[0x0][0x9e0] ;  /* 0x00027800ff027b82 */ /* 0x001e220000000a00 */
[----:B------:R-:W-:Y:S02]  /*115a0*/  IMAD R5, R17, 0xc0, RZ ;  /* 0x000000c011057824 */ /* 0x000fe400078e02ff */
[----:B-----5:R-:W-:-:S03]  /*115b0*/  IMAD.IADD R0, R7, 0x1, -R0 ;  /* 0x0000000107007824 */ /* 0x020fc600078e0a00 */
[----:B------:R-:W-:-:S05]  /*115c0*/  IADD3 R5, -R6, 0xc0, R5 ;  /* 0x000000c006057810 */ /* 0x000fca0007ffe105 */
[----:B------:R-:W-:Y:S01]  /*115d0*/  IMAD.IADD R9, R0, 0x1, R5 ;  /* 0x0000000100097824 */ /* 0x000fe200078e0205 */
[----:B0-----:R-:W-:-:S03]  /*115e0*/  ISETP.GE.AND P0, PT, R3, 0x1, PT ;  /* 0x000000010300780c */ /* 0x001fc60003f06270 */
[----:B------:R-:W-:-:S10]  /*115f0*/  IMAD.IADD R2, R9, 0x1, R2 ;  /* 0x0000000109027824 */ /* 0x000fd400078e0202 */
[----:B------:R-:W-:Y:S05]  /*11600*/  @!P0 BRA `(.L_x_951) ;  /* 0x0000000000488947 */ /* 0x000fea0003800000 */
[C---:B------:R-:W-:Y:S01]  /*11610*/  ISETP.GT.AND P1, PT, R9.reuse, RZ, PT ;  /* 0x000000ff0900720c */ /* 0x040fe20003f24270 */
[----:B------:R-:W-:Y:S01]  /*11620*/  BSSY B0, `(.L_x_952) ;  /* 0x000000e000007945 */ /* 0x000fe20003800000 */
[----:B------:R-:W-:-:S11]  /*11630*/  VIADD R7, R9, 0xffffffff ;  /* 0xffffffff09077836 */ /* 0x000fd60000000000 */
        /* <DEDUP_REMOVED lines=8> */
.L_x_953:
[----:B------:R-:W-:-:S13]  /*116c0*/  ISETP.NE.AND P1, PT, R3, 0x1, PT ;  /* 0x000000010300780c */ /* 0x000fda0003f25270 */
[----:B------:R-:W0:Y:S02]  /*116d0*/  @P1 LDC.64 R4, c[0x0][0x9e8] ;  /* 0x00027a00ff041b82 */ /* 0x000e240000000a00 */
[----:B0-----:R-:W-:-:S05]  /*116e0*/  @P1 IMAD.HI.U32 R4, R7, R4, RZ ;  /* 0x0000000407041227 */ /* 0x001fca00078e00ff */
[----:B------:R-:W-:-:S07]  /*116f0*/  @P1 SHF.R.U32.HI R7, RZ, R5, R4 ;  /* 0x00000005ff071219 */ /* 0x000fce0000011604 */
.L_x_954:
[----:B------:R-:W-:Y:S05]  /*11700*/  BSYNC B0 ;  /* 0x0000000000007941 */ /* 0x000fea0003800000 */
.L_x_952:
[----:B------:R-:W-:-:S05]  /*11710*/  IMAD R7, R7, R3, R3 ;  /* 0x0000000307077224 */ /* 0x000fca00078e0203 */
[----:B------:R-:W-:-:S07]  /*11720*/  VIMNMX R2, R2, R7, PT ;  /* 0x0000000702027248 */ /* 0x000fce0003fe0100 */
.L_x_951:
[----:B------:R-:W-:Y:S01]  /*11730*/  VIADD R2, R2, 0x7f ;  /* 0x0000007f02027836 */ /* 0x000fe20000000000 */
[----:B------:R-:W-:Y:S01]  /*11740*/  ULDC UR4, c[0x0][0x9dc] ;  /* 0x0002770000047ab9 */ /* 0x000fe20000000800 */
[----:B------:R-:W-:-:S03]  /*11750*/  IMAD R7, R17, 0xc0, -R6 ;  /* 0x000000c011077824 */ /* 0x000fc600078e0a06 */
[----:B------:R-:W-:Y:S01]  /*11760*/  SHF.R.S32.HI R5, RZ, 0x1f, R2 ;  /* 0x0000001fff057819 */ /* 0x000fe20000011402 */
[----:B------:R-:W-:-:S03]  /*11770*/  IMAD.IADD R7, R0, 0x1, R7 ;  /* 0x0000000100077824 */ /* 0x000fc600078e0207 */
[----:B------:R-:W-:Y:S01]  /*11780*/  LEA.HI R4, R5, R2, RZ, 0x7 ;  /* 0x0000000205047211 */ /* 0x000fe200078f38ff */
[----:B------:R-:W-:Y:S02]  /*11790*/  VIADD R2, R0, 0x7f ;  /* 0x0000007f00027836 */ /* 0x000fe40000000000 */
[----:B------:R-:W-:Y:S01]  /*117a0*/  VIADD R0, R7, -UR4 ;  /* 0x8000000407007c36 */ /* 0x000fe20008000000 */
[----:B------:R-:W-:Y:S02]  /*117b0*/  SHF.R.S32.HI R4, RZ, 0x7, R4 ;  /* 0x00000007ff047819 */ /* 0x000fe40000011404 */
[----:B------:R-:W-:-:S04]  /*117c0*/  SHF.R.S32.HI R5, RZ, 0x1f, R2 ;  /* 0x0000001fff057819 */ /* 0x000fc80000011402 */
[----:B------:R-:W-:-:S04]  /*117d0*/  LEA.HI R5, R5, R2, RZ, 0x7 ;  /* 0x0000000205057211 */ /* 0x000fc800078f38ff */
[----:B------:R-:W-:-:S04]  /*117e0*/  SHF.R.S32.HI R5, RZ, 0x7, R5 ;  /* 0x00000007ff057819 */ /* 0x000fc80000011405 */
[----:B------:R-:W-:Y:S01]  /*117f0*/  VIMNMX R28, R5, R4, PT ;  /* 0x00000004051c7248 */ /* 0x000fe20003fe0100 */
[----:B------:R-:W-:Y:S06]  /*11800*/  @!P0 BRA `(.L_x_955) ;  /* 0x0000000000448947 */ /* 0x000fec0003800000 */
[----:B------:R-:W-:Y:S01]  /*11810*/  ISETP.GT.AND P0, PT, R7, -0x1, PT ;  /* 0xffffffff0700780c */ /* 0x000fe20003f04270 */
[----:B------:R-:W-:-:S12]  /*11820*/  BSSY B0, `(.L_x_956) ;  /* 0x000000d000007945 */ /* 0x000fd80003800000 */
        /* <DEDUP_REMOVED lines=8> */
.L_x_957:
[----:B------:R-:W-:-:S13]  /*118b0*/  ISETP.NE.AND P0, PT, R3, 0x1, PT ;  /* 0x000000010300780c */ /* 0x000fda0003f05270 */
[----:B------:R-:W0:Y:S02]  /*118c0*/  @P0 LDC.64 R4, c[0x0][0x9e8] ;  /* 0x00027a00ff040b82 */ /* 0x000e240000000a00 */
[----:B0-----:R-:W-:-:S05]  /*118d0*/  @P0 IMAD.HI.U32 R4, R7, R4, RZ ;  /* 0x0000000407040227 */ /* 0x001fca00078e00ff */
[----:B------:R-:W-:-:S07]  /*118e0*/  @P0 SHF.R.U32.HI R7, RZ, R5, R4 ;  /* 0x00000005ff070219 */ /* 0x000fce0000011604 */
.L_x_958:
[----:B------:R-:W-:Y:S05]  /*118f0*/  BSYNC B0 ;  /* 0x0000000000007941 */ /* 0x000fea0003800000 */
.L_x_956:
[----:B------:R-:W-:-:S05]  /*11900*/  IMAD R3, R7, R3, RZ ;  /* 0x0000000307037224 */ /* 0x000fca00078e02ff */
[----:B------:R-:W-:-:S07]  /*11910*/  VIMNMX R0, R0, R3, !PT ;  /* 0x0000000300007248 */ /* 0x000fce0007fe0100 */
.L_x_955:
[----:B------:R-:W-:Y:S01]  /*11920*/  SHF.R.S32.HI R3, RZ, 0x1f, R0 ;  /* 0x0000001fff037819 */ /* 0x000fe20000011400 */
[----:B------:R-:W-:Y:S03]  /*11930*/  BSSY B6, `(.L_x_959) ;  /* 0x000022d000067945 */ /* 0x000fe60003800000 */
[----:B------:R-:W-:-:S04]  /*11940*/  LEA.HI R3, R3, R0, RZ, 0x7 ;  /* 0x0000000003037211 */ /* 0x000fc800078f38ff */
[----:B------:R-:W-:-:S04]  /*11950*/  SHF.R.S32.HI R3, RZ, 0x7, R3 ;  /* 0x00000007ff037819 */ /* 0x000fc80000011403 */
[----:B------:R-:W-:-:S04]  /*11960*/  VIMNMX R26, RZ, R3, !PT ;  /* 0x00000003ff1a7248 */ /* 0x000fc80007fe0100 */
[----:B------:R-:W-:-:S13]  /*11970*/  ISETP.GT.AND P0, PT, R28, R26, PT ;  /* 0x0000001a1c00720c */ /* 0x000fda0003f04270 */
[----:B------:R-:W-:Y:S05]  /*11980*/  @P0 BRA `(.L_x_960) ;  /* 0x00000000003c0947 */ /* 0x000fea0003800000 */
[----:B------:R-:W-:-:S13]  /*11990*/  ISETP.NE.AND P1, PT, R27, RZ, PT ;  /* 0x000000ff1b00720c */ /* 0x000fda0003f25270 */
[----:B------:R-:W-:Y:S05]  /*119a0*/  @P1 BRA `(.L_x_961) ;  /* 0x0000002000941947 */ /* 0x000fea0003800000 */
[----:B------:R-:W0:Y:S01]  /*119b0*/  S2R R7, SR_LANEID ;  /* 0x0000000000077919 */ /* 0x000e220000000000 */
[----:B------:R-:W-:Y:S01]  /*119c0*/  VOTEU.ANY UR4, UPT, PT ;  /* 0x0000000000047886 */ /* 0x000fe200038e0100 */
[----:B------:R-:W1:Y:S01]  /*119d0*/  LDC.64 R2, c[0x0][0xc38] ;  /* 0x00030e00ff027b82 */ /* 0x000e620000000a00 */
[----:B------:R-:W0:Y:S08]  /*119e0*/  FLO.U32 R0, UR4 ;  /* 0x0000000400007d00 */ /* 0x000e3000080e0000 */
[----:B------:R-:W1:Y:S01]  /*119f0*/  POPC R5, UR4 ;  /* 0x0000000400057d09 */ /* 0x000e620008000000 */
[----:B0-----:R-:W-:-:S13]  /*11a00*/  ISETP.EQ.U32.AND P0, PT, R0, R7, PT ;  /* 0x000000070000720c */ /* 0x001fda0003f02070 */
[----:B-1----:R-:W2:Y:S01]  /*11a10*/  @P0 ATOMG.E.ADD.STRONG.GPU PT, R3, desc[UR46][R2.64], R5 ;  /* 0x00000005020309a8 */ /* 0x002ea200081ee1ee */
[----:B------:R-:W0:Y:S02]  /*11a20*/  S2R R4, SR_LTMASK ;  /* 0x0000000000047919 */ /* 0x000e240000003900 */
[----:B0-----:R-:W-:-:S04]  /*11a30*/  LOP3.LUT R4, R4, UR4, RZ, 0xc0, !PT ;  /* 0x0000000404047c12 */ /* 0x001fc8000f8ec0ff */
[----:B------:R-:W0:Y:S01]  /*11a40*/  POPC R7, R4 ;  /* 0x0000000400077309 */ /* 0x000e220000000000 */
[----:B--2---:R-:W0:Y:S02]  /*11a50*/  SHFL.IDX PT, R0, R3, R0, 0x1f ;  /* 0x00001f0003007589 */ /* 0x004e2400000e0000 */
[----:B0-----:R-:W-:Y:S01]  /*11a60*/  IADD3 R16, R0, UR37, R7 ;  /* 0x0000002500107c10 */ /* 0x001fe2000fffe007 */
[----:B------:R-:W-:Y:S06]  /*11a70*/  BRA `(.L_x_961) ;  /* 0x0000002000607947 */ /* 0x000fec0003800000 */
.L_x_960:
        /* <DEDUP_REMOVED lines=10> */
[----:B------:R-:W-:Y:S02]  /*11b20*/  IMAD.U32 R4, RZ, RZ, UR6 ;  /* 0x00000006ff047e24 */ /* 0x000fe4000f8e00ff */
[----:B------:R-:W0:Y:S01]  /*11b30*/  LDC.64 R2, c[0x4][R2] ;  /* 0x0100000002027b82 */ /* 0x000e220000000a00 */
[----:B------:R-:W-:Y:S02]  /*11b40*/  IMAD.U32 R5, RZ, RZ, UR7 ;  /* 0x00000007ff057e24 */ /* 0x000fe4000f8e00ff */
        /* <DEDUP_REMOVED lines=8> */
[----:B0-----:R-:W-:Y:S05]  /*11bd0*/  CALL.ABS.NOINC R2 ;  /* 0x0000000002007343 */ /* 0x001fea0003c00000 */
.L_x_962:
[----:B------:R-:W-:-:S05]  /*11be0*/  VIADD R0, R25, 0x400 ;  /* 0x0000040019007836 */ /* 0x000fca0000000000 */
[----:B------:R-:W-:-:S13]  /*11bf0*/  LOP3.LUT P0, RZ, R0, 0x3ff, RZ, 0xc0, !PT ;  /* 0x000003ff00ff7812 */ /* 0x000fda000780c0ff */
[----:B------:R-:W-:Y:S05]  /*11c00*/  @!P0 BRA `(.L_x_963) ;  /* 0x0000000000808947 */ /* 0x000fea0003800000 */
[----:B------:R-:W-:Y:S01]  /*11c10*/  MOV R0, 0x0 ;  /* 0x0000000000007802 */ /* 0x000fe20000000f00 */
[----:B------:R-:W-:Y:S01]  /*11c20*/  ULDC.64 UR6, c[0x4][0xa8] ;  /* 0x01002a0000067ab9 */ /* 0x000fe20000000a00 */
[----:B------:R-:W-:Y:S01]  /*11c30*/  ULDC.64 UR8, c[0x4][0xb0] ;  /* 0x01002c0000087ab9 */ /* 0x000fe20000000a00 */
[----:B------:R-:W-:Y:S01]  /*11c40*/  ULDC.64 UR4, c[0x4][0x10] ;  /* 0x0100040000047ab9 */ /* 0x000fe20000000a00 */
[----:B------:R0:W1:Y:S01]  /*11c50*/  LDC.64 R2, c[0x4][R0] ;  /* 0x0100000000027b82 */ /* 0x0000620000000a00 */
[----:B------:R-:W-:Y:S02]  /*11c60*/  IMAD.U32 R4, RZ, RZ, UR6 ;  /* 0x00000006ff047e24 */ /* 0x000fe4000f8e00ff */
[----:B------:R-:W-:Y:S02]  /*11c70*/  IMAD.U32 R5, RZ, RZ, UR7 ;  /* 0x00000007ff057e24 */ /* 0x000fe4000f8e00ff */
[----:B------:R-:W-:Y:S02]  /*11c80*/  IMAD.U32 R6, RZ, RZ, UR8 ;  /* 0x00000008ff067e24 */ /* 0x000fe4000f8e00ff */
[----:B------:R-:W-:-:S02]  /*11c90*/  IMAD.U32 R7, RZ, RZ, UR9 ;  /* 0x00000009ff077e24 */ /* 0x000fc4000f8e00ff */
[----:B------:R-:W-:Y:S02]  /*11ca0*/  IMAD.U32 R10, RZ, RZ, UR4 ;  /* 0x00000004ff0a7e24 */ /* 0x000fe4000f8e00ff */
[----:B------:R-:W-:Y:S02]  /*11cb0*/  IMAD.U32 R11, RZ, RZ, UR5 ;  /* 0x00000005ff0b7e24 */ /* 0x000fe4000f8e00ff */
[----:B------:R-:W-:Y:S02]  /*11cc0*/  IMAD.MOV.U32 R8, RZ, RZ, 0x70 ;  /* 0x00000070ff087424 */ /* 0x000fe400078e00ff */
[----:B------:R-:W-:Y:S02]  /*11cd0*/  IMAD.MOV.U32 R12, RZ, RZ, 0x1 ;  /* 0x00000001ff0c7424 */ /* 0x000fe400078e00ff */
[----:B0-----:R-:W-:-:S07]  /*11ce0*/  IMAD.MOV.U32 R13, RZ, RZ, RZ ;  /* 0x000000ffff0d7224 */ /* 0x001fce00078e00ff */
[----:B------:R-:W-:-:S07]  /*11cf0*/  LEPC R20, `(.L_x_964) ;  /* 0x000000001014794e */ /* 0x000fce0000000000 */
[----:B-1----:R-:W-:Y:S05]  /*11d00*/  CALL.ABS.NOINC R2 ;  /* 0x0000000002007343 */ /* 0x002fea0003c00000 */
.L_x_964:
        /* <DEDUP_REMOVED lines=16> */
.L_x_963:
[----:B------:R-:W2:Y:S01]  /*11e10*/  LDL.LU R20, [R1] ;  /* 0x0000000001147983 */ /* 0x000ea20000300800 */
[----:B------:R-:W-:Y:S01]  /*11e20*/  ULDC.64 UR4, c[0x0][0x9f8] ;  /* 0x00027e0000047ab9 */ /* 0x000fe20000000a00 */
[----:B------:R-:W0:Y:S01]  /*11e30*/  LDC R0, c[0x0][0x428] ;  /* 0x00010a00ff007b82 */ /* 0x000e220000000800 */
[----:B------:R-:W-:Y:S01]  /*11e40*/  ISETP.NE.U32.AND P0, PT, RZ, UR4, PT ;  /* 0x00000004ff007c0c */ /* 0x000fe2000bf05070 */
[----:B------:R-:W-:-:S03]  /*11e50*/  IMAD.MOV.U32 R6, RZ, RZ, R19 ;  /* 0x000000ffff067224 */ /* 0x000fc600078e0013 */
[----:B------:R-:W-:Y:S01]  /*11e60*/  ISETP.NE.AND.EX P0, PT, RZ, UR5, PT, P0 ;  /* 0x00000005ff007c0c */ /* 0x000fe2000bf05300 */
[----:B------:R-:W-:-:S12]  /*11e70*/  ULDC.64 UR4, c[0x0][0xa00] ;  /* 0x0002800000047ab9 */ /* 0x000fd80000000a00 */
[----:B------:R-:W1:Y:S02]  /*11e80*/  @P0 LDC.64 R2, c[0x0][0x9f8] ;  /* 0x00027e00ff020b82 */ /* 0x000e640000000a00 */
[----:B-1----:R-:W-:-:S05]  /*11e90*/  @P0 IMAD.WIDE R2, R19, 0x4, R2 ;  /* 0x0000000413020825 */ /* 0x002fca00078e0202 */
[----:B------:R1:W5:Y:S01]  /*11ea0*/  @P0 LDG.E R6, desc[UR46][R2.64] ;  /* 0x0000002e02060981 */ /* 0x000362000c1e1900 */
[----:B0-----:R-:W-:Y:S01]  /*11eb0*/  ISETP.NE.AND P0, PT, R0, 0x1, PT ;  /* 0x000000010000780c */ /* 0x001fe20003f05270 */
[----:B------:R-:W-:Y:S01]  /*11ec0*/  IMAD.MOV.U32 R0, RZ, RZ, R18 ;  /* 0x000000ffff007224 */ /* 0x000fe200078e0012 */
[----:B------:R-:W-:-:S04]  /*11ed0*/  ISETP.NE.AND P6, PT, R27, RZ, PT ;  /* 0x000000ff1b00720c */ /* 0x000fc80003fc5270 */
[----:B------:R-:W-:-:S07]  /*11ee0*/  PLOP3.LUT P1, PT, P6, PT, PT, 0x8, 0x0 ;  /* 0x000000000000781c */ /* 0x000fce000372e170 */
[----:B------:R-:W0:Y:S02]  /*11ef0*/  @P0 LDC R5, c[0x0][0x42c] ;  /* 0x00010b00ff050b82 */ /* 0x000e240000000800 */
[----:B------:R-:W-:-:S05]  /*11f00*/  VOTEU.ALL UP1, P6 ;  /* 0x00000000003f7886 */ /* 0x000fca0003020000 */
[----:B------:R-:W-:Y:S01]  /*11f10*/  @!UP1 UIADD3 UR8, UP0, UR38, 0x270, URZ ;  /* 0x0000027026089890 */ /* 0x000fe2000ff1e03f */
[----:B------:R-:W3:Y:S03]  /*11f20*/  @P0 LDC R7, c[0x0][0x430] ;  /* 0x00010c00ff070b82 */ /* 0x000ee60000000800 */
[----:B------:R-:W-:-:S03]  /*11f30*/  @!UP1 UIADD3.X UR9, URZ, UR39, URZ, UP0, !UPT ;  /* 0x000000273f099290 */ /* 0x000fc600087fe43f */
[----:B------:R-:W-:Y:S01]  /*11f40*/  VOTEU.ALL UP0, P6 ;  /* 0x00000000003f7886 */ /* 0x000fe20003000000 */
[----:B0-----:R-:W-:-:S05]  /*11f50*/  @P0 IMAD.HI.U32 R4, R18, R5, RZ ;  /* 0x0000000512040227 */ /* 0x001fca00078e00ff */
[----:B---3--:R-:W-:Y:S02]  /*11f60*/  @P0 SHF.R.U32.HI R0, RZ, R7, R4 ;  /* 0x00000007ff000219 */ /* 0x008fe40000011604 */
[----:B------:R-:W-:-:S04]  /*11f70*/  ISETP.NE.U32.AND P0, PT, RZ, UR4, PT ;  /* 0x00000004ff007c0c */ /* 0x000fc8000bf05070 */
[----:B------:R-:W-:-:S04]  /*11f80*/  ISETP.NE.AND.EX P0, PT, RZ, UR5, PT, P0 ;  /* 0x00000005ff007c0c */ /* 0x000fc8000bf05300 */
[----:B------:R-:W-:Y:S01]  /*11f90*/  SEL R10, R19, RZ, !P0 ;  /* 0x000000ff130a7207 */ /* 0x000fe20004000000 */
[----:B-12---:R-:W-:-:S08]  /*11fa0*/  IMAD R17, R17, 0xc0, R20 ;  /* 0x000000c011117824 */ /* 0x006fd000078e0214 */
.L_x_965:
        /* <DEDUP_REMOVED lines=11> */
[----:B------:R-:W-:Y:S01]  /*12060*/  ULDC.64 UR4, c[0x0][0xa08] ;  /* 0x0002820000047ab9 */ /* 0x000fe20000000a00 */
[----:B------:R-:W-:Y:S01]  /*12070*/  VIADD R7, R28, 0xffffffff ;  /* 0xffffffff1c077836 */ /* 0x000fe20000000000 */
[----:B0-----:R-:W-:Y:S01]  /*12080*/  LOP3.LUT P0, RZ, R2, UR4, RZ, 0xfc, !PT ;  /* 0x0000000402ff7c12 */ /* 0x001fe2000f80fcff */
[----:B------:R-:W-:-:S03]  /*12090*/  UMOV UR4, 0xffffffff ;  /* 0xffffffff00047882 */ /* 0x000fc60000000000 */
[----:B------:R-:W-:-:S04]  /*120a0*/  LOP3.LUT P0, RZ, R3, UR5, RZ, 0xfc, P0 ;  /* 0x0000000503ff7c12 */ /* 0x000fc8000800fcff */
[----:B-----5:R-:W-:Y:S01]  /*120b0*/  SEL R8, R6, RZ, !P0 ;  /* 0x000000ff06087207 */ /* 0x020fe20004000000 */
[----:B------:R-:W-:Y:S08]  /*120c0*/  BRA.DIV UR4, `(.L_x_966) ;  /* 0x0000002e04707947 */ /* 0x000ff0000b800000 */
.L_x_1036:
[----:B------:R-:W-:Y:S01]  /*120d0*/  UMOV UR4, 0xffffffff ;  /* 0xffffffff00047882 */ /* 0x000fe20000000000 */
[----:B------:R-:W-:Y:S02]  /*120e0*/  SHF.R.S32.HI R9, RZ, 0x1f, R6 ;  /* 0x0000001fff097819 */ /* 0x000fe40000011406 */
[----:B------:R-:W-:Y:S05]  /*120f0*/  BRA.DIV UR4, `(.L_x_967) ;  /* 0x0000002e04987947 */ /* 0x000fea000b800000 */
[----:B------:R-:W-:-:S13]  /*12100*/  ELECT P6, URZ, PT ;  /* 0x00000000003f782f */ /* 0x000fda00038c0000 */
.L_x_1039:
[----:B------:R-:W-:Y:S05]  /*12110*/  @!P6 BRA `(.L_x_968) ;  /* 0x0000000000cce947 */ /* 0x000fea0003800000 */
[----:B------:R-:W-:-:S04]  /*12120*/  ISETP.NE.U32.AND P0, PT, R2, RZ, PT ;  /* 0x000000ff0200720c */ /* 0x000fc80003f05070 */
        /* <DEDUP_REMOVED lines=20> */
.L_x_969:
[----:B------:R-:W-:Y:S01]  /*12270*/  IMAD R5, R22, 0x8, R25 ;  /* 0x0000000816057824 */ /* 0x000fe200078e0219 */
[----:B------:R-:W-:-:S04]  /*12280*/  SHF.L.U32 R4, R24, 0x1f, RZ ;  /* 0x0000001f18047819 */ /* 0x000fc800000006ff */
[----:B------:R-:W1:Y:S02]  /*12290*/  SYNCS.PHASECHK.TRANS64.TRYWAIT P0, [R5+URZ+0x16840], R4 ;  /* 0x01684004050075a7 */ /* 0x000e64000800017f */
[----:B-1----:R-:W-:Y:S05]  /*122a0*/  @!P0 BRA `(.L_x_970) ;  /* 0x0000002c004c8947 */ /* 0x002fea0003800000 */
.L_x_1040:
[----:B------:R-:W2:Y:S02]  /*122b0*/  S2R R11, SR_TID.X ;  /* 0x00000000000b7919 */ /* 0x000ea40000002100 */
[----:B--2---:R-:W-:-:S04]  /*122c0*/  LOP3.LUT R11, R11, 0x7f, RZ, 0xc0, !PT ;  /* 0x0000007f0b0b7812 */ /* 0x004fc800078ec0ff */
[----:B------:R-:W-:-:S13]  /*122d0*/  ISETP.NE.AND P0, PT, R11, RZ, PT ;  /* 0x000000ff0b00720c */ /* 0x000fda0003f05270 */
[----:B------:R-:W-:Y:S05]  /*122e0*/  @P0 BRA `(.L_x_971) ;  /* 0x0000000000140947 */ /* 0x000fea0003800000 */
[----:B------:R-:W-:Y:S01]  /*122f0*/  ISETP.NE.AND P1, PT, R27, RZ, PT ;  /* 0x000000ff1b00720c */ /* 0x000fe20003f25270 */
[----:B-1----:R-:W-:-:S04]  /*12300*/  IMAD.MOV.U32 R4, RZ, RZ, 0x4000 ;  /* 0x00004000ff047424 */ /* 0x002fc800078e00ff */
[----:B------:R2:W-:Y:S08]  /*12310*/  SYNCS.ARRIVE.TRANS64 RZ, [R5+URZ+0x16830], R4 ;  /* 0x0168300405ff79a7 */ /* 0x0005f0000800003f */
[----:B------:R-:W-:Y:S05]  /*12320*/  @!P1 BRA `(.L_x_971) ;  /* 0x0000000000049947 */ /* 0x000fea0003800000 */
[----:B------:R-:W-:Y:S01]  /*12330*/  BPT.TRAP 0x1 ;  /* 0x000000040000795c */ /* 0x000fe20000300000 */
.L_x_971:
[----:B-12---:R-:W-:Y:S01]  /*12340*/  IMAD R4, R22, 0x4000, R25 ;  /* 0x0000400016047824 */ /* 0x006fe200078e0219 */
        /* <DEDUP_REMOVED lines=11> */
[----:B------:R-:W-:Y:S02]  /*12400*/  ULEA UR11, UR11, UR4, 0x7 ;  /* 0x000000040b0b7291 */ /* 0x000fe4000f8e383f */
[----:B------:R-:W-:Y:S01]  /*12410*/  UIADD3 UR8, UR8, 0xe400, URZ ;  /* 0x0000e40008087890 */ /* 0x000fe2000fffe03f */
[----:B------:R-:W-:-:S08]  /*12420*/  UMOV UR4, 0x0 ;  /* 0x0000000000047882 */ /* 0x000fd00000000000 */
[----:B------:R1:W-:Y:S02]  /*12430*/  UTMALDG.4D [UR8], [UR6], desc[UR4] ;  /* 0x00000408060075b4 */ /* 0x0003e40008019000 */
[----:B-1----:R-:W-:Y:S01]  /*12440*/  NOP ;  /* 0x0000000000007918 */ /* 0x002fe20000000000 */
.L_x_968:
[----:B------:R-:W-:Y:S05]  /*12450*/  WARPSYNC.ALL ;  /* 0x0000000000007948 */ /* 0x000fea0003800000 */
[----:B------:R-:W-:Y:S01]  /*12460*/  BAR.SYNC.DEFER_BLOCKING 0x8, 0x1a0 ;  /* 0x0206800000007b1d */ /* 0x000fe20000010000 */
[----:B------:R-:W-:Y:S02]  /*12470*/  ELECT P0, URZ, PT ;  /* 0x00000000003f782f */ /* 0x000fe40003800000 */
[----:B------:R-:W-:Y:S01]  /*12480*/  R2UR UR9, R25 ;  /* 0x00000000190972ca */ /* 0x000fe200000e0000 */
[----:B------:R-:W-:Y:S01]  /*12490*/  VIADD R29, R29, 0x1 ;  /* 0x000000011d1d7836 */ /* 0x000fe20000000000 */
[----:B------:R-:W-:-:S09]  /*124a0*/  UIADD3 UR4, UP0, UR38, 0x270, URZ ;  /* 0x0000027026047890 */ /* 0x000fd2000ff1e03f */
[----:B------:R-:W-:Y:S01]  /*124b0*/  @P0 R2UR UR13, R10 ;  /* 0x000000000a0d02ca */ /* 0x000fe200000e0000 */
[----:B------:R-:W-:Y:S01]  /*124c0*/  UMOV UR6, 0x0 ;  /* 0x0000000000067882 */ /* 0x000fe20000000000 */
[----:B------:R-:W-:Y:S01]  /*124d0*/  @P0 R2UR UR12, R18 ;  /* 0x00000000120c02ca */ /* 0x000fe200000e0000 */
[----:B------:R-:W-:Y:S01]  /*124e0*/  UIADD3.X UR5, URZ, UR39, URZ, UP0, !UPT ;  /* 0x000000273f057290 */ /* 0x000fe200087fe43f */
[----:B------:R-:W-:Y:S01]  /*124f0*/  @P0 R2UR UR11, R17 ;  /* 0x00000000110b02ca */ /* 0x000fe200000e0000 */
[----:B------:R-:W-:Y:S01]  /*12500*/  UMOV UR7, 0x12f00000 ;  /* 0x12f0000000077882 */ /* 0x000fe20000000000 */
[----:B------:R-:W-:Y:S01]  /*12510*/  UMOV UR10, URZ ;  /* 0x0000003f000a7c82 */ /* 0x000fe20008000000 */
[----:B------:R-:W-:Y:S01]  /*12520*/  BSSY B0, `(.L_x_972) ;  /* 0x000000c000007945 */ /* 0x000fe20003800000 */
[----:B------:R-:W-:Y:S01]  /*12530*/  @P0 IMAD.MOV.U32 R4, RZ, RZ, 0x6000 ;  /* 0x00006000ff040424 */ /* 0x000fe200078e00ff */
[----:B------:R-:W-:Y:S02]  /*12540*/  UIADD3 UR8, UR9, 0x8400, URZ ;  /* 0x0000840009087890 */ /* 0x000fe4000fffe03f */
[----:B------:R-:W-:Y:S01]  /*12550*/  UIADD3 UR9, UR9, 0x16800, URZ ;  /* 0x0001680009097890 */ /* 0x000fe2000fffe03f */
[----:B------:R1:W-:Y:S08]  /*12560*/  @P0 SYNCS.ARRIVE.TRANS64 RZ, [R25+URZ+0x16800], R4 ;  /* 0x0168000419ff09a7 */ /* 0x0003f0000800003f */
[----:B------:R2:W-:Y:S01]  /*12570*/  UTMALDG.4D [UR8], [UR4], desc[UR6] ;  /* 0x00000608040075b4 */ /* 0x0005e20008019000 */
[----:B-1----:R-:W-:-:S04]  /*12580*/  LEA.HI R4, R29, R29, RZ, 0x1 ;  /* 0x0000001d1d047211 */ /* 0x002fc800078f08ff */
[----:B------:R-:W-:-:S05]  /*12590*/  LOP3.LUT R4, R4, 0xfffffffe, RZ, 0xc0, !PT ;  /* 0xfffffffe04047812 */ /* 0x000fca00078ec0ff */
[----:B------:R-:W-:-:S05]  /*125a0*/  IMAD.IADD R4, R29, 0x1, -R4 ;  /* 0x000000011d047824 */ /* 0x000fca00078e0a04 */
[----:B------:R-:W-:-:S04]  /*125b0*/  SHF.L.U32 R4, R4, 0x1f, RZ ;  /* 0x0000001f04047819 */ /* 0x000fc800000006ff */
[----:B------:R-:W1:Y:S02]  /*125c0*/  SYNCS.PHASECHK.TRANS64.TRYWAIT P0, [R25+URZ+0x16820], R4 ;  /* 0x01682004190075a7 */ /* 0x000e64000800017f */
[----:B-12---:R-:W-:Y:S05]  /*125d0*/  @!P0 BRA `(.L_x_973) ;  /* 0x0000002800948947 */ /* 0x006fea0003800000 */
.L_x_1041:
[----:B------:R-:W-:Y:S05]  /*125e0*/  BSYNC B0 ;  /* 0x0000000000007941 */ /* 0x000fea0003800000 */
.L_x_972:
[----:B------:R-:W-:Y:S01]  /*125f0*/  VIADD R10, R28, 0xfffffffe ;  /* 0xfffffffe1c0a7836 */ /* 0x000fe20000000000 */
[----:B------:R-:W-:Y:S04]  /*12600*/  BSSY B0, `(.L_x_974) ;  /* 0x0000129000007945 */ /* 0x000fe80003800000 */
[----:B------:R-:W-:-:S13]  /*12610*/  ISETP.GE.AND P0, PT, R10, R26, PT ;  /* 0x0000001a0a00720c */ /* 0x000fda0003f06270 */
[----:B------:R-:W-:Y:S05]  /*12620*/  @!P0 BRA `(.L_x_975) ;  /* 0x0000001000988947 */ /* 0x000fea0003800000 */
[----:B-1----:R-:W-:Y:S01]  /*12630*/  IMAD.MOV R4, RZ, RZ, -R28 ;  /* 0x000000ffff047224 */ /* 0x002fe200078e0a1c */
[----:B------:R-:W-:Y:S01]  /*12640*/  LOP3.LUT R11, RZ, R26, RZ, 0x33, !PT ;  /* 0x0000001aff0b7212 */ /* 0x000fe200078e33ff */
[----:B------:R-:W-:Y:S03]  /*12650*/  BSSY B1, `(.L_x_976) ;  /* 0x0000064000017945 */ /* 0x000fe60003800000 */
[----:B------:R-:W-:-:S05]  /*12660*/  VIADDMNMX R11, R4, 0x1, R11, !PT ;  /* 0x00000001040b7846 */ /* 0x000fca000780010b */
[----:B------:R-:W-:-:S05]  /*12670*/  IMAD.IADD R4, R28, 0x1, R11 ;  /* 0x000000011c047824 */ /* 0x000fca00078e020b */
        /* <DEDUP_REMOVED lines=32> */
.L_x_980:
[----:B0-----:R-:W-:Y:S01]  /*12880*/  IMAD R3, R12, 0x8, R25 ;  /* 0x000000080c037824 */ /* 0x001fe200078e0219 */
[----:B------:R-:W-:-:S04]  /*12890*/  SHF.L.U32 R2, R13, 0x1f, RZ ;  /* 0x0000001f0d027819 */ /* 0x000fc800000006ff */
[----:B------:R-:W0:Y:S02]  /*128a0*/  SYNCS.PHASECHK.TRANS64.TRYWAIT P0, [R3+URZ+0x16840], R2 ;  /* 0x01684002030075a7 */ /* 0x000e24000800017f */
[----:B0-----:R-:W-:Y:S05]  /*128b0*/  @!P0 BRA `(.L_x_981) ;  /* 0x0000002400f08947 */ /* 0x001fea0003800000 */
.L_x_1042:
[----:B------:R-:W1:Y:S02]  /*128c0*/  S2R R5, SR_TID.X ;  /* 0x0000000000057919 */ /* 0x000e640000002100 */
[----:B-1----:R-:W-:-:S04]  /*128d0*/  LOP3.LUT R5, R5, 0x7f, RZ, 0xc0, !PT ;  /* 0x0000007f05057812 */ /* 0x002fc800078ec0ff */
[----:B------:R-:W-:-:S13]  /*128e0*/  ISETP.NE.AND P1, PT, R5, RZ, PT ;  /* 0x000000ff0500720c */ /* 0x000fda0003f25270 */
[----:B------:R-:W-:Y:S05]  /*128f0*/  @P1 BRA `(.L_x_982) ;  /* 0x0000000000141947 */ /* 0x000fea0003800000 */
[----:B------:R-:W-:Y:S01]  /*12900*/  ISETP.NE.AND P0, PT, R27, RZ, PT ;  /* 0x000000ff1b00720c */ /* 0x000fe20003f05270 */
[----:B0-----:R-:W-:-:S04]  /*12910*/  IMAD.MOV.U32 R2, RZ, RZ, 0x4000 ;  /* 0x00004000ff027424 */ /* 0x001fc800078e00ff */
[----:B------:R1:W-:Y:S08]  /*12920*/  SYNCS.ARRIVE.TRANS64 RZ, [R3+URZ+0x16830], R2 ;  /* 0x0168300203ff79a7 */ /* 0x0003f0000800003f */
[----:B------:R-:W-:Y:S05]  /*12930*/  @!P0 BRA `(.L_x_982) ;  /* 0x0000000000048947 */ /* 0x000fea0003800000 */
[----:B------:R-:W-:Y:S01]  /*12940*/  BPT.TRAP 0x1 ;  /* 0x000000040000795c */ /* 0x000fe20000300000 */
.L_x_982:
[----:B01----:R-:W-:Y:S01]  /*12950*/  IMAD R2, R12, 0x4000, R25 ;  /* 0x000040000c027824 */ /* 0x003fe200078e0219 */
        /* <DEDUP_REMOVED lines=14> */
[----:B------:R-:W-:Y:S02]  /*12a40*/  ULEA UR11, UR11, UR4, 0x7 ;  /* 0x000000040b0b7291 */ /* 0x000fe4000f8e383f */
[----:B------:R-:W-:Y:S01]  /*12a50*/  UIADD3 UR8, UR8, 0xe400, URZ ;  /* 0x0000e40008087890 */ /* 0x000fe2000fffe03f */
[----:B------:R-:W-:-:S08]  /*12a60*/  UMOV UR4, 0x0 ;  /* 0x0000000000047882 */ /* 0x000fd00000000000 */
[----:B------:R0:W-:Y:S01]  /*12a70*/  UTMALDG.4D [UR8], [UR6], desc[UR4] ;  /* 0x00000408060075b4 */ /* 0x0001e20008019000 */
[----:B------:R-:W1:Y:S02]  /*12a80*/  SYNCS.PHASECHK.TRANS64.TRYWAIT P0, [R2+URZ+0x60], R5 ;  /* 0x00006005020075a7 */ /* 0x000e64000800017f */
[----:B01----:R-:W-:Y:S05]  /*12a90*/  @!P0 BRA `(.L_x_983) ;  /* 0x00000024008c8947 */ /* 0x003fea0003800000 */
.L_x_1043:
[----:B------:R-:W-:Y:S05]  /*12aa0*/  @P1 BRA `(.L_x_984) ;  /* 0x0000000000181947 */ /* 0x000fea0003800000 */
[----:B------:R-:W-:Y:S01]  /*12ab0*/  ISETP.NE.AND P0, PT, R27, RZ, PT ;  /* 0x000000ff1b00720c */ /* 0x000fe20003f05270 */
[----:B0-----:R-:W-:Y:S02]  /*12ac0*/  IMAD R2, R22, 0x8, R25 ;  /* 0x0000000816027824 */ /* 0x001fe400078e0219 */
[----:B------:R-:W-:-:S04]  /*12ad0*/  IMAD.MOV.U32 R3, RZ, RZ, 0x4000 ;  /* 0x00004000ff037424 */ /* 0x000fc800078e00ff */
[----:B------:R1:W-:Y:S06]  /*12ae0*/  SYNCS.ARRIVE.TRANS64 RZ, [R2+URZ+0x16850], R3 ;  /* 0x0168500302ff79a7 */ /* 0x0003ec000800003f */
[----:B------:R-:W-:Y:S05]  /*12af0*/  @!P0 BRA `(.L_x_984) ;  /* 0x0000000000048947 */ /* 0x000fea0003800000 */
[----:B------:R-:W-:Y:S01]  /*12b00*/  BPT.TRAP 0x1 ;  /* 0x000000040000795c */ /* 0x000fe20000300000 */
.L_x_984:
[C-C-:B01----:R-:W-:Y:S01]  /*12b10*/  IMAD R2, R22.reuse, 0x8, R25.reuse ;  /* 0x0000000816027824 */ /* 0x143fe200078e0219 */
        /* <DEDUP_REMOVED lines=11> */
[----:B------:R-:W-:-:S02]  /*12bd0*/  IMAD.MOV.U32 R8, RZ, RZ, R4 ;  /* 0x000000ffff087224 */ /* 0x000fc400078e0004 */
[----:B------:R-:W-:Y:S02]  /*12be0*/  IMAD.MOV.U32 R7, RZ, RZ, R10 ;  /* 0x000000ffff077224 */ /* 0x000fe400078e000a */
[----:B------:R-:W-:Y:S02]  /*12bf0*/  ULEA UR11, UR11, UR4, 0x7 ;  /* 0x000000040b0b7291 */ /* 0x000fe4000f8e383f */
[----:B------:R-:W-:Y:S02]  /*12c00*/  UIADD3 UR9, UR9, 0x16850, URZ ;  /* 0x0001685009097890 */ /* 0x000fe4000fffe03f */
[----:B------:R-:W-:Y:S01]  /*12c10*/  UIADD3 UR8, UR8, 0x400, URZ ;  /* 0x0000040008087890 */ /* 0x000fe2000fffe03f */
[----:B------:R-:W-:-:S08]  /*12c20*/  UMOV UR4, 0x0 ;  /* 0x0000000000047882 */ /* 0x000fd00000000000 */
[----:B------:R0:W-:Y:S02]  /*12c30*/  UTMALDG.4D [UR8], [UR6], desc[UR4] ;  /* 0x00000408060075b4 */ /* 0x0001e40008019000 */
[----:B0-----:R-:W-:Y:S01]  /*12c40*/  NOP ;  /* 0x0000000000007918 */ /* 0x001fe20000000000 */
.L_x_979:
[----:B------:R-:W-:Y:S05]  /*12c50*/  BSYNC B2 ;  /* 0x0000000000027941 */ /* 0x000fea0003800000 */
.L_x_978:
[----:B------:R-:W-:Y:S02]  /*12c60*/  IMAD.MOV.U32 R22, RZ, RZ, R12 ;  /* 0x000000ffff167224 */ /* 0x000fe400078e000c */
[----:B------:R-:W-:Y:S02]  /*12c70*/  IMAD.MOV.U32 R24, RZ, RZ, R13 ;  /* 0x000000ffff187224 */ /* 0x000fe400078e000d */
[----:B------:R-:W-:-:S07]  /*12c80*/  VIADD R10, R28, 0xfffffffd ;  /* 0xfffffffd1c0a7836 */ /* 0x000fce0000000000 */
.L_x_977:
[----:B------:R-:W-:Y:S05]  /*12c90*/  BSYNC B1 ;  /* 0x0000000000017941 */ /* 0x000fea0003800000 */
.L_x_976:
[----:B------:R-:W-:Y:S01]  /*12ca0*/  VIADD R11, R11, 0xfffffffe ;  /* 0xfffffffe0b0b7836 */ /* 0x000fe20000000000 */
[----:B------:R-:W-:-:S04]  /*12cb0*/  LOP3.LUT R28, RZ, R28, RZ, 0x33, !PT ;  /* 0x0000001cff1c7212 */ /* 0x000fc800078e33ff */
[----:B------:R-:W-:-:S13]  /*12cc0*/  ISETP.NE.AND P0, PT, R11, R28, PT ;  /* 0x0000001c0b00720c */ /* 0x000fda0003f05270 */
[----:B------:R-:W-:Y:S05]  /*12cd0*/  @!P0 BRA `(.L_x_975) ;  /* 0x0000000800ec8947 */ /* 0x000fea0003800000 */
[----:B------:R-:W-:-:S07]  /*12ce0*/  IMAD.MOV.U32 R4, RZ, RZ, R8 ;  /* 0x000000ffff047224 */ /* 0x000fce00078e0008 */
.L_x_999:
[----:B------:R-:W-:Y:S01]  /*12cf0*/  VIADD R11, R22, 0x1 ;  /* 0x00000001160b7836 */ /* 0x000fe20000000000 */
[----:B------:R-:W-:Y:S05]  /*12d00*/  YIELD ;  /* 0x0000000000007946 */ /* 0x000fea0003800000 */
[----:B------:R-:W-:Y:S01]  /*12d10*/  ISETP.NE.AND P0, PT, R11, 0x2, PT ;  /* 0x000000020b00780c */ /* 0x000fe20003f05270 */
[----:B------:R-:W-:Y:S03]  /*12d20*/  BSSY B1, `(.L_x_985) ;  /* 0x0000057000017945 */ /* 0x000fe60003800000 */
[----:B01----:R-:W-:-:S02]  /*12d30*/  SEL R3, RZ, 0x1, P0 ;  /* 0x00000001ff037807 */ /* 0x003fc40000000000 */
[----:B------:R-:W-:Y:S02]  /*12d40*/  SEL R11, R11, RZ, P0 ;  /* 0x000000ff0b0b7207 */ /* 0x000fe40000000000 */
[----:B0-----:R-:W-:Y:S01]  /*12d50*/  LOP3.LUT R12, R24, R3, RZ, 0x3c, !PT ;  /* 0x00000003180c7212 */ /* 0x001fe200078e3cff */
        /* <DEDUP_REMOVED lines=24> */
.L_x_987:
[----:B------:R-:W-:Y:S01]  /*12ee0*/  IMAD R3, R11, 0x8, R25 ;  /* 0x000000080b037824 */ /* 0x000fe200078e0219 */
[----:B------:R-:W-:-:S04]  /*12ef0*/  SHF.L.U32 R2, R12, 0x1f, RZ ;  /* 0x0000001f0c027819 */ /* 0x000fc800000006ff */
[----:B------:R-:W1:Y:S02]  /*12f00*/  SYNCS.PHASECHK.TRANS64.TRYWAIT P0, [R3+URZ+0x16840], R2 ;  /* 0x01684002030075a7 */ /* 0x000e64000800017f */
[----:B-1----:R-:W-:Y:S05]  /*12f10*/  @!P0 BRA `(.L_x_988) ;  /* 0x0000002000808947 */ /* 0x002fea0003800000 */
.L_x_1044:
[----:B0-----:R-:W0:Y:S02]  /*12f20*/  S2R R5, SR_TID.X ;  /* 0x0000000000057919 */ /* 0x001e240000002100 */
[----:B0-----:R-:W-:-:S04]  /*12f30*/  LOP3.LUT R5, R5, 0x7f, RZ, 0xc0, !PT ;  /* 0x0000007f05057812 */ /* 0x001fc800078ec0ff */
[----:B------:R-:W-:-:S13]  /*12f40*/  ISETP.NE.AND P0, PT, R5, RZ, PT ;  /* 0x000000ff0500720c */ /* 0x000fda0003f05270 */
[----:B------:R-:W-:Y:S05]  /*12f50*/  @P0 BRA `(.L_x_989) ;  /* 0x0000000000140947 */ /* 0x000fea0003800000 */
[----:B------:R-:W-:Y:S01]  /*12f60*/  ISETP.NE.AND P1, PT, R27, RZ, PT ;  /* 0x000000ff1b00720c */ /* 0x000fe20003f25270 */
[----:B-1----:R-:W-:-:S04]  /*12f70*/  IMAD.MOV.U32 R2, RZ, RZ, 0x4000 ;  /* 0x00004000ff027424 */ /* 0x002fc800078e00ff */
[----:B------:R0:W-:Y:S08]  /*12f80*/  SYNCS.ARRIVE.TRANS64 RZ, [R3+URZ+0x16830], R2 ;  /* 0x0168300203ff79a7 */ /* 0x0001f0000800003f */
[----:B------:R-:W-:Y:S05]  /*12f90*/  @!P1 BRA `(.L_x_989) ;  /* 0x0000000000049947 */ /* 0x000fea0003800000 */
[----:B------:R-:W-:Y:S01]  /*12fa0*/  BPT.TRAP 0x1 ;  /* 0x000000040000795c */ /* 0x000fe20000300000 */
.L_x_989:
        /* <DEDUP_REMOVED lines=21> */
.L_x_1045:
[----:B------:R-:W-:Y:S05]  /*13100*/  @P0 BRA `(.L_x_991) ;  /* 0x0000000000140947 */ /* 0x000fea0003800000 */
[----:B------:R-:W-:Y:S01]  /*13110*/  ISETP.NE.AND P1, PT, R27, RZ, PT ;  /* 0x000000ff1b00720c */ /* 0x000fe20003f25270 */
[----:B------:R-:W-:-:S04]  /*13120*/  IMAD.MOV.U32 R2, RZ, RZ, 0x4000 ;  /* 0x00004000ff027424 */ /* 0x000fc800078e00ff */
[----:B------:R1:W-:Y:S08]  /*13130*/  SYNCS.ARRIVE.TRANS64 RZ, [R3+URZ+0x50], R2 ;  /* 0x0000500203ff79a7 */ /* 0x0003f0000800003f */
[----:B------:R-:W-:Y:S05]  /*13140*/  @!P1 BRA `(.L_x_991) ;  /* 0x0000000000049947 */ /* 0x000fea0003800000 */
[----:B------:R-:W-:Y:S01]  /*13150*/  BPT.TRAP 0x1 ;  /* 0x000000040000795c */ /* 0x000fe20000300000 */
.L_x_991:
        /* <DEDUP_REMOVED lines=15> */
[----:B------:R-:W-:-:S03]  /*13250*/  ULEA UR11, UR11, UR4, 0x7 ;  /* 0x000000040b0b7291 */ /* 0x000fc6000f8e383f */
[----:B------:R-:W-:-:S06]  /*13260*/  UMOV UR4, 0x0 ;  /* 0x0000000000047882 */ /* 0x000fcc0000000000 */
[----:B------:R2:W-:Y:S02]  /*13270*/  UTMALDG.4D [UR8], [UR6], desc[UR4] ;  /* 0x00000408060075b4 */ /* 0x0005e40008019000 */
[----:B--2---:R-:W-:Y:S01]  /*13280*/  NOP ;  /* 0x0000000000007918 */ /* 0x004fe20000000000 */
.L_x_986:
[----:B------:R-:W-:Y:S05]  /*13290*/  BSYNC B1 ;  /* 0x0000000000017941 */ /* 0x000fea0003800000 */
.L_x_985:
[----:B------:R-:W-:Y:S01]  /*132a0*/  VIADD R22, R11, 0x1 ;  /* 0x000000010b167836 */ /* 0x000fe20000000000 */
[----:B------:R-:W-:Y:S01]  /*132b0*/  BSSY B1, `(.L_x_992) ;  /* 0x000005a000017945 */ /* 0x000fe20003800000 */
[----:B------:R-:W-:-:S03]  /*132c0*/  VIADD R13, R10, 0xffffffff ;  /* 0xffffffff0a0d7836 */ /* 0x000fc60000000000 */
[----:B------:R-:W-:-:S04]  /*132d0*/  ISETP.NE.AND P0, PT, R22, 0x2, PT ;  /* 0x000000021600780c */ /* 0x000fc80003f05270 */
[----:B01----:R-:W-:Y:S02]  /*132e0*/  SEL R3, RZ, 0x1, P0 ;  /* 0x00000001ff037807 */ /* 0x003fe40000000000 */
        /* <DEDUP_REMOVED lines=26> */
.L_x_994:
[----:B------:R-:W-:Y:S01]  /*13490*/  IMAD R2, R22, 0x8, R25 ;  /* 0x0000000816027824 */ /* 0x000fe200078e0219 */
[----:B------:R-:W-:-:S04]  /*134a0*/  SHF.L.U32 R3, R24, 0x1f, RZ ;  /* 0x0000001f18037819 */ /* 0x000fc800000006ff */
[----:B------:R-:W1:Y:S02]  /*134b0*/  SYNCS.PHASECHK.TRANS64.TRYWAIT P0, [R2+URZ+0x16840], R3 ;  /* 0x01684003020075a7 */ /* 0x000e64000800017f */
[----:B-1----:R-:W-:Y:S05]  /*134c0*/  @!P0 BRA `(.L_x_995) ;  /* 0x0000001c003c8947 */ /* 0x002fea0003800000 */
.L_x_1046:
        /* <DEDUP_REMOVED lines=9> */
.L_x_996:
[----:B01----:R-:W-:Y:S01]  /*13560*/  IMAD R2, R22, 0x4000, R25 ;  /* 0x0000400016027824 */ /* 0x003fe200078e0219 */
[----:B------:R-:W-:Y:S01]  /*13570*/  R2UR UR11, R14 ;  /* 0x000000000e0b72ca */ /* 0x000fe200000e0000 */
[----:B------:R-:W-:Y:S01]  /*13580*/  UIADD3 UR6, UP0, UR38, 0x370, URZ ;  /* 0x0000037026067890 */ /* 0x000fe2000ff1e03f */
[----:B------:R-:W-:Y:S01]  /*13590*/  R2UR UR4, R23 ;  /* 0x00000000170472ca */ /* 0x000fe200000e0000 */
[----:B------:R-:W-:Y:S01]  /*135a0*/  UMOV UR5, 0x14f00000 ;  /* 0x14f0000000057882 */ /* 0x000fe20000000000 */
[----:B------:R-:W-:Y:S01]  /*135b0*/  R2UR UR8, R2 ;  /* 0x00000000020872ca */ /* 0x000fe200000e0000 */
[----:B------:R-:W-:Y:S01]  /*135c0*/  VIADD R2, R25, 0x16800 ;  /* 0x0001680019027836 */ /* 0x000fe20000000000 */
[----:B------:R-:W-:Y:S01]  /*135d0*/  R2UR UR12, R0 ;  /* 0x00000000000c72ca */ /* 0x000fe200000e0000 */
[----:B------:R-:W-:Y:S01]  /*135e0*/  UIADD3.X UR7, URZ, UR39, URZ, UP0, !UPT ;  /* 0x000000273f077290 */ /* 0x000fe200087fe43f */
[----:B-----5:R-:W-:Y:S01]  /*135f0*/  R2UR UR13, R4 ;  /* 0x00000000040d72ca */ /* 0x020fe200000e0000 */
[--C-:B------:R-:W-:Y:S01]  /*13600*/  IMAD R3, R22, 0x8, R2.reuse ;  /* 0x0000000816037824 */ /* 0x100fe200078e0202 */
[----:B------:R-:W-:Y:S01]  /*13610*/  UMOV UR10, URZ ;  /* 0x0000003f000a7c82 */ /* 0x000fe20008000000 */
[----:B------:R-:W-:-:S03]  /*13620*/  IMAD R2, R11, 0x8, R2 ;  /* 0x000000080b027824 */ /* 0x000fc600078e0202 */
[----:B------:R-:W-:Y:S01]  /*13630*/  R2UR UR9, R3 ;  /* 0x00000000030972ca */ /* 0x000fe200000e0000 */
[----:B------:R-:W-:Y:S01]  /*13640*/  ULEA UR11, UR11, UR4, 0x7 ;  /* 0x000000040b0b7291 */ /* 0x000fe2000f8e383f */
[----:B------:R-:W-:Y:S01]  /*13650*/  SHF.L.U32 R3, R12, 0x1f, RZ ;  /* 0x0000001f0c037819 */ /* 0x000fe200000006ff */
[----:B------:R-:W-:Y:S01]  /*13660*/  UIADD3 UR8, UR8, 0xe400, URZ ;  /* 0x0000e40008087890 */ /* 0x000fe2000fffe03f */
[----:B------:R-:W-:-:S09]  /*13670*/  UMOV UR4, 0x0 ;  /* 0x0000000000047882 */ /* 0x000fd20000000000 */
[----:B------:R-:W-:-:S09]  /*13680*/  UIADD3 UR9, UR9, 0x30, URZ ;  /* 0x0000003009097890 */ /* 0x000fd2000fffe03f */
[----:B------:R0:W-:Y:S01]  /*13690*/  UTMALDG.4D [UR8], [UR6], desc[UR4] ;  /* 0x00000408060075b4 */ /* 0x0001e20008019000 */
[----:B------:R-:W1:Y:S02]  /*136a0*/  SYNCS.PHASECHK.TRANS64.TRYWAIT P1, [R2+URZ+0x60], R3 ;  /* 0x00006003020075a7 */ /* 0x000e64000802017f */
[----:B01----:R-:W-:Y:S05]  /*136b0*/  @!P1 BRA `(.L_x_997) ;  /* 0x0000001800d49947 */ /* 0x003fea0003800000 */
.L_x_1047:
[----:B------:R-:W-:Y:S05]  /*136c0*/  @P0 BRA `(.L_x_998) ;  /* 0x0000000000140947 */ /* 0x000fea0003800000 */
[----:B------:R-:W-:Y:S01]  /*136d0*/  ISETP.NE.AND P1, PT, R27, RZ, PT ;  /* 0x000000ff1b00720c */ /* 0x000fe20003f25270 */
[----:B0-----:R-:W-:-:S04]  /*136e0*/  IMAD.MOV.U32 R3, RZ, RZ, 0x4000 ;  /* 0x00004000ff037424 */ /* 0x001fc800078e00ff */
[----:B------:R1:W-:Y:S08]  /*136f0*/  SYNCS.ARRIVE.TRANS64 RZ, [R2+URZ+0x50], R3 ;  /* 0x0000500302ff79a7 */ /* 0x0003f0000800003f */
[----:B------:R-:W-:Y:S05]  /*13700*/  @!P1 BRA `(.L_x_998) ;  /* 0x0000000000049947 */ /* 0x000fea0003800000 */
[----:B------:R-:W-:Y:S01]  /*13710*/  BPT.TRAP 0x1 ;  /* 0x000000040000795c */ /* 0x000fe20000300000 */
.L_x_998:
        /* <DEDUP_REMOVED lines=19> */
.L_x_993:
[----:B------:R-:W-:Y:S05]  /*13850*/  BSYNC B1 ;  /* 0x0000000000017941 */ /* 0x000fea0003800000 */
.L_x_992:
[----:B------:R-:W-:Y:S01]  /*13860*/  ISETP.GT.AND P0, PT, R13, R26, PT ;  /* 0x0000001a0d00720c */ /* 0x000fe20003f04270 */
[----:B------:R-:W-:-:S12]  /*13870*/  VIADD R10, R10, 0xfffffffe ;  /* 0xfffffffe0a0a7836 */ /* 0x000fd80000000000 */
[----:B------:R-:W-:Y:S05]  /*13880*/  @P0 BRA `(.L_x_999) ;  /* 0xfffffff400180947 */ /* 0x000fea000383ffff */
.L_x_975:
[----:B------:R-:W-:Y:S05]  /*13890*/  BSYNC B0 ;  /* 0x0000000000007941 */ /* 0x000fea0003800000 */
.L_x_974:
[----:B------:R-:W-:Y:S01]  /*138a0*/  ISETP.NE.AND P0, PT, R27, RZ, PT ;  /* 0x000000ff1b00720c */ /* 0x000fe20003f05270 */
[----:B------:R-:W-:-:S12]  /*138b0*/  BSSY B0, `(.L_x_1000) ;  /* 0x000000e000007945 */ /* 0x000fd80003800000 */
[----:B------:R-:W-:Y:S05]  /*138c0*/  @P0 BRA `(.L_x_1001) ;  /* 0x0000000000300947 */ /* 0x000fea0003800000 */
[----:B------:R-:W2:Y:S01]  /*138d0*/  S2R R9, SR_LANEID ;  /* 0x0000000000097919 */ /* 0x000ea20000000000 */
[----:B------:R-:W-:Y:S01]  /*138e0*/  VOTEU.ANY UR4, UPT, PT ;  /* 0x0000000000047886 */ /* 0x000fe200038e0100 */
[----:B01----:R-:W0:Y:S01]  /*138f0*/  LDC.64 R2, c[0x0][0xc38] ;  /* 0x00030e00ff027b82 */ /* 0x003e220000000a00 */
[----:B------:R-:W2:Y:S08]  /*13900*/  FLO.U32 R4, UR4 ;  /* 0x0000000400047d00 */ /* 0x000eb000080e0000 */
[----:B------:R-:W0:Y:S01]  /*13910*/  POPC R5, UR4 ;  /* 0x0000000400057d09 */ /* 0x000e220008000000 */
[----:B--2---:R-:W-:-:S13]  /*13920*/  ISETP.EQ.U32.AND P0, PT, R4, R9, PT ;  /* 0x000000090400720c */ /* 0x004fda0003f02070 */
[----:B0-----:R-:W2:Y:S01]  /*13930*/  @P0 ATOMG.E.ADD.STRONG.GPU PT, R3, desc[UR46][R2.64], R5 ;  /* 0x00000005020309a8 */ /* 0x001ea200081ee1ee */
[----:B------:R-:W0:Y:S02]  /*13940*/  S2R R6, SR_LTMASK ;  /* 0x0000000000067919 */ /* 0x000e240000003900 */
[----:B0-----:R-:W-:-:S04]  /*13950*/  LOP3.LUT R6, R6, UR4, RZ, 0xc0, !PT ;  /* 0x0000000406067c12 */ /* 0x001fc8000f8ec0ff */
[----:B------:R-:W0:Y:S01]  /*13960*/  POPC R9, R6 ;  /* 0x0000000600097309 */ /* 0x000e220000000000 */
[----:B--2---:R-:W0:Y:S02]  /*13970*/  SHFL.IDX PT, R4, R3, R4, 0x1f ;  /* 0x00001f0403047589 */ /* 0x004e2400000e0000 */
[----:B0-----:R-:W-:-:S07]  /*13980*/  IADD3 R16, R4, UR37, R9 ;  /* 0x0000002504107c10 */ /* 0x001fce000fffe009 */
.L_x_1001:
[----:B------:R-:W-:Y:S05]  /*13990*/  BSYNC B0 ;  /* 0x0000000000007941 */ /* 0x000fea0003800000 */
.L_x_1000:
[----:B------:R-:W-:Y:S04]  /*139a0*/  BSSY B0, `(.L_x_1002) ;  /* 0x0000020000007945 */ /* 0x000fe80003800000 */
[----:B------:R-:W-:Y:S05]  /*139b0*/  @!P6 BRA `(.L_x_1003) ;  /* 0x000000000078e947 */ /* 0x000fea0003800000 */
[----:B01----:R-:W-:Y:S01]  /*139c0*/  IMAD R3, R22, 0x8, R25 ;  /* 0x0000000816037824 */ /* 0x003fe200078e0219 */
[----:B------:R-:W-:-:S04]  /*139d0*/  SHF.L.U32 R2, R24, 0x1f, RZ ;  /* 0x0000001f18027819 */ /* 0x000fc800000006ff */
[----:B------:R-:W0:Y:S02]  /*139e0*/  SYNCS.PHASECHK.TRANS64.TRYWAIT P0, [R3+URZ+0x16860], R2 ;  /* 0x01686002030075a7 */ /* 0x000e24000800017f */
[----:B0-----:R-:W-:Y:S05]  /*139f0*/  @!P0 BRA `(.L_x_1004) ;  /* 0x0000001800188947 */ /* 0x001fea0003800000 */
.L_x_1048:
        /* <DEDUP_REMOVED lines=9> */
.L_x_1005:
        /* <DEDUP_REMOVED lines=11> */
[----:B------:R-:W-:Y:S02]  /*13b40*/  ULEA UR11, UR11, UR4, 0x7 ;  /* 0x000000040b0b7291 */ /* 0x000fe4000f8e383f */
[----:B------:R-:W-:Y:S02]  /*13b50*/  UIADD3 UR9, UR9, 0x16850, URZ ;  /* 0x0001685009097890 */ /* 0x000fe4000fffe03f */
[----:B------:R-:W-:Y:S01]  /*13b60*/  UIADD3 UR8, UR8, 0x400, URZ ;  /* 0x0000040008087890 */ /* 0x000fe2000fffe03f */
[----:B------:R-:W-:-:S08]  /*13b70*/  UMOV UR4, 0x0 ;  /* 0x0000000000047882 */ /* 0x000fd00000000000 */
[----:B------:R2:W-:Y:S02]  /*13b80*/  UTMALDG.4D [UR8], [UR6], desc[UR4] ;  /* 0x00000408060075b4 */ /* 0x0005e40008019000 */
[----:B--2---:R-:W-:Y:S01]  /*13b90*/  NOP ;  /* 0x0000000000007918 */ /* 0x004fe20000000000 */
.L_x_1003:
[----:B------:R-:W-:Y:S05]  /*13ba0*/  BSYNC B0 ;  /* 0x0000000000007941 */ /* 0x000fea0003800000 */
.L_x_1002:
[----:B------:R-:W-:-:S05]  /*13bb0*/  VIADD R22, R22, 0x1 ;  /* 0x0000000116167836 */ /* 0x000fca0000000000 */
[----:B------:R-:W-:-:S04]  /*13bc0*/  ISETP.NE.AND P0, PT, R22, 0x2, PT ;  /* 0x000000021600780c */ /* 0x000fc80003f05270 */
[----:B01----:R-:W-:Y:S02]  /*13bd0*/  SEL R3, RZ, 0x1, P0 ;  /* 0x00000001ff037807 */ /* 0x003fe40000000000 */
[----:B------:R-:W-:Y:S02]  /*13be0*/  SEL R22, R22, RZ, P0 ;  /* 0x000000ff16167207 */ /* 0x000fe40000000000 */
[----:B------:R-:W-:-:S07]  /*13bf0*/  LOP3.LUT R24, R24, R3, RZ, 0x3c, !PT ;  /* 0x0000000318187212 */ /* 0x000fce00078e3cff */
.L_x_961:
[----:B------:R-:W-:Y:S05]  /*13c00*/  BSYNC B6 ;  /* 0x0000000000067941 */ /* 0x000fea0003800000 */
.L_x_959:
[----:B------:R-:W-:-:S03]  /*13c10*/  UMOV UR4, 0xffffffff ;  /* 0xffffffff00047882 */ /* 0x000fc60000000000 */
[----:B------:R-:W-:Y:S05]  /*13c20*/  BRA.DIV UR4, `(.L_x_1006) ;  /* 0x0000001604a07947 */ /* 0x000fea000b800000 */
[----:B------:R0:W1:Y:S04]  /*13c30*/  SHFL.IDX PT, R5, R16, RZ, 0x1f ;  /* 0x00001fff10057589 */ /* 0x00006800000e0000 */
[----:B------:R0:W2:Y:S02]  /*13c40*/  SHFL.IDX PT, R4, R16, 0x1, 0x1f ;  /* 0x00201f0010047f89 */ /* 0x0000a400000e0000 */
.L_x_1052:
[----:B------:R-:W-:Y:S01]  /*13c50*/  ULDC UR4, c[0x0][0xc14] ;  /* 0x0003050000047ab9 */ /* 0x000fe20000000800 */
[C---:B------:R-:W-:Y:S01]  /*13c60*/  IMAD.IADD R7, R27.reuse, 0x1, R19 ;  /* 0x000000011b077824 */ /* 0x040fe200078e0213 */
[----:B------:R-:W-:Y:S01]  /*13c70*/  ISETP.NE.AND P0, PT, R27, 0x1f, PT ;  /* 0x0000001f1b00780c */ /* 0x000fe20003f05270 */
[----:B------:R-:W-:Y:S01]  /*13c80*/  IMAD.U32 R0, RZ, RZ, UR4 ;  /* 0x00000004ff007e24 */ /* 0x000fe2000f8e00ff */
[----:B------:R-:W-:Y:S01]  /*13c90*/  BSSY B0, `(.L_x_1007) ;  /* 0x0000007000007945 */ /* 0x000fe20003800000 */
[----:B------:R-:W-:-:S03]  /*13ca0*/  IMAD.MOV.U32 R2, RZ, RZ, RZ ;  /* 0x000000ffff027224 */ /* 0x000fc600078e00ff */
[----:B------:R-:W-:-:S13]  /*13cb0*/  ISETP.GE.OR P0, PT, R7, R0, !P0 ;  /* 0x000000000700720c */ /* 0x000fda0004706670 */
[----:B------:R-:W-:Y:S05]  /*13cc0*/  @P0 BRA `(.L_x_1008) ;  /* 0x00000000000c0947 */ /* 0x000fea0003800000 */
[----:B------:R-:W3:Y:S02]  /*13cd0*/  LDC.64 R2, c[0x0][0xc58] ;  /* 0x00031600ff027b82 */ /* 0x000ee40000000a00 */
[----:B---3--:R-:W-:-:S06]  /*13ce0*/  IMAD.WIDE R2, R7, 0x4, R2 ;  /* 0x0000000407027825 */ /* 0x008fcc00078e0202 */
[----:B------:R3:W5:Y:S02]  /*13cf0*/  LDG.E R2, desc[UR46][R2.64] ;  /* 0x0000002e02027981 */ /* 0x000764000c1e1900 */
.L_x_1008:
[----:B------:R-:W-:Y:S05]  /*13d00*/  BSYNC B0 ;  /* 0x0000000000007941 */ /* 0x000fea0003800000 */
.L_x_1007:
[----:B------:R-:W-:-:S03]  /*13d10*/  UMOV UR4, 0xffffffff ;  /* 0xffffffff00047882 */ /* 0x000fc60000000000 */
[----:B------:R-:W-:Y:S05]  /*13d20*/  BRA.DIV UR4, `(.L_x_1009) ;  /* 0x0000001604ac7947 */ /* 0x000fea000b800000 */
[----:B-----5:R-:W4:Y:S01]  /*13d30*/  SHFL.UP PT, R14, R2, 0x1, RZ ;  /* 0x04200000020e7989 */ /* 0x020f2200000e00ff */
[C---:B------:R-:W-:Y:S02]  /*13d40*/  ISETP.NE.AND P0, PT, R27.reuse, RZ, PT ;  /* 0x000000ff1b00720c */ /* 0x040fe40003f05270 */
[C---:B------:R-:W-:Y:S02]  /*13d50*/  ISETP.GE.U32.AND P1, PT, R27.reuse, 0x2, PT ;  /* 0x000000021b00780c */ /* 0x040fe40003f26070 */
[----:B----4-:R-:W-:Y:S02]  /*13d60*/  SEL R13, R14, RZ, P0 ;  /* 0x000000ff0e0d7207 */ /* 0x010fe40000000000 */
[----:B------:R-:W-:-:S03]  /*13d70*/  ISETP.GE.U32.AND P0, PT, R27, 0x4, PT ;  /* 0x000000041b00780c */ /* 0x000fc60003f06070 */
[----:B------:R-:W-:-:S05]  /*13d80*/  IMAD.IADD R13, R2, 0x1, R13 ;  /* 0x00000001020d7824 */ /* 0x000fca00078e020d */
[----:B------:R-:W4:Y:S02]  /*13d90*/  SHFL.UP PT, R14, R13, 0x2, RZ ;  /* 0x044000000d0e7989 */ /* 0x000f2400000e00ff */
[----:B----4-:R-:W-:Y:S02]  /*13da0*/  SEL R14, R14, RZ, P1 ;  /* 0x000000ff0e0e7207 */ /* 0x010fe40000800000 */
[----:B------:R-:W-:-:S03]  /*13db0*/  ISETP.GE.U32.AND P1, PT, R27, 0x8, PT ;  /* 0x000000081b00780c */ /* 0x000fc60003f26070 */
[----:B---3--:R-:W-:-:S05]  /*13dc0*/  IMAD.IADD R3, R13, 0x1, R14 ;  /* 0x000000010d037824 */ /* 0x008fca00078e020e */
[----:B------:R-:W3:Y:S02]  /*13dd0*/  SHFL.UP PT, R14, R3, 0x4, RZ ;  /* 0x04800000030e7989 */ /* 0x000ee400000e00ff */
[----:B---3--:R-:W-:Y:S02]  /*13de0*/  SEL R6, R14, RZ, P0 ;  /* 0x000000ff0e067207 */ /* 0x008fe40000000000 */
[----:B------:R-:W-:-:S03]  /*13df0*/  ISETP.GE.U32.AND P0, PT, R27, 0x10, PT ;  /* 0x000000101b00780c */ /* 0x000fc60003f06070 */
[----:B------:R-:W-:-:S05]  /*13e00*/  IMAD.IADD R6, R3, 0x1, R6 ;  /* 0x0000000103067824 */ /* 0x000fca00078e0206 */
[----:B------:R-:W3:Y:S02]  /*13e10*/  SHFL.UP PT, R14, R6, 0x8, RZ ;  /* 0x05000000060e7989 */ /* 0x000ee400000e00ff */
[----:B---3--:R-:W-:-:S05]  /*13e20*/  SEL R7, R14, RZ, P1 ;  /* 0x000000ff0e077207 */ /* 0x008fca0000800000 */
[----:B------:R-:W-:-:S05]  /*13e30*/  IMAD.IADD R7, R6, 0x1, R7 ;  /* 0x0000000106077824 */ /* 0x000fca00078e0207 */
[----:B------:R-:W3:Y:S02]  /*13e40*/  SHFL.UP PT, R14, R7, 0x10, RZ ;  /* 0x06000000070e7989 */ /* 0x000ee400000e00ff */
[----:B---3--:R-:W-:-:S05]  /*13e50*/  SEL R8, R14, RZ, P0 ;  /* 0x000000ff0e087207 */ /* 0x008fca0000000000 */
[----:B------:R-:W-:-:S05]  /*13e60*/  IMAD.IADD R8, R7, 0x1, R8 ;  /* 0x0000000107087824 */ /* 0x000fca00078e0208 */
[----:B------:R3:W4:Y:S02]  /*13e70*/  SHFL.IDX PT, R14, R8, 0x1f, 0x1f ;  /* 0x03e01f00080e7f89 */ /* 0x00072400000e0000 */
.L_x_1060:
[----:B------:R-:W-:Y:S02]  /*13e80*/  ULDC UR4, c[0x0][0xc10] ;  /* 0x0003040000047ab9 */ /* 0x000fe40000000800 */
[----:B------:R-:W-:-:S04]  /*13e90*/  IMAD.U32 R6, RZ, RZ, UR4 ;  /* 0x00000004ff067e24 */ /* 0x000fc8000f8e00ff */
[----:B----4-:R-:W-:-:S04]  /*13ea0*/  IMAD R7, R14, R6, RZ ;  /* 0x000000060e077224 */ /* 0x010fc800078e02ff */
[----:B--2---:R-:W-:-:S05]  /*13eb0*/  IMAD.IADD R4, R4, 0x1, R7 ;  /* 0x0000000104047824 */ /* 0x004fca00078e0207 */
[----:B-1----:R-:W-:-:S13]  /*13ec0*/  ISETP.GT.AND P0, PT, R4, R5, PT ;  /* 0x000000050400720c */ /* 0x002fda0003f04270 */
[----:B------:R-:W-:Y:S05]  /*13ed0*/  @P0 BRA `(.L_x_1010) ;  /* 0x0000000000ac0947 */ /* 0x000fea0003800000 */
[----:B------:R-:W1:Y:S02]  /*13ee0*/  LDC R0, c[0x0][0xc14] ;  /* 0x00030500ff007b82 */ /* 0x000e640000000800 */
.L_x_1015:
[----:B------:R-:W-:-:S05]  /*13ef0*/  VIADD R19, R19, 0x1f ;  /* 0x0000001f13137836 */ /* 0x000fca0000000000 */
[----:B-1----:R-:W-:-:S13]  /*13f00*/  ISETP.GE.AND P0, PT, R19, R0, PT ;  /* 0x000000001300720c */ /* 0x002fda0003f06270 */
[----:B------:R-:W-:Y:S05]  /*13f10*/  @P0 BRA `(.L_x_1011) ;  /* 0x0000000400e00947 */ /* 0x000fea0003800000 */
[C---:B------:R-:W-:Y:S01]  /*13f20*/  IMAD.IADD R7, R27.reuse, 0x1, R19 ;  /* 0x000000011b077824 */ /* 0x040fe200078e0213 */
[----:B------:R-:W-:Y:S01]  /*13f30*/  ISETP.NE.AND P1, PT, R27, 0x1f, PT ;  /* 0x0000001f1b00780c */ /* 0x000fe20003f25270 */
[----:B------:R-:W-:Y:S01]  /*13f40*/  BSSY B0, `(.L_x_1012) ;  /* 0x0000007000007945 */ /* 0x000fe20003800000 */
[----:B------:R-:W-:Y:S02]  /*13f50*/  IMAD.MOV.U32 R2, RZ, RZ, RZ ;  /* 0x000000ffff027224 */ /* 0x000fe400078e00ff */
[----:B------:R-:W-:-:S13]  /*13f60*/  ISETP.GE.OR P0, PT, R7, R0, !P1 ;  /* 0x000000000700720c */ /* 0x000fda0004f06670 */
[----:B------:R-:W-:Y:S05]  /*13f70*/  @P0 BRA `(.L_x_1013) ;  /* 0x00000000000c0947 */ /* 0x000fea0003800000 */
[----:B------:R-:W1:Y:S02]  /*13f80*/  LDC.64 R2, c[0x0][0xc58] ;  /* 0x00031600ff027b82 */ /* 0x000e640000000a00 */
[----:B-1----:R-:W-:-:S06]  /*13f90*/  IMAD.WIDE R2, R7, 0x4, R2 ;  /* 0x0000000407027825 */ /* 0x002fcc00078e0202 */
[----:B------:R1:W5:Y:S02]  /*13fa0*/  LDG.E R2, desc[UR46][R2.64] ;  /* 0x0000002e02027981 */ /* 0x000364000c1e1900 */
.L_x_1013:
[----:B------:R-:W-:Y:S05]  /*13fb0*/  BSYNC B0 ;  /* 0x0000000000007941 */ /* 0x000fea0003800000 */
.L_x_1012:
[----:B------:R-:W-:-:S03]  /*13fc0*/  UMOV UR4, 0xffffffff ;  /* 0xffffffff00047882 */ /* 0x000fc60000000000 */
[----:B------:R-:W-:Y:S05]  /*13fd0*/  BRA.DIV UR4, `(.L_x_1014) ;  /* 0x0000001604d07947 */ /* 0x000fea000b800000 */
[----:B-----5:R-:W2:Y:S01]  /*13fe0*/  SHFL.UP PT, R14, R2, 0x1, RZ ;  /* 0x04200000020e7989 */ /* 0x020ea200000e00ff */
[C---:B------:R-:W-:Y:S02]  /*13ff0*/  ISETP.NE.AND P0, PT, R27.reuse, RZ, PT ;  /* 0x000000ff1b00720c */ /* 0x040fe40003f05270 */
[C---:B------:R-:W-:Y:S02]  /*14000*/  ISETP.GE.U32.AND P1, PT, R27.reuse, 0x2, PT ;  /* 0x000000021b00780c */ /* 0x040fe40003f26070 */
[----:B--2---:R-:W-:Y:S02]  /*14010*/  SEL R13, R14, RZ, P0 ;  /* 0x000000ff0e0d7207 */ /* 0x004fe40000000000 */
[----:B------:R-:W-:-:S03]  /*14020*/  ISETP.GE.U32.AND P0, PT, R27, 0x4, PT ;  /* 0x000000041b00780c */ /* 0x000fc60003f06070 */
[----:B------:R-:W-:-:S05]  /*14030*/  IMAD.IADD R13, R2, 0x1, R13 ;  /* 0x00000001020d7824 */ /* 0x000fca00078e020d */
[----:B------:R-:W2:Y:S02]  /*14040*/  SHFL.UP PT, R14, R13, 0x2, RZ ;  /* 0x044000000d0e7989 */ /* 0x000ea400000e00ff */
[----:B--2---:R-:W-:Y:S02]  /*14050*/  SEL R14, R14, RZ, P1 ;  /* 0x000000ff0e0e7207 */ /* 0x004fe40000800000 */
[----:B------:R-:W-:-:S03]  /*14060*/  ISETP.GE.U32.AND P1, PT, R27, 0x8, PT ;  /* 0x000000081b00780c */ /* 0x000fc60003f26070 */
[----:B-1----:R-:W-:-:S05]  /*14070*/  IMAD.IADD R3, R13, 0x1, R14 ;  /* 0x000000010d037824 */ /* 0x002fca00078e020e */
[----:B------:R-:W1:Y:S02]  /*14080*/  SHFL.UP PT, R14, R3, 0x4, RZ ;  /* 0x04800000030e7989 */ /* 0x000e6400000e00ff */
[----:B-1----:R-:W-:Y:S02]  /*14090*/  SEL R6, R14, RZ, P0 ;  /* 0x000000ff0e067207 */ /* 0x002fe40000000000 */
[----:B------:R-:W-:-:S03]  /*140a0*/  ISETP.GE.U32.AND P0, PT, R27, 0x10, PT ;  /* 0x000000101b00780c */ /* 0x000fc60003f06070 */
[----:B------:R-:W-:-:S05]  /*140b0*/  IMAD.IADD R6, R3, 0x1, R6 ;  /* 0x0000000103067824 */ /* 0x000fca00078e0206 */
[----:B------:R-:W1:Y:S02]  /*140c0*/  SHFL.UP PT, R14, R6, 0x8, RZ ;  /* 0x05000000060e7989 */ /* 0x000e6400000e00ff */
[----:B-1----:R-:W-:-:S05]  /*140d0*/  SEL R7, R14, RZ, P1 ;  /* 0x000000ff0e077207 */ /* 0x002fca0000800000 */
[----:B------:R-:W-:-:S05]  /*140e0*/  IMAD.IADD R7, R6, 0x1, R7 ;  /* 0x0000000106077824 */ /* 0x000fca00078e0207 */
[----:B------:R-:W3:Y:S02]  /*140f0*/  SHFL.UP PT, R14, R7, 0x10, RZ ;  /* 0x06000000070e7989 */ /* 0x000ee400000e00ff */
[----:B---3--:R-:W-:-:S05]  /*14100*/  SEL R8, R14, RZ, P0 ;  /* 0x000000ff0e087207 */ /* 0x008fca0000000000 */
[----:B------:R-:W-:-:S05]  /*14110*/  IMAD.IADD R8, R7, 0x1, R8 ;  /* 0x0000000107087824 */ /* 0x000fca00078e0208 */
[----:B------:R1:W2:Y:S02]  /*14120*/  SHFL.IDX PT, R14, R8, 0x1f, 0x1f ;  /* 0x03e01f00080e7f89 */ /* 0x0002a400000e0000 */
.L_x_1068:
[----:B------:R-:W-:Y:S02]  /*14130*/  ULDC UR4, c[0x0][0xc10] ;  /* 0x0003040000047ab9 */ /* 0x000fe40000000800 */
[----:B------:R-:W-:-:S04]  /*14140*/  IMAD.U32 R6, RZ, RZ, UR4 ;  /* 0x00000004ff067e24 */ /* 0x000fc8000f8e00ff */
[----:B--2---:R-:W-:-:S04]  /*14150*/  IMAD R7, R14, R6, RZ ;  /* 0x000000060e077224 */ /* 0x004fc800078e02ff */
[----:B------:R-:W-:-:S05]  /*14160*/  IMAD.IADD R4, R7, 0x1, R4 ;  /* 0x0000000107047824 */ /* 0x000fca00078e0204 */
[----:B------:R-:W-:-:S13]  /*14170*/  ISETP.GT.AND P0, PT, R4, R5, PT ;  /* 0x000000050400720c */ /* 0x000fda0003f04270 */
[----:B------:R-:W-:Y:S05]  /*14180*/  @!P0 BRA `(.L_x_1015) ;  /* 0xfffffffc00588947 */ /* 0x000fea000383ffff */
.L_x_1010:
[----:B------:R-:W-:Y:S01]  /*14190*/  IMAD.IADD R7, R4, 0x1, -R7 ;  /* 0x0000000104077824 */ /* 0x000fe200078e0a07 */
[----:B------:R-:W-:-:S03]  /*141a0*/  UMOV UR4, 0xffffffff ;  /* 0xffffffff00047882 */ /* 0x000fc60000000000 */
[----:B------:R-:W-:-:S05]  /*141b0*/  IMAD R4, R8, R6, R7 ;  /* 0x0000000608047224 */ /* 0x000fca00078e0207 */
[----:B------:R-:W-:Y:S01]  /*141c0*/  ISETP.GT.AND P6, PT, R4, R5, PT ;  /* 0x000000050400720c */ /* 0x000fe20003fc4270 */
[----:B------:R-:W-:-:S12]  /*141d0*/  BRA.DIV UR4, `(.L_x_1016) ;  /* 0x0000001a04207947 */ /* 0x000fd8000b800000 */
[----:B------:R-:W-:-:S04]  /*141e0*/  VOTE.ANY R3, PT, !P6 ;  /* 0x0000000000037806 */ /* 0x000fc800070e0100 */
[----:B------:R-:W2:Y:S02]  /*141f0*/  POPC R4, R3 ;  /* 0x0000000300047309 */ /* 0x000ea40000000000 */
[----:B--2---:R2:W4:Y:S02]  /*14200*/  SHFL.IDX PT, R17, R2, R4, 0x1f ;  /* 0x00001f0402117589 */ /* 0x00452400000e0000 */
.L_x_1072:
[----:B------:R-:W-:Y:S01]  /*14210*/  ISETP.NE.AND P0, PT, R3, RZ, PT ;  /* 0x000000ff0300720c */ /* 0x000fe20003f05270 */
[----:B------:R-:W-:-:S12]  /*14220*/  IMAD.MOV.U32 R14, RZ, RZ, RZ ;  /* 0x000000ffff0e7224 */ /* 0x000fd800078e00ff */
[----:B------:R-:W-:Y:S05]  /*14230*/  @!P0 BRA `(.L_x_1017) ;  /* 0x0000000000108947 */ /* 0x000fea0003800000 */
[----:B------:R-:W-:Y:S01]  /*14240*/  UMOV UR4, 0xffffffff ;  /* 0xffffffff00047882 */ /* 0x000fe20000000000 */
[----:B------:R-:W-:Y:S02]  /*14250*/  VIADD R12, R4, 0xffffffff ;  /* 0xffffffff040c7836 */ /* 0x000fe40000000000 */
[----:B------:R-:W-:Y:S05]  /*14260*/  BRA.DIV UR4, `(.L_x_1018) ;  /* 0x0000001a04447947 */ /* 0x000fea000b800000 */
[----:B------:R0:W0:Y:S02]  /*14270*/  SHFL.IDX PT, R14, R8, R12, 0x1f ;  /* 0x00001f0c080e7589 */ /* 0x00002400000e0000 */
.L_x_1017:
[----:B--2---:R-:W2:Y:S01]  /*14280*/  LDC.64 R2, c[0x0][0xc68] ;  /* 0x00031a00ff027b82 */ /* 0x004ea20000000a00 */
[----:B------:R-:W-:-:S04]  /*14290*/  IMAD.IADD R19, R4, 0x1, R19 ;  /* 0x0000000104137824 */ /* 0x000fc800078e0213 */
[----:B--2---:R-:W-:-:S05]  /*142a0*/  IMAD.WIDE R2, R19, 0x4, R2 ;  /* 0x0000000413027825 */ /* 0x004fca00078e0202 */
[----:B01-3--:R0:W4:Y:S01]  /*142b0*/  LDG.E R8, desc[UR46][R2.64] ;  /* 0x0000002e02087981 */ /* 0x00b122000c1e1900 */
[----:B------:R-:W-:-:S04]  /*142c0*/  IMAD R16, R14, R6, R7 ;  /* 0x000000060e107224 */ /* 0x000fc800078e0207 */
[----:B------:R-:W-:Y:S02]  /*142d0*/  IMAD.IADD R5, R5, 0x1, -R16 ;  /* 0x0000000105057824 */ /* 0x000fe400078e0a10 */
[----:B0-----:R-:W-:Y:S02]  /*142e0*/  IMAD.MOV.U32 R2, RZ, RZ, RZ ;  /* 0x000000ffff027224 */ /* 0x001fe400078e00ff */
[----:B----4-:R-:W-:-:S05]  /*142f0*/  IMAD R4, R17, R8, RZ ;  /* 0x0000000811047224 */ /* 0x010fca00078e02ff */
[----:B------:R-:W-:-:S04]  /*14300*/  IABS R9, R4 ;  /* 0x0000000400097213 */ /* 0x000fc80000000000 */
[----:B------:R-:W0:Y:S08]  /*14310*/  I2F.RP R10, R9 ;  /* 0x00000009000a7306 */ /* 0x000e300000209400 */
[----:B0-----:R-:W0:Y:S02]  /*14320*/  MUFU.RCP R10, R10 ;  /* 0x0000000a000a7308 */ /* 0x001e240000001000 */
[----:B0-----:R-:W-:-:S06]  /*14330*/  VIADD R11, R10, 0xffffffe ;  /* 0x0ffffffe0a0b7836 */ /* 0x001fcc0000000000 */
[----:B------:R-:W0:Y:S02]  /*14340*/  F2I.FTZ.U32.TRUNC.NTZ R3, R11 ;  /* 0x0000000b00037305 */ /* 0x000e24000021f000 */
[----:B0-----:R-:W-:-:S04]  /*14350*/  IMAD.MOV R12, RZ, RZ, -R3 ;  /* 0x000000ffff0c7224 */ /* 0x001fc800078e0a03 */
[----:B------:R-:W-:-:S04]  /*14360*/  IMAD R7, R12, R9, RZ ;  /* 0x000000090c077224 */ /* 0x000fc800078e02ff */
[----:B------:R-:W-:Y:S01]  /*14370*/  IMAD.HI.U32 R2, R3, R7, R2 ;  /* 0x0000000703027227 */ /* 0x000fe200078e0002 */
[----:B------:R-:W-:Y:S02]  /*14380*/  IABS R3, R5 ;  /* 0x0000000500037213 */ /* 0x000fe40000000000 */
[----:B------:R-:W-:-:S03]  /*14390*/  IABS R7, R4 ;  /* 0x0000000400077213 */ /* 0x000fc60000000000 */
[----:B------:R-:W-:-:S04]  /*143a0*/  IMAD.HI.U32 R2, R2, R3, RZ ;  /* 0x0000000302027227 */ /* 0x000fc800078e00ff */
[----:B------:R-:W-:-:S04]  /*143b0*/  IMAD.MOV R10, RZ, RZ, -R7 ;  /* 0x000000ffff0a7224 */ /* 0x000fc800078e0a07 */
[----:B------:R-:W-:Y:S01]  /*143c0*/  IMAD R10, R2, R10, R3 ;  /* 0x0000000a020a7224 */ /* 0x000fe200078e0203 */
[----:B------:R-:W-:-:S04]  /*143d0*/  LOP3.LUT R3, R5, R4, RZ, 0x3c, !PT ;  /* 0x0000000405037212 */ /* 0x000fc800078e3cff */
[----:B------:R-:W-:-:S13]  /*143e0*/  ISETP.GT.U32.AND P0, PT, R9, R10, PT ;  /* 0x0000000a0900720c */ /* 0x000fda0003f04070 */
[----:B------:R-:W-:Y:S02]  /*143f0*/  @!P0 IMAD.IADD R10, R10, 0x1, -R9 ;  /* 0x000000010a0a8824 */ /* 0x000fe400078e0a09 */
[----:B------:R-:W-:-:S03]  /*14400*/  @!P0 VIADD R2, R2, 0x1 ;  /* 0x0000000102028836 */ /* 0x000fc60000000000 */
[----:B------:R-:W-:-:S13]  /*14410*/  ISETP.GE.U32.AND P0, PT, R10, R9, PT ;  /* 0x000000090a00720c */ /* 0x000fda0003f06070 */
        /* <DEDUP_REMOVED lines=10> */
[----:B------:R-:W-:Y:S01]  /*144c0*/  VIADDMNMX R6, R3, R6, R8, PT ;  /* 0x0000000603067246 */ /* 0x000fe20003800108 */
[----:B------:R-:W-:-:S03]  /*144d0*/  IMAD.IADD R7, R4, 0x1, R7 ;  /* 0x0000000104077824 */ /* 0x000fc600078e0207 */
[----:B------:R-:W-:-:S04]  /*144e0*/  IABS R8, R6 ;  /* 0x0000000600087213 */ /* 0x000fc80000000000 */
[----:B------:R-:W0:Y:S08]  /*144f0*/  I2F.RP R9, R8 ;  /* 0x0000000800097306 */ /* 0x000e300000209400 */
[----:B0-----:R-:W0:Y:S02]  /*14500*/  MUFU.RCP R9, R9 ;  /* 0x0000000900097308 */ /* 0x001e240000001000 */
[----:B0-----:R-:W-:Y:S01]  /*14510*/  VIADD R3, R9, 0xffffffe ;  /* 0x0ffffffe09037836 */ /* 0x001fe20000000000 */
[----:B------:R-:W-:-:S05]  /*14520*/  IABS R9, R6 ;  /* 0x0000000600097213 */ /* 0x000fca0000000000 */
[----:B------:R-:W0:Y:S02]  /*14530*/  F2I.FTZ.U32.TRUNC.NTZ R3, R3 ;  /* 0x0000000300037305 */ /* 0x000e24000021f000 */
[----:B0-----:R-:W-:-:S04]  /*14540*/  IMAD.MOV R11, RZ, RZ, -R3 ;  /* 0x000000ffff0b7224 */ /* 0x001fc800078e0a03 */
[----:B------:R-:W-:-:S04]  /*14550*/  IMAD R5, R11, R8, RZ ;  /* 0x000000080b057224 */ /* 0x000fc800078e02ff */
[----:B------:R-:W-:Y:S01]  /*14560*/  IMAD.HI.U32 R2, R3, R5, R2 ;  /* 0x0000000503027227 */ /* 0x000fe200078e0002 */
[----:B------:R-:W-:-:S03]  /*14570*/  IABS R5, R4 ;  /* 0x0000000400057213 */ /* 0x000fc60000000000 */
        /* <DEDUP_REMOVED lines=18> */
.L_x_1011:
[----:B------:R-:W-:Y:S01]  /*146a0*/  UMOV UR4, URZ ;  /* 0x0000003f00047c82 */ /* 0x000fe20008000000 */
[----:B------:R-:W-:Y:S01]  /*146b0*/  UMOV UR5, URZ ;  /* 0x0000003f00057c82 */ /* 0x000fe20008000000 */
[----:B------:R-:W-:Y:S01]  /*146c0*/  ULDC UR6, c[0x0][0xc14] ;  /* 0x0003050000067ab9 */ /* 0x000fe20000000800 */
[----:B0-----:R-:W-:Y:S02]  /*146d0*/  IMAD.MOV.U32 R16, RZ, RZ, R5 ;  /* 0x000000ffff107224 */ /* 0x001fe400078e0005 */
[----:B------:R-:W-:Y:S02]  /*146e0*/  IMAD.U32 R17, RZ, RZ, UR4 ;  /* 0x00000004ff117e24 */ /* 0x000fe4000f8e00ff */
[----:B------:R-:W-:Y:S02]  /*146f0*/  IMAD.U32 R18, RZ, RZ, UR5 ;  /* 0x00000005ff127e24 */ /* 0x000fe4000f8e00ff */
[----:B------:R-:W-:-:S07]  /*14700*/  IMAD.U32 R19, RZ, RZ, UR6 ;  /* 0x00000006ff137e24 */ /* 0x000fce000f8e00ff */
.L_x_1019:
        /* <DEDUP_REMOVED lines=10> */
.L_x_947:
[----:B------:R-:W2:Y:S01]  /*147b0*/  S2R R3, SR_CgaCtaId ;  /* 0x0000000000037919 */ /* 0x000ea20000008800 */
[----:B------:R-:W-:Y:S01]  /*147c0*/  VIADD R29, R29, 0x1 ;  /* 0x000000011d1d7836 */ /* 0x000fe20000000000 */
[----:B-1----:R-:W-:Y:S01]  /*147d0*/  MOV R2, 0x400 ;  /* 0x0000040000027802 */ /* 0x002fe20000000f00 */
[----:B------:R-:W-:Y:S03]  /*147e0*/  BSSY B0, `(.L_x_1021) ;  /* 0x0000008000007945 */ /* 0x000fe60003800000 */
[----:B0-----:R-:W-:-:S04]  /*147f0*/  LEA.HI R0, R29, R29, RZ, 0x1 ;  /* 0x0000001d1d007211 */ /* 0x001fc800078f08ff */
[----:B------:R-:W-:-:S05]  /*14800*/  LOP3.LUT R0, R0, 0xfffffffe, RZ, 0xc0, !PT ;  /* 0xfffffffe00007812 */ /* 0x000fca00078ec0ff */
[----:B------:R-:W-:-:S05]  /*14810*/  IMAD.IADD R0, R29, 0x1, -R0 ;  /* 0x000000011d007824 */ /* 0x000fca00078e0a00 */
[----:B------:R-:W-:Y:S02]  /*14820*/  SHF.L.U32 R0, R0, 0x1f, RZ ;  /* 0x0000001f00007819 */ /* 0x000fe400000006ff */
[----:B--2---:R-:W-:-:S04]  /*14830*/  LEA R9, R3, R2, 0x18 ;  /* 0x0000000203097211 */ /* 0x004fc800078ec0ff */
[----:B------:R-:W0:Y:S02]  /*14840*/  SYNCS.PHASECHK.TRANS64.TRYWAIT P0, [R9+URZ+0x16820], R0 ;  /* 0x01682000090075a7 */ /* 0x000e24000800017f */
[----:B0-----:R-:W-:Y:S05]  /*14850*/  @!P0 BRA `(.L_x_1022) ;  /* 0x0000001000ec8947 */ /* 0x001fea0003800000 */
.L_x_1075:
[----:B------:R-:W-:Y:S05]  /*14860*/  BSYNC B0 ;  /* 0x0000000000007941 */ /* 0x000fea0003800000 */
.L_x_1021:
[----:B------:R-:W-:-:S03]  /*14870*/  UMOV UR4, 0xffffffff ;  /* 0xffffffff00047882 */ /* 0x000fc60000000000 */
[----:B------:R-:W-:Y:S05]  /*14880*/  BRA.DIV UR4, `(.L_x_1023) ;  /* 0x0000001204f47947 */ /* 0x000fea000b800000 */
[----:B0-----:R-:W0:Y:S02]  /*14890*/  S2R R0, SR_TID.X ;  /* 0x0000000000007919 */ /* 0x001e240000002100 */
[----:B0-----:R-:W-:-:S04]  /*148a0*/  SHF.R.U32.HI R0, RZ, 0x5, R0 ;  /* 0x00000005ff007819 */ /* 0x001fc80000011600 */
[----:B------:R-:W-:-:S05]  /*148b0*/  LOP3.LUT R0, R0, 0x3, RZ, 0xc0, !PT ;  /* 0x0000000300007812 */ /* 0x000fca00078ec0ff */
[----:B------:R0:W1:Y:S02]  /*148c0*/  SHFL.IDX PT, R14, R0, RZ, 0x1f ;  /* 0x00001fff000e7589 */ /* 0x00006400000e0000 */
.L_x_1078:
[----:B-1----:R-:W-:Y:S01]  /*148d0*/  ISETP.NE.AND P0, PT, R14, RZ, PT ;  /* 0x000000ff0e00720c */ /* 0x002fe20003f05270 */
[----:B------:R-:W-:-:S12]  /*148e0*/  BSSY B0, `(.L_x_1024) ;  /* 0x0000024000007945 */ /* 0x000fd80003800000 */
[----:B------:R-:W-:Y:S05]  /*148f0*/  @P0 BRA `(.L_x_1025) ;  /* 0x0000000000880947 */ /* 0x000fea0003800000 */
[----:B------:R-:W-:-:S03]  /*14900*/  UMOV UR4, 0xffffffff ;  /* 0xffffffff00047882 */ /* 0x000fc60000000000 */
[----:B------:R-:W-:Y:S05]  /*14910*/  BRA.DIV UR4, `(.L_x_1026) ;  /* 0x0000001604047947 */ /* 0x000fea000b800000 */
[----:B------:R-:W-:-:S13]  /*14920*/  ELECT P6, URZ, PT ;  /* 0x00000000003f782f */ /* 0x000fda00038c0000 */
.L_x_1081:
[----:B------:R-:W-:Y:S05]  /*14930*/  @!P6 BRA `(.L_x_1025) ;  /* 0x000000000078e947 */ /* 0x000fea0003800000 */
[----:B------:R-:W-:-:S06]  /*14940*/  ULOP3.LUT UR4, UR36, 0x2, URZ, 0xfc, !UPT ;  /* 0x0000000224047892 */ /* 0x000fcc000f8efc3f */
[----:B0-----:R-:W-:-:S05]  /*14950*/  IMAD.U32 R0, RZ, RZ, UR4 ;  /* 0x00000004ff007e24 */ /* 0x001fca000f8e00ff */
[----:B------:R-:W-:-:S13]  /*14960*/  ISETP.NE.AND P2, PT, R0, 0x3, PT ;  /* 0x000000030000780c */ /* 0x000fda0003f45270 */
[----:B------:R-:W-:Y:S05]  /*14970*/  @!P2 BRA `(.L_x_1027) ;  /* 0x000000000004a947 */ /* 0x000fea0003800000 */
[----:B------:R-:W-:Y:S01]  /*14980*/  BPT.TRAP 0x1 ;  /* 0x000000040000795c */ /* 0x000fe20000300000 */
.L_x_1027:
[----:B------:R-:W-:Y:S01]  /*14990*/  VIADD R3, R9, 0x16840 ;  /* 0x0001684009037836 */ /* 0x000fe20000000000 */
[----:B------:R-:W-:Y:S01]  /*149a0*/  SHF.L.U32 R2, R24, 0x1f, RZ ;  /* 0x0000001f18027819 */ /* 0x000fe200000006ff */
[C---:B------:R-:W-:Y:S02]  /*149b0*/  VIADD R0, R22.reuse, 0x1 ;  /* 0x0000000116007836 */ /* 0x040fe40000000000 */
        /* <DEDUP_REMOVED lines=9> */
.L_x_1082:
[----:B------:R-:W1:Y:S02]  /*14a50*/  SYNCS.PHASECHK.TRANS64.TRYWAIT P0, [R3+URZ], R0 ;  /* 0x00000000030075a7 */ /* 0x000e64000800017f */
[----:B-1----:R-:W-:Y:S05]  /*14a60*/  @!P0 BRA `(.L_x_1029) ;  /* 0x0000001000e48947 */ /* 0x002fea0003800000 */
.L_x_1083:
[----:B------:R-:W-:Y:S05]  /*14a70*/  @!P2 BRA `(.L_x_1030) ;  /* 0x000000000004a947 */ /* 0x000fea0003800000 */
[----:B------:R-:W-:Y:S01]  /*14a80*/  BPT.TRAP 0x1 ;  /* 0x000000040000795c */ /* 0x000fe20000300000 */
.L_x_1030:
[----:B-1----:R-:W-:-:S04]  /*14a90*/  VIADD R3, R9, 0x16860 ;  /* 0x0001686009037836 */ /* 0x002fc80000000000 */
[----:B------:R-:W-:-:S04]  /*14aa0*/  IMAD R5, R22, 0x8, R3 ;  /* 0x0000000816057824 */ /* 0x000fc800078e0203 */
[----:B------:R-:W1:Y:S02]  /*14ab0*/  SYNCS.PHASECHK.TRANS64.TRYWAIT P0, [R5+URZ], R2 ;  /* 0x00000002050075a7 */ /* 0x000e64000800017f */
[----:B-1----:R-:W-:Y:S05]  /*14ac0*/  @!P0 BRA `(.L_x_1031) ;  /* 0x0000001000e08947 */ /* 0x002fea0003800000 */
.L_x_1084:
[----:B------:R-:W-:-:S07]  /*14ad0*/  IMAD R3, R4, 0x8, R3 ;  /* 0x0000000804037824 */ /* 0x000fce00078e0203 */
.L_x_1032:
[----:B--2---:R2:W4:Y:S02]  /*14ae0*/  SYNCS.PHASECHK.TRANS64.TRYWAIT P0, [R3+URZ], R0 ;  /* 0x00000000030075a7 */ /* 0x004524000800017f */
[----:B----4-:R-:W-:Y:S05]  /*14af0*/  @!P0 NANOSLEEP.SYNCS 0x989680 ;  /* 0x009896800000895d */ /* 0x010fea0003900000 */
[----:B------:R-:W4:Y:S02]  /*14b00*/  @!P0 SYNCS.PHASECHK.TRANS64 P0, [R3+URZ], R0 ;  /* 0x00000000030085a7 */ /* 0x000f24000800007f */
[----:B----4-:R-:W-:Y:S05]  /*14b10*/  @!P0 BRA `(.L_x_1032) ;  /* 0xfffffffc00f08947 */ /* 0x010fea000383ffff */
.L_x_1025:
[----:B------:R-:W-:Y:S05]  /*14b20*/  BSYNC B0 ;  /* 0x0000000000007941 */ /* 0x000fea0003800000 */
.L_x_1024:
[----:B------:R-:W-:Y:S05]  /*14b30*/  EXIT ;  /* 0x000000000000794d */ /* 0x000fea0003800000 */
.L_x_851:
[----:B0-----:R-:W-:-:S04]  /*14b40*/  IMAD.U32 R3, RZ, RZ, UR45 ;  /* 0x0000002dff037e24 */ /* 0x001fc8000f8e00ff */
[----:B------:R0:W1:Y:S03]  /*14b50*/  SYNCS.PHASECHK.TRANS64.TRYWAIT P1, [R3+URZ+0x16800], R0 ;  /* 0x01680000030075a7 */ /* 0x000066000802017f */
[----:B-1----:R-:W-:Y:S05]  /*14b60*/  @!P1 NANOSLEEP.SYNCS 0x989680 ;  /* 0x009896800000995d */ /* 0x002fea0003900000 */
[----:B------:R-:W1:Y:S02]  /*14b70*/  @!P1 SYNCS.PHASECHK.TRANS64 P1, [R3+URZ+0x16800], R0 ;  /* 0x01680000030095a7 */ /* 0x000e64000802007f */
[----:B-1----:R-:W-:Y:S05]  /*14b80*/  @!P1 BRA `(.L_x_851) ;  /* 0xfffffffc00ec9947 */ /* 0x002fea000383ffff */
[----:B------:R-:W-:Y:S05]  /*14b90*/  BRA `(.L_x_1033) ;  /* 0xfffffecc00847947 */ /* 0x000fea000383ffff */
.L_x_855:
[----:B-1----:R1:W2:Y:S02]  /*14ba0*/  SYNCS.PHASECHK.TRANS64.TRYWAIT P2, [R4+URZ+0x16830], R3 ;  /* 0x01683003040075a7 */ /* 0x0022a4000804017f */
[----:B--2---:R-:W-:Y:S05]  /*14bb0*/  @!P2 NANOSLEEP.SYNCS 0x989680 ;  /* 0x009896800000a95d */ /* 0x004fea0003900000 */
[----:B------:R-:W2:Y:S02]  /*14bc0*/  @!P2 SYNCS.PHASECHK.TRANS64 P2, [R4+URZ+0x16830], R3 ;  /* 0x016830030400a5a7 */ /* 0x000ea4000804007f */
[----:B--2---:R-:W-:Y:S05]  /*14bd0*/  @!P2 BRA `(.L_x_855) ;  /* 0xfffffffc00f0a947 */ /* 0x004fea000383ffff */
[----:B------:R-:W-:Y:S05]  /*14be0*/  BRA `(.L_x_854) ;  /* 0xfffffecc00a87947 */ /* 0x000fea000383ffff */
.L_x_871:
[----:B-1----:R-:W-:-:S04]  /*14bf0*/  IMAD.U32 R21, RZ, RZ, UR6 ;  /* 0x00000006ff157e24 */ /* 0x002fc8000f8e00ff */
[----:B------:R1:W2:Y:S03]  /*14c00*/  SYNCS.PHASECHK.TRANS64.TRYWAIT P2, [R21+URZ+0x16830], R8 ;  /* 0x01683008150075a7 */ /* 0x0002a6000804017f */
[----:B--2---:R-:W-:Y:S05]  /*14c10*/  @!P2 NANOSLEEP.SYNCS 0x989680 ;  /* 0x009896800000a95d */ /* 0x004fea0003900000 */
[----:B------:R-:W2:Y:S02]  /*14c20*/  @!P2 SYNCS.PHASECHK.TRANS64 P2, [R21+URZ+0x16830], R8 ;  /* 0x016830081500a5a7 */ /* 0x000ea4000804007f */
[----:B--2---:R-:W-:Y:S05]  /*14c30*/  @!P2 BRA `(.L_x_871) ;  /* 0xfffffffc00eca947 */ /* 0x004fea000383ffff */
[----:B------:R-:W-:Y:S05]  /*14c40*/  BRA `(.L_x_868) ;  /* 0xffffff0400e47947 */ /* 0x000fea000383ffff */
.L_x_875:
[----:B-1----:R-:W-:-:S04]  /*14c50*/  IMAD.U32 R21, RZ, RZ, UR6 ;  /* 0x00000006ff157e24 */ /* 0x002fc8000f8e00ff */
[----:B------:R1:W2:Y:S03]  /*14c60*/  SYNCS.PHASECHK.TRANS64.TRYWAIT P2, [R21+URZ+0x16850], R8 ;  /* 0x01685008150075a7 */ /* 0x0002a6000804017f */
[----:B--2---:R-:W-:Y:S05]  /*14c70*/  @!P2 NANOSLEEP.SYNCS 0x989680 ;  /* 0x009896800000a95d */ /* 0x004fea0003900000 */
[----:B------:R-:W2:Y:S02]  /*14c80*/  @!P2 SYNCS.PHASECHK.TRANS64 P2, [R21+URZ+0x16850], R8 ;  /* 0x016850081500a5a7 */ /* 0x000ea4000804007f */
[----:B--2---:R-:W-:Y:S05]  /*14c90*/  @!P2 BRA `(.L_x_875) ;  /* 0xfffffffc00eca947 */ /* 0x004fea000383ffff */
[----:B------:R-:W-:Y:S05]  /*14ca0*/  BRA `(.L_x_872) ;  /* 0xffffff08005c7947 */ /* 0x000fea000383ffff */
.L_x_892:
[----:B-1----:R-:W-:-:S04]  /*14cb0*/  IMAD.U32 R7, RZ, RZ, UR6 ;  /* 0x00000006ff077e24 */ /* 0x002fc8000f8e00ff */
[----:B------:R1:W2:Y:S03]  /*14cc0*/  SYNCS.PHASECHK.TRANS64.TRYWAIT P2, [R7+URZ+0x16830], R6 ;  /* 0x01683006070075a7 */ /* 0x0002a6000804017f */
[----:B--2---:R-:W-:Y:S05]  /*14cd0*/  @!P2 NANOSLEEP.SYNCS 0x989680 ;  /* 0x009896800000a95d */ /* 0x004fea0003900000 */
[----:B------:R-:W2:Y:S02]  /*14ce0*/  @!P2 SYNCS.PHASECHK.TRANS64 P2, [R7+URZ+0x16830], R6 ;  /* 0x016830060700a5a7 */ /* 0x000ea4000804007f */
[----:B--2---:R-:W-:Y:S05]  /*14cf0*/  @!P2 BRA `(.L_x_892) ;  /* 0xfffffffc00eca947 */ /* 0x004fea000383ffff */
[----:B------:R-:W-:Y:S05]  /*14d00*/  BRA `(.L_x_889) ;  /* 0xffffff3c00907947 */ /* 0x000fea000383ffff */
.L_x_896:
[----:B-1----:R-:W-:-:S04]  /*14d10*/  IMAD.U32 R7, RZ, RZ, UR6 ;  /* 0x00000006ff077e24 */ /* 0x002fc8000f8e00ff */
[----:B------:R1:W2:Y:S03]  /*14d20*/  SYNCS.PHASECHK.TRANS64.TRYWAIT P2, [R7+URZ+0x16850], R6 ;  /* 0x01685006070075a7 */ /* 0x0002a6000804017f */
[----:B--2---:R-:W-:Y:S05]  /*14d30*/  @!P2 NANOSLEEP.SYNCS 0x989680 ;  /* 0x009896800000a95d */ /* 0x004fea0003900000 */
[----:B------:R-:W2:Y:S02]  /*14d40*/  @!P2 SYNCS.PHASECHK.TRANS64 P2, [R7+URZ+0x16850], R6 ;  /* 0x016850060700a5a7 */ /* 0x000ea4000804007f */
[----:B--2---:R-:W-:Y:S05]  /*14d50*/  @!P2 BRA `(.L_x_896) ;  /* 0xfffffffc00eca947 */ /* 0x004fea000383ffff */
[----:B------:R-:W-:Y:S05]  /*14d60*/  BRA `(.L_x_893) ;  /* 0xffffff4000087947 */ /* 0x000fea000383ffff */
.L_x_902:
[----:B-1----:R-:W-:-:S04]  /*14d70*/  IMAD.U32 R7, RZ, RZ, UR6 ;  /* 0x00000006ff077e24 */ /* 0x002fc8000f8e00ff */
[----:B------:R1:W2:Y:S03]  /*14d80*/  SYNCS.PHASECHK.TRANS64.TRYWAIT P2, [R7+URZ+0x16830], R6 ;  /* 0x01683006070075a7 */ /* 0x0002a6000804017f */
[----:B--2---:R-:W-:Y:S05]  /*14d90*/  @!P2 NANOSLEEP.SYNCS 0x989680 ;  /* 0x009896800000a95d */ /* 0x004fea0003900000 */
[----:B------:R-:W2:Y:S02]  /*14da0*/  @!P2 SYNCS.PHASECHK.TRANS64 P2, [R7+URZ+0x16830], R6 ;  /* 0x016830060700a5a7 */ /* 0x000ea4000804007f */
[----:B--2---:R-:W-:Y:S05]  /*14db0*/  @!P2 BRA `(.L_x_902) ;  /* 0xfffffffc00eca947 */ /* 0x004fea000383ffff */
[----:B------:R-:W-:Y:S05]  /*14dc0*/  BRA `(.L_x_899) ;  /* 0xffffff6000c47947 */ /* 0x000fea000383ffff */
.L_x_906:
[----:B-1----:R-:W-:-:S04]  /*14dd0*/  IMAD.U32 R7, RZ, RZ, UR6 ;  /* 0x00000006ff077e24 */ /* 0x002fc8000f8e00ff */
[----:B------:R1:W2:Y:S03]  /*14de0*/  SYNCS.PHASECHK.TRANS64.TRYWAIT P2, [R7+URZ+0x16850], R6 ;  /* 0x01685006070075a7 */ /* 0x0002a6000804017f */
[----:B--2---:R-:W-:Y:S05]  /*14df0*/  @!P2 NANOSLEEP.SYNCS 0x989680 ;  /* 0x009896800000a95d */ /* 0x004fea0003900000 */
[----:B------:R-:W2:Y:S02]  /*14e00*/  @!P2 SYNCS.PHASECHK.TRANS64 P2, [R7+URZ+0x16850], R6 ;  /* 0x016850060700a5a7 */ /* 0x000ea4000804007f */
[----:B--2---:R-:W-:Y:S05]  /*14e10*/  @!P2 BRA `(.L_x_906) ;  /* 0xfffffffc00eca947 */ /* 0x004fea000383ffff */
[----:B------:R-:W-:Y:S05]  /*14e20*/  BRA `(.L_x_903) ;  /* 0xffffff64003c7947 */ /* 0x000fea000383ffff */
.L_x_919:
[----:B-1----:R-:W-:-:S04]  /*14e30*/  IMAD.U32 R5, RZ, RZ, UR5 ;  /* 0x00000005ff057e24 */ /* 0x002fc8000f8e00ff */
[----:B------:R1:W2:Y:S03]  /*14e40*/  SYNCS.PHASECHK.TRANS64.TRYWAIT P0, [R5+URZ+0x16850], R0 ;  /* 0x01685000050075a7 */ /* 0x0002a6000800017f */
[----:B--2---:R-:W-:Y:S05]  /*14e50*/  @!P0 NANOSLEEP.SYNCS 0x989680 ;  /* 0x009896800000895d */ /* 0x004fea0003900000 */
[----:B------:R-:W2:Y:S02]  /*14e60*/  @!P0 SYNCS.PHASECHK.TRANS64 P0, [R5+URZ+0x16850], R0 ;  /* 0x01685000050085a7 */ /* 0x000ea4000800007f */
[----:B--2---:R-:W-:Y:S05]  /*14e70*/  @!P0 BRA `(.L_x_919) ;  /* 0xfffffffc00ec8947 */ /* 0x004fea000383ffff */
[----:B------:R-:W-:Y:S05]  /*14e80*/  BRA `(.L_x_918) ;  /* 0xffffff9400a07947 */ /* 0x000fea000383ffff */
.L_x_966:
[----:B------:R-:W0:Y:S01]  /*14e90*/  S2R R4, SR_TID.X ;  /* 0x0000000000047919 */ /* 0x000e220000002100 */
[----:B------:R-:W-:Y:S01]  /*14ea0*/  BSSY B0, `(.L_x_1034) ;  /* 0x000000a000007945 */ /* 0x000fe20003800000 */
[----:B------:R-:W-:Y:S02]  /*14eb0*/  IMAD.MOV.U32 R12, RZ, RZ, RZ ;  /* 0x000000ffff0c7224 */ /* 0x000fe400078e00ff */
[----:B------:R-:W-:Y:S02]  /*14ec0*/  IMAD.MOV.U32 R11, RZ, RZ, 0x1f ;  /* 0x0000001fff0b7424 */ /* 0x000fe400078e00ff */
[----:B------:R-:W-:Y:S01]  /*14ed0*/  IMAD.MOV.U32 R15, RZ, RZ, -0x1 ;  /* 0xffffffffff0f7424 */ /* 0x000fe200078e00ff */
[----:B0-----:R-:W-:-:S04]  /*14ee0*/  SHF.R.U32.HI R4, RZ, 0x5, R4 ;  /* 0x00000005ff047819 */ /* 0x001fc80000011604 */
[----:B------:R-:W-:-:S05]  /*14ef0*/  LOP3.LUT R4, R4, 0x3, RZ, 0xc0, !PT ;  /* 0x0000000304047812 */ /* 0x000fca00078ec0ff */
[----:B------:R-:W-:-:S07]  /*14f00*/  IMAD.MOV.U32 R13, RZ, RZ, R4 ;  /* 0x000000ffff0d7224 */ /* 0x000fce00078e0004 */
[----:B------:R-:W-:Y:S05]  /*14f10*/  WARPSYNC.COLLECTIVE R15, `(.L_x_1035) ;  /* 0x000000000f087348 */ /* 0x000fea0003c00000 */
[----:B------:R0:W1:Y:S02]  /*14f20*/  SHFL.IDX P6, R14, R13, R12, R11 ;  /* 0x0000000c0d0e7389 */ /* 0x00006400000c000b */
[----:B01----:R-:W-:Y:S01]  /*14f30*/  ENDCOLLECTIVE ;  /* 0x000000000000791b */ /* 0x003fe20003800000 */
.L_x_1035:
[----:B------:R-:W-:Y:S05]  /*14f40*/  BSYNC B0 ;  /* 0x0000000000007941 */ /* 0x000fea0003800000 */
.L_x_1034:
[----:B------:R-:W-:Y:S05]  /*14f50*/  BRA `(.L_x_1036) ;  /* 0xffffffd0005c7947 */ /* 0x000fea000383ffff */
.L_x_967:
[----:B------:R-:W-:Y:S01]  /*14f60*/  BSSY B0, `(.L_x_1037) ;  /* 0x0000006000007945 */ /* 0x000fe20003800000 */
[----:B------:R-:W-:-:S07]  /*14f70*/  IMAD.MOV.U32 R15, RZ, RZ, -0x1 ;  /* 0xffffffffff0f7424 */ /* 0x000fce00078e00ff */
[----:B------:R-:W-:Y:S05]  /*14f80*/  WARPSYNC.COLLECTIVE R15, `(.L_x_1038) ;  /* 0x000000000f0c7348 */ /* 0x000fea0003c00000 */
[----:B------:R-:W-:Y:S02]  /*14f90*/  ELECT P6, UR62, PT ;  /* 0x00000000003e782f */ /* 0x000fe400038c0000 */
[----:B------:R-:W-:Y:S01]  /*14fa0*/  MOV R14, UR62 ;  /* 0x0000003e000e7c02 */ /* 0x000fe20008000f00 */
[----:B------:R-:W-:Y:S10]  /*14fb0*/  ENDCOLLECTIVE ;  /* 0x000000000000791b */ /* 0x000ff40003800000 */
.L_x_1038:
[----:B------:R-:W-:Y:S05]  /*14fc0*/  BSYNC B0 ;  /* 0x0000000000007941 */ /* 0x000fea0003800000 */
.L_x_1037:
[----:B------:R-:W-:Y:S05]  /*14fd0*/  BRA `(.L_x_1039) ;  /* 0xffffffd0004c7947 */ /* 0x000fea000383ffff */
.L_x_970:
[----:B-1----:R1:W2:Y:S02]  /*14fe0*/  SYNCS.PHASECHK.TRANS64.TRYWAIT P0, [R5+URZ+0x16840], R4 ;  /* 0x01684004050075a7 */ /* 0x0022a4000800017f */
[----:B--2---:R-:W-:Y:S05]  /*14ff0*/  @!P0 NANOSLEEP.SYNCS 0x989680 ;  /* 0x009896800000895d */ /* 0x004fea0003900000 */
[----:B------:R-:W2:Y:S02]  /*15000*/  @!P0 SYNCS.PHASECHK.TRANS64 P0, [R5+URZ+0x16840], R4 ;  /* 0x01684004050085a7 */ /* 0x000ea4000800007f */
[----:B--2---:R-:W-:Y:S05]  /*15010*/  @!P0 BRA `(.L_x_970) ;  /* 0xfffffffc00f08947 */ /* 0x004fea000383ffff */
[----:B------:R-:W-:Y:S05]  /*15020*/  BRA `(.L_x_1040) ;  /* 0xffffffd000a07947 */ /* 0x000fea000383ffff */
.L_x_973:
[----:B-1----:R1:W2:Y:S02]  /*15030*/  SYNCS.PHASECHK.TRANS64.TRYWAIT P0, [R25+URZ+0x16820], R4 ;  /* 0x01682004190075a7 */ /* 0x0022a4000800017f */
[----:B--2---:R-:W-:Y:S05]  /*15040*/  @!P0 NANOSLEEP.SYNCS 0x989680 ;  /* 0x009896800000895d */ /* 0x004fea0003900000 */
[----:B------:R-:W2:Y:S02]  /*15050*/  @!P0 SYNCS.PHASECHK.TRANS64 P0, [R25+URZ+0x16820], R4 ;  /* 0x01682004190085a7 */ /* 0x000ea4000800007f */
[----:B--2---:R-:W-:Y:S05]  /*15060*/  @!P0 BRA `(.L_x_973) ;  /* 0xfffffffc00f08947 */ /* 0x004fea000383ffff */
[----:B------:R-:W-:Y:S05]  /*15070*/  BRA `(.L_x_1041) ;  /* 0xffffffd400587947 */ /* 0x000fea000383ffff */
.L_x_981:
[----:B0-----:R0:W1:Y:S02]  /*15080*/  SYNCS.PHASECHK.TRANS64.TRYWAIT P0, [R3+URZ+0x16840], R2 ;  /* 0x01684002030075a7 */ /* 0x001064000800017f */
[----:B-1----:R-:W-:Y:S05]  /*15090*/  @!P0 NANOSLEEP.SYNCS 0x989680 ;  /* 0x009896800000895d */ /* 0x002fea0003900000 */
[----:B------:R-:W1:Y:S02]  /*150a0*/  @!P0 SYNCS.PHASECHK.TRANS64 P0, [R3+URZ+0x16840], R2 ;  /* 0x01684002030085a7 */ /* 0x000e64000800007f */
[----:B-1----:R-:W-:Y:S05]  /*150b0*/  @!P0 BRA `(.L_x_981) ;  /* 0xfffffffc00f08947 */ /* 0x002fea000383ffff */
[----:B------:R-:W-:Y:S05]  /*150c0*/  BRA `(.L_x_1042) ;  /* 0xffffffd400fc7947 */ /* 0x000fea000383ffff */
.L_x_983:
[----:B0-----:R0:W1:Y:S02]  /*150d0*/  SYNCS.PHASECHK.TRANS64.TRYWAIT P0, [R2+URZ+0x60], R5 ;  /* 0x00006005020075a7 */ /* 0x001064000800017f */
[----:B-1----:R-:W-:Y:S05]  /*150e0*/  @!P0 NANOSLEEP.SYNCS 0x989680 ;  /* 0x009896800000895d */ /* 0x002fea0003900000 */
[----:B------:R-:W1:Y:S02]  /*150f0*/  @!P0 SYNCS.PHASECHK.TRANS64 P0, [R2+URZ+0x60], R5 ;  /* 0x00006005020085a7 */ /* 0x000e64000800007f */
[----:B-1----:R-:W-:Y:S05]  /*15100*/  @!P0 BRA `(.L_x_983) ;  /* 0xfffffffc00f08947 */ /* 0x002fea000383ffff */
[----:B------:R-:W-:Y:S05]  /*15110*/  BRA `(.L_x_1043) ;  /* 0xffffffd800607947 */ /* 0x000fea000383ffff */
.L_x_988:
[----:B-1----:R1:W2:Y:S02]  /*15120*/  SYNCS.PHASECHK.TRANS64.TRYWAIT P0, [R3+URZ+0x16840], R2 ;  /* 0x01684002030075a7 */ /* 0x0022a4000800017f */
[----:B--2---:R-:W-:Y:S05]  /*15130*/  @!P0 NANOSLEEP.SYNCS 0x989680 ;  /* 0x009896800000895d */ /* 0x004fea0003900000 */
[----:B------:R-:W2:Y:S02]  /*15140*/  @!P0 SYNCS.PHASECHK.TRANS64 P0, [R3+URZ+0x16840], R2 ;  /* 0x01684002030085a7 */ /* 0x000ea4000800007f */
[----:B--2---:R-:W-:Y:S05]  /*15150*/  @!P0 BRA `(.L_x_988) ;  /* 0xfffffffc00f08947 */ /* 0x004fea000383ffff */
[----:B------:R-:W-:Y:S05]  /*15160*/  BRA `(.L_x_1044) ;  /* 0xffffffdc006c7947 */ /* 0x000fea000383ffff */
.L_x_990:
[----:B0-----:R0:W1:Y:S02]  /*15170*/  SYNCS.PHASECHK.TRANS64.TRYWAIT P1, [R3+URZ+0x60], R24 ;  /* 0x00006018030075a7 */ /* 0x001064000802017f */
[----:B-1----:R-:W-:Y:S05]  /*15180*/  @!P1 NANOSLEEP.SYNCS 0x989680 ;  /* 0x009896800000995d */ /* 0x002fea0003900000 */
[----:B------:R-:W1:Y:S02]  /*15190*/  @!P1 SYNCS.PHASECHK.TRANS64 P1, [R3+URZ+0x60], R24 ;  /* 0x00006018030095a7 */ /* 0x000e64000802007f */
[----:B-1----:R-:W-:Y:S05]  /*151a0*/  @!P1 BRA `(.L_x_990) ;  /* 0xfffffffc00f09947 */ /* 0x002fea000383ffff */
[----:B------:R-:W-:Y:S05]  /*151b0*/  BRA `(.L_x_1045) ;  /* 0xffffffdc00d07947 */ /* 0x000fea000383ffff */
.L_x_995:
[----:B-1----:R1:W2:Y:S02]  /*151c0*/  SYNCS.PHASECHK.TRANS64.TRYWAIT P0, [R2+URZ+0x16840], R3 ;  /* 0x01684003020075a7 */ /* 0x0022a4000800017f */
[----:B--2---:R-:W-:Y:S05]  /*151d0*/  @!P0 NANOSLEEP.SYNCS 0x989680 ;  /* 0x009896800000895d */ /* 0x004fea0003900000 */
[----:B------:R-:W2:Y:S02]  /*151e0*/  @!P0 SYNCS.PHASECHK.TRANS64 P0, [R2+URZ+0x16840], R3 ;  /* 0x01684003020085a7 */ /* 0x000ea4000800007f */
[----:B--2---:R-:W-:Y:S05]  /*151f0*/  @!P0 BRA `(.L_x_995) ;  /* 0xfffffffc00f08947 */ /* 0x004fea000383ffff */
[----:B------:R-:W-:Y:S05]  /*15200*/  BRA `(.L_x_1046) ;  /* 0xffffffe000b07947 */ /* 0x000fea000383ffff */
.L_x_997:
[----:B0-----:R0:W1:Y:S02]  /*15210*/  SYNCS.PHASECHK.TRANS64.TRYWAIT P1, [R2+URZ+0x60], R3 ;  /* 0x00006003020075a7 */ /* 0x001064000802017f */
[----:B-1----:R-:W-:Y:S05]  /*15220*/  @!P1 NANOSLEEP.SYNCS 0x989680 ;  /* 0x009896800000995d */ /* 0x002fea0003900000 */
[----:B------:R-:W1:Y:S02]  /*15230*/  @!P1 SYNCS.PHASECHK.TRANS64 P1, [R2+URZ+0x60], R3 ;  /* 0x00006003020095a7 */ /* 0x000e64000802007f */
[----:B-1----:R-:W-:Y:S05]  /*15240*/  @!P1 BRA `(.L_x_997) ;  /* 0xfffffffc00f09947 */ /* 0x002fea000383ffff */
[----:B------:R-:W-:Y:S05]  /*15250*/  BRA `(.L_x_1047) ;  /* 0xffffffe400187947 */ /* 0x000fea000383ffff */
.L_x_1004:
[----:B0-----:R0:W1:Y:S02]  /*15260*/  SYNCS.PHASECHK.TRANS64.TRYWAIT P0, [R3+URZ+0x16860], R2 ;  /* 0x01686002030075a7 */ /* 0x001064000800017f */
[----:B-1----:R-:W-:Y:S05]  /*15270*/  @!P0 NANOSLEEP.SYNCS 0x989680 ;  /* 0x009896800000895d */ /* 0x002fea0003900000 */
[----:B------:R-:W1:Y:S02]  /*15280*/  @!P0 SYNCS.PHASECHK.TRANS64 P0, [R3+URZ+0x16860], R2 ;  /* 0x01686002030085a7 */ /* 0x000e64000800007f */
[----:B-1----:R-:W-:Y:S05]  /*15290*/  @!P0 BRA `(.L_x_1004) ;  /* 0xfffffffc00f08947 */ /* 0x002fea000383ffff */
[----:B------:R-:W-:Y:S05]  /*152a0*/  BRA `(.L_x_1048) ;  /* 0xffffffe400d47947 */ /* 0x000fea000383ffff */
.L_x_1006:
[----:B------:R-:W-:Y:S01]  /*152b0*/  BSSY B0, `(.L_x_1049) ;  /* 0x0000008000007945 */ /* 0x000fe20003800000 */
[----:B------:R-:W-:Y:S02]  /*152c0*/  IMAD.MOV.U32 R13, RZ, RZ, R16 ;  /* 0x000000ffff0d7224 */ /* 0x000fe400078e0010 */
[----:B------:R-:W-:Y:S02]  /*152d0*/  IMAD.MOV.U32 R12, RZ, RZ, RZ ;  /* 0x000000ffff0c7224 */ /* 0x000fe400078e00ff */
[----:B------:R-:W-:Y:S02]  /*152e0*/  IMAD.MOV.U32 R11, RZ, RZ, 0x1f ;  /* 0x0000001fff0b7424 */ /* 0x000fe400078e00ff */
[----:B------:R-:W-:-:S07]  /*152f0*/  IMAD.MOV.U32 R15, RZ, RZ, -0x1 ;  /* 0xffffffffff0f7424 */ /* 0x000fce00078e00ff */
[----:B------:R-:W-:Y:S05]  /*15300*/  WARPSYNC.COLLECTIVE R15, `(.L_x_1050) ;  /* 0x000000000f087348 */ /* 0x000fea0003c00000 */
[----:B------:R0:W1:Y:S02]  /*15310*/  SHFL.IDX P6, R14, R13, R12, R11 ;  /* 0x0000000c0d0e7389 */ /* 0x00006400000c000b */
[----:B01----:R-:W-:Y:S01]  /*15320*/  ENDCOLLECTIVE ;  /* 0x000000000000791b */ /* 0x003fe20003800000 */
.L_x_1050:
[----:B------:R-:W-:Y:S05]  /*15330*/  BSYNC B0 ;  /* 0x0000000000007941 */ /* 0x000fea0003800000 */
.L_x_1049:
[----:B------:R-:W-:Y:S02]  /*15340*/  IMAD.MOV.U32 R13, RZ, RZ, R16 ;  /* 0x000000ffff0d7224 */ /* 0x000fe400078e0010 */
[----:B------:R-:W-:Y:S02]  /*15350*/  IMAD.MOV.U32 R12, RZ, RZ, 0x1 ;  /* 0x00000001ff0c7424 */ /* 0x000fe400078e00ff */
[----:B------:R-:W-:Y:S02]  /*15360*/  IMAD.MOV.U32 R11, RZ, RZ, 0x1f ;  /* 0x0000001fff0b7424 */ /* 0x000fe400078e00ff */
[----:B------:R-:W-:Y:S02]  /*15370*/  IMAD.MOV.U32 R15, RZ, RZ, -0x1 ;  /* 0xffffffffff0f7424 */ /* 0x000fe400078e00ff */
[----:B------:R-:W-:-:S07]  /*15380*/  IMAD.MOV.U32 R5, RZ, RZ, R14 ;  /* 0x000000ffff057224 */ /* 0x000fce00078e000e */
[----:B------:R-:W-:Y:S05]  /*15390*/  WARPSYNC.COLLECTIVE R15, `(.L_x_1051) ;  /* 0x000000000f087348 */ /* 0x000fea0003c00000 */
[----:B------:R0:W1:Y:S02]  /*153a0*/  SHFL.IDX P6, R14, R13, R12, R11 ;  /* 0x0000000c0d0e7389 */ /* 0x00006400000c000b */
[----:B01----:R-:W-:Y:S01]  /*153b0*/  ENDCOLLECTIVE ;  /* 0x000000000000791b */ /* 0x003fe20003800000 */
.L_x_1051:
[----:B------:R-:W-:Y:S01]  /*153c0*/  IMAD.MOV.U32 R4, RZ, RZ, R14 ;  /* 0x000000ffff047224 */ /* 0x000fe200078e000e */
[----:B------:R-:W-:Y:S06]  /*153d0*/  BRA `(.L_x_1052) ;  /* 0xffffffe8001c7947 */ /* 0x000fec000383ffff */
.L_x_1009:
[----:B------:R-:W-:Y:S01]  /*153e0*/  BSSY B0, `(.L_x_1053) ;  /* 0x0000008000007945 */ /* 0x000fe20003800000 */
[----:B-----5:R-:W-:Y:S02]  /*153f0*/  IMAD.MOV.U32 R13, RZ, RZ, R2 ;  /* 0x000000ffff0d7224 */ /* 0x020fe400078e0002 */
[----:B------:R-:W-:Y:S02]  /*15400*/  IMAD.MOV.U32 R12, RZ, RZ, 0x1 ;  /* 0x00000001ff0c7424 */ /* 0x000fe400078e00ff */
[----:B------:R-:W-:Y:S02]  /*15410*/  IMAD.MOV.U32 R11, RZ, RZ, RZ ;  /* 0x000000ffff0b7224 */ /* 0x000fe400078e00ff */
[----:B------:R-:W-:-:S07]  /*15420*/  IMAD.MOV.U32 R15, RZ, RZ, -0x1 ;  /* 0xffffffffff0f7424 */ /* 0x000fce00078e00ff */
[----:B0123--:R-:W-:Y:S05]  /*15430*/  WARPSYNC.COLLECTIVE R15, `(.L_x_1054) ;  /* 0x000000000f087348 */ /* 0x00ffea0003c00000 */
[----:B------:R4:W0:Y:S02]  /*15440*/  SHFL.UP P6, R14, R13, R12, R11 ;  /* 0x0400000c0d0e7389 */ /* 0x00082400000c000b */
[----:B01234-:R-:W-:Y:S01]  /*15450*/  ENDCOLLECTIVE ;  /* 0x000000000000791b */ /* 0x01ffe20003800000 */
.L_x_1054:
[----:B------:R-:W-:Y:S05]  /*15460*/  BSYNC B0 ;  /* 0x0000000000007941 */ /* 0x000fea0003800000 */
.L_x_1053:
[C---:B------:R-:W-:Y:S01]  /*15470*/  ISETP.NE.AND P0, PT, R27.reuse, RZ, PT ;  /* 0x000000ff1b00720c */ /* 0x040fe20003f05270 */
[----:B------:R-:W-:Y:S02]  /*15480*/  IMAD.MOV.U32 R12, RZ, RZ, 0x2 ;  /* 0x00000002ff0c7424 */ /* 0x000fe400078e00ff */
[----:B------:R-:W-:Y:S01]  /*15490*/  IMAD.MOV.U32 R11, RZ, RZ, RZ ;  /* 0x000000ffff0b7224 */ /* 0x000fe200078e00ff */
[----:B------:R-:W-:Y:S01]  /*154a0*/  SEL R13, R14, RZ, P0 ;  /* 0x000000ff0e0d7207 */ /* 0x000fe20000000000 */
[----:B------:R-:W-:Y:S01]  /*154b0*/  IMAD.MOV.U32 R15, RZ, RZ, -0x1 ;  /* 0xffffffffff0f7424 */ /* 0x000fe200078e00ff */
[----:B------:R-:W-:-:S03]  /*154c0*/  ISETP.GE.U32.AND P0, PT, R27, 0x2, PT ;  /* 0x000000021b00780c */ /* 0x000fc60003f06070 */
[----:B------:R-:W-:-:S10]  /*154d0*/  IMAD.IADD R13, R2, 0x1, R13 ;  /* 0x00000001020d7824 */ /* 0x000fd400078e020d */
[----:B------:R-:W-:Y:S05]  /*154e0*/  WARPSYNC.COLLECTIVE R15, `(.L_x_1055) ;  /* 0x000000000f087348 */ /* 0x000fea0003c00000 */
[----:B------:R0:W1:Y:S02]  /*154f0*/  SHFL.UP P6, R14, R13, R12, R11 ;  /* 0x0400000c0d0e7389 */ /* 0x00006400000c000b */
[----:B01----:R-:W-:Y:S01]  /*15500*/  ENDCOLLECTIVE ;  /* 0x000000000000791b */ /* 0x003fe20003800000 */
.L_x_1055:
        /* <DEDUP_REMOVED lines=8> */
.L_x_1056:
        /* <DEDUP_REMOVED lines=8> */
.L_x_1057:
        /* <DEDUP_REMOVED lines=8> */
.L_x_1058:
[----:B------:R-:W-:Y:S02]  /*15690*/  IMAD.MOV.U32 R12, RZ, RZ, 0x1f ;  /* 0x0000001fff0c7424 */ /* 0x000fe400078e00ff */
[----:B------:R-:W-:Y:S01]  /*156a0*/  IMAD.MOV.U32 R11, RZ, RZ, 0x1f ;  /* 0x0000001fff0b7424 */ /* 0x000fe200078e00ff */
[----:B------:R-:W-:-:S05]  /*156b0*/  SEL R8, R14, RZ, P0 ;  /* 0x000000ff0e087207 */ /* 0x000fca0000000000 */
[----:B------:R-:W-:-:S04]  /*156c0*/  IMAD.IADD R8, R7, 0x1, R8 ;  /* 0x0000000107087824 */ /* 0x000fc800078e0208 */
[----:B------:R-:W-:-:S07]  /*156d0*/  IMAD.MOV.U32 R13, RZ, RZ, R8 ;  /* 0x000000ffff0d7224 */ /* 0x000fce00078e0008 */
[----:B------:R-:W-:Y:S05]  /*156e0*/  WARPSYNC.COLLECTIVE R15, `(.L_x_1059) ;  /* 0x000000000f087348 */ /* 0x000fea0003c00000 */
[----:B------:R0:W1:Y:S02]  /*156f0*/  SHFL.IDX P6, R14, R13, R12, R11 ;  /* 0x0000000c0d0e7389 */ /* 0x00006400000c000b */
[----:B01----:R-:W-:Y:S01]  /*15700*/  ENDCOLLECTIVE ;  /* 0x000000000000791b */ /* 0x003fe20003800000 */
.L_x_1059:
[----:B------:R-:W-:Y:S05]  /*15710*/  BRA `(.L_x_1060) ;  /* 0xffffffe400d87947 */ /* 0x000fea000383ffff */
.L_x_1014:
[----:B------:R-:W-:Y:S01]  /*15720*/  BSSY B0, `(.L_x_1061) ;  /* 0x0000008000007945 */ /* 0x000fe20003800000 */
[----:B-----5:R-:W-:Y:S02]  /*15730*/  IMAD.MOV.U32 R13, RZ, RZ, R2 ;  /* 0x000000ffff0d7224 */ /* 0x020fe400078e0002 */
[----:B------:R-:W-:Y:S02]  /*15740*/  IMAD.MOV.U32 R12, RZ, RZ, 0x1 ;  /* 0x00000001ff0c7424 */ /* 0x000fe400078e00ff */
[----:B------:R-:W-:Y:S02]  /*15750*/  IMAD.MOV.U32 R11, RZ, RZ, RZ ;  /* 0x000000ffff0b7224 */ /* 0x000fe400078e00ff */
[----:B------:R-:W-:-:S07]  /*15760*/  IMAD.MOV.U32 R15, RZ, RZ, -0x1 ;  /* 0xffffffffff0f7424 */ /* 0x000fce00078e00ff */
[----:B01-3--:R-:W-:Y:S05]  /*15770*/  WARPSYNC.COLLECTIVE R15, `(.L_x_1062) ;  /* 0x000000000f087348 */ /* 0x00bfea0003c00000 */
[----:B------:R2:W4:Y:S02]  /*15780*/  SHFL.UP P6, R14, R13, R12, R11 ;  /* 0x0400000c0d0e7389 */ /* 0x00052400000c000b */
[----:B01234-:R-:W-:Y:S01]  /*15790*/  ENDCOLLECTIVE ;  /* 0x000000000000791b */ /* 0x01ffe20003800000 */
.L_x_1062:
[----:B------:R-:W-:Y:S05]  /*157a0*/  BSYNC B0 ;  /* 0x0000000000007941 */ /* 0x000fea0003800000 */
.L_x_1061:
        /* <DEDUP_REMOVED lines=10> */
.L_x_1063:
        /* <DEDUP_REMOVED lines=8> */
.L_x_1064:
        /* <DEDUP_REMOVED lines=8> */
.L_x_1065:
        /* <DEDUP_REMOVED lines=8> */
.L_x_1066:
        /* <DEDUP_REMOVED lines=8> */
.L_x_1067:
[----:B------:R-:W-:Y:S05]  /*15a50*/  BRA `(.L_x_1068) ;  /* 0xffffffe400b47947 */ /* 0x000fea000383ffff */
.L_x_1016:
[----:B------:R-:W-:Y:S01]  /*15a60*/  BSSY B0, `(.L_x_1069) ;  /* 0x0000006000007945 */ /* 0x000fe20003800000 */
[----:B------:R-:W-:Y:S01]  /*15a70*/  PLOP3.LUT P6, PT, P6, PT, PT, 0x8, 0x0 ;  /* 0x000000000000781c */ /* 0x000fe200037ce170 */
[----:B------:R-:W-:-:S12]  /*15a80*/  IMAD.MOV.U32 R15, RZ, RZ, -0x1 ;  /* 0xffffffffff0f7424 */ /* 0x000fd800078e00ff */
[----:B01-3--:R-:W-:Y:S05]  /*15a90*/  WARPSYNC.COLLECTIVE R15, `(.L_x_1070) ;  /* 0x000000000f087348 */ /* 0x00bfea0003c00000 */
[----:B------:R-:W-:Y:S01]  /*15aa0*/  VOTE.ANY R14, PT, P6 ;  /* 0x00000000000e7806 */ /* 0x000fe200030e0100 */
[----:B01-3--:R-:W-:Y:S06]  /*15ab0*/  ENDCOLLECTIVE ;  /* 0x000000000000791b */ /* 0x00bfec0003800000 */
.L_x_1070:
[----:B------:R-:W-:Y:S05]  /*15ac0*/  BSYNC B0 ;  /* 0x0000000000007941 */ /* 0x000fea0003800000 */
.L_x_1069:
[----:B------:R-:W-:Y:S02]  /*15ad0*/  IMAD.MOV.U32 R3, RZ, RZ, R14 ;  /* 0x000000ffff037224 */ /* 0x000fe400078e000e */
[----:B------:R-:W-:Y:S02]  /*15ae0*/  IMAD.MOV.U32 R13, RZ, RZ, R2 ;  /* 0x000000ffff0d7224 */ /* 0x000fe400078e0002 */
[----:B------:R-:W0:Y:S01]  /*15af0*/  POPC R4, R3 ;  /* 0x0000000300047309 */ /* 0x000e220000000000 */
[----:B------:R-:W-:Y:S02]  /*15b00*/  IMAD.MOV.U32 R11, RZ, RZ, 0x1f ;  /* 0x0000001fff0b7424 */ /* 0x000fe400078e00ff */
[----:B------:R-:W-:Y:S02]  /*15b10*/  IMAD.MOV.U32 R15, RZ, RZ, -0x1 ;  /* 0xffffffffff0f7424 */ /* 0x000fe400078e00ff */
[----:B0-----:R-:W-:-:S07]  /*15b20*/  IMAD.MOV.U32 R12, RZ, RZ, R4 ;  /* 0x000000ffff0c7224 */ /* 0x001fce00078e0004 */
[----:B------:R-:W-:Y:S05]  /*15b30*/  WARPSYNC.COLLECTIVE R15, `(.L_x_1071) ;  /* 0x000000000f087348 */ /* 0x000fea0003c00000 */
[----:B------:R0:W1:Y:S02]  /*15b40*/  SHFL.IDX P6, R14, R13, R12, R11 ;  /* 0x0000000c0d0e7389 */ /* 0x00006400000c000b */
[----:B01----:R-:W-:Y:S01]  /*15b50*/  ENDCOLLECTIVE ;  /* 0x000000000000791b */ /* 0x003fe20003800000 */
.L_x_1071:
[----:B------:R-:W-:Y:S01]  /*15b60*/  IMAD.MOV.U32 R17, RZ, RZ, R14 ;  /* 0x000000ffff117224 */ /* 0x000fe200078e000e */
[----:B------:R-:W-:Y:S06]  /*15b70*/  BRA `(.L_x_1072) ;  /* 0xffffffe400a47947 */ /* 0x000fec000383ffff */
.L_x_1018:
[----:B------:R-:W-:Y:S01]  /*15b80*/  BSSY B0, `(.L_x_1073) ;  /* 0x0000007000007945 */ /* 0x000fe20003800000 */
[----:B------:R-:W-:Y:S02]  /*15b90*/  IMAD.MOV.U32 R13, RZ, RZ, R8 ;  /* 0x000000ffff0d7224 */ /* 0x000fe400078e0008 */
[----:B------:R-:W-:Y:S02]  /*15ba0*/  IMAD.MOV.U32 R11, RZ, RZ, 0x1f ;  /* 0x0000001fff0b7424 */ /* 0x000fe400078e00ff */
[----:B------:R-:W-:-:S07]  /*15bb0*/  IMAD.MOV.U32 R15, RZ, RZ, -0x1 ;  /* 0xffffffffff0f7424 */ /* 0x000fce00078e00ff */
[----:B01234-:R-:W-:Y:S05]  /*15bc0*/  WARPSYNC.COLLECTIVE R15, `(.L_x_1074) ;  /* 0x000000000f087348 */ /* 0x01ffea0003c00000 */
[----:B------:R0:W0:Y:S02]  /*15bd0*/  SHFL.IDX P6, R14, R13, R12, R11 ;  /* 0x0000000c0d0e7389 */ /* 0x00002400000c000b */
[----:B01234-:R-:W-:Y:S01]  /*15be0*/  ENDCOLLECTIVE ;  /* 0x000000000000791b */ /* 0x01ffe20003800000 */
.L_x_1074:
[----:B------:R-:W-:Y:S05]  /*15bf0*/  BSYNC B0 ;  /* 0x0000000000007941 */ /* 0x000fea0003800000 */
.L_x_1073:
[----:B------:R-:W-:Y:S05]  /*15c00*/  BRA `(.L_x_1017) ;  /* 0xffffffe4009c7947 */ /* 0x000fea000383ffff */
.L_x_1022:
[----:B0-----:R0:W1:Y:S02]  /*15c10*/  SYNCS.PHASECHK.TRANS64.TRYWAIT P0, [R9+URZ+0x16820], R0 ;  /* 0x01682000090075a7 */ /* 0x001064000800017f */
[----:B-1----:R-:W-:Y:S05]  /*15c20*/  @!P0 NANOSLEEP.SYNCS 0x989680 ;  /* 0x009896800000895d */ /* 0x002fea0003900000 */
[----:B------:R-:W1:Y:S02]  /*15c30*/  @!P0 SYNCS.PHASECHK.TRANS64 P0, [R9+URZ+0x16820], R0 ;  /* 0x01682000090085a7 */ /* 0x000e64000800007f */
[----:B-1----:R-:W-:Y:S05]  /*15c40*/  @!P0 BRA `(.L_x_1022) ;  /* 0xfffffffc00f08947 */ /* 0x002fea000383ffff */
[----:B------:R-:W-:Y:S05]  /*15c50*/  BRA `(.L_x_1075) ;  /* 0xffffffec00007947 */ /* 0x000fea000383ffff */
.L_x_1023:
[----:B------:R-:W1:Y:S01]  /*15c60*/  S2R R2, SR_TID.X ;  /* 0x0000000000027919 */ /* 0x000e620000002100 */
[----:B------:R-:W-:Y:S01]  /*15c70*/  BSSY B0, `(.L_x_1076) ;  /* 0x000000a000007945 */ /* 0x000fe20003800000 */
[----:B------:R-:W-:Y:S02]  /*15c80*/  IMAD.MOV.U32 R12, RZ, RZ, RZ ;  /* 0x000000ffff0c7224 */ /* 0x000fe400078e00ff */
[----:B------:R-:W-:Y:S02]  /*15c90*/  IMAD.MOV.U32 R11, RZ, RZ, 0x1f ;  /* 0x0000001fff0b7424 */ /* 0x000fe400078e00ff */
[----:B------:R-:W-:Y:S01]  /*15ca0*/  IMAD.MOV.U32 R15, RZ, RZ, -0x1 ;  /* 0xffffffffff0f7424 */ /* 0x000fe200078e00ff */
[----:B-1----:R-:W-:-:S04]  /*15cb0*/  SHF.R.U32.HI R2, RZ, 0x5, R2 ;  /* 0x00000005ff027819 */ /* 0x002fc80000011602 */
[----:B------:R-:W-:-:S05]  /*15cc0*/  LOP3.LUT R2, R2, 0x3, RZ, 0xc0, !PT ;  /* 0x0000000302027812 */ /* 0x000fca00078ec0ff */
[----:B------:R-:W-:-:S07]  /*15cd0*/  IMAD.MOV.U32 R13, RZ, RZ, R2 ;  /* 0x000000ffff0d7224 */ /* 0x000fce00078e0002 */
[----:B0--3--:R-:W-:Y:S05]  /*15ce0*/  WARPSYNC.COLLECTIVE R15, `(.L_x_1077) ;  /* 0x000000000f087348 */ /* 0x009fea0003c00000 */
[----:B------:R1:W2:Y:S02]  /*15cf0*/  SHFL.IDX P6, R14, R13, R12, R11 ;  /* 0x0000000c0d0e7389 */ /* 0x0002a400000c000b */
[----:B0123--:R-:W-:Y:S01]  /*15d00*/  ENDCOLLECTIVE ;  /* 0x000000000000791b */ /* 0x00ffe20003800000 */
.L_x_1077:
[----:B------:R-:W-:Y:S05]  /*15d10*/  BSYNC B0 ;  /* 0x0000000000007941 */ /* 0x000fea0003800000 */
.L_x_1076:
[----:B------:R-:W-:Y:S05]  /*15d20*/  BRA `(.L_x_1078) ;  /* 0xffffffe800e87947 */ /* 0x000fea000383ffff */
.L_x_1026:
[----:B------:R-:W-:Y:S01]  /*15d30*/  BSSY B1, `(.L_x_1079) ;  /* 0x0000006000017945 */ /* 0x000fe20003800000 */
[----:B------:R-:W-:-:S07]  /*15d40*/  IMAD.MOV.U32 R15, RZ, RZ, -0x1 ;  /* 0xffffffffff0f7424 */ /* 0x000fce00078e00ff */
[----:B0--3--:R-:W-:Y:S05]  /*15d50*/  WARPSYNC.COLLECTIVE R15, `(.L_x_1080) ;  /* 0x000000000f0c7348 */ /* 0x009fea0003c00000 */
[----:B------:R-:W-:Y:S02]  /*15d60*/  ELECT P6, UR62, PT ;  /* 0x00000000003e782f */ /* 0x000fe400038c0000 */
[----:B------:R-:W-:Y:S01]  /*15d70*/  MOV R14, UR62 ;  /* 0x0000003e000e7c02 */ /* 0x000fe20008000f00 */
[----:B0--3--:R-:W-:Y:S10]  /*15d80*/  ENDCOLLECTIVE ;  /* 0x000000000000791b */ /* 0x009ff40003800000 */
.L_x_1080:
[----:B------:R-:W-:Y:S05]  /*15d90*/  BSYNC B1 ;  /* 0x0000000000017941 */ /* 0x000fea0003800000 */
.L_x_1079:
[----:B------:R-:W-:Y:S05]  /*15da0*/  BRA `(.L_x_1081) ;  /* 0xffffffe800e07947 */ /* 0x000fea000383ffff */
.L_x_1028:
[----:B0-----:R0:W1:Y:S02]  /*15db0*/  SYNCS.PHASECHK.TRANS64.TRYWAIT P0, [R7+URZ], R2 ;  /* 0x00000002070075a7 */ /* 0x001064000800017f */
[----:B-1----:R-:W-:Y:S05]  /*15dc0*/  @!P0 NANOSLEEP.SYNCS 0x989680 ;  /* 0x009896800000895d */ /* 0x002fea0003900000 */
[----:B------:R-:W1:Y:S02]  /*15dd0*/  @!P0 SYNCS.PHASECHK.TRANS64 P0, [R7+URZ], R2 ;  /* 0x00000002070085a7 */ /* 0x000e64000800007f */
[----:B-1----:R-:W-:Y:S05]  /*15de0*/  @!P0 BRA `(.L_x_1028) ;  /* 0xfffffffc00f08947 */ /* 0x002fea000383ffff */
[----:B------:R-:W-:Y:S05]  /*15df0*/  BRA `(.L_x_1082) ;  /* 0xffffffec00147947 */ /* 0x000fea000383ffff */
.L_x_1029:
[----:B-1----:R1:W2:Y:S02]  /*15e00*/  SYNCS.PHASECHK.TRANS64.TRYWAIT P0, [R3+URZ], R0 ;  /* 0x00000000030075a7 */ /* 0x0022a4000800017f */
[----:B--2---:R-:W-:Y:S05]  /*15e10*/  @!P0 NANOSLEEP.SYNCS 0x989680 ;  /* 0x009896800000895d */ /* 0x004fea0003900000 */
[----:B------:R-:W2:Y:S02]  /*15e20*/  @!P0 SYNCS.PHASECHK.TRANS64 P0, [R3+URZ], R0 ;  /* 0x00000000030085a7 */ /* 0x000ea4000800007f */
[----:B--2---:R-:W-:Y:S05]  /*15e30*/  @!P0 BRA `(.L_x_1029) ;  /* 0xfffffffc00f08947 */ /* 0x004fea000383ffff */
[----:B------:R-:W-:Y:S05]  /*15e40*/  BRA `(.L_x_1083) ;  /* 0xffffffec00087947 */ /* 0x000fea000383ffff */
.L_x_1031:
[----:B-1----:R1:W2:Y:S02]  /*15e50*/  SYNCS.PHASECHK.TRANS64.TRYWAIT P0, [R5+URZ], R2 ;  /* 0x00000002050075a7 */ /* 0x0022a4000800017f */
[----:B--2---:R-:W-:Y:S05]  /*15e60*/  @!P0 NANOSLEEP.SYNCS 0x989680 ;  /* 0x009896800000895d */ /* 0x004fea0003900000 */
[----:B------:R-:W2:Y:S02]  /*15e70*/  @!P0 SYNCS.PHASECHK.TRANS64 P0, [R5+URZ], R2 ;  /* 0x00000002050085a7 */ /* 0x000ea4000800007f */
[----:B--2---:R-:W-:Y:S05]  /*15e80*/  @!P0 BRA `(.L_x_1031) ;  /* 0xfffffffc00f08947 */ /* 0x004fea000383ffff */
[----:B------:R-:W-:Y:S05]  /*15e90*/  BRA `(.L_x_1084) ;  /* 0xffffffec000c7947 */ /* 0x000fea000383ffff */
.L_x_1085:
        /* <DEDUP_REMOVED lines=14> */
.L_x_2279:


//--------------------- .text._ZN7cutlass13device_kernelIN5flash11enable_sm90INS1_16FlashAttnFwdSm90INS1_25CollectiveMainloopFwdSm90ILi2EN4cute5tupleIJNS5_1CILi1EEES8_S8_EEENS6_IJNS7_ILi192EEENS7_ILi128EEENS7_ILi64EEEEEELi64ENS_6half_tEfNS_4arch4Sm90ELb0ELb1ELb1ELb1ELb0ELb1ELb0ELb1ELb1ELb0ELb0ELb0EEENS1_21CollectiveEpilogueFwdINS6_IJSA_SC_SB_EEES9_SE_SG_Li384ELb1ELb0ELb0ELb0EEENS1_36VarlenDynamicPersistentTileSchedulerILi192ELi128ELi384ELi32ELb0ELb0ELb1ELb1ELb0ELb1EEEEEEEEEvNT_6ParamsE --------------------------
	.section	.text._ZN7cutlass13device_kernelIN5flash11enable_sm90INS1_16FlashAttnFwdSm90INS1_25CollectiveMainloopFwdSm90ILi2EN4cute5tupleIJNS5_1CILi1EEES8_S8_EEENS6_IJNS7_ILi192EEENS7_ILi128EEENS7_ILi64EEEEEELi64ENS_6half_tEfNS_4arch4Sm90ELb0ELb1ELb1ELb1ELb0ELb1ELb0ELb1ELb1ELb0ELb0ELb0EEENS1_21CollectiveEpilogueFwdINS6_IJSA_SC_SB_EEES9_SE_SG_Li384ELb1ELb0ELb0ELb0EEENS1_36VarlenDynamicPersistentTileSchedulerILi192ELi128ELi384ELi32ELb0ELb0ELb1ELb1ELb0ELb1EEEEEEEEEvNT_6ParamsE,"ax",@progbits
	.align	128
.text._ZN7cutlass13device_kernelIN5flash11enable_sm90INS1_16FlashAttnFwdSm90INS1_25CollectiveMainloopFwdSm90ILi2EN4cute5tupleIJNS5_1CILi1EEES8_S8_EEENS6_IJNS7_ILi192EEENS7_ILi128EEENS7_ILi64EEEEEELi64ENS_6half_tEfNS_4arch4Sm90ELb0ELb1ELb1ELb1ELb0ELb1ELb0ELb1ELb1ELb0ELb0ELb0EEENS1_21CollectiveEpilogueFwdINS6_IJSA_SC_SB_EEES9_SE_SG_Li384ELb1ELb0ELb0ELb0EEENS1_36VarlenDynamicPersistentTileSchedulerILi192ELi128ELi384ELi32ELb0ELb0ELb1ELb1ELb0ELb1EEEEEEEEEvNT_6ParamsE:
        .type           _ZN7cutlass13device_kernelIN5flash11enable_sm90INS1_16FlashAttnFwdSm90INS1_25CollectiveMainloopFwdSm90ILi2EN4cute5tupleIJNS5_1CILi1EEES8_S8_EEENS6_IJNS7_ILi192EEENS7_ILi128EEENS7_ILi64EEEEEELi64ENS_6half_tEfNS_4arch4Sm90ELb0ELb1ELb1ELb1ELb0ELb1ELb0ELb1ELb1ELb0ELb0ELb0EEENS1_21CollectiveEpilogueFwdINS6_IJSA_SC_SB_EEES9_SE_SG_Li384ELb1ELb0ELb0ELb0EEENS1_36VarlenDynamicPersistentTileSchedulerILi192ELi128ELi384ELi32ELb0ELb0ELb1ELb1ELb0ELb1EEEEEEEEEvNT_6ParamsE,@function
        .size           _ZN7cutlass13device_kernelIN5flash11enable_sm90INS1_16FlashAttnFwdSm90INS1_25CollectiveMainloopFwdSm90ILi2EN4cute5tupleIJNS5_1CILi1EEES8_S8_EEENS6_IJNS7_ILi192EEENS7_ILi128EEENS7_ILi64EEEEEELi64ENS_6half_tEfNS_4arch4Sm90ELb0ELb1ELb1ELb1ELb0ELb1ELb0ELb1ELb1ELb0ELb0ELb0EEENS1_21CollectiveEpilogueFwdINS6_IJSA_SC_SB_EEES9_SE_SG_Li384ELb1ELb0ELb0ELb0EEENS1_36VarlenDynamicPersistentTileSchedulerILi192ELi128ELi384ELi32ELb0ELb0ELb1ELb1ELb0ELb1EEEEEEEEEvNT_6ParamsE,(.L_x_2280 - _ZN7cutlass13device_kernelIN5flash11enable_sm90INS1_16FlashAttnFwdSm90INS1_25CollectiveMainloopFwdSm90ILi2EN4cute5tupleIJNS5_1CILi1EEES8_S8_EEENS6_IJNS7_ILi192EEENS7_ILi128EEENS7_ILi64EEEEEELi64ENS_6half_tEfNS_4arch4Sm90ELb0ELb1ELb1ELb1ELb0ELb1ELb0ELb1ELb1ELb0ELb0ELb0EEENS1_21CollectiveEpilogueFwdINS6_IJSA_SC_SB_EEES9_SE_SG_Li384ELb1ELb0ELb0ELb0EEENS1_36VarlenDynamicPersistentTileSchedulerILi192ELi128ELi384ELi32ELb0ELb0ELb1ELb1ELb0ELb1EEEEEEEEEvNT_6ParamsE)
        .other          _ZN7cutlass13device_kernelIN5flash11enable_sm90INS1_16FlashAttnFwdSm90INS1_25CollectiveMainloopFwdSm90ILi2EN4cute5tupleIJNS5_1CILi1EEES8_S8_EEENS6_IJNS7_ILi192EEENS7_ILi128EEENS7_ILi64EEEEEELi64ENS_6half_tEfNS_4arch4Sm90ELb0ELb1ELb1ELb1ELb0ELb1ELb0ELb1ELb1ELb0ELb0ELb0EEENS1_21CollectiveEpilogueFwdINS6_IJSA_SC_SB_EEES9_SE_SG_Li384ELb1ELb0ELb0ELb0EEENS1_36VarlenDynamicPersistentTileSchedulerILi192ELi128ELi384ELi32ELb0ELb0ELb1ELb1ELb0ELb1EEEEEEEEEvNT_6ParamsE,@"STO_CUDA_ENTRY STV_DEFAULT"
_ZN7cutlass13device_kernelIN5flash11enable_sm90INS1_16FlashAttnFwdSm90INS1_25CollectiveMainloopFwdSm90ILi2EN4cute5tupleIJNS5_1CILi1EEES8_S8_EEENS6_IJNS7_ILi192EEENS7_ILi128EEENS7_ILi64EEEEEELi64ENS_6half_tEfNS_4arch4Sm90ELb0ELb1ELb1ELb1ELb0ELb1ELb0ELb1ELb1ELb0ELb0ELb0EEENS1_21CollectiveEpilogueFwdINS6_IJSA_SC_SB_EEES9_SE_SG_Li384ELb1ELb0ELb0ELb0EEENS1_36VarlenDynamicPersistentTileSchedulerILi192ELi128ELi384ELi32ELb0ELb0ELb1ELb1ELb0ELb1EEEEEEEEEvNT_6ParamsE:
        /* <DEDUP_REMOVED lines=27> */
.L_x_1087:
[----:B------:R-:W-:Y:S05]  /*01b0*/  BSYNC B0 ;  /* 0x0000000000007941 */ /* 0x000fea0003800000 */
.L_x_1086:
        /* <DEDUP_REMOVED lines=41> */
.L_x_1088:
        /* <DEDUP_REMOVED lines=22> */
.L_x_1089:
        /* <DEDUP_REMOVED lines=18> */
.L_x_1090:
        /* <DEDUP_REMOVED lines=22> */
.L_x_1091:
        /* <DEDUP_REMOVED lines=22> */
.L_x_1092:
[----:B------:R-:W-:Y:S01]  /*0990*/  PLOP3.LUT P0, PT, PT, PT, UP0, 0x80, 0x0 ;  /* 0x000000000000781c */ /* 0x000fe20003f0f008 */
[----:B------:R-:W-:Y:S01]  /*09a0*/  UMOV UR36, 0x1 ;  /* 0x0000000100247882 */ /* 0x000fe20000000000 */
[----:B------:R-:W-:Y:S01]  /*09b0*/  NOP ;  /* 0x0000000000007918 */ /* 0x000fe20000000000 */
[----:B------:R-:W-:Y:S01]  /*09c0*/  USEL UR36, UR36, 0x2, !UP0 ;  /* 0x0000000224247887 */ /* 0x000fe2000c000000 */
[----:B------:R-:W-:Y:S01]  /*09d0*/  BSSY B7, `(.L_x_1093) ;  /* 0x0001d1e000077945 */ /* 0x000fe20003800000 */
[----:B------:R-:W-:Y:S01]  /*09e0*/  ULDC.64 UR38, c[0x0][0x208] ;  /* 0x0000820000267ab9 */ /* 0x000fe20000000a00 */
[----:B012-4-:R-:W-:Y:S07]  /*09f0*/  BAR.SYNC.DEFER_BLOCKING 0x0 ;  /* 0x0000000000007b1d */ /* 0x017fee0000010000 */
[----:B------:R-:W-:Y:S05]  /*0a00*/  @!P0 BRA `(.L_x_1094) ;  /* 0x0000017c00288947 */ /* 0x000fea0003800000 */
.L_x_1095:
[----:B------:R-:W-:-:S08]  /*0a10*/  NOP ;  /* 0x0000000000007918 */ /* 0x000fd00000000000 */
[----:B------:R-:W0:Y:S02]  /*0a20*/  USETMAXREG.TRY_ALLOC.CTAPOOL UP0, 0xa0 ;  /* 0x000000a0000079c8 */ /* 0x000e240008000600 */
[----:B0-----:R-:W-:-:S13]  /*0a30*/  PLOP3.LUT P0, PT, PT, PT, UP0, 0x80, 0x0 ;  /* 0x000000000000781c */ /* 0x001fda0003f0f008 */
[----:B------:R-:W-:Y:S05]  /*0a40*/  @!P0 BRA `(.L_x_1095) ;  /* 0xfffffffc00f08947 */ /* 0x000fea000383ffff */
[----:B------:R-:W0:Y:S01]  /*0a50*/  S2R R0, SR_TID.X ;  /* 0x0000000000007919 */ /* 0x000e220000002100 */
[----:B------:R-:W1:Y:S01]  /*0a60*/  S2UR UR5, SR_CgaCtaId ;  /* 0x00000000000579c3 */ /* 0x000e620000008800 */
[----:B------:R-:W-:Y:S01]  /*0a70*/  UMOV UR4, 0x400 ;  /* 0x0000040000047882 */ /* 0x000fe20000000000 */
[----:B------:R-:W-:-:S06]  /*0a80*/  LOP3.LUT R22, R22, 0xefffffff, RZ, 0xc0, !PT ;  /* 0xefffffff16167812 */ /* 0x000fcc00078ec0ff */
[----:B------:R-:W-:Y:S06]  /*0a90*/  BAR.ARV 0x8, 0x1a0 ;  /* 0x0206800000007b1d */ /* 0x000fec0000002000 */
[----:B-1----:R-:W-:-:S06]  /*0aa0*/  ULEA UR4, UR5, UR4, 0x18 ;  /* 0x0000000405047291 */ /* 0x002fcc000f8ec03f */
[----:B------:R-:W-:Y:S01]  /*0ab0*/  IMAD.U32 R2, RZ, RZ, UR4 ;  /* 0x00000004ff027e24 */ /* 0x000fe2000f8e00ff */
[----:B0-----:R-:W-:Y:S01]  /*0ac0*/  SHF.R.U32.HI R0, RZ, 0x7, R0 ;  /* 0x00000007ff007819 */ /* 0x001fe20000011600 */
[----:B------:R-:W-:-:S03]  /*0ad0*/  ULDC UR4, c[0x0][0xc14] ;  /* 0x0003050000047ab9 */ /* 0x000fc60000000800 */
[----:B------:R-:W-:-:S13]  /*0ae0*/  ISETP.NE.AND P0, PT, R0, 0x1, PT ;  /* 0x000000010000780c */ /* 0x000fda0003f05270 */
[----:B------:R-:W-:Y:S01]  /*0af0*/  @P0 LOP3.LUT R22, R22, 0x10000000, RZ, 0xfc, !PT ;  /* 0x1000000016160812 */ /* 0x000fe200078efcff */
[----:B------:R-:W-:Y:S08]  /*0b00*/  @!P0 BAR.ARV 0x9, 0x100 ;  /* 0x0244000000008b1d */ /* 0x000ff00000002000 */
[----:B------:R-:W-:Y:S06]  /*0b10*/  BAR.SYNC.DEFER_BLOCKING 0x5, 0x1a0 ;  /* 0x0146800000007b1d */ /* 0x000fec0000010000 */
[----:B------:R-:W0:Y:S02]  /*0b20*/  LDS.128 R8, [R2+0x168d0] ;  /* 0x0168d00002087984 */ /* 0x000e240000000c00 */
[----:B------:R-:W-:Y:S06]  /*0b30*/  BAR.ARV 0x4, 0x1a0 ;  /* 0x0106800000007b1d */ /* 0x000fec0000002000 */
[----:B0-----:R-:W-:-:S13]  /*0b40*/  ISETP.GE.AND P0, PT, R11, UR4, PT ;  /* 0x000000040b007c0c */ /* 0x001fda000bf06270 */
[----:B------:R-:W-:Y:S05]  /*0b50*/  @P0 BRA `(.L_x_1096) ;  /* 0x000001d000140947 */ /* 0x000fea0003800000 */
[----:B------:R-:W0:Y:S01]  /*0b60*/  S2R R0, SR_TID.X ;  /* 0x0000000000007919 */ /* 0x000e220000002100 */
[----:B------:R-:W-:Y:S01]  /*0b70*/  CS2R R18, SRZ ;  /* 0x0000000000127805 */ /* 0x000fe2000001ff00 */
[----:B------:R-:W-:Y:S01]  /*0b80*/  IMAD.MOV.U32 R16, RZ, RZ, RZ ;  /* 0x000000ffff107224 */ /* 0x000fe200078e00ff */
[----:B------:R-:W-:Y:S01]  /*0b90*/  ULOP3.LUT UR37, UR36, 0x1, URZ, 0xfc, !UPT ;  /* 0x0000000124257892 */ /* 0x000fe2000f8efc3f */
[----:B------:R1:W-:Y:S01]  /*0ba0*/  STL [R1+0x14], R9 ;  /* 0x0000140901007387 */ /* 0x0003e20000100800 */
[----:B0-----:R-:W-:-:S05]  /*0bb0*/  VIADD R8, R0, 0xffffff80 ;  /* 0xffffff8000087836 */ /* 0x001fca0000000000 */
[----:B------:R-:W-:-:S04]  /*0bc0*/  SHF.R.S32.HI R0, RZ, 0x1f, R8 ;  /* 0x0000001fff007819 */ /* 0x000fc80000011408 */
[CC--:B------:R-:W-:Y:S02]  /*0bd0*/  LEA.HI R4, R0.reuse, R8.reuse, RZ, 0x2 ;  /* 0x0000000800047211 */ /* 0x0c0fe400078f10ff */
[-C--:B------:R-:W-:Y:S02]  /*0be0*/  LEA.HI R3, R0, R8.reuse, RZ, 0x7 ;  /* 0x0000000800037211 */ /* 0x080fe400078f38ff */
[----:B------:R-:W-:Y:S02]  /*0bf0*/  SHF.R.S32.HI R17, RZ, 0x2, R4 ;  /* 0x00000002ff117819 */ /* 0x000fe40000011404 */
[----:B------:R-:W-:Y:S02]  /*0c00*/  LOP3.LUT R3, R3, 0xffffff80, RZ, 0xc0, !PT ;  /* 0xffffff8003037812 */ /* 0x000fe400078ec0ff */
[----:B------:R-:W-:Y:S01]  /*0c10*/  LOP3.LUT R4, R4, 0xfffffffc, RZ, 0xc0, !PT ;  /* 0xfffffffc04047812 */ /* 0x000fe200078ec0ff */
[----:B------:R-:W-:Y:S01]  /*0c20*/  VIADD R12, R17, 0x60 ;  /* 0x00000060110c7836 */ /* 0x000fe20000000000 */
[----:B------:R-:W-:Y:S01]  /*0c30*/  LEA.HI R0, R0, R8, RZ, 0x5 ;  /* 0x0000000800007211 */ /* 0x000fe200078f28ff */
[----:B------:R-:W-:-:S02]  /*0c40*/  IMAD.IADD R3, R8, 0x1, -R3 ;  /* 0x0000000108037824 */ /* 0x000fc400078e0a03 */
[----:B------:R-:W-:Y:S01]  /*0c50*/  IMAD.IADD R4, R8, 0x1, -R4 ;  /* 0x0000000108047824 */ /* 0x000fe200078e0a04 */
[----:B------:R-:W-:Y:S01]  /*0c60*/  SHF.R.S32.HI R7, RZ, 0x1f, R12 ;  /* 0x0000001fff077819 */ /* 0x000fe2000001140c */
[----:B------:R-:W-:Y:S01]  /*0c70*/  IMAD.SHL.U32 R5, R12, 0x40, RZ ;  /* 0x000000400c057824 */ /* 0x000fe200078e00ff */
[----:B------:R-:W-:Y:S01]  /*0c80*/  SHF.R.S32.HI R6, RZ, 0x1f, R3 ;  /* 0x0000001fff067819 */ /* 0x000fe20000011403 */
[----:B------:R-:W-:Y:S01]  /*0c90*/  IMAD.SHL.U32 R4, R4, 0x8, RZ ;  /* 0x0000000804047824 */ /* 0x000fe200078e00ff */
[----:B------:R-:W-:Y:S02]  /*0ca0*/  LEA.HI R7, R7, R12, RZ, 0x3 ;  /* 0x0000000c07077211 */ /* 0x000fe400078f18ff */
[----:B------:R-:W-:Y:S02]  /*0cb0*/  LOP3.LUT R5, R5, 0x1c0, RZ, 0xc0, !PT ;  /* 0x000001c005057812 */ /* 0x000fe400078ec0ff */
[----:B------:R-:W-:Y:S01]  /*0cc0*/  LEA.HI R6, R6, R3, RZ, 0x2 ;  /* 0x0000000306067211 */ /* 0x000fe200078f10ff */
[----:B------:R-:W-:Y:S01]  /*0cd0*/  IMAD.SHL.U32 R7, R7, 0x40, RZ ;  /* 0x0000004007077824 */ /* 0x000fe200078e00ff */
[----:B------:R-:W-:-:S02]  /*0ce0*/  LOP3.LUT R4, R5, 0x38, R4, 0xf8, !PT ;  /* 0x0000003805047812 */ /* 0x000fc400078ef804 */
[----:B------:R-:W-:Y:S02]  /*0cf0*/  SHF.R.U32.HI R5, RZ, 0x3, R5 ;  /* 0x00000003ff057819 */ /* 0x000fe40000011605 */
[----:B------:R-:W-:Y:S02]  /*0d00*/  LOP3.LUT R12, R7, 0xfffffe00, RZ, 0xc0, !PT ;  /* 0xfffffe00070c7812 */ /* 0x000fe400078ec0ff */
[----:B------:R-:W-:Y:S02]  /*0d10*/  LOP3.LUT R6, R6, 0x7ffffffc, RZ, 0xc0, !PT ;  /* 0x7ffffffc06067812 */ /* 0x000fe400078ec0ff */
[----:B------:R-:W-:Y:S01]  /*0d20*/  LOP3.LUT R5, R12, R4, R5, 0xf6, !PT ;  /* 0x000000040c057212 */ /* 0x000fe200078ef605 */
[----:B------:R1:W-:Y:S02]  /*0d30*/  STL [R1+0x28], R12 ;  /* 0x0000280c01007387 */ /* 0x0003e40000100800 */
[----:B------:R-:W-:Y:S01]  /*0d40*/  IMAD.IADD R155, R3, 0x1, -R6 ;  /* 0x00000001039b7824 */ /* 0x000fe200078e0a06 */
[----:B------:R-:W-:Y:S01]  /*0d50*/  SHF.R.S32.HI R3, RZ, 0x5, R0 ;  /* 0x00000005ff037819 */ /* 0x000fe20000011400 */
[----:B------:R-:W-:Y:S01]  /*0d60*/  IMAD R0, R5, 0x2, R2 ;  /* 0x0000000205007824 */ /* 0x000fe200078e0202 */
[----:B------:R1:W-:Y:S04]  /*0d70*/  STL [R1+0x18], R10 ;  /* 0x0000180a01007387 */ /* 0x0003e80000100800 */
[----:B------:R1:W-:Y:S04]  /*0d80*/  STL [R1+0x1c], R11 ;  /* 0x00001c0b01007387 */ /* 0x0003e80000100800 */
[----:B------:R1:W-:Y:S04]  /*0d90*/  STL [R1+0x34], RZ ;  /* 0x000034ff01007387 */ /* 0x0003e80000100800 */
[----:B------:R1:W-:Y:S04]  /*0da0*/  STL [R1], RZ ;  /* 0x000000ff01007387 */ /* 0x0003e80000100800 */
[----:B------:R1:W-:Y:S02]  /*0db0*/  STL [R1+0x3c], R0 ;  /* 0x00003c0001007387 */ /* 0x0003e40000100800 */
.L_x_1310:
[----:B------:R-:W2:Y:S01]  /*0dc0*/  LDL R34, [R1+0x1c] ;  /* 0x00001c0001227983 */ /* 0x000ea20000100800 */
[----:B------:R-:W-:Y:S05]  /*0dd0*/  YIELD ;  /* 0x0000000000007946 */ /* 0x000fea0003800000 */
[----:B------:R-:W-:Y:S01]  /*0de0*/  ULDC.64 UR4, c[0x0][0xa28] ;  /* 0x00028a0000047ab9 */ /* 0x000fe20000000a00 */
[----:B-1-345:R-:W2:Y:S01]  /*0df0*/  LDC.64 R6, c[0x0][0xa08] ;  /* 0x00028200ff067b82 */ /* 0x03aea20000000a00 */
[----:B------:R-:W-:Y:S01]  /*0e00*/  ISETP.NE.U32.AND P1, PT, RZ, UR4, PT ;  /* 0x00000004ff007c0c */ /* 0x000fe2000bf25070 */
[----:B-1----:R-:W-:Y:S02]  /*0e10*/  IMAD.MOV.U32 R0, RZ, RZ, RZ ;  /* 0x000000ffff007224 */ /* 0x002fe400078e00ff */
[----:B------:R-:W-:Y:S01]  /*0e20*/  IMAD.MOV.U32 R32, RZ, RZ, RZ ;  /* 0x000000ffff207224 */ /* 0x000fe200078e00ff */
[----:B------:R-:W-:Y:S01]  /*0e30*/  ISETP.NE.AND.EX P1, PT, RZ, UR5, PT, P1 ;  /* 0x00000005ff007c0c */ /* 0x000fe2000bf25310 */
[----:B------:R-:W-:-:S02]  /*0e40*/  ULDC.64 UR4, c[0x0][0xa18] ;  /* 0x0002860000047ab9 */ /* 0x000fc40000000a00 */
[----:B------:R-:W-:-:S04]  /*0e50*/  ISETP.NE.U32.AND P2, PT, RZ, UR4, PT ;  /* 0x00000004ff007c0c */ /* 0x000fc8000bf45070 */
[----:B------:R-:W-:Y:S01]  /*0e60*/  ISETP.NE.AND.EX P2, PT, RZ, UR5, PT, P2 ;  /* 0x00000005ff007c0c */ /* 0x000fe2000bf45320 */
[----:B------:R-:W-:Y:S02]  /*0e70*/  ULDC.64 UR4, c[0x0][0xa08] ;  /* 0x0002820000047ab9 */ /* 0x000fe40000000a00 */
[----:B------:R-:W-:-:S03]  /*0e80*/  ISETP.NE.U32.AND P0, PT, RZ, UR4, PT ;  /* 0x00000004ff007c0c */ /* 0x000fc6000bf05070 */
[----:B0-----:R-:W0:Y:S08]  /*0e90*/  @P1 LDC.64 R4, c[0x0][0xa28] ;  /* 0x00028a00ff041b82 */ /* 0x001e300000000a00 */
[----:B------:R-:W1:Y:S01]  /*0ea0*/  @P2 LDC.64 R8, c[0x0][0xa18] ;  /* 0x00028600ff082b82 */ /* 0x000e620000000a00 */
[----:B------:R-:W-:Y:S01]  /*0eb0*/  ULDC UR4, c[0x0][0x288] ;  /* 0x0000a20000047ab9 */ /* 0x000fe20000000800 */
[----:B------:R-:W-:Y:S01]  /*0ec0*/  ISETP.NE.AND.EX P0, PT, RZ, UR5, PT, P0 ;  /* 0x00000005ff007c0c */ /* 0x000fe2000bf05300 */
[----:B------:R-:W-:Y:S01]  /*0ed0*/  IMAD.U32 R3, RZ, RZ, UR4 ;  /* 0x00000004ff037e24 */ /* 0x000fe2000f8e00ff */
[----:B------:R-:W-:Y:S01]  /*0ee0*/  ULDC.64 UR4, c[0x0][0x3f8] ;  /* 0x0000fe0000047ab9 */ /* 0x000fe20000000a00 */
[----:B--2---:R-:W-:-:S04]  /*0ef0*/  IMAD.WIDE R10, R34, 0x4, R6 ;  /* 0x00000004220a7825 */ /* 0x004fc800078e0206 */
[----:B-1----:R-:W-:-:S06]  /*0f00*/  @P2 IMAD.WIDE R6, R34, 0x4, R8 ;  /* 0x0000000422062825 */ /* 0x002fcc00078e0208 */
[----:B------:R1:W5:Y:S01]  /*0f10*/  @P0 LDG.E R32, desc[UR38][R10.64] ;  /* 0x000000260a200981 */ /* 0x000362000c1e1900 */
[----:B0-----:R-:W-:-:S03]  /*0f20*/  @P1 IMAD.WIDE R4, R34, 0x4, R4 ;  /* 0x0000000422041825 */ /* 0x001fc600078e0204 */
[----:B------:R-:W2:Y:S04]  /*0f30*/  @P2 LDG.E R3, desc[UR38][R6.64] ;  /* 0x0000002606032981 */ /* 0x000ea8000c1e1900 */
        /* <DEDUP_REMOVED lines=8> */
[----:B------:R-:W-:Y:S01]  /*0fc0*/  IMAD.U32 R30, RZ, RZ, UR5 ;  /* 0x00000005ff1e7e24 */ /* 0x000fe2000f8e00ff */
[----:B------:R-:W-:Y:S01]  /*0fd0*/  MOV R31, UR4 ;  /* 0x00000004001f7c02 */ /* 0x000fe20008000f00 */
[----:B--2---:R1:W-:Y:S01]  /*0fe0*/  STL [R1+0x24], R3 ;  /* 0x0000240301007387 */ /* 0x0043e20000100800 */
[----:B------:R-:W-:Y:S01]  /*0ff0*/  IMAD.MOV.U32 R14, RZ, RZ, R3 ;  /* 0x000000ffff0e7224 */ /* 0x000fe200078e0003 */
[----:B------:R-:W-:Y:S06]  /*1000*/  @P2 BRA `(.L_x_1097) ;  /* 0x0000000000282947 */ /* 0x000fec0003800000 */
[----:B------:R-:W-:Y:S02]  /*1010*/  ULDC.64 UR4, c[0x0][0xa00] ;  /* 0x0002800000047ab9 */ /* 0x000fe40000000a00 */
[----:B------:R-:W-:-:S04]  /*1020*/  ISETP.NE.U32.AND P1, PT, RZ, UR4, PT ;  /* 0x00000004ff007c0c */ /* 0x000fc8000bf25070 */
[----:B------:R-:W-:-:S13]  /*1030*/  ISETP.NE.AND.EX P1, PT, RZ, UR5, PT, P1 ;  /* 0x00000005ff007c0c */ /* 0x000fda000bf25310 */
[----:B------:R-:W-:Y:S05]  /*1040*/  @!P1 BRA `(.L_x_1097) ;  /* 0x0000000000189947 */ /* 0x000fea0003800000 */
[----:B-1----:R-:W0:Y:S02]  /*1050*/  LDC.64 R4, c[0x0][0xa00] ;  /* 0x00028000ff047b82 */ /* 0x002e240000000a00 */
[----:B0-----:R-:W-:-:S05]  /*1060*/  IMAD.WIDE R4, R34, 0x4, R4 ;  /* 0x0000000422047825 */ /* 0x001fca00078e0204 */
[----:B------:R-:W2:Y:S04]  /*1070*/  LDG.E R3, desc[UR38][R4.64] ;  /* 0x0000002604037981 */ /* 0x000ea8000c1e1900 */
[----:B------:R-:W2:Y:S02]  /*1080*/  LDG.E R6, desc[UR38][R4.64+0x4] ;  /* 0x0000042604067981 */ /* 0x000ea4000c1e1900 */
[----:B--2---:R-:W-:-:S05]  /*1090*/  IMAD.IADD R14, R6, 0x1, -R3 ;  /* 0x00000001060e7824 */ /* 0x004fca00078e0a03 */
[----:B------:R0:W-:Y:S02]  /*10a0*/  STL [R1+0x24], R14 ;  /* 0x0000240e01007387 */ /* 0x0001e40000100800 */
.L_x_1097:
[----:B------:R-:W2:Y:S01]  /*10b0*/  LDL R13, [R1+0x14] ;  /* 0x00001400010d7983 */ /* 0x000ea20000100800 */
[----:B------:R-:W-:-:S03]  /*10c0*/  ULDC.64 UR4, c[0x0][0xa20] ;  /* 0x0002880000047ab9 */ /* 0x000fc60000000a00 */
[----:B------:R-:W3:Y:S01]  /*10d0*/  LDL R33, [R1+0x18] ;  /* 0x0000180001217983 */ /* 0x000ee20000100800 */
[----:B------:R-:W-:-:S04]  /*10e0*/  ISETP.NE.U32.AND P1, PT, RZ, UR4, PT ;  /* 0x00000004ff007c0c */ /* 0x000fc8000bf25070 */
[----:B------:R-:W-:Y:S01]  /*10f0*/  ISETP.NE.AND.EX P1, PT, RZ, UR5, PT, P1 ;  /* 0x00000005ff007c0c */ /* 0x000fe2000bf25310 */
[----:B--2---:R2:W-:Y:S04]  /*1100*/  STL [R1+0x38], R13 ;  /* 0x0000380d01007387 */ /* 0x0045e80000100800 */
[----:B---3--:R2:W-:Y:S04]  /*1110*/  STL [R1+0x2c], R33 ;  /* 0x00002c2101007387 */ /* 0x0085e80000100800 */
[----:B------:R2:W-:Y:S04]  /*1120*/  STL [R1+0x30], R34 ;  /* 0x0000302201007387 */ /* 0x0005e80000100800 */
[----:B------:R-:W-:Y:S05]  /*1130*/  @!P1 BRA `(.L_x_1098) ;  /* 0x0000000000109947 */ /* 0x000fea0003800000 */
[----:B-1----:R-:W1:Y:S02]  /*1140*/  LDC.64 R4, c[0x0][0xa20] ;  /* 0x00028800ff047b82 */ /* 0x002e640000000a00 */
[----:B-1----:R-:W-:-:S05]  /*1150*/  IMAD.WIDE R4, R34, 0x4, R4 ;  /* 0x0000000422047825 */ /* 0x002fca00078e0204 */
[----:B------:R3:W5:Y:S01]  /*1160*/  LDG.E R31, desc[UR38][R4.64] ;  /* 0x00000026041f7981 */ /* 0x000762000c1e1900 */
[----:B------:R-:W-:Y:S05]  /*1170*/  BRA `(.L_x_1099) ;  /* 0x0000000000107947 */ /* 0x000fea0003800000 */
.L_x_1098:
[----:B------:R-:W-:Y:S05]  /*1180*/  @!P0 BRA `(.L_x_1099) ;  /* 0x00000000000c8947 */ /* 0x000fea0003800000 */
[----:B-1----:R-:W3:Y:S04]  /*1190*/  LDG.E R4, desc[UR38][R10.64] ;  /* 0x000000260a047981 */ /* 0x002ee8000c1e1900 */
[----:B------:R-:W3:Y:S02]  /*11a0*/  LDG.E R31, desc[UR38][R10.64+0x4] ;  /* 0x000004260a1f7981 */ /* 0x000ee4000c1e1900 */
[----:B---3--:R-:W-:-:S07]  /*11b0*/  IMAD.IADD R31, R31, 0x1, -R4 ;  /* 0x000000011f1f7824 */ /* 0x008fce00078e0a04 */
.L_x_1099:
[----:B------:R-:W-:Y:S01]  /*11c0*/  ULDC.64 UR4, c[0x0][0xa10] ;  /* 0x0002840000047ab9 */ /* 0x000fe20000000a00 */
[----:B-1----:R-:W1:Y:S01]  /*11d0*/  LDC.64 R10, c[0x0][0x9e0] ;  /* 0x00027800ff0a7b82 */ /* 0x002e620000000a00 */
[----:B------:R-:W-:-:S04]  /*11e0*/  ISETP.NE.U32.AND P0, PT, RZ, UR4, PT ;  /* 0x00000004ff007c0c */ /* 0x000fc8000bf05070 */
[----:B------:R-:W-:Y:S01]  /*11f0*/  ISETP.NE.AND.EX P0, PT, RZ, UR5, PT, P0 ;  /* 0x00000005ff007c0c */ /* 0x000fe2000bf05300 */
[----:B------:R-:W-:Y:S02]  /*1200*/  ULDC.64 UR4, c[0x0][0xa30] ;  /* 0x00028c0000047ab9 */ /* 0x000fe40000000a00 */
[----:B------:R-:W-:-:S04]  /*1210*/  ISETP.NE.U32.AND P1, PT, RZ, UR4, PT ;  /* 0x00000004ff007c0c */ /* 0x000fc8000bf25070 */
[----:B------:R-:W-:-:S06]  /*1220*/  ISETP.NE.AND.EX P1, PT, RZ, UR5, PT, P1 ;  /* 0x00000005ff007c0c */ /* 0x000fcc000bf25310 */
[----:B---3--:R-:W3:Y:S08]  /*1230*/  @P0 LDC.64 R4, c[0x0][0xa10] ;  /* 0x00028400ff040b82 */ /* 0x008ef00000000a00 */
[----:B------:R-:W4:Y:S01]  /*1240*/  @P1 LDC.64 R6, c[0x0][0xa30] ;  /* 0x00028c00ff061b82 */ /* 0x000f220000000a00 */
[----:B---3--:R-:W-:-:S05]  /*1250*/  @P0 IMAD.WIDE R4, R34, 0x4, R4 ;  /* 0x0000000422040825 */ /* 0x008fca00078e0204 */
[----:B------:R-:W3:Y:S04]  /*1260*/  @P0 LDG.E R3, desc[UR38][R4.64] ;  /* 0x0000002604030981 */ /* 0x000ee8000c1e1900 */
[----:B------:R-:W3:Y:S01]  /*1270*/  @P0 LDG.E R8, desc[UR38][R4.64+0x4] ;  /* 0x0000042604080981 */ /* 0x000ee2000c1e1900 */
[----:B-----5:R-:W-:Y:S02]  /*1280*/  IMAD.IADD R9, R31, 0x1, -R0 ;  /* 0x000000011f097824 */ /* 0x020fe400078e0a00 */
[----:B------:R-:W-:Y:S02]  /*1290*/  IMAD.MOV.U32 R23, RZ, RZ, R31 ;  /* 0x000000ffff177224 */ /* 0x000fe400078e001f */
[----:B----4-:R-:W-:-:S05]  /*12a0*/  @P1 IMAD.WIDE R6, R34, 0x4, R6 ;  /* 0x0000000422061825 */ /* 0x010fca00078e0206 */
[----:B------:R4:W5:Y:S01]  /*12b0*/  @P1 LDG.E R23, desc[UR38][R6.64] ;  /* 0x0000002606171981 */ /* 0x000962000c1e1900 */
[----:B-1----:R-:W-:Y:S01]  /*12c0*/  ISETP.GE.AND P1, PT, R11, 0x1, PT ;  /* 0x000000010b00780c */ /* 0x002fe20003f26270 */
[----:B------:R-:W-:-:S04]  /*12d0*/  IMAD.MOV.U32 R29, RZ, RZ, 0xc0 ;  /* 0x000000c0ff1d7424 */ /* 0x000fc800078e00ff */
[----:B------:R-:W-:Y:S02]  /*12e0*/  IMAD R29, R13, R29, 0xc0 ;  /* 0x000000c00d1d7424 */ /* 0x000fe400078e021d */
[----:B---3--:R-:W-:-:S04]  /*12f0*/  @P0 IMAD.IADD R30, R8, 0x1, -R3 ;  /* 0x00000001081e0824 */ /* 0x008fc800078e0a03 */
[----:B------:R-:W-:-:S04]  /*1300*/  IMAD.IADD R12, R9, 0x1, R30 ;  /* 0x00000001090c7824 */ /* 0x000fc800078e021e */
[C---:B------:R-:W-:Y:S01]  /*1310*/  VIADD R0, R12.reuse, 0x7f ;  /* 0x0000007f0c007836 */ /* 0x040fe20000000000 */
[----:B------:R4:W-:Y:S01]  /*1320*/  STL [R1+0x20], R12 ;  /* 0x0000200c01007387 */ /* 0x0009e20000100800 */
[----:B------:R-:W-:-:S03]  /*1330*/  IADD3 R29, R12, R29, -R14 ;  /* 0x0000001d0c1d7210 */ /* 0x000fc60007ffe80e */
[----:B------:R-:W-:-:S04]  /*1340*/  SHF.R.S32.HI R3, RZ, 0x1f, R0 ;  /* 0x0000001fff037819 */ /* 0x000fc80000011400 */
[----:B------:R-:W-:Y:S01]  /*1350*/  LEA.HI R3, R3, R0, RZ, 0x7 ;  /* 0x0000000003037211 */ /* 0x000fe200078f38ff */
[----:B------:R-:W-:-:S03]  /*1360*/  IMAD.IADD R0, R29, 0x1, R10 ;  /* 0x000000011d007824 */ /* 0x000fc600078e020a */
[----:B------:R-:W-:Y:S01]  /*1370*/  SHF.R.S32.HI R28, RZ, 0x7, R3 ;  /* 0x00000007ff1c7819 */ /* 0x000fe20000011403 */
[----:B----4-:R-:W-:Y:S06]  /*1380*/  @!P1 BRA `(.L_x_1100) ;  /* 0x0000000000489947 */ /* 0x010fec0003800000 */
[C---:B------:R-:W-:Y:S01]  /*1390*/  ISETP.GT.AND P0, PT, R29.reuse, RZ, PT ;  /* 0x000000ff1d00720c */ /* 0x040fe20003f04270 */
[----:B------:R-:W-:Y:S01]  /*13a0*/  BSSY B0, `(.L_x_1101) ;  /* 0x000000e000007945 */ /* 0x000fe20003800000 */
[----:B------:R-:W-:-:S11]  /*13b0*/  VIADD R3, R29, 0xffffffff ;  /* 0xffffffff1d037836 */ /* 0x000fd60000000000 */
[----:B------:R-:W-:Y:S05]  /*13c0*/  @P0 BRA `(.L_x_1102) ;  /* 0x00000000001c0947 */ /* 0x000fea0003800000 */
[----:B------:R-:W-:Y:S01]  /*13d0*/  ISETP.NE.AND P0, PT, R11, 0x1, PT ;  /* 0x000000010b00780c */ /* 0x000fe20003f05270 */
[----:B------:R-:W-:-:S12]  /*13e0*/  IMAD.MOV R3, RZ, RZ, -R29 ;  /* 0x000000ffff037224 */ /* 0x000fd800078e0a1d */
[----:B------:R-:W1:Y:S02]  /*13f0*/  @P0 LDC.64 R4, c[0x0][0x9e8] ;  /* 0x00027a00ff040b82 */ /* 0x000e640000000a00 */
[----:B-1----:R-:W-:-:S05]  /*1400*/  @P0 IMAD.HI.U32 R4, R3, R4, RZ ;  /* 0x0000000403040227 */ /* 0x002fca00078e00ff */
[----:B------:R-:W-:-:S04]  /*1410*/  @P0 SHF.R.U32.HI R3, RZ, R5, R4 ;  /* 0x00000005ff030219 */ /* 0x000fc80000011604 */
[----:B------:R-:W-:Y:S01]  /*1420*/  LOP3.LUT R3, RZ, R3, RZ, 0x33, !PT ;  /* 0x00000003ff037212 */ /* 0x000fe200078e33ff */
[----:B------:R-:W-:Y:S06]  /*1430*/  BRA `(.L_x_1103) ;  /* 0x0000000000107947 */ /* 0x000fec0003800000 */
.L_x_1102:
[----:B------:R-:W-:-:S13]  /*1440*/  ISETP.NE.AND P0, PT, R11, 0x1, PT ;  /* 0x000000010b00780c */ /* 0x000fda0003f05270 */
[----:B------:R-:W1:Y:S02]  /*1450*/  @P0 LDC.64 R4, c[0x0][0x9e8] ;  /* 0x00027a00ff040b82 */ /* 0x000e640000000a00 */
[----:B-1----:R-:W-:-:S05]  /*1460*/  @P0 IMAD.HI.U32 R4, R3, R4, RZ ;  /* 0x0000000403040227 */ /* 0x002fca00078e00ff */
[----:B------:R-:W-:-:S07]  /*1470*/  @P0 SHF.R.U32.HI R3, RZ, R5, R4 ;  /* 0x00000005ff030219 */ /* 0x000fce0000011604 */
.L_x_1103:
[----:B------:R-:W-:Y:S05]  /*1480*/  BSYNC B0 ;  /* 0x0000000000007941 */ /* 0x000fea0003800000 */
.L_x_1101:
[----:B------:R-:W-:-:S05]  /*1490*/  IMAD R3, R3, R11, R11 ;  /* 0x0000000b03037224 */ /* 0x000fca00078e020b */
[----:B------:R-:W-:-:S07]  /*14a0*/  VIMNMX R0, R0, R3, PT ;  /* 0x0000000300007248 */ /* 0x000fce0003fe0100 */
.L_x_1100:
[----:B------:R-:W-:Y:S01]  /*14b0*/  IMAD R27, R13, 0xc0, -R14 ;  /* 0x000000c00d1b7824 */ /* 0x000fe200078e0a0e */
[----:B------:R-:W-:-:S03]  /*14c0*/  ULDC UR4, c[0x0][0x9dc] ;  /* 0x0002770000047ab9 */ /* 0x000fc60000000800 */
[----:B------:R-:W-:-:S04]  /*14d0*/  IMAD.IADD R27, R12, 0x1, R27 ;  /* 0x000000010c1b7824 */ /* 0x000fc800078e021b */
[----:B------:R-:W-:Y:S01]  /*14e0*/  VIADD R3, R27, -UR4 ;  /* 0x800000041b037c36 */ /* 0x000fe20008000000 */
[----:B------:R-:W-:Y:S06]  /*14f0*/  @!P1 BRA `(.L_x_1104) ;  /* 0x0000000000489947 */ /* 0x000fec0003800000 */
[----:B------:R-:W-:Y:S01]  /*1500*/  ISETP.GT.AND P0, PT, R27, -0x1, PT ;  /* 0xffffffff1b00780c */ /* 0x000fe20003f04270 */
[----:B------:R-:W-:-:S12]  /*1510*/  BSSY B0, `(.L_x_1105) ;  /* 0x000000e000007945 */ /* 0x000fd80003800000 */
[----:B------:R-:W-:Y:S05]  /*1520*/  @P0 BRA `(.L_x_1106) ;  /* 0x00000000001c0947 */ /* 0x000fea0003800000 */
[----:B------:R-:W-:Y:S02]  /*1530*/  ISETP.NE.AND P0, PT, R11, 0x1, PT ;  /* 0x000000010b00780c */ /* 0x000fe40003f05270 */
[----:B------:R-:W-:-:S11]  /*1540*/  LOP3.LUT R5, RZ, R27, RZ, 0x33, !PT ;  /* 0x0000001bff057212 */ /* 0x000fd600078e33ff */
[----:B------:R-:W1:Y:S02]  /*1550*/  @P0 LDC.64 R6, c[0x0][0x9e8] ;  /* 0x00027a00ff060b82 */ /* 0x000e640000000a00 */
[----:B-1----:R-:W-:-:S05]  /*1560*/  @P0 IMAD.HI.U32 R4, R5, R6, RZ ;  /* 0x0000000605040227 */ /* 0x002fca00078e00ff */
[----:B------:R-:W-:-:S04]  /*1570*/  @P0 SHF.R.U32.HI R5, RZ, R7, R4 ;  /* 0x00000007ff050219 */ /* 0x000fc80000011604 */
[----:B------:R-:W-:Y:S01]  /*1580*/  LOP3.LUT R4, RZ, R5, RZ, 0x33, !PT ;  /* 0x00000005ff047212 */ /* 0x000fe200078e33ff */
[----:B------:R-:W-:Y:S06]  /*1590*/  BRA `(.L_x_1107) ;  /* 0x0000000000147947 */ /* 0x000fec0003800000 */
.L_x_1106:
[----:B------:R-:W-:Y:S01]  /*15a0*/  ISETP.NE.AND P0, PT, R11, 0x1, PT ;  /* 0x000000010b00780c */ /* 0x000fe20003f05270 */
[----:B------:R-:W-:-:S12]  /*15b0*/  IMAD.MOV.U32 R4, RZ, RZ, R27 ;  /* 0x000000ffff047224 */ /* 0x000fd800078e001b */
[----:B------:R-:W1:Y:S02]  /*15c0*/  @P0 LDC.64 R6, c[0x0][0x9e8] ;  /* 0x00027a00ff060b82 */ /* 0x000e640000000a00 */
[----:B-1----:R-:W-:-:S05]  /*15d0*/  @P0 IMAD.HI.U32 R6, R27, R6, RZ ;  /* 0x000000061b060227 */ /* 0x002fca00078e00ff */
[----:B------:R-:W-:-:S07]  /*15e0*/  @P0 SHF.R.U32.HI R4, RZ, R7, R6 ;  /* 0x00000007ff040219 */ /* 0x000fce0000011606 */
.L_x_1107:
[----:B------:R-:W-:Y:S05]  /*15f0*/  BSYNC B0 ;  /* 0x0000000000007941 */ /* 0x000fea0003800000 */
.L_x_1105:
[----:B------:R-:W-:-:S05]  /*1600*/  IMAD R4, R4, R11, RZ ;  /* 0x0000000b04047224 */ /* 0x000fca00078e02ff */
[----:B------:R-:W-:-:S07]  /*1610*/  VIMNMX R3, R3, R4, !PT ;  /* 0x0000000403037248 */ /* 0x000fce0007fe0100 */
.L_x_1104:
[----:B------:R-:W-:Y:S01]  /*1620*/  VIADD R0, R0, 0x7f ;  /* 0x0000007f00007836 */ /* 0x000fe20000000000 */
[----:B------:R-:W-:-:S04]  /*1630*/  SHF.R.S32.HI R4, RZ, 0x1f, R3 ;  /* 0x0000001fff047819 */ /* 0x000fc80000011403 */
[----:B------:R-:W-:Y:S02]  /*1640*/  SHF.R.S32.HI R5, RZ, 0x1f, R0 ;  /* 0x0000001fff057819 */ /* 0x000fe40000011400 */
[----:B------:R-:W-:Y:S02]  /*1650*/  LEA.HI R4, R4, R3, RZ, 0x7 ;  /* 0x0000000304047211 */ /* 0x000fe400078f38ff */
[----:B------:R-:W-:Y:S02]  /*1660*/  LEA.HI R5, R5, R0, RZ, 0x7 ;  /* 0x0000000005057211 */ /* 0x000fe400078f38ff */
[----:B------:R-:W-:Y:S02]  /*1670*/  SHF.R.S32.HI R4, RZ, 0x7, R4 ;  /* 0x00000007ff047819 */ /* 0x000fe40000011404 */
[----:B------:R-:W-:Y:S02]  /*1680*/  SHF.R.S32.HI R5, RZ, 0x7, R5 ;  /* 0x00000007ff057819 */ /* 0x000fe40000011405 */
[----:B------:R-:W-:-:S02]  /*1690*/  VIMNMX R4, RZ, R4, !PT ;  /* 0x00000004ff047248 */ /* 0x000fc40007fe0100 */
[----:B------:R-:W-:-:S03]  /*16a0*/  VIMNMX R5, R28, R5, PT ;  /* 0x000000051c057248 */ /* 0x000fc60003fe0100 */
[--C-:B------:R-:W-:Y:S02]  /*16b0*/  IMAD R4, R4, 0x80, -R9.reuse ;  /* 0x0000008004047824 */ /* 0x100fe400078e0a09 */
[----:B------:R-:W-:-:S03]  /*16c0*/  IMAD R5, R5, 0x80, -R9 ;  /* 0x0000008005057824 */ /* 0x000fc600078e0a09 */
[----:B------:R-:W-:Y:S02]  /*16d0*/  VIMNMX R4, RZ, R4, !PT ;  /* 0x00000004ff047248 */ /* 0x000fe40007fe0100 */
[----:B------:R-:W-:Y:S02]  /*16e0*/  VIMNMX R5, R5, R30, PT ;  /* 0x0000001e05057248 */ /* 0x000fe40003fe0100 */
[----:B------:R-:W-:Y:S02]  /*16f0*/  SHF.R.U32.HI R26, RZ, 0x7, R4 ;  /* 0x00000007ff1a7819 */ /* 0x000fe40000011604 */
[----:B------:R-:W-:-:S03]  /*1700*/  ISETP.GT.AND P0, PT, R5, R4, PT ;  /* 0x000000040500720c */ /* 0x000fc60003f04270 */
[----:B------:R-:W-:-:S10]  /*1710*/  IMAD.MOV.U32 R25, RZ, RZ, R26 ;  /* 0x000000ffff197224 */ /* 0x000fd400078e001a */
[----:B------:R-:W-:-:S04]  /*1720*/  @P0 IADD3 R0, R5, 0x7f, RZ ;  /* 0x0000007f05000810 */ /* 0x000fc80007ffe0ff */
[----:B------:R-:W-:-:S04]  /*1730*/  @P0 SHF.R.S32.HI R3, RZ, 0x1f, R0 ;  /* 0x0000001fff030819 */ /* 0x000fc80000011400 */
[----:B------:R-:W-:-:S04]  /*1740*/  @P0 LEA.HI R3, R3, R0, RZ, 0x7 ;  /* 0x0000000003030211 */ /* 0x000fc800078f38ff */
[----:B------:R-:W-:Y:S02]  /*1750*/  @P0 SHF.R.S32.HI R25, RZ, 0x7, R3 ;  /* 0x00000007ff190819 */ /* 0x000fe40000011403 */
[----:B------:R-:W-:Y:S02]  /*1760*/  PLOP3.LUT P0, PT, PT, PT, PT, 0x80, 0x0 ;  /* 0x000000000000781c */ /* 0x000fe40003f0f070 */
[----:B------:R-:W-:-:S13]  /*1770*/  ISETP.GT.AND P1, PT, R25, R26, PT ;  /* 0x0000001a1900720c */ /* 0x000fda0003f24270 */
[----:B------:R-:W-:Y:S05]  /*1780*/  @!P1 BRA `(.L_x_1108) ;  /* 0x0000003c00b09947 */ /* 0x000fea0003800000 */
        /* <DEDUP_REMOVED lines=8> */
[----:B0-----:R0:W1:Y:S01]  /*1810*/  LDC.64 R14, c[0x4][R0] ;  /* 0x01000000000e7b82 */ /* 0x0010620000000a00 */
        /* <DEDUP_REMOVED lines=8> */
[----:B0-2---:R-:W-:-:S07]  /*18a0*/  IMAD.MOV.U32 R13, RZ, RZ, RZ ;  /* 0x000000ffff0d7224 */ /* 0x005fce00078e00ff */
[----:B------:R-:W-:-:S07]  /*18b0*/  LEPC R20, `(.L_x_1110) ;  /* 0x000000001014794e */ /* 0x000fce0000000000 */
[----:B-1---5:R-:W-:Y:S05]  /*18c0*/  CALL.ABS.NOINC R14 ;  /* 0x000000000e007343 */ /* 0x022fea0003c00000 */
.L_x_1110:
[----:B------:R-:W-:Y:S05]  /*18d0*/  BSYNC B6 ;  /* 0x0000000000067941 */ /* 0x000fea0003800000 */
.L_x_1109:
        /* <DEDUP_REMOVED lines=11> */
[----:B------:R-:W-:Y:S01]  /*1990*/  IMAD.U32 R10, RZ, RZ, UR6 ;  /* 0x00000006ff0a7e24 */ /* 0x000fe2000f8e00ff */
[----:B------:R-:W-:Y:S01]  /*19a0*/  MOV R11, UR7 ;  /* 0x00000007000b7c02 */ /* 0x000fe20008000f00 */
[----:B------:R-:W-:Y:S02]  /*19b0*/  IMAD.U32 R6, RZ, RZ, UR4 ;  /* 0x00000004ff067e24 */ /* 0x000fe4000f8e00ff */
[----:B------:R-:W-:-:S02]  /*19c0*/  IMAD.U32 R7, RZ, RZ, UR5 ;  /* 0x00000005ff077e24 */ /* 0x000fc4000f8e00ff */
[----:B------:R-:W-:Y:S02]  /*19d0*/  IMAD.MOV.U32 R8, RZ, RZ, 0x70 ;  /* 0x00000070ff087424 */ /* 0x000fe400078e00ff */
[----:B------:R-:W-:Y:S02]  /*19e0*/  IMAD.MOV.U32 R12, RZ, RZ, 0x1 ;  /* 0x00000001ff0c7424 */ /* 0x000fe400078e00ff */
[----:B0-2---:R-:W-:-:S07]  /*19f0*/  IMAD.MOV.U32 R13, RZ, RZ, RZ ;  /* 0x000000ffff0d7224 */ /* 0x005fce00078e00ff */
[----:B------:R-:W-:-:S07]  /*1a00*/  LEPC R20, `(.L_x_1112) ;  /* 0x000000001014794e */ /* 0x000fce0000000000 */
[----:B-1---5:R-:W-:Y:S05]  /*1a10*/  CALL.ABS.NOINC R14 ;  /* 0x000000000e007343 */ /* 0x022fea0003c00000 */
.L_x_1112:
[----:B------:R-:W-:Y:S05]  /*1a20*/  BSYNC B6 ;  /* 0x0000000000067941 */ /* 0x000fea0003800000 */
.L_x_1111:
[----:B------:R-:W-:Y:S01]  /*1a30*/  ULDC.64 UR4, c[0x0][0x9f8] ;  /* 0x00027e0000047ab9 */ /* 0x000fe20000000a00 */
[----:B------:R-:W-:Y:S01]  /*1a40*/  IMAD.MOV.U32 R3, RZ, RZ, R34 ;  /* 0x000000ffff037224 */ /* 0x000fe200078e0022 */
[----:B------:R-:W-:Y:S01]  /*1a50*/  ISETP.NE.U32.AND P0, PT, RZ, UR4, PT ;  /* 0x00000004ff007c0c */ /* 0x000fe2000bf05070 */
[----:B------:R-:W3:Y:S01]  /*1a60*/  LDL R36, [R1+0x28] ;  /* 0x0000280001247983 */ /* 0x000ee20000100800 */
[----:B------:R-:W1:Y:S08]  /*1a70*/  LDC R0, c[0x0][0x428] ;  /* 0x00010a00ff007b82 */ /* 0x000e700000000800 */
[----:B------:R-:W4:Y:S01]  /*1a80*/  LDC.64 R4, c[0x0][0x2f0] ;  /* 0x0000bc00ff047b82 */ /* 0x000f220000000a00 */
[----:B------:R-:W-:Y:S01]  /*1a90*/  ISETP.NE.AND.EX P0, PT, RZ, UR5, PT, P0 ;  /* 0x00000005ff007c0c */ /* 0x000fe2000bf05300 */
[----:B------:R-:W0:Y:S01]  /*1aa0*/  S2R R20, SR_TID.X ;  /* 0x0000000000147919 */ /* 0x000e220000002100 */
[----:B------:R-:W-:Y:S01]  /*1ab0*/  IMAD.IADD R31, R32, 0x1, R31 ;  /* 0x00000001201f7824 */ /* 0x000fe200078e021f */
[----:B------:R-:W-:Y:S01]  /*1ac0*/  ULDC.64 UR4, c[0x0][0x2f8] ;  /* 0x0000be0000047ab9 */ /* 0x000fe20000000a00 */
[----:B--2---:R-:W-:Y:S01]  /*1ad0*/  IMAD.MOV.U32 R13, RZ, RZ, R33 ;  /* 0x000000ffff0d7224 */ /* 0x004fe200078e0021 */
[----:B------:R-:W-:-:S02]  /*1ae0*/  ULDC.64 UR6, c[0x0][0xa08] ;  /* 0x0002820000067ab9 */ /* 0x000fc40000000a00 */
[----:B------:R-:W2:Y:S08]  /*1af0*/  LDC R69, c[0x0][0x3d4] ;  /* 0x0000f500ff457b82 */ /* 0x000eb00000000800 */
[----:B------:R-:W0:Y:S02]  /*1b00*/  @P0 LDC.64 R6, c[0x0][0x9f8] ;  /* 0x00027e00ff060b82 */ /* 0x000e240000000a00 */
[----:B0-----:R-:W-:-:S05]  /*1b10*/  @P0 IMAD.WIDE R6, R34, 0x4, R6 ;  /* 0x0000000422060825 */ /* 0x001fca00078e0206 */
[----:B------:R0:W2:Y:S01]  /*1b20*/  @P0 LDG.E R3, desc[UR38][R6.64] ;  /* 0x0000002606030981 */ /* 0x0000a2000c1e1900 */
[----:B-1----:R-:W-:Y:S01]  /*1b30*/  ISETP.NE.AND P0, PT, R0, 0x1, PT ;  /* 0x000000010000780c */ /* 0x002fe20003f05270 */
[----:B------:R-:W-:Y:S01]  /*1b40*/  VIADD R40, R20, 0xffffff80 ;  /* 0xffffff8014287836 */ /* 0x000fe20000000000 */
[----:B------:R-:W-:-:S05]  /*1b50*/  SHF.R.S32.HI R39, RZ, 0x1f, R31 ;  /* 0x0000001fff277819 */ /* 0x000fca000001141f */
[-C--:B----4-:R-:W-:Y:S02]  /*1b60*/  IMAD R8, R39, R4.reuse, RZ ;  /* 0x0000000427087224 */ /* 0x090fe400078e02ff */
[----:B0-----:R-:W-:-:S04]  /*1b70*/  IMAD.WIDE.U32 R6, R31, R4, RZ ;  /* 0x000000041f067225 */ /* 0x001fc800078e00ff */
[----:B------:R-:W0:Y:S01]  /*1b80*/  @P0 LDC R0, c[0x0][0x42c] ;  /* 0x00010b00ff000b82 */ /* 0x000e220000000800 */
[----:B------:R-:W-:-:S04]  /*1b90*/  IMAD R9, R31, R5, R8 ;  /* 0x000000051f097224 */ /* 0x000fc800078e0208 */
[----:B------:R-:W-:-:S03]  /*1ba0*/  IMAD.IADD R7, R7, 0x1, R9 ;  /* 0x0000000107077824 */ /* 0x000fc600078e0209 */
[----:B------:R-:W1:Y:S01]  /*1bb0*/  @P0 LDC R11, c[0x0][0x430] ;  /* 0x00010c00ff0b0b82 */ /* 0x000e620000000800 */
[----:B0-----:R-:W-:-:S05]  /*1bc0*/  @P0 IMAD.HI.U32 R0, R33, R0, RZ ;  /* 0x0000000021000227 */ /* 0x001fca00078e00ff */
[----:B-1----:R-:W-:Y:S02]  /*1bd0*/  @P0 SHF.R.U32.HI R13, RZ, R11, R0 ;  /* 0x0000000bff0d0219 */ /* 0x002fe40000011600 */
[----:B------:R-:W-:Y:S02]  /*1be0*/  SHF.R.S32.HI R0, RZ, 0x1f, R40 ;  /* 0x0000001fff007819 */ /* 0x000fe40000011428 */
[----:B------:R-:W-:Y:S01]  /*1bf0*/  SHF.R.S32.HI R12, RZ, 0x1f, R13 ;  /* 0x0000001fff0c7819 */ /* 0x000fe2000001140d */
[----:B------:R-:W-:Y:S01]  /*1c00*/  IMAD.WIDE.U32 R6, R13, UR4, R6 ;  /* 0x000000040d067c25 */ /* 0x000fe2000f8e0006 */
[----:B------:R-:W-:Y:S02]  /*1c10*/  LEA.HI R32, R0, R40, RZ, 0x2 ;  /* 0x0000002800207211 */ /* 0x000fe400078f10ff */
[----:B------:R-:W-:Y:S01]  /*1c20*/  ISETP.NE.U32.AND P0, PT, RZ, UR6, PT ;  /* 0x00000006ff007c0c */ /* 0x000fe2000bf05070 */
[----:B------:R-:W-:Y:S01]  /*1c30*/  IMAD R8, R12, UR4, RZ ;  /* 0x000000040c087c24 */ /* 0x000fe2000f8e02ff */
[----:B------:R-:W-:-:S02]  /*1c40*/  SHF.R.U32.HI R38, RZ, 0x7, R20 ;  /* 0x00000007ff267819 */ /* 0x000fc40000011614 */
[----:B------:R-:W-:Y:S01]  /*1c50*/  ISETP.NE.AND.EX P0, PT, RZ, UR7, PT, P0 ;  /* 0x00000007ff007c0c */ /* 0x000fe2000bf05300 */
[----:B------:R-:W-:Y:S01]  /*1c60*/  IMAD R9, R13, UR5, R8 ;  /* 0x000000050d097c24 */ /* 0x000fe2000f8e0208 */
[----:B------:R-:W-:Y:S01]  /*1c70*/  LOP3.LUT R8, R32, 0xfffffffc, RZ, 0xc0, !PT ;  /* 0xfffffffc20087812 */ /* 0x000fe200078ec0ff */
[----:B------:R-:W-:Y:S02]  /*1c80*/  ULDC.64 UR4, c[0x0][0x300] ;  /* 0x0000c00000047ab9 */ /* 0x000fe40000000a00 */
[----:B------:R-:W-:Y:S02]  /*1c90*/  IMAD.IADD R7, R7, 0x1, R9 ;  /* 0x0000000107077824 */ /* 0x000fe400078e0209 */
[----:B------:R-:W-:Y:S02]  /*1ca0*/  IMAD.IADD R60, R40, 0x1, -R8 ;  /* 0x00000001283c7824 */ /* 0x000fe400078e0a08 */
[----:B------:R-:W0:Y:S01]  /*1cb0*/  LDC.64 R8, c[0x0][0x3d8] ;  /* 0x0000f600ff087b82 */ /* 0x000e220000000a00 */
[----:B------:R-:W-:Y:S01]  /*1cc0*/  ISETP.NE.AND P6, PT, R38, 0x1, PT ;  /* 0x000000012600780c */ /* 0x000fe20003fc5270 */
[----:B------:R-:W-:Y:S01]  /*1cd0*/  IMAD.SHL.U32 R64, R60, 0x8, RZ ;  /* 0x000000083c407824 */ /* 0x000fe200078e00ff */
[----:B------:R-:W-:-:S04]  /*1ce0*/  SHF.R.S32.HI R84, RZ, 0x1f, R17 ;  /* 0x0000001fff547819 */ /* 0x000fc80000011411 */
[----:B------:R-:W-:-:S03]  /*1cf0*/  SHF.R.S32.HI R65, RZ, 0x1f, R64 ;  /* 0x0000001fff417819 */ /* 0x000fc60000011440 */
[----:B------:R-:W-:-:S04]  /*1d00*/  IMAD.WIDE.U32 R10, R17, R4, R64 ;  /* 0x00000004110a7225 */ /* 0x000fc800078e0040 */
[----:B------:R-:W-:-:S05]  /*1d10*/  IMAD.SHL.U32 R60, R60, 0x4, RZ ;  /* 0x000000043c3c7824 */ /* 0x000fca00078e00ff */
[----:B------:R-:W-:Y:S02]  /*1d20*/  SHF.R.S32.HI R61, RZ, 0x1f, R60 ;  /* 0x0000001fff3d7819 */ /* 0x000fe4000001143c */
[----:B------:R-:W-:-:S04]  /*1d30*/  SHF.R.S32.HI R34, RZ, 0x1f, R32 ;  /* 0x0000001fff227819 */ /* 0x000fc80000011420 */
[----:B------:R-:W-:-:S04]  /*1d40*/  LEA.HI R34, R34, R17, RZ, 0x3 ;  /* 0x0000001122227211 */ /* 0x000fc800078f18ff */
[----:B------:R-:W-:-:S05]  /*1d50*/  LOP3.LUT R34, R34, 0xfffffff8, RZ, 0xc0, !PT ;  /* 0xfffffff822227812 */ /* 0x000fca00078ec0ff */
[----:B------:R-:W-:Y:S01]  /*1d60*/  IMAD.IADD R85, R17, 0x1, -R34 ;  /* 0x0000000111557824 */ /* 0x000fe200078e0a22 */
[----:B------:R-:W-:-:S03]  /*1d70*/  SHF.L.U64.HI R80, R4, 0x7, R5 ;  /* 0x0000000704507819 */ /* 0x000fc60000010205 */
[----:B------:R-:W-:Y:S02]  /*1d80*/  IMAD.SHL.U32 R74, R85, 0x40, RZ ;  /* 0x00000040554a7824 */ /* 0x000fe400078e00ff */
[----:B------:R-:W-:Y:S01]  /*1d90*/  VIADD R72, R38, 0x8 ;  /* 0x0000000826487836 */ /* 0x000fe20000000000 */
[----:B------:R-:W-:Y:S02]  /*1da0*/  SHF.R.S32.HI R38, RZ, 0x1f, R40 ;  /* 0x0000001fff267819 */ /* 0x000fe40000011428 */
[----:B------:R-:W-:Y:S01]  /*1db0*/  LOP3.LUT R74, R74, 0x1c0, RZ, 0xc0, !PT ;  /* 0x000001c04a4a7812 */ /* 0x000fe200078ec0ff */
[----:B------:R-:W-:Y:S01]  /*1dc0*/  VIADD R41, R17, 0x60 ;  /* 0x0000006011297836 */ /* 0x000fe20000000000 */
[----:B------:R-:W-:Y:S02]  /*1dd0*/  LOP3.LUT P1, RZ, R85, 0x4, RZ, 0xc0, !PT ;  /* 0x0000000455ff7812 */ /* 0x000fe4000782c0ff */
[----:B------:R-:W-:Y:S02]  /*1de0*/  SHF.R.U32.HI R71, RZ, 0x3, R74 ;  /* 0x00000003ff477819 */ /* 0x000fe4000001164a */
[----:B------:R-:W-:Y:S01]  /*1df0*/  LEA.HI R38, R38, R40, RZ, 0x5 ;  /* 0x0000002826267211 */ /* 0x000fe200078f28ff */
[----:B------:R-:W-:-:S03]  /*1e00*/  IMAD.SHL.U32 R70, R41, 0x40, RZ ;  /* 0x0000004029467824 */ /* 0x000fc600078e00ff */
[----:B------:R-:W-:Y:S02]  /*1e10*/  SHF.R.S32.HI R38, RZ, 0x5, R38 ;  /* 0x00000005ff267819 */ /* 0x000fe40000011426 */
[----:B------:R-:W-:Y:S02]  /*1e20*/  LOP3.LUT R70, R70, 0x1c0, RZ, 0xc0, !PT ;  /* 0x000001c046467812 */ /* 0x000fe400078ec0ff */
[----:B------:R-:W-:Y:S01]  /*1e30*/  LOP3.LUT R22, R22, 0xfffffffb, RZ, 0xc0, !PT ;  /* 0xfffffffb16167812 */ /* 0x000fe200078ec0ff */
[----:B------:R-:W-:Y:S01]  /*1e40*/  IMAD.SHL.U32 R79, R4, 0x80, RZ ;  /* 0x00000080044f7824 */ /* 0x000fe200078e00ff */
[----:B------:R-:W-:Y:S02]  /*1e50*/  SHF.R.U32.HI R99, RZ, 0x3, R70 ;  /* 0x00000003ff637819 */ /* 0x000fe40000011646 */
[----:B------:R-:W-:Y:S01]  /*1e60*/  @P1 LOP3.LUT R22, R22, 0x4, RZ, 0xfc, !PT ;  /* 0x0000000416161812 */ /* 0x000fe200078efcff */
[----:B------:R-:W-:Y:S01]  /*1e70*/  VIADD R68, R64, 0x20 ;  /* 0x0000002040447836 */ /* 0x000fe20000000000 */
[C---:B0-----:R-:W-:Y:S01]  /*1e80*/  SHF.L.U64.HI R78, R8.reuse, 0x7, R9 ;  /* 0x00000007084e7819 */ /* 0x041fe20000010209 */
[----:B------:R-:W-:Y:S01]  /*1e90*/  IMAD.SHL.U32 R77, R8, 0x80, RZ ;  /* 0x00000080084d7824 */ /* 0x000fe200078e00ff */
[----:B------:R-:W-:-:S02]  /*1ea0*/  SHF.R.S32.HI R73, RZ, 0x1f, R41 ;  /* 0x0000001fff497819 */ /* 0x000fc40000011429 */
[----:B--2---:R-:W-:Y:S02]  /*1eb0*/  SHF.R.S32.HI R0, RZ, 0x1f, R3 ;  /* 0x0000001fff007819 */ /* 0x004fe40000011403 */
[----:B------:R-:W-:Y:S02]  /*1ec0*/  SEL R59, R3, RZ, !P0 ;  /* 0x000000ff033b7207 */ /* 0x000fe40004000000 */
[----:B------:R-:W-:-:S03]  /*1ed0*/  SEL R14, R0, RZ, !P0 ;  /* 0x000000ff000e7207 */ /* 0x000fc60004000000 */
[----:B------:R-:W-:Y:S02]  /*1ee0*/  IMAD.WIDE.U32 R62, R59, UR4, R6 ;  /* 0x000000043b3e7c25 */ /* 0x000fe4000f8e0006 */
[----:B------:R-:W0:Y:S02]  /*1ef0*/  LDC.64 R6, c[0x0][0x3e8] ;  /* 0x0000fa00ff067b82 */ /* 0x000e240000000a00 */
[----:B------:R-:W-:-:S04]  /*1f00*/  IMAD R0, R14, UR4, RZ ;  /* 0x000000040e007c24 */ /* 0x000fc8000f8e02ff */
[----:B------:R-:W-:Y:S01]  /*1f10*/  IMAD R83, R59, UR5, R0 ;  /* 0x000000053b537c24 */ /* 0x000fe2000f8e0200 */
[----:B------:R-:W-:Y:S05]  /*1f20*/  @!P6 WARPSYNC.ALL ;  /* 0x000000000000e948 */ /* 0x000fea0003800000 */
[----:B------:R-:W-:Y:S01]  /*1f30*/  IMAD R0, R84, R4, RZ ;  /* 0x0000000454007224 */ /* 0x000fe200078e02ff */
[----:B------:R-:W-:Y:S01]  /*1f40*/  ULDC.64 UR4, c[0x0][0x320] ;  /* 0x0000c80000047ab9 */ /* 0x000fe20000000a00 */
[----:B------:R-:W-:Y:S01]  /*1f50*/  IMAD.IADD R83, R63, 0x1, R83 ;  /* 0x000000013f537824 */ /* 0x000fe200078e0253 */
[----:B------:R-:W-:Y:S01]  /*1f60*/  @!P6 BAR.SYNC.DEFER_BLOCKING 0x9, 0x100 ;  /* 0x024400000000eb1d */ /* 0x000fe20000010000 */
[----:B------:R-:W-:Y:S01]  /*1f70*/  IMAD R12, R12, UR4, RZ ;  /* 0x000000040c0c7c24 */ /* 0x000fe2000f8e02ff */
[----:B------:R-:W-:Y:S01]  /*1f80*/  IADD3 R82, P0, R62, R10, RZ ;  /* 0x0000000a3e527210 */ /* 0x000fe20007f1e0ff */
[----:B------:R-:W-:-:S02]  /*1f90*/  IMAD R0, R17, R5, R0 ;  /* 0x0000000511007224 */ /* 0x000fc400078e0200 */
[C---:B------:R-:W-:Y:S02]  /*1fa0*/  IMAD R3, R13.reuse, UR5, R12 ;  /* 0x000000050d037c24 */ /* 0x040fe4000f8e020c */
[----:B------:R-:W-:Y:S01]  /*1fb0*/  IMAD.WIDE.U32 R12, R13, UR4, R64 ;  /* 0x000000040d0c7c25 */ /* 0x000fe2000f8e0040 */
[----:B------:R-:W-:Y:S01]  /*1fc0*/  IADD3.X R81, R83, R11, R0, P0, !PT ;  /* 0x0000000b53517210 */ /* 0x000fe200007fe400 */
[----:B------:R-:W-:Y:S02]  /*1fd0*/  ULDC.64 UR4, c[0x0][0x328] ;  /* 0x0000ca0000047ab9 */ /* 0x000fe40000000a00 */
[----:B------:R-:W-:Y:S02]  /*1fe0*/  IMAD R0, R84, R8, RZ ;  /* 0x0000000854007224 */ /* 0x000fe400078e02ff */
[----:B------:R-:W-:Y:S02]  /*1ff0*/  IMAD.IADD R13, R13, 0x1, R3 ;  /* 0x000000010d0d7824 */ /* 0x000fe400078e0203 */
[----:B------:R-:W-:-:S02]  /*2000*/  IMAD R3, R17, R9, R0 ;  /* 0x0000000911037224 */ /* 0x000fc400078e0200 */
[----:B------:R-:W-:Y:S01]  /*2010*/  IMAD R0, R14, UR4, RZ ;  /* 0x000000040e007c24 */ /* 0x000fe2000f8e02ff */
[----:B------:R-:W-:Y:S01]  /*2020*/  ISETP.GE.AND P0, PT, R64, R69, PT ;  /* 0x000000454000720c */ /* 0x000fe20003f06270 */
[----:B------:R-:W-:-:S04]  /*2030*/  IMAD.WIDE.U32 R14, R17, R8, R64 ;  /* 0x00000008110e7225 */ /* 0x000fc800078e0040 */
[----:B------:R-:W-:-:S04]  /*2040*/  IMAD.WIDE.U32 R10, R17, R8, R60 ;  /* 0x00000008110a7225 */ /* 0x000fc800078e003c */
[----:B0-----:R-:W-:Y:S02]  /*2050*/  IMAD R20, R84, R6, RZ ;  /* 0x0000000654147224 */ /* 0x001fe400078e02ff */
[----:B------:R-:W-:Y:S02]  /*2060*/  IMAD.IADD R11, R11, 0x1, R3 ;  /* 0x000000010b0b7824 */ /* 0x000fe400078e0203 */
[----:B------:R-:W-:Y:S01]  /*2070*/  IMAD.IADD R15, R3, 0x1, R15 ;  /* 0x00000001030f7824 */ /* 0x000fe200078e020f */
[----:B------:R-:W-:Y:S01]  /*2080*/  SEL R3, R69, RZ, P0 ;  /* 0x000000ff45037207 */ /* 0x000fe20000000000 */
[C---:B------:R-:W-:Y:S02]  /*2090*/  IMAD R37, R59.reuse, UR5, R0 ;  /* 0x000000053b257c24 */ /* 0x040fe4000f8e0200 */
[----:B------:R-:W-:Y:S01]  /*20a0*/  IMAD.WIDE.U32 R58, R59, UR4, R12 ;  /* 0x000000043b3a7c25 */ /* 0x000fe2000f8e000c */
[----:B------:R-:W-:-:S03]  /*20b0*/  ULDC UR4, c[0x0][0x2e4] ;  /* 0x0000b90000047ab9 */ /* 0x000fc60000000800 */
[C---:B------:R-:W-:Y:S02]  /*20c0*/  IMAD R33, R17.reuse, R7, R20 ;  /* 0x0000000711217224 */ /* 0x040fe400078e0214 */
[----:B------:R-:W-:-:S04]  /*20d0*/  IMAD.WIDE.U32 R12, R17, R6, R60 ;  /* 0x00000006110c7225 */ /* 0x000fc800078e003c */
[----:B------:R-:W-:Y:S01]  /*20e0*/  IMAD.WIDE.U32 R20, R17, R6, R64 ;  /* 0x0000000611147225 */ /* 0x000fe200078e0040 */
[----:B------:R-:W-:-:S03]  /*20f0*/  IADD3 R13, R13, R33, RZ ;  /* 0x000000210d0d7210 */ /* 0x000fc60007ffe0ff */
[----:B------:R-:W-:Y:S02]  /*2100*/  IMAD.IADD R3, R64, 0x1, R3 ;  /* 0x0000000140037824 */ /* 0x000fe400078e0203 */
[----:B------:R-:W-:Y:S01]  /*2110*/  IMAD.IADD R33, R33, 0x1, R21 ;  /* 0x0000000121217824 */ /* 0x000fe200078e0215 */
[----:B-----5:R-:W-:Y:S02]  /*2120*/  SHF.R.S32.HI R21, RZ, 0x1f, R23 ;  /* 0x0000001fff157819 */ /* 0x020fe40000011417 */
[----:B------:R-:W-:-:S04]  /*2130*/  SHF.R.S32.HI R0, RZ, 0x1f, R3 ;  /* 0x0000001fff007819 */ /* 0x000fc80000011403 */
[----:B------:R-:W-:Y:S01]  /*2140*/  LEA.HI R3, R0, R3, RZ, 0x3 ;  /* 0x0000000300037211 */ /* 0x000fe200078f18ff */
[----:B------:R-:W-:-:S04]  /*2150*/  IMAD R0, R21, R8, RZ ;  /* 0x0000000815007224 */ /* 0x000fc800078e02ff */
[----:B------:R-:W-:Y:S02]  /*2160*/  IMAD R5, R23, R9, R0 ;  /* 0x0000000917057224 */ /* 0x000fe400078e0200 */
[----:B------:R-:W-:-:S04]  /*2170*/  IMAD R0, R21, R6, RZ ;  /* 0x0000000615007224 */ /* 0x000fc800078e02ff */
[----:B------:R-:W-:Y:S01]  /*2180*/  IMAD R35, R23, R7, R0 ;  /* 0x0000000717237224 */ /* 0x000fe200078e0200 */
[----:B------:R-:W-:-:S04]  /*2190*/  LOP3.LUT R0, R74, 0x18, R64, 0xf8, !PT ;  /* 0x000000184a007812 */ /* 0x000fc800078ef840 */
[----:B------:R-:W-:Y:S01]  /*21a0*/  LOP3.LUT R0, R0, R71, RZ, 0x3c, !PT ;  /* 0x0000004700007212 */ /* 0x000fe200078e3cff */
[----:B------:R-:W-:Y:S01]  /*21b0*/  IMAD.MOV.U32 R32, RZ, RZ, R20 ;  /* 0x000000ffff207224 */ /* 0x000fe200078e0014 */
[----:B------:R-:W-:-:S03]  /*21c0*/  LOP3.LUT R4, R70, 0x38, R3, 0xf8, !PT ;  /* 0x0000003846047812 */ /* 0x000fc600078ef803 */
[----:B------:R-:W-:Y:S01]  /*21d0*/  IMAD R67, R38, 0x200, R0 ;  /* 0x0000020026437824 */ /* 0x000fe200078e0200 */
[----:B------:R-:W-:Y:S01]  /*21e0*/  LOP3.LUT R0, R74, 0x38, R3, 0xf8, !PT ;  /* 0x000000384a007812 */ /* 0x000fe200078ef803 */
[-C--:B------:R-:W-:Y:S01]  /*21f0*/  IMAD.WIDE.U32 R56, R23, R8.reuse, R10 ;  /* 0x0000000817387225 */ /* 0x080fe200078e000a */
[----:B------:R-:W-:Y:S02]  /*2200*/  IADD3 R10, P1, R17, R31, RZ ;  /* 0x0000001f110a7210 */ /* 0x000fe40007f3e0ff */
[----:B------:R-:W-:Y:S01]  /*2210*/  SHF.R.S32.HI R66, RZ, 0x3, R3 ;  /* 0x00000003ff427819 */ /* 0x000fe20000011403 */
[----:B------:R-:W-:Y:S01]  /*2220*/  IMAD.WIDE.U32 R20, R23, R8, R14 ;  /* 0x0000000817147225 */ /* 0x000fe200078e000e */
[----:B------:R-:W-:Y:S02]  /*2230*/  LOP3.LUT R31, R3, 0xfffffff8, RZ, 0xc0, !PT ;  /* 0xfffffff8031f7812 */ /* 0x000fe400078ec0ff */
[----:B------:R-:W-:Y:S01]  /*2240*/  LOP3.LUT R0, R0, R71, RZ, 0x3c, !PT ;  /* 0x0000004700007212 */ /* 0x000fe200078e3cff */
[----:B------:R-:W-:Y:S01]  /*2250*/  IMAD.WIDE.U32 R14, R23, R6, R12 ;  /* 0x00000006170e7225 */ /* 0x000fe200078e000c */
[----:B------:R-:W-:-:S03]  /*2260*/  LOP3.LUT R3, R4, R99, RZ, 0x3c, !PT ;  /* 0x0000006304037212 */ /* 0x000fc600078e3cff */
[----:B------:R-:W-:Y:S01]  /*2270*/  IMAD.WIDE.U32 R12, R23, R6, R32 ;  /* 0x00000006170c7225 */ /* 0x000fe200078e0020 */
[----:B------:R-:W-:Y:S02]  /*2280*/  SHF.L.U64.HI R76, R6, 0x7, R7 ;  /* 0x00000007064c7819 */ /* 0x000fe40000010207 */
[----:B------:R-:W-:Y:S01]  /*2290*/  ISETP.GE.AND P2, PT, R68, UR4, PT ;  /* 0x0000000444007c0c */ /* 0x000fe2000bf46270 */
[----:B------:R-:W-:Y:S01]  /*22a0*/  IMAD.SHL.U32 R75, R6, 0x80, RZ ;  /* 0x00000080064b7824 */ /* 0x000fe200078e00ff */
[----:B------:R-:W-:Y:S01]  /*22b0*/  IADD3 R6, R35, R13, RZ ;  /* 0x0000000d23067210 */ /* 0x000fe20007ffe0ff */
[----:B------:R-:W-:Y:S01]  /*22c0*/  IMAD.X R11, R84, 0x1, R39, P1 ;  /* 0x00000001540b7824 */ /* 0x000fe200008e0627 */
[----:B------:R-:W-:Y:S01]  /*22d0*/  ISETP.GE.AND P1, PT, R64, UR4, PT ;  /* 0x0000000440007c0c */ /* 0x000fe2000bf26270 */
[----:B------:R-:W-:Y:S02]  /*22e0*/  IMAD.IADD R9, R57, 0x1, R5 ;  /* 0x0000000139097824 */ /* 0x000fe400078e0205 */
[----:B------:R-:W-:Y:S01]  /*22f0*/  IMAD.IADD R8, R5, 0x1, R21 ;  /* 0x0000000105087824 */ /* 0x000fe200078e0215 */
[----:B------:R-:W-:Y:S01]  /*2300*/  SHF.R.S32.HI R5, RZ, 0x1f, R31 ;  /* 0x0000001fff057819 */ /* 0x000fe2000001141f */
[----:B------:R-:W-:-:S02]  /*2310*/  IMAD R4, R38, 0x200, R0 ;  /* 0x0000020026047824 */ /* 0x000fc400078e0200 */
[----:B------:R-:W-:Y:S02]  /*2320*/  IMAD.SHL.U32 R69, R69, 0x2, RZ ;  /* 0x0000000245457824 */ /* 0x000fe400078e00ff */
[----:B------:R-:W-:Y:S02]  /*2330*/  IMAD.IADD R7, R15, 0x1, R35 ;  /* 0x000000010f077824 */ /* 0x000fe400078e0223 */
[----:B---3--:R-:W-:Y:S02]  /*2340*/  IMAD.IADD R3, R36, 0x1, R3 ;  /* 0x0000000124037824 */ /* 0x008fe400078e0203 */
[----:B------:R-:W-:-:S07]  /*2350*/  IMAD.IADD R0, R59, 0x1, R37 ;  /* 0x000000013b007824 */ /* 0x000fce00078e0225 */
.L_x_1162:
[----:B0-----:R-:W0:Y:S01]  /*2360*/  LDC.64 R94, c[0x0][0x2f0] ;  /* 0x0000bc00ff5e7b82 */ /* 0x001e220000000a00 */
[----:B------:R-:W-:Y:S01]  /*2370*/  VIADD R37, R25, 0xffffffff ;  /* 0xffffffff19257836 */ /* 0x000fe20000000000 */
[----:B------:R-:W-:Y:S01]  /*2380*/  LOP3.LUT P5, RZ, R85, 0x4, RZ, 0xc0, !PT ;  /* 0x0000000455ff7812 */ /* 0x000fe200078ac0ff */
[----:B------:R-:W-:Y:S05]  /*2390*/  YIELD ;  /* 0x0000000000007946 */ /* 0x000fea0003800000 */
[----:B------:R-:W1:Y:S01]  /*23a0*/  LDC.64 R88, c[0x0][0x2d8] ;  /* 0x0000b600ff587b82 */ /* 0x000e620000000a00 */
[----:B------:R-:W-:Y:S01]  /*23b0*/  SHF.R.S32.HI R36, RZ, 0x1f, R37 ;  /* 0x0000001fff247819 */ /* 0x000fe20000011425 */
[-C--:B------:R-:W-:Y:S01]  /*23c0*/  IMAD R32, R80, R37.reuse, RZ ;  /* 0x0000002550207224 */ /* 0x080fe200078e02ff */
[----:B------:R-:W-:Y:S01]  /*23d0*/  LOP3.LUT R22, R22, 0xfffffffd, RZ, 0xc0, !PT ;  /* 0xfffffffd16167812 */ /* 0x000fe200078ec0ff */
[----:B------:R-:W-:Y:S01]  /*23e0*/  IMAD.WIDE.U32 R92, R79, R37, RZ ;  /* 0x000000254f5c7225 */ /* 0x000fe200078e00ff */
[----:B------:R-:W-:Y:S03]  /*23f0*/  BSSY B0, `(.L_x_1113) ;  /* 0x00002cc000007945 */ /* 0x000fe60003800000 */
[----:B------:R-:W2:Y:S01]  /*2400*/  LDC R96, c[0x0][0x3d4] ;  /* 0x0000f500ff607b82 */ /* 0x000ea20000000800 */
[----:B------:R-:W-:Y:S01]  /*2410*/  IMAD R25, R36, R79, R32 ;  /* 0x0000004f24197224 */ /* 0x000fe200078e0220 */
[----:B------:R-:W-:-:S03]  /*2420*/  IADD3 R34, P3, R82, R92, RZ ;  /* 0x0000005c52227210 */ /* 0x000fc60007f7e0ff */
[----:B------:R-:W-:Y:S02]  /*2430*/  IMAD.IADD R93, R93, 0x1, R25 ;  /* 0x000000015d5d7824 */ /* 0x000fe400078e0219 */
[----:B0-----:R-:W-:Y:S02]  /*2440*/  IMAD R25, R95, 0x60, RZ ;  /* 0x000000605f197824 */ /* 0x001fe400078e02ff */
[----:B------:R-:W-:-:S04]  /*2450*/  IMAD.WIDE.U32 R32, R94, 0x60, R92 ;  /* 0x000000605e207825 */ /* 0x000fc800078e005c */
[----:B------:R-:W-:Y:S01]  /*2460*/  IMAD.X R35, R93, 0x1, R81, P3 ;  /* 0x000000015d237824 */ /* 0x000fe200018e0651 */
[----:B------:R-:W-:Y:S02]  /*2470*/  IADD3 R32, P4, R82, R32, RZ ;  /* 0x0000002052207210 */ /* 0x000fe40007f9e0ff */
[-C--:B-1----:R-:W-:Y:S02]  /*2480*/  LEA R42, P3, R34, R88.reuse, 0x1 ;  /* 0x00000058222a7211 */ /* 0x082fe400078608ff */
[----:B------:R-:W-:Y:S01]  /*2490*/  IADD3.X R33, R81, R33, R25, P4, !PT ;  /* 0x0000002151217210 */ /* 0x000fe200027fe419 */
[----:B------:R-:W-:Y:S01]  /*24a0*/  IMAD R25, R18, 0x2000, R67 ;  /* 0x0000200012197824 */ /* 0x000fe200078e0243 */
[----:B------:R-:W-:Y:S02]  /*24b0*/  LEA R40, P4, R32, R88, 0x1 ;  /* 0x0000005820287211 */ /* 0x000fe400078808ff */
[-C--:B------:R-:W-:Y:S01]  /*24c0*/  LEA.HI.X R43, R34, R89.reuse, R35, 0x1, P3 ;  /* 0x00000059222b7211 */ /* 0x080fe200018f0c23 */
[C---:B------:R-:W-:Y:S01]  /*24d0*/  VIADD R87, R25.reuse, 0x20 ;  /* 0x0000002019577836 */ /* 0x040fe20000000000 */
[----:B--2---:R-:W-:Y:S01]  /*24e0*/  ISETP.GE.AND P3, PT, R96, 0x1, PT ;  /* 0x000000016000780c */ /* 0x004fe20003f66270 */
[C---:B------:R-:W-:Y:S01]  /*24f0*/  @P5 VIADD R87, R25.reuse, 0xffffffe0 ;  /* 0xffffffe019575836 */ /* 0x040fe20000000000 */
[----:B------:R-:W-:Y:S01]  /*2500*/  LEA.HI.X R41, R32, R89, R33, 0x1, P4 ;  /* 0x0000005920297211 */ /* 0x000fe200020f0c21 */
[----:B------:R-:W-:Y:S01]  /*2510*/  IMAD R90, R25, 0x2, R24 ;  /* 0x00000002195a7824 */ /* 0x000fe200078e0218 */
[----:B------:R-:W-:Y:S01]  /*2520*/  ISETP.GT.AND P4, PT, R37, R26, PT ;  /* 0x0000001a2500720c */ /* 0x000fe20003f84270 */
[----:B------:R-:W-:-:S02]  /*2530*/  IMAD.MOV.U32 R25, RZ, RZ, R37 ;  /* 0x000000ffff197224 */ /* 0x000fc400078e0025 */
[----:B------:R-:W-:-:S10]  /*2540*/  IMAD R87, R87, 0x2, R24 ;  /* 0x0000000257577824 */ /* 0x000fd400078e0218 */
[----:B------:R-:W-:Y:S01]  /*2550*/  @P4 LOP3.LUT R22, R22, 0x2, RZ, 0xfc, !PT ;  /* 0x0000000216164812 */ /* 0x000fe200078efcff */
[----:B------:R-:W-:Y:S06]  /*2560*/  @!P3 BRA `(.L_x_1114) ;  /* 0x000000280060b947 */ /* 0x000fec0003800000 */
[----:B------:R-:W-:Y:S01]  /*2570*/  ULDC.U8 UR4, c[0x0][0x3f0] ;  /* 0x0000fc0000047ab9 */ /* 0x000fe20000000000 */
[-C--:B------:R-:W-:Y:S01]  /*2580*/  IMAD R32, R78, R37.reuse, RZ ;  /* 0x000000254e207224 */ /* 0x080fe200078e02ff */
[----:B------:R-:W-:Y:S01]  /*2590*/  ISETP.NE.AND P3, PT, RZ, UR4, PT ;  /* 0x00000004ff007c0c */ /* 0x000fe2000bf65270 */
[----:B------:R-:W-:Y:S02]  /*25a0*/  IMAD R34, R76, R37, RZ ;  /* 0x000000254c227224 */ /* 0x000fe400078e02ff */
[----:B------:R-:W-:Y:S02]  /*25b0*/  IMAD R91, R25, -0x80, R30 ;  /* 0xffffff80195b7824 */ /* 0x000fe400078e021e */
[C---:B------:R-:W-:Y:S02]  /*25c0*/  IMAD R97, R36.reuse, R77, R32 ;  /* 0x0000004d24617224 */ /* 0x040fe400078e0220 */
[----:B------:R-:W-:Y:S01]  /*25d0*/  IMAD R33, R36, R75, R34 ;  /* 0x0000004b24217224 */ /* 0x000fe200078e0222 */
[----:B------:R-:W-:Y:S01]  /*25e0*/  VIMNMX R91, R91, 0x80, PT ;  /* 0x000000805b5b7848 */ /* 0x000fe20003fe0100 */
[----:B------:R-:W-:-:S04]  /*25f0*/  IMAD.WIDE.U32 R50, R77, R37, RZ ;  /* 0x000000254d327225 */ /* 0x000fc800078e00ff */
[----:B------:R-:W-:-:S04]  /*2600*/  IMAD.WIDE.U32 R48, R75, R37, RZ ;  /* 0x000000254b307225 */ /* 0x000fc800078e00ff */
[----:B------:R-:W-:Y:S02]  /*2610*/  IMAD.IADD R97, R51, 0x1, R97 ;  /* 0x0000000133617824 */ /* 0x000fe400078e0261 */
        /* <DEDUP_REMOVED lines=9> */
[----:B------:R-:W-:Y:S02]  /*26b0*/  CS2R R38, SRZ ;  /* 0x0000000000267805 */ /* 0x000fe4000001ff00 */
        /* <DEDUP_REMOVED lines=24> */
.L_x_1117:
[----:B------:R-:W-:Y:S05]  /*2840*/  BSYNC B1 ;  /* 0x0000000000017941 */ /* 0x000fea0003800000 */
.L_x_1116:
        /* <DEDUP_REMOVED lines=8> */
[----:B------:R-:W-:Y:S01]  /*28d0*/  ULDC.64 UR4, c[0x0][0x3c8] ;  /* 0x0000f20000047ab9 */ /* 0x000fe20000000a00 */
[----:B------:R-:W-:Y:S01]  /*28e0*/  IMAD.MOV.U32 R49, RZ, RZ, R86 ;  /* 0x000000ffff317224 */ /* 0x000fe200078e0056 */
        /* <DEDUP_REMOVED lines=25> */
.L_x_1119:
[----:B------:R-:W-:Y:S05]  /*2a80*/  BSYNC B1 ;  /* 0x0000000000017941 */ /* 0x000fea0003800000 */
.L_x_1118:
[----:B0-----:R-:W-:Y:S01]  /*2a90*/  IMAD.MOV.U32 R32, RZ, RZ, R88 ;  /* 0x000000ffff207224 */ /* 0x001fe200078e0058 */
[----:B------:R-:W-:Y:S01]  /*2aa0*/  UISETP.NE.AND UP0, UPT, UR37, 0x3, UPT ;  /* 0x000000032500788c */ /* 0x000fe2000bf05270 */
[----:B------:R-:W-:Y:S01]  /*2ab0*/  IMAD.MOV.U32 R33, RZ, RZ, R89 ;  /* 0x000000ffff217224 */ /* 0x000fe200078e0059 */
[----:B------:R-:W-:Y:S01]  /*2ac0*/  PRMT R95, R95, 0x5410, R94 ;  /* 0x000054105f5f7816 */ /* 0x000fe2000000005e */
[----:B------:R-:W-:Y:S02]  /*2ad0*/  IMAD.MOV.U32 R34, RZ, RZ, R92 ;  /* 0x000000ffff227224 */ /* 0x000fe400078e005c */
[----:B------:R-:W-:Y:S01]  /*2ae0*/  IMAD.MOV.U32 R35, RZ, RZ, R93 ;  /* 0x000000ffff237224 */ /* 0x000fe200078e005d */
[----:B------:R-:W-:Y:S01]  /*2af0*/  PRMT R103, R32, 0x5410, R33 ;  /* 0x0000541020677816 */ /* 0x000fe20000000021 */
[----:B------:R-:W-:Y:S01]  /*2b00*/  IMAD.MOV.U32 R32, RZ, RZ, R54 ;  /* 0x000000ffff207224 */ /* 0x000fe200078e0036 */
[----:B------:R-:W-:Y:S01]  /*2b10*/  PRMT R94, R95, 0x7610, R94 ;  /* 0x000076105f5e7816 */ /* 0x000fe2000000005e */
[----:B------:R-:W-:Y:S01]  /*2b20*/  IMAD.MOV.U32 R33, RZ, RZ, R55 ;  /* 0x000000ffff217224 */ /* 0x000fe200078e0037 */
[----:B------:R-:W-:-:S02]  /*2b30*/  PLOP3.LUT P3, PT, PT, PT, UP0, 0x80, 0x0 ;  /* 0x000000000000781c */ /* 0x000fc40003f6f008 */
[----:B------:R-:W-:Y:S01]  /*2b40*/  PRMT R95, R32, 0x7610, R95 ;  /* 0x00007610205f7816 */ /* 0x000fe2000000005f */
[----:B-----5:R-:W-:Y:S01]  /*2b50*/  IMAD.MOV.U32 R32, RZ, RZ, R36 ;  /* 0x000000ffff207224 */ /* 0x020fe200078e0024 */
[----:B------:R-:W-:Y:S01]  /*2b60*/  PRMT R94, R94, 0x5410, R33 ;  /* 0x000054105e5e7816 */ /* 0x000fe20000000021 */
[----:B------:R-:W-:Y:S01]  /*2b70*/  IMAD.MOV.U32 R33, RZ, RZ, R37 ;  /* 0x000000ffff217224 */ /* 0x000fe200078e0025 */
[----:B------:R-:W-:Y:S01]  /*2b80*/  PRMT R107, R34, 0x5410, R35 ;  /* 0x00005410226b7816 */ /* 0x000fe20000000023 */
[----:B------:R-:W-:Y:S02]  /*2b90*/  IMAD.MOV.U32 R34, RZ, RZ, R44 ;  /* 0x000000ffff227224 */ /* 0x000fe400078e002c */
[----:B------:R-:W-:Y:S01]  /*2ba0*/  IMAD.MOV.U32 R35, RZ, RZ, R45 ;  /* 0x000000ffff237224 */ /* 0x000fe200078e002d */
[----:B------:R-:W-:Y:S01]  /*2bb0*/  PRMT R48, R32, 0x5410, R33 ;  /* 0x0000541020307816 */ /* 0x000fe20000000021 */
[----:B------:R-:W-:Y:S02]  /*2bc0*/  IMAD.MOV.U32 R32, RZ, RZ, R38 ;  /* 0x000000ffff207224 */ /* 0x000fe400078e0026 */
[----:B------:R-:W-:Y:S01]  /*2bd0*/  IMAD.MOV.U32 R33, RZ, RZ, R39 ;  /* 0x000000ffff217224 */ /* 0x000fe200078e0027 */
[----:B------:R-:W-:Y:S01]  /*2be0*/  PRMT R50, R34, 0x5410, R35 ;  /* 0x0000541022327816 */ /* 0x000fe20000000023 */
[----:B------:R-:W-:Y:S01]  /*2bf0*/  IMAD.MOV.U32 R35, RZ, RZ, R47 ;  /* 0x000000ffff237224 */ /* 0x000fe200078e002f */
[----:B------:R-:W-:-:S02]  /*2c00*/  MOV R34, R46 ;  /* 0x0000002e00227202 */ /* 0x000fc40000000f00 */
[----:B------:R-:W-:Y:S02]  /*2c10*/  PRMT R49, R32, 0x5410, R33 ;  /* 0x0000541020317816 */ /* 0x000fe40000000021 */
[----:B------:R-:W-:Y:S01]  /*2c20*/  PRMT R51, R34, 0x5410, R35 ;  /* 0x0000541022337816 */ /* 0x000fe20000000023 */
[----:B------:R-:W-:Y:S06]  /*2c30*/  @!P3 BRA `(.L_x_1120) ;  /* 0x000000000004b947 */ /* 0x000fec0003800000 */
[----:B------:R-:W-:Y:S01]  /*2c40*/  BPT.TRAP 0x1 ;  /* 0x000000040000795c */ /* 0x000fe20000300000 */
.L_x_1120:
[----:B------:R-:W2:Y:S01]  /*2c50*/  LDL R32, [R1] ;  /* 0x0000000001207983 */ /* 0x000ea20000100800 */
[----:B------:R-:W-:Y:S01]  /*2c60*/  IMAD R86, R18, 0x8, R2 ;  /* 0x0000000812567824 */ /* 0x000fe200078e0202 */
[----:B------:R-:W-:Y:S01]  /*2c70*/  BSSY B1, `(.L_x_1121) ;  /* 0x0000004000017945 */ /* 0x000fe20003800000 */
[----:B--2---:R-:W-:-:S04]  /*2c80*/  SHF.L.U32 R98, R32, 0x1f, RZ ;  /* 0x0000001f20627819 */ /* 0x004fc800000006ff */
[----:B------:R-:W0:Y:S02]  /*2c90*/  SYNCS.PHASECHK.TRANS64.TRYWAIT P6, [R86+URZ+0x16890], R98 ;  /* 0x01689062560075a7 */ /* 0x000e2400080c017f */
[----:B0-----:R-:W-:Y:S05]  /*2ca0*/  @!P6 BRA `(.L_x_1122) ;  /* 0x000001ac00c8e947 */ /* 0x001fea0003800000 */
.L_x_1429:
[----:B------:R-:W-:Y:S05]  /*2cb0*/  BSYNC B1 ;  /* 0x0000000000017941 */ /* 0x000fea0003800000 */
.L_x_1121:
        /* <DEDUP_REMOVED lines=49> */
.L_x_1128:
[----:B------:R-:W-:Y:S05]  /*2fd0*/  BSYNC B3 ;  /* 0x0000000000037941 */ /* 0x000fea0003800000 */
.L_x_1127:
[----:B--2---:R1:W-:Y:S02]  /*2fe0*/  STG.E.128 desc[UR38][R42.64], R32 ;  /* 0x000000202a007986 */ /* 0x0043e4000c101d26 */
.L_x_1126:
[----:B------:R-:W-:Y:S05]  /*2ff0*/  BSYNC B2 ;  /* 0x0000000000027941 */ /* 0x000fea0003800000 */
.L_x_1125:
        /* <DEDUP_REMOVED lines=47> */
.L_x_1130:
[----:B------:R-:W-:Y:S05]  /*32f0*/  BSYNC B2 ;  /* 0x0000000000027941 */ /* 0x000fea0003800000 */
.L_x_1129:
[----:B--2---:R2:W-:Y:S02]  /*3300*/  STG.E.128 desc[UR38][R42.64+0x40], R32 ;  /* 0x000040202a007986 */ /* 0x0045e4000c101d26 */
.L_x_1124:
[----:B------:R-:W-:Y:S05]  /*3310*/  BSYNC B1 ;  /* 0x0000000000017941 */ /* 0x000fea0003800000 */
.L_x_1123:
        /* <DEDUP_REMOVED lines=48> */
.L_x_1135:
[----:B------:R-:W-:Y:S05]  /*3620*/  BSYNC B2 ;  /* 0x0000000000027941 */ /* 0x000fea0003800000 */
.L_x_1134:
[----:B--2---:R3:W-:Y:S02]  /*3630*/  STG.E.128 desc[UR38][R40.64], R32 ;  /* 0x0000002028007986 */ /* 0x0047e4000c101d26 */
.L_x_1133:
[----:B------:R-:W-:Y:S05]  /*3640*/  BSYNC B1 ;  /* 0x0000000000017941 */ /* 0x000fea0003800000 */
.L_x_1132:
        /* <DEDUP_REMOVED lines=47> */
.L_x_1137:
[----:B------:R-:W-:Y:S05]  /*3940*/  BSYNC B1 ;  /* 0x0000000000017941 */ /* 0x000fea0003800000 */
.L_x_1136:
[----:B--2---:R4:W-:Y:S01]  /*3950*/  STG.E.128 desc[UR38][R40.64+0x40], R32 ;  /* 0x0000402028007986 */ /* 0x0049e2000c101d26 */
[----:B------:R-:W-:Y:S05]  /*3960*/  BRA `(.L_x_1131) ;  /* 0x0000001400d07947 */ /* 0x000fea0003800000 */
.L_x_1115:
[C---:B------:R-:W-:Y:S02]  /*3970*/  ISETP.GE.AND P3, PT, R17.reuse, R91, PT ;  /* 0x0000005b1100720c */ /* 0x040fe40003f66270 */
[----:B------:R-:W-:Y:S02]  /*3980*/  CS2R R38, SRZ ;  /* 0x0000000000267805 */ /* 0x000fe4000001ff00 */
[----:B------:R-:W-:Y:S01]  /*3990*/  CS2R R36, SRZ ;  /* 0x0000000000247805 */ /* 0x000fe2000001ff00 */
[----:B------:R-:W-:Y:S01]  /*39a0*/  VIADD R44, R17, 0x60 ;  /* 0x00000060112c7836 */ /* 0x000fe20000000000 */
[----:B------:R-:W-:-:S13]  /*39b0*/  ISETP.GE.OR P3, PT, R64, R96, P3 ;  /* 0x000000604000720c */ /* 0x000fda0001f66670 */
[----:B------:R-:W0:Y:S01]  /*39c0*/  @!P3 LDC.64 R40, c[0x0][0x3c8] ;  /* 0x0000f200ff28bb82 */ /* 0x000e220000000a00 */
[----:B------:R-:W-:-:S05]  /*39d0*/  @!P3 IADD3 R34, P4, R20, R50, RZ ;  /* 0x000000321422b210 */ /* 0x000fca0007f9e0ff */
[----:B------:R-:W-:Y:S01]  /*39e0*/  @!P3 IMAD.X R35, R97, 0x1, R8, P4 ;  /* 0x000000016123b824 */ /* 0x000fe200020e0608 */
[----:B------:R-:W-:Y:S01]  /*39f0*/  @!P3 IADD3 R32, P4, R12, R48, RZ ;  /* 0x000000300c20b210 */ /* 0x000fe20007f9e0ff */
[----:B------:R-:W1:Y:S04]  /*3a00*/  @!P3 LDC.64 R42, c[0x0][0x3e0] ;  /* 0x0000f800ff2abb82 */ /* 0x000e680000000a00 */
[----:B------:R-:W-:Y:S01]  /*3a10*/  @!P3 IMAD.X R33, R86, 0x1, R6, P4 ;  /* 0x000000015621b824 */ /* 0x000fe200020e0606 */
        /* <DEDUP_REMOVED lines=37> */
.L_x_1139:
[----:B------:R-:W-:Y:S05]  /*3c70*/  BSYNC B1 ;  /* 0x0000000000017941 */ /* 0x000fea0003800000 */
.L_x_1138:
[----:B-----5:R-:W-:Y:S01]  /*3c80*/  IMAD.MOV.U32 R49, RZ, RZ, R43 ;  /* 0x000000ffff317224 */ /* 0x020fe200078e002b */
[----:B------:R-:W-:Y:S01]  /*3c90*/  UISETP.NE.AND UP0, UPT, UR37, 0x3, UPT ;  /* 0x000000032500788c */ /* 0x000fe2000bf05270 */
[----:B------:R-:W-:Y:S02]  /*3ca0*/  IMAD.MOV.U32 R50, RZ, RZ, R40 ;  /* 0x000000ffff327224 */ /* 0x000fe400078e0028 */
[----:B------:R-:W-:Y:S02]  /*3cb0*/  IMAD.MOV.U32 R51, RZ, RZ, R41 ;  /* 0x000000ffff337224 */ /* 0x000fe400078e0029 */
        /* <DEDUP_REMOVED lines=8> */
[----:B------:R-:W-:Y:S02]  /*3d40*/  PLOP3.LUT P3, PT, PT, PT, UP0, 0x80, 0x0 ;  /* 0x000000000000781c */ /* 0x000fe40003f6f008 */
        /* <DEDUP_REMOVED lines=16> */
[----:B------:R-:W-:-:S02]  /*3e50*/  PRMT R113, R49, 0x7610, R113 ;  /* 0x0000761031717816 */ /* 0x000fc40000000071 */
[----:B------:R-:W-:Y:S02]  /*3e60*/  PRMT R112, R50, 0x7610, R112 ;  /* 0x0000761032707816 */ /* 0x000fe40000000070 */
[----:B------:R-:W-:Y:S01]  /*3e70*/  PRMT R118, R51, 0x7610, R118 ;  /* 0x0000761033767816 */ /* 0x000fe20000000076 */
[----:B------:R-:W-:Y:S06]  /*3e80*/  @!P3 BRA `(.L_x_1140) ;  /* 0x000000000004b947 */ /* 0x000fec0003800000 */
[----:B------:R-:W-:Y:S01]  /*3e90*/  BPT.TRAP 0x1 ;  /* 0x000000040000795c */ /* 0x000fe20000300000 */
.L_x_1140:
[----:B------:R-:W2:Y:S01]  /*3ea0*/  LDL R48, [R1] ;  /* 0x0000000001307983 */ /* 0x000ea20000100800 */
[----:B------:R-:W-:Y:S01]  /*3eb0*/  IMAD R86, R18, 0x8, R2 ;  /* 0x0000000812567824 */ /* 0x000fe200078e0202 */
[----:B------:R-:W0:Y:S01]  /*3ec0*/  LDC R100, c[0x0][0x2e4] ;  /* 0x0000b900ff647b82 */ /* 0x000e220000000800 */
[----:B------:R-:W-:Y:S01]  /*3ed0*/  BSSY B1, `(.L_x_1141) ;  /* 0x0000005000017945 */ /* 0x000fe20003800000 */
[----:B0-----:R-:W-:Y:S01]  /*3ee0*/  IMAD.IADD R102, R100, 0x1, -R69 ;  /* 0x0000000164667824 */ /* 0x001fe200078e0a45 */
[----:B--2---:R-:W-:-:S04]  /*3ef0*/  SHF.L.U32 R98, R48, 0x1f, RZ ;  /* 0x0000001f30627819 */ /* 0x004fc800000006ff */
[----:B------:R-:W0:Y:S02]  /*3f00*/  SYNCS.PHASECHK.TRANS64.TRYWAIT P5, [R86+URZ+0x16890], R98 ;  /* 0x01689062560075a7 */ /* 0x000e2400080a017f */
[----:B0-----:R-:W-:Y:S05]  /*3f10*/  @!P5 BRA `(.L_x_1142) ;  /* 0x0000019c0040d947 */ /* 0x001fea0003800000 */
.L_x_1430:
[----:B------:R-:W-:Y:S05]  /*3f20*/  BSYNC B1 ;  /* 0x0000000000017941 */ /* 0x000fea0003800000 */
.L_x_1141:
[----:B------:R-:W-:Y:S01]  /*3f30*/  ISETP.GE.OR P5, PT, R17, R91, P1 ;  /* 0x0000005b1100720c */ /* 0x000fe20000fa6670 */
[----:B------:R-:W-:-:S12]  /*3f40*/  BSSY B1, `(.L_x_1143) ;  /* 0x000007c000017945 */ /* 0x000fd80003800000 */
[----:B------:R-:W-:Y:S05]  /*3f50*/  @P5 BRA `(.L_x_1144) ;  /* 0x0000000400e85947 */ /* 0x000fea0003800000 */
[----:B------:R-:W1:Y:S01]  /*3f60*/  S2R R50, SR_TID.X ;  /* 0x0000000000327919 */ /* 0x000e620000002100 */
[-C--:B------:R-:W-:Y:S01]  /*3f70*/  IMAD R48, R84, R94.reuse, RZ ;  /* 0x0000005e54307224 */ /* 0x080fe200078e02ff */
[----:B------:R-:W-:Y:S01]  /*3f80*/  BSSY B2, `(.L_x_1145) ;  /* 0x000006b000027945 */ /* 0x000fe20003800000 */
[----:B------:R-:W-:-:S04]  /*3f90*/  IMAD.WIDE.U32 R96, R17, R94, R92 ;  /* 0x0000005e11607225 */ /* 0x000fc800078e005c */
[----:B------:R-:W-:Y:S01]  /*3fa0*/  IMAD R49, R17, R95, R48 ;  /* 0x0000005f11317224 */ /* 0x000fe200078e0230 */
[----:B------:R-:W-:Y:S02]  /*3fb0*/  SEL R48, R69, R102, !P0 ;  /* 0x0000006645307207 */ /* 0x000fe40004000000 */
[----:B------:R-:W-:Y:S01]  /*3fc0*/  IADD3 R106, P5, P6, R62, R96, R31 ;  /* 0x000000603e6a7210 */ /* 0x000fe20007ebe01f */
[----:B------:R-:W-:Y:S01]  /*3fd0*/  IMAD.IADD R108, R49, 0x1, R97 ;  /* 0x00000001316c7824 */ /* 0x000fe200078e0261 */
[----:B------:R-:W-:-:S04]  /*3fe0*/  SHF.R.S32.HI R49, RZ, 0x1f, R48 ;  /* 0x0000001fff317819 */ /* 0x000fc80000011430 */
[----:B------:R-:W-:Y:S02]  /*3ff0*/  LEA.HI R49, R49, R48, RZ, 0x4 ;  /* 0x0000003031317211 */ /* 0x000fe400078f20ff */
[----:B------:R-:W-:Y:S02]  /*4000*/  IADD3.X R107, R83, R108, R5, P5, P6 ;  /* 0x0000006c536b7210 */ /* 0x000fe40002fec405 */
[----:B------:R-:W-:-:S05]  /*4010*/  LEA.HI.SX32 R49, R49, R66, 0x1c ;  /* 0x0000004231317211 */ /* 0x000fca00078fe2ff */
[----:B------:R-:W-:Y:S01]  /*4020*/  IMAD.SHL.U32 R109, R49, 0x8, RZ ;  /* 0x00000008316d7824 */ /* 0x000fe200078e00ff */
[----:B------:R-:W-:-:S04]  /*4030*/  LEA R49, R18, R4, 0xd ;  /* 0x0000000412317211 */ /* 0x000fc800078e68ff */
[----:B------:R-:W-:Y:S01]  /*4040*/  LOP3.LUT R48, R74, 0x38, R109, 0xf8, !PT ;  /* 0x000000384a307812 */ /* 0x000fe200078ef86d */
[----:B------:R-:W-:Y:S02]  /*4050*/  IMAD R49, R49, 0x2, R2 ;  /* 0x0000000231317824 */ /* 0x000fe400078e0202 */
[----:B-1----:R-:W-:Y:S01]  /*4060*/  VIADD R51, R50, 0xffffff80 ;  /* 0xffffff8032337836 */ /* 0x002fe20000000000 */
[----:B------:R-:W-:-:S04]  /*4070*/  LOP3.LUT R48, R48, R71, RZ, 0x3c, !PT ;  /* 0x0000004730307212 */ /* 0x000fc800078e3cff */
        /* <DEDUP_REMOVED lines=9> */
[----:B------:R-:W-:Y:S01]  /*4110*/  SHF.R.U32.HI R115, RZ, 0x10, R37 ;  /* 0x00000010ff737819 */ /* 0x000fe20000011625 */
[----:B------:R-:W-:Y:S01]  /*4120*/  HADD2.F32 R118, -RZ, R118.H0_H0 ;  /* 0x20000076ff767230 */ /* 0x000fe20000004100 */
[--C-:B------:R-:W-:Y:S01]  /*4130*/  SHF.R.U64 R32, R32, 0x10, R33.reuse ;  /* 0x0000001020207819 */ /* 0x100fe20000001221 */
[----:B------:R-:W-:Y:S01]  /*4140*/  HADD2.F32 R116, -RZ, R116.H0_H0 ;  /* 0x20000074ff747230 */ /* 0x000fe20000004100 */
[----:B------:R-:W-:Y:S01]  /*4150*/  SHF.R.U32.HI R114, RZ, 0x10, R33 ;  /* 0x00000010ff727819 */ /* 0x000fe20000011621 */
[----:B------:R-:W-:Y:S01]  /*4160*/  HADD2.F32 R115, -RZ, R115.H0_H0 ;  /* 0x20000073ff737230 */ /* 0x000fe20000004100 */
[----:B------:R-:W-:Y:S01]  /*4170*/  SHF.R.U64 R36, R36, 0x10, R37 ;  /* 0x0000001024247819 */ /* 0x000fe20000001225 */
[--C-:B--2---:R-:W-:Y:S01]  /*4180*/  HADD2.F32 R37, -RZ, R53.reuse.H0_H0 ;  /* 0x20000035ff257230 */ /* 0x104fe20000004100 */
[----:B------:R-:W-:Y:S01]  /*4190*/  SHF.R.U64 R33, R34, 0x10, R35 ;  /* 0x0000001022217819 */ /* 0x000fe20000001223 */
[----:B------:R-:W-:Y:S01]  /*41a0*/  HADD2.F32 R53, -RZ, R53.H1_H1 ;  /* 0x30000035ff357230 */ /* 0x000fe20000004100 */
[----:B------:R-:W-:Y:S01]  /*41b0*/  SHF.R.U64 R34, R38, 0x10, R39 ;  /* 0x0000001026227819 */ /* 0x000fe20000001227 */
[--C-:B-1----:R-:W-:Y:S01]  /*41c0*/  HADD2.F32 R38, -RZ, R49.reuse.H1_H1 ;  /* 0x30000031ff267230 */ /* 0x102fe20000004100 */
[----:B------:R-:W-:Y:S01]  /*41d0*/  SHF.R.U32.HI R111, RZ, 0x10, R35 ;  /* 0x00000010ff6f7819 */ /* 0x000fe20000011623 */
[----:B------:R-:W-:-:S02]  /*41e0*/  HADD2.F32 R35, -RZ, R49.H0_H0 ;  /* 0x20000031ff237230 */ /* 0x000fc40000004100 */
[-C--:B------:R-:W-:Y:S01]  /*41f0*/  FMUL.FTZ R49, R53, R115.reuse ;  /* 0x0000007335317220 */ /* 0x080fe20000410000 */
[----:B------:R-:W-:Y:S02]  /*4200*/  HADD2.F32 R114, -RZ, R114.H0_H0 ;  /* 0x20000072ff727230 */ /* 0x000fe40000004100 */
[-C--:B------:R-:W-:Y:S01]  /*4210*/  FMUL.FTZ R120, R37, R118.reuse ;  /* 0x0000007625787220 */ /* 0x080fe20000410000 */
[C---:B------:R-:W-:Y:S01]  /*4220*/  FMUL.FTZ R122, R38.reuse, R115 ;  /* 0x00000073267a7220 */ /* 0x040fe20000410000 */
[----:B------:R-:W-:Y:S01]  /*4230*/  SHF.R.U32.HI R39, RZ, 0x10, R39 ;  /* 0x00000010ff277819 */ /* 0x000fe20000011627 */
[C---:B------:R-:W-:Y:S01]  /*4240*/  FMUL.FTZ R118, R35.reuse, R118 ;  /* 0x0000007623767220 */ /* 0x040fe20000410000 */
[----:B------:R-:W-:Y:S01]  /*4250*/  FFMA.FTZ R38, R38, R114, -R49 ;  /* 0x0000007226267223 */ /* 0x000fe20000010831 */
[----:B------:R-:W-:Y:S01]  /*4260*/  FFMA.FTZ R35, R35, R116, -R120 ;  /* 0x0000007423237223 */ /* 0x000fe20000010878 */
[----:B------:R-:W-:Y:S01]  /*4270*/  FFMA.FTZ R114, R53, R114, R122 ;  /* 0x0000007235727223 */ /* 0x000fe2000001007a */
[----:B------:R-:W-:-:S02]  /*4280*/  HADD2.F32 R120, -RZ, R113.H0_H0 ;  /* 0x20000071ff787230 */ /* 0x000fc40000004100 */
[----:B------:R-:W-:Y:S01]  /*4290*/  FFMA.FTZ R37, R37, R116, R118 ;  /* 0x0000007425257223 */ /* 0x000fe20000010076 */
[----:B------:R-:W-:Y:S01]  /*42a0*/  HADD2.F32 R53, -RZ, R55.H0_H0 ;  /* 0x20000037ff357230 */ /* 0x000fe20000004100 */
[----:B------:R-:W-:Y:S01]  /*42b0*/  F2FP.F16.F32.PACK_AB R35, R38, R35 ;  /* 0x000000232623723e */ /* 0x000fe200000000ff */
[----:B------:R-:W-:Y:S02]  /*42c0*/  HADD2.F32 R49, -RZ, R51.H0_H0 ;  /* 0x20000033ff317230 */ /* 0x000fe40000004100 */
[----:B------:R-:W-:Y:S02]  /*42d0*/  HADD2.F32 R55, -RZ, R55.H1_H1 ;  /* 0x30000037ff377230 */ /* 0x000fe40000004100 */
[-C--:B------:R-:W-:Y:S01]  /*42e0*/  FMUL.FTZ R124, R53, R120.reuse ;  /* 0x00000078357c7220 */ /* 0x080fe20000410000 */
[----:B------:R-:W-:Y:S02]  /*42f0*/  HADD2.F32 R122, -RZ, R39.H0_H0 ;  /* 0x20000027ff7a7230 */ /* 0x000fe40000004100 */
[----:B------:R-:W-:Y:S01]  /*4300*/  FMUL.FTZ R120, R49, R120 ;  /* 0x0000007831787220 */ /* 0x000fe20000410000 */
[----:B------:R-:W-:Y:S01]  /*4310*/  HADD2.F32 R116, -RZ, R113.H1_H1 ;  /* 0x30000071ff747230 */ /* 0x000fe20000004100 */
[----:B------:R-:W-:Y:S01]  /*4320*/  F2FP.F16.F32.PACK_AB R37, R114, R37 ;  /* 0x000000257225723e */ /* 0x000fe200000000ff */
[----:B------:R-:W-:-:S02]  /*4330*/  HADD2.F32 R51, -RZ, R51.H1_H1 ;  /* 0x30000033ff337230 */ /* 0x000fc40000004100 */
[----:B------:R-:W-:Y:S01]  /*4340*/  FMUL.FTZ R126, R55, R122 ;  /* 0x0000007a377e7220 */ /* 0x000fe20000410000 */
[----:B------:R-:W-:Y:S02]  /*4350*/  HADD2.F32 R118, -RZ, R111.H0_H0 ;  /* 0x2000006fff767230 */ /* 0x000fe40000004100 */
[-C--:B------:R-:W-:Y:S01]  /*4360*/  FFMA.FTZ R39, R49, R116.reuse, -R124 ;  /* 0x0000007431277223 */ /* 0x080fe2000001087c */
[----:B------:R-:W-:Y:S01]  /*4370*/  FFMA.FTZ R49, R53, R116, R120 ;  /* 0x0000007435317223 */ /* 0x000fe20000010078 */
[C---:B------:R-:W-:Y:S01]  /*4380*/  FMUL.FTZ R122, R51.reuse, R122 ;  /* 0x0000007a337a7220 */ /* 0x040fe20000410000 */
[----:B------:R-:W-:Y:S02]  /*4390*/  HADD2.F32 R111, -RZ, R36.H0_H0 ;  /* 0x20000024ff6f7230 */ /* 0x000fe40000004100 */
[-C--:B------:R-:W-:Y:S01]  /*43a0*/  FFMA.FTZ R116, R51, R118.reuse, -R126 ;  /* 0x0000007633747223 */ /* 0x080fe2000001087e */
[----:B------:R-:W-:Y:S02]  /*43b0*/  HADD2.F32 R51, -RZ, R52.H0_H0 ;  /* 0x20000034ff337230 */ /* 0x000fe40000004100 */
[----:B------:R-:W-:Y:S01]  /*43c0*/  FFMA.FTZ R118, R55, R118, R122 ;  /* 0x0000007637767223 */ /* 0x000fe2000001007a */
[----:B------:R-:W-:-:S02]  /*43d0*/  HADD2.F32 R53, -RZ, R112.H1_H1 ;  /* 0x30000070ff357230 */ /* 0x000fc40000004100 */
[----:B------:R-:W-:Y:S02]  /*43e0*/  HADD2.F32 R36, -RZ, R48.H0_H0 ;  /* 0x20000030ff247230 */ /* 0x000fe40000004100 */
[----:B------:R-:W-:Y:S02]  /*43f0*/  HADD2.F32 R52, -RZ, R52.H1_H1 ;  /* 0x30000034ff347230 */ /* 0x000fe40000004100 */
[----:B------:R-:W-:Y:S02]  /*4400*/  HADD2.F32 R112, -RZ, R112.H0_H0 ;  /* 0x20000070ff707230 */ /* 0x000fe40000004100 */
[----:B------:R-:W-:Y:S02]  /*4410*/  HADD2.F32 R48, -RZ, R48.H1_H1 ;  /* 0x30000030ff307230 */ /* 0x000fe40000004100 */
[-C--:B------:R-:W-:Y:S01]  /*4420*/  FMUL.FTZ R115, R52, R111.reuse ;  /* 0x0000006f34737220 */ /* 0x080fe20000410000 */
[----:B------:R-:W-:Y:S02]  /*4430*/  HADD2.F32 R55, -RZ, R32.H0_H0 ;  /* 0x20000020ff377230 */ /* 0x000fe40000004100 */
[-C--:B------:R-:W-:Y:S01]  /*4440*/  FMUL.FTZ R113, R51, R112.reuse ;  /* 0x0000007033717220 */ /* 0x080fe20000410000 */
[----:B------:R-:W-:Y:S01]  /*4450*/  FMUL.FTZ R112, R36, R112 ;  /* 0x0000007024707220 */ /* 0x000fe20000410000 */
[----:B------:R-:W-:Y:S01]  /*4460*/  FMUL.FTZ R111, R48, R111 ;  /* 0x0000006f306f7220 */ /* 0x000fe20000410000 */
[----:B------:R-:W-:-:S02]  /*4470*/  HADD2.F32 R33, -RZ, R33.H0_H0 ;  /* 0x20000021ff217230 */ /* 0x000fc40000004100 */
[----:B------:R-:W-:Y:S01]  /*4480*/  FFMA.FTZ R32, R36, R53, -R113 ;  /* 0x0000003524207223 */ /* 0x000fe20000010871 */
[-C--:B------:R-:W-:Y:S01]  /*4490*/  FFMA.FTZ R115, R48, R55.reuse, -R115 ;  /* 0x0000003730737223 */ /* 0x080fe20000010873 */
[----:B------:R-:W-:Y:S01]  /*44a0*/  FFMA.FTZ R111, R52, R55, R111 ;  /* 0x00000037346f7223 */ /* 0x000fe2000001006f */
[----:B------:R-:W-:Y:S01]  /*44b0*/  FFMA.FTZ R36, R51, R53, R112 ;  /* 0x0000003533247223 */ /* 0x000fe20000010070 */
[----:B------:R-:W-:Y:S02]  /*44c0*/  HADD2.F32 R55, -RZ, R34.H0_H0 ;  /* 0x20000022ff377230 */ /* 0x000fe40000004100 */
[----:B------:R-:W-:Y:S02]  /*44d0*/  HADD2.F32 R48, -RZ, R54.H0_H0 ;  /* 0x20000036ff307230 */ /* 0x000fe40000004100 */
[----:B------:R-:W-:Y:S01]  /*44e0*/  HADD2.F32 R53, -RZ, R110.H1_H1 ;  /* 0x3000006eff357230 */ /* 0x000fe20000004100 */
[----:B------:R-:W-:Y:S01]  /*44f0*/  F2FP.F16.F32.PACK_AB R52, R111, R36 ;  /* 0x000000246f34723e */ /* 0x000fe200000000ff */
[----:B------:R-:W-:-:S02]  /*4500*/  HADD2.F32 R34, -RZ, R50.H0_H0 ;  /* 0x20000032ff227230 */ /* 0x000fc40000004100 */
[----:B------:R-:W-:Y:S02]  /*4510*/  HADD2.F32 R54, -RZ, R54.H1_H1 ;  /* 0x30000036ff367230 */ /* 0x000fe40000004100 */
[-C--:B------:R-:W-:Y:S01]  /*4520*/  FMUL.FTZ R113, R48, R53.reuse ;  /* 0x0000003530717220 */ /* 0x080fe20000410000 */
[----:B------:R-:W-:Y:S02]  /*4530*/  HADD2.F32 R50, -RZ, R50.H1_H1 ;  /* 0x30000032ff327230 */ /* 0x000fe40000004100 */
[----:B------:R-:W-:Y:S01]  /*4540*/  FMUL.FTZ R53, R34, R53 ;  /* 0x0000003522357220 */ /* 0x000fe20000410000 */
[----:B------:R-:W-:Y:S02]  /*4550*/  HADD2.F32 R51, -RZ, R110.H0_H0 ;  /* 0x2000006eff337230 */ /* 0x000fe40000004100 */
[-C--:B------:R-:W-:Y:S01]  /*4560*/  FMUL.FTZ R117, R54, R55.reuse ;  /* 0x0000003736757220 */ /* 0x080fe20000410000 */
[----:B------:R-:W-:Y:S02]  /*4570*/  FMUL.FTZ R55, R50, R55 ;  /* 0x0000003732377220 */ /* 0x000fe40000410000 */
[-C--:B------:R-:W-:Y:S01]  /*4580*/  FFMA.FTZ R53, R48, R51.reuse, R53 ;  /* 0x0000003330357223 */ /* 0x080fe20000010035 */
[----:B------:R-:W-:Y:S01]  /*4590*/  FFMA.FTZ R113, R34, R51, -R113 ;  /* 0x0000003322717223 */ /* 0x000fe20000010871 */
[-C--:B------:R-:W-:Y:S01]  /*45a0*/  FFMA.FTZ R54, R54, R33.reuse, R55 ;  /* 0x0000002136367223 */ /* 0x080fe20000010037 */
[----:B------:R-:W-:Y:S01]  /*45b0*/  FFMA.FTZ R50, R50, R33, -R117 ;  /* 0x0000002132327223 */ /* 0x000fe20000010875 */
[----:B------:R-:W-:Y:S01]  /*45c0*/  F2FP.F16.F32.PACK_AB R55, R118, R49 ;  /* 0x000000317637723e */ /* 0x000fe200000000ff */
[----:B------:R-:W-:Y:S01]  /*45d0*/  IMAD.MOV.U32 R49, RZ, RZ, R35 ;  /* 0x000000ffff317224 */ /* 0x000fe200078e0023 */
[----:B------:R-:W-:-:S02]  /*45e0*/  F2FP.F16.F32.PACK_AB R51, R116, R39 ;  /* 0x000000277433723e */ /* 0x000fc400000000ff */
[----:B------:R-:W-:Y:S01]  /*45f0*/  F2FP.F16.F32.PACK_AB R54, R54, R53 ;  /* 0x000000353636723e */ /* 0x000fe200000000ff */
[----:B------:R-:W-:Y:S01]  /*4600*/  IMAD.MOV.U32 R53, RZ, RZ, R37 ;  /* 0x000000ffff357224 */ /* 0x000fe200078e0025 */
[----:B------:R-:W-:Y:S02]  /*4610*/  F2FP.F16.F32.PACK_AB R48, R115, R32 ;  /* 0x000000207330723e */ /* 0x000fe400000000ff */
[----:B------:R-:W-:-:S07]  /*4620*/  F2FP.F16.F32.PACK_AB R50, R50, R113 ;  /* 0x000000713232723e */ /* 0x000fce00000000ff */
.L_x_1146:
[----:B------:R-:W-:Y:S05]  /*4630*/  BSYNC B2 ;  /* 0x0000000000027941 */ /* 0x000fea0003800000 */
.L_x_1145:
[----:B------:R-:W-:Y:S02]  /*4640*/  ISETP.GE.AND P5, PT, R109, R100, PT ;  /* 0x000000646d00720c */ /* 0x000fe40003fa6270 */
[----:B------:R-:W-:-:S11]  /*4650*/  P2R R33, PR, RZ, 0x1 ;  /* 0x00000001ff217803 */ /* 0x000fd60000000000 */
[--C-:B------:R-:W-:Y:S02]  /*4660*/  @!P5 SHF.R.S32.HI R32, RZ, 0x1f, R109.reuse ;  /* 0x0000001fff20d819 */ /* 0x100fe4000001146d */
[----:B------:R-:W-:-:S04]  /*4670*/  @!P5 IADD3 R96, P0, P6, R62, R96, R109 ;  /* 0x000000603e60d210 */ /* 0x000fc80007e1e06d */
[----:B------:R-:W-:Y:S02]  /*4680*/  @!P5 IADD3.X R108, R83, R108, R32, P0, P6 ;  /* 0x0000006c536cd210 */ /* 0x000fe400007ec420 */
[CC--:B------:R-:W-:Y:S02]  /*4690*/  LEA R32, P6, R106.reuse, R88.reuse, 0x1 ;  /* 0x000000586a207211 */ /* 0x0c0fe400078c08ff */
[----:B------:R-:W-:Y:S02]  /*46a0*/  ISETP.NE.AND P0, PT, R33, RZ, PT ;  /* 0x000000ff2100720c */ /* 0x000fe40003f05270 */
[----:B------:R-:W-:Y:S02]  /*46b0*/  LEA.HI.X R33, R106, R89, R107, 0x1, P6 ;  /* 0x000000596a217211 */ /* 0x000fe400030f0c6b */
[----:B------:R-:W-:-:S03]  /*46c0*/  @!P5 LEA R34, P6, R96, R88, 0x1 ;  /* 0x000000586022d211 */ /* 0x000fc600078c08ff */
[----:B-1----:R1:W-:Y:S01]  /*46d0*/  STG.E.128 desc[UR38][R32.64], R48 ;  /* 0x0000003020007986 */ /* 0x0023e2000c101d26 */
[----:B------:R-:W-:-:S05]  /*46e0*/  @!P5 LEA.HI.X R35, R96, R89, R108, 0x1, P6 ;  /* 0x000000596023d211 */ /* 0x000fca00030f0c6c */
[----:B--2---:R1:W-:Y:S04]  /*46f0*/  @!P5 STG.E.128 desc[UR38][R34.64], R52 ;  /* 0x000000342200d986 */ /* 0x0043e8000c101d26 */
.L_x_1144:
[----:B------:R-:W-:Y:S05]  /*4700*/  BSYNC B1 ;  /* 0x0000000000017941 */ /* 0x000fea0003800000 */
.L_x_1143:
[----:B-1----:R-:W-:Y:S02]  /*4710*/  VIADD R33, R17, 0x60 ;  /* 0x0000006011217836 */ /* 0x002fe40000000000 */
[-C--:B------:R-:W-:Y:S02]  /*4720*/  IMAD R32, R73, R94.reuse, RZ ;  /* 0x0000005e49207224 */ /* 0x080fe400078e02ff */
[C---:B------:R-:W-:Y:S01]  /*4730*/  IMAD.WIDE.U32 R92, R33.reuse, R94, R92 ;  /* 0x0000005e215c7225 */ /* 0x040fe200078e005c */
[----:B------:R-:W-:-:S03]  /*4740*/  ISETP.GE.OR P5, PT, R33, R91, P1 ;  /* 0x0000005b2100720c */ /* 0x000fc60000fa6670 */
[----:B------:R-:W-:-:S10]  /*4750*/  IMAD R95, R33, R95, R32 ;  /* 0x0000005f215f7224 */ /* 0x000fd400078e0220 */
[----:B------:R-:W-:Y:S05]  /*4760*/  @P5 BRA `(.L_x_1131) ;  /* 0x0000000800505947 */ /* 0x000fea0003800000 */
[----:B------:R-:W2:Y:S01]  /*4770*/  LDL R34, [R1+0x28] ;  /* 0x0000280001227983 */ /* 0x000ea20000100800 */
[----:B------:R-:W-:Y:S01]  /*4780*/  IMAD.IADD R50, R93, 0x1, R95 ;  /* 0x000000015d327824 */ /* 0x000fe200078e025f */
[----:B------:R-:W-:Y:S01]  /*4790*/  IADD3 R32, P5, P6, R62, R92, R31 ;  /* 0x0000005c3e207210 */ /* 0x000fe20007ebe01f */
[----:B------:R-:W-:Y:S01]  /*47a0*/  BSSY B1, `(.L_x_1147) ;  /* 0x000006a000017945 */ /* 0x000fe20003800000 */
[----:B------:R-:W-:Y:S02]  /*47b0*/  SEL R102, R69, R102, !P0 ;  /* 0x0000006645667207 */ /* 0x000fe40004000000 */
[----:B------:R-:W-:Y:S02]  /*47c0*/  IADD3.X R33, R83, R50, R5, P5, P6 ;  /* 0x0000003253217210 */ /* 0x000fe40002fec405 */
[----:B------:R-:W-:-:S04]  /*47d0*/  LEA R48, P5, R32, R88, 0x1 ;  /* 0x0000005820307211 */ /* 0x000fc800078a08ff */
[----:B------:R-:W-:Y:S02]  /*47e0*/  LEA.HI.X R49, R32, R89, R33, 0x1, P5 ;  /* 0x0000005920317211 */ /* 0x000fe400028f0c21 */
[----:B------:R-:W-:-:S04]  /*47f0*/  SHF.R.S32.HI R33, RZ, 0x1f, R102 ;  /* 0x0000001fff217819 */ /* 0x000fc80000011466 */
[----:B------:R-:W-:-:S04]  /*4800*/  LEA.HI R33, R33, R102, RZ, 0x4 ;  /* 0x0000006621217211 */ /* 0x000fc800078f20ff */
[----:B------:R-:W-:-:S05]  /*4810*/  LEA.HI.SX32 R33, R33, R66, 0x1c ;  /* 0x0000004221217211 */ /* 0x000fca00078fe2ff */
[----:B------:R-:W-:Y:S02]  /*4820*/  IMAD.SHL.U32 R51, R33, 0x8, RZ ;  /* 0x0000000821337824 */ /* 0x000fe400078e00ff */
[----:B------:R-:W-:-:S03]  /*4830*/  IMAD R33, R18, 0x2000, R3 ;  /* 0x0000200012217824 */ /* 0x000fc600078e0203 */
[----:B------:R-:W-:Y:S01]  /*4840*/  LOP3.LUT R32, R70, 0x38, R51, 0xf8, !PT ;  /* 0x0000003846207812 */ /* 0x000fe200078ef833 */
[----:B------:R-:W-:-:S03]  /*4850*/  IMAD R33, R33, 0x2, R2 ;  /* 0x0000000221217824 */ /* 0x000fc600078e0202 */
[----:B------:R-:W-:-:S05]  /*4860*/  LOP3.LUT R32, R32, R99, RZ, 0x3c, !PT ;  /* 0x0000006320207212 */ /* 0x000fca00078e3cff */
[----:B--2---:R-:W-:-:S04]  /*4870*/  IMAD.IADD R35, R34, 0x1, R32 ;  /* 0x0000000122237824 */ /* 0x004fc800078e0220 */
[----:B------:R-:W-:-:S04]  /*4880*/  IMAD R35, R18, 0x2000, R35 ;  /* 0x0000200012237824 */ /* 0x000fc800078e0223 */
[----:B------:R-:W-:Y:S02]  /*4890*/  IMAD R36, R35, 0x2, R2 ;  /* 0x0000000223247824 */ /* 0x000fe400078e0202 */
[----:B------:R-:W1:Y:S04]  /*48a0*/  LDS.128 R32, [R33+0xe400] ;  /* 0x00e4000021207984 */ /* 0x000e680000000c00 */
[----:B------:R-:W2:Y:S01]  /*48b0*/  LDS.128 R36, [R36+0xe400] ;  /* 0x00e4000024247984 */ /* 0x000ea20000000c00 */
[----:B------:R-:W-:Y:S05]  /*48c0*/  @P4 BRA `(.L_x_1148) ;  /* 0x00000004005c4947 */ /* 0x000fea0003800000 */
[----:B------:R-:W-:Y:S02]  /*48d0*/  SHF.R.U64 R52, R40, 0x10, R41 ;  /* 0x0000001028347819 */ /* 0x000fe40000001229 */
[----:B------:R-:W-:Y:S01]  /*48e0*/  SHF.R.U64 R40, R42, 0x10, R43 ;  /* 0x000000102a287819 */ /* 0x000fe2000000122b */
[----:B-1----:R-:W-:Y:S01]  /*48f0*/  IMAD.MOV.U32 R42, RZ, RZ, R32 ;  /* 0x000000ffff2a7224 */ /* 0x002fe200078e0020 */
[----:B------:R-:W-:Y:S01]  /*4900*/  SHF.R.U32.HI R54, RZ, 0x10, R45 ;  /* 0x00000010ff367819 */ /* 0x000fe2000001162d */
[----:B--2---:R-:W-:Y:S01]  /*4910*/  IMAD.MOV.U32 R32, RZ, RZ, R37 ;  /* 0x000000ffff207224 */ /* 0x004fe200078e0025 */
[----:B------:R-:W-:Y:S01]  /*4920*/  SHF.R.U32.HI R53, RZ, 0x10, R41 ;  /* 0x00000010ff357819 */ /* 0x000fe20000011629 */
[----:B------:R-:W-:Y:S01]  /*4930*/  IMAD.MOV.U32 R37, RZ, RZ, R35 ;  /* 0x000000ffff257224 */ /* 0x000fe200078e0023 */
[----:B------:R-:W-:Y:S01]  /*4940*/  SHF.R.U64 R44, R44, 0x10, R45 ;  /* 0x000000102c2c7819 */ /* 0x000fe2000000122d */
[----:B------:R-:W-:Y:S01]  /*4950*/  HADD2.F32 R54, -RZ, R54.H0_H0 ;  /* 0x20000036ff367230 */ /* 0x000fe20000004100 */
[----:B------:R-:W-:Y:S01]  /*4960*/  SHF.R.U32.HI R95, RZ, 0x10, R43 ;  /* 0x00000010ff5f7819 */ /* 0x000fe2000001162b */
[----:B------:R-:W-:Y:S01]  /*4970*/  IMAD.MOV.U32 R43, RZ, RZ, R36 ;  /* 0x000000ffff2b7224 */ /* 0x000fe200078e0024 */
[--C-:B------:R-:W-:Y:S01]  /*4980*/  SHF.R.U64 R41, R46, 0x10, R47.reuse ;  /* 0x000000102e297819 */ /* 0x100fe2000000122f */
[----:B------:R-:W-:Y:S01]  /*4990*/  HADD2.F32 R36, -RZ, R32.H0_H0 ;  /* 0x20000020ff247230 */ /* 0x000fe20000004100 */
[----:B------:R-:W-:Y:S01]  /*49a0*/  SHF.R.U32.HI R55, RZ, 0x10, R47 ;  /* 0x00000010ff377819 */ /* 0x000fe2000001162f */
[--C-:B------:R-:W-:Y:S01]  /*49b0*/  HADD2.F32 R47, -RZ, R105.reuse.H0_H0 ;  /* 0x20000069ff2f7230 */ /* 0x100fe20000004100 */
[----:B------:R-:W-:Y:S01]  /*49c0*/  MOV R45, R39 ;  /* 0x00000027002d7202 */ /* 0x000fe20000000f00 */
[----:B------:R-:W-:-:S02]  /*49d0*/  HADD2.F32 R105, -RZ, R105.H1_H1 ;  /* 0x30000069ff697230 */ /* 0x000fc40000004100 */
[----:B------:R-:W-:Y:S02]  /*49e0*/  HADD2.F32 R39, -RZ, R32.H1_H1 ;  /* 0x30000020ff277230 */ /* 0x000fe40000004100 */
[--C-:B------:R-:W-:Y:S02]  /*49f0*/  HADD2.F32 R32, -RZ, R33.reuse.H0_H0 ;  /* 0x20000021ff207230 */ /* 0x100fe40000004100 */
[----:B------:R-:W-:Y:S02]  /*4a00*/  HADD2.F32 R35, -RZ, R33.H1_H1 ;  /* 0x30000021ff237230 */ /* 0x000fe40000004100 */
[-C--:B------:R-:W-:Y:S01]  /*4a10*/  FMUL.FTZ R33, R36, R105.reuse ;  /* 0x0000006924217220 */ /* 0x080fe20000410000 */
[----:B------:R-:W-:Y:S02]  /*4a20*/  HADD2.F32 R46, -RZ, R53.H0_H0 ;  /* 0x20000035ff2e7230 */ /* 0x000fe40000004100 */
[C---:B------:R-:W-:Y:S01]  /*4a30*/  FMUL.FTZ R105, R32.reuse, R105 ;  /* 0x0000006920697220 */ /* 0x040fe20000410000 */
[-C--:B------:R-:W-:Y:S01]  /*4a40*/  FMUL.FTZ R94, R39, R54.reuse ;  /* 0x00000036275e7220 */ /* 0x080fe20000410000 */
[C---:B------:R-:W-:Y:S01]  /*4a50*/  FMUL.FTZ R54, R35.reuse, R54 ;  /* 0x0000003623367220 */ /* 0x040fe20000410000 */
[-C--:B------:R-:W-:Y:S01]  /*4a60*/  FFMA.FTZ R32, R32, R47.reuse, -R33 ;  /* 0x0000002f20207223 */ /* 0x080fe20000010821 */
[----:B------:R-:W-:Y:S01]  /*4a70*/  FFMA.FTZ R33, R36, R47, R105 ;  /* 0x0000002f24217223 */ /* 0x000fe20000010069 */
[-C--:B------:R-:W-:Y:S01]  /*4a80*/  FFMA.FTZ R35, R35, R46.reuse, -R94 ;  /* 0x0000002e23237223 */ /* 0x080fe2000001085e */
[----:B------:R-:W-:Y:S01]  /*4a90*/  FFMA.FTZ R36, R39, R46, R54 ;  /* 0x0000002e27247223 */ /* 0x000fe20000010036 */
[----:B------:R-:W-:-:S02]  /*4aa0*/  HADD2.F32 R53, -RZ, R104.H1_H1 ;  /* 0x30000068ff357230 */ /* 0x000fc40000004100 */
[--C-:B------:R-:W-:Y:S01]  /*4ab0*/  HADD2.F32 R46, -RZ, R45.reuse.H0_H0 ;  /* 0x2000002dff2e7230 */ /* 0x100fe20000004100 */
[----:B------:R-:W-:Y:S01]  /*4ac0*/  F2FP.F16.F32.PACK_AB R35, R35, R32 ;  /* 0x000000202323723e */ /* 0x000fe200000000ff */
[----:B------:R-:W-:Y:S02]  /*4ad0*/  HADD2.F32 R45, -RZ, R45.H1_H1 ;  /* 0x3000002dff2d7230 */ /* 0x000fe40000004100 */
[----:B------:R-:W-:Y:S02]  /*4ae0*/  HADD2.F32 R94, -RZ, R55.H0_H0 ;  /* 0x20000037ff5e7230 */ /* 0x000fe40000004100 */
[----:B------:R-:W-:Y:S01]  /*4af0*/  FMUL.FTZ R96, R46, R53 ;  /* 0x000000352e607220 */ /* 0x000fe20000410000 */
[----:B------:R-:W-:Y:S02]  /*4b00*/  HADD2.F32 R47, -RZ, R101.H1_H1 ;  /* 0x30000065ff2f7230 */ /* 0x000fe40000004100 */
[--C-:B------:R-:W-:Y:S02]  /*4b10*/  HADD2.F32 R39, -RZ, R37.reuse.H0_H0 ;  /* 0x20000025ff277230 */ /* 0x100fe40000004100 */
[----:B------:R-:W-:Y:S01]  /*4b20*/  FMUL.FTZ R102, R45, R94 ;  /* 0x0000005e2d667220 */ /* 0x000fe20000410000 */
[----:B------:R-:W-:-:S02]  /*4b30*/  HADD2.F32 R37, -RZ, R37.H1_H1 ;  /* 0x30000025ff257230 */ /* 0x000fc40000004100 */
[----:B------:R-:W-:Y:S02]  /*4b40*/  HADD2.F32 R54, -RZ, R95.H0_H0 ;  /* 0x2000005fff367230 */ /* 0x000fe40000004100 */
[C---:B------:R-:W-:Y:S01]  /*4b50*/  FMUL.FTZ R53, R39.reuse, R53 ;  /* 0x0000003527357220 */ /* 0x040fe20000410000 */
[-C--:B------:R-:W-:Y:S01]  /*4b60*/  FFMA.FTZ R96, R39, R47.reuse, -R96 ;  /* 0x0000002f27607223 */ /* 0x080fe20000010860 */
[C---:B------:R-:W-:Y:S01]  /*4b70*/  FMUL.FTZ R94, R37.reuse, R94 ;  /* 0x0000005e255e7220 */ /* 0x040fe20000410000 */
[----:B------:R-:W-:Y:S02]  /*4b80*/  HADD2.F32 R104, -RZ, R104.H0_H0 ;  /* 0x20000068ff687230 */ /* 0x000fe40000004100 */
[----:B------:R-:W-:Y:S01]  /*4b90*/  FFMA.FTZ R95, R37, R54, -R102 ;  /* 0x00000036255f7223 */ /* 0x000fe20000010866 */
[----:B------:R-:W-:Y:S02]  /*4ba0*/  HADD2.F32 R39, -RZ, R43.H0_H0 ;  /* 0x2000002bff277230 */ /* 0x000fe40000004100 */
[----:B------:R-:W-:Y:S01]  /*4bb0*/  FFMA.FTZ R55, R46, R47, R53 ;  /* 0x0000002f2e377223 */ /* 0x000fe20000010035 */
[----:B------:R-:W-:-:S02]  /*4bc0*/  HADD2.F32 R44, -RZ, R44.H0_H0 ;  /* 0x2000002cff2c7230 */ /* 0x000fc40000004100 */
[----:B------:R-:W-:Y:S01]  /*4bd0*/  FFMA.FTZ R94, R45, R54, R94 ;  /* 0x000000362d5e7223 */ /* 0x000fe2000001005e */
[--C-:B------:R-:W-:Y:S02]  /*4be0*/  HADD2.F32 R37, -RZ, R42.reuse.H0_H0 ;  /* 0x2000002aff257230 */ /* 0x100fe40000004100 */
[----:B------:R-:W-:Y:S01]  /*4bf0*/  FMUL.FTZ R54, R39, R104 ;  /* 0x0000006827367220 */ /* 0x000fe20000410000 */
[----:B------:R-:W-:Y:S01]  /*4c00*/  HADD2.F32 R43, -RZ, R43.H1_H1 ;  /* 0x3000002bff2b7230 */ /* 0x000fe20000004100 */
[----:B------:R-:W-:Y:S01]  /*4c10*/  F2FP.F16.F32.PACK_AB R95, R95, R96 ;  /* 0x000000605f5f723e */ /* 0x000fe200000000ff */
[----:B------:R-:W-:Y:S02]  /*4c20*/  HADD2.F32 R42, -RZ, R42.H1_H1 ;  /* 0x3000002aff2a7230 */ /* 0x000fe40000004100 */
[----:B------:R-:W-:Y:S01]  /*4c30*/  FMUL.FTZ R104, R37, R104 ;  /* 0x0000006825687220 */ /* 0x000fe20000410000 */
[----:B------:R-:W-:Y:S02]  /*4c40*/  HADD2.F32 R46, -RZ, R101.H0_H0 ;  /* 0x20000065ff2e7230 */ /* 0x000fe40000004100 */
[----:B------:R-:W-:Y:S01]  /*4c50*/  FMUL.FTZ R45, R43, R44 ;  /* 0x0000002c2b2d7220 */ /* 0x000fe20000410000 */
[----:B------:R-:W-:-:S02]  /*4c60*/  HADD2.F32 R52, -RZ, R52.H0_H0 ;  /* 0x20000034ff347230 */ /* 0x000fc40000004100 */
[C---:B------:R-:W-:Y:S01]  /*4c70*/  FMUL.FTZ R44, R42.reuse, R44 ;  /* 0x0000002c2a2c7220 */ /* 0x040fe20000410000 */
[-C--:B------:R-:W-:Y:S01]  /*4c80*/  FFMA.FTZ R104, R39, R46.reuse, R104 ;  /* 0x0000002e27687223 */ /* 0x080fe20000010068 */
[----:B------:R-:W-:Y:S02]  /*4c90*/  FFMA.FTZ R54, R37, R46, -R54 ;  /* 0x0000002e25367223 */ /* 0x000fe40000010836 */
[-C--:B------:R-:W-:Y:S01]  /*4ca0*/  FFMA.FTZ R47, R43, R52.reuse, R44 ;  /* 0x000000342b2f7223 */ /* 0x080fe2000001002c */
[----:B------:R-:W-:Y:S02]  /*4cb0*/  HADD2.F32 R39, -RZ, R38.H0_H0 ;  /* 0x20000026ff277230 */ /* 0x000fe40000004100 */
[----:B------:R-:W-:Y:S01]  /*4cc0*/  FFMA.FTZ R45, R42, R52, -R45 ;  /* 0x000000342a2d7223 */ /* 0x000fe2000001082d */
[----:B------:R-:W-:Y:S02]  /*4cd0*/  HADD2.F32 R44, -RZ, R103.H1_H1 ;  /* 0x30000067ff2c7230 */ /* 0x000fe40000004100 */
[----:B------:R-:W-:-:S02]  /*4ce0*/  HADD2.F32 R43, -RZ, R41.H0_H0 ;  /* 0x20000029ff2b7230 */ /* 0x000fc40000004100 */
[----:B------:R-:W-:Y:S01]  /*4cf0*/  HADD2.F32 R37, -RZ, R34.H0_H0 ;  /* 0x20000022ff257230 */ /* 0x000fe20000004100 */
[----:B------:R-:W-:Y:S01]  /*4d00*/  F2FP.F16.F32.PACK_AB R32, R45, R54 ;  /* 0x000000362d20723e */ /* 0x000fe200000000ff */
[----:B------:R-:W-:Y:S02]  /*4d10*/  HADD2.F32 R38, -RZ, R38.H1_H1 ;  /* 0x30000026ff267230 */ /* 0x000fe40000004100 */
[----:B------:R-:W-:Y:S02]  /*4d20*/  HADD2.F32 R34, -RZ, R34.H1_H1 ;  /* 0x30000022ff227230 */ /* 0x000fe40000004100 */
[----:B------:R-:W-:Y:S02]  /*4d30*/  HADD2.F32 R41, -RZ, R40.H0_H0 ;  /* 0x20000028ff297230 */ /* 0x000fe40000004100 */
[-C--:B------:R-:W-:Y:S01]  /*4d40*/  FMUL.FTZ R40, R39, R44.reuse ;  /* 0x0000002c27287220 */ /* 0x080fe20000410000 */
[----:B------:R-:W-:Y:S02]  /*4d50*/  HADD2.F32 R42, -RZ, R103.H0_H0 ;  /* 0x20000067ff2a7230 */ /* 0x000fe40000004100 */
[-C--:B------:R-:W-:Y:S01]  /*4d60*/  FMUL.FTZ R53, R38, R43.reuse ;  /* 0x0000002b26357220 */ /* 0x080fe20000410000 */
[C---:B------:R-:W-:Y:S01]  /*4d70*/  FMUL.FTZ R44, R37.reuse, R44 ;  /* 0x0000002c252c7220 */ /* 0x040fe20000410000 */
[----:B------:R-:W-:Y:S01]  /*4d80*/  FMUL.FTZ R43, R34, R43 ;  /* 0x0000002b222b7220 */ /* 0x000fe20000410000 */
[----:B------:R-:W-:-:S02]  /*4d90*/  FFMA.FTZ R40, R37, R42, -R40 ;  /* 0x0000002a25287223 */ /* 0x000fc40000010828 */
[----:B------:R-:W-:Y:S01]  /*4da0*/  FFMA.FTZ R44, R39, R42, R44 ;  /* 0x0000002a272c7223 */ /* 0x000fe2000001002c */
[-C--:B------:R-:W-:Y:S01]  /*4db0*/  FFMA.FTZ R53, R34, R41.reuse, -R53 ;  /* 0x0000002922357223 */ /* 0x080fe20000010835 */
[----:B------:R-:W-:Y:S01]  /*4dc0*/  FFMA.FTZ R43, R38, R41, R43 ;  /* 0x00000029262b7223 */ /* 0x000fe2000001002b */
[----:B------:R-:W-:Y:S01]  /*4dd0*/  F2FP.F16.F32.PACK_AB R37, R36, R33 ;  /* 0x000000212425723e */ /* 0x000fe200000000ff */
[----:B------:R-:W-:Y:S01]  /*4de0*/  IMAD.MOV.U32 R33, RZ, RZ, R35 ;  /* 0x000000ffff217224 */ /* 0x000fe200078e0023 */
[----:B------:R-:W-:Y:S01]  /*4df0*/  F2FP.F16.F32.PACK_AB R39, R94, R55 ;  /* 0x000000375e27723e */ /* 0x000fe200000000ff */
[----:B------:R-:W-:Y:S01]  /*4e00*/  IMAD.MOV.U32 R35, RZ, RZ, R95 ;  /* 0x000000ffff237224 */ /* 0x000fe200078e005f */
[----:B------:R-:W-:Y:S02]  /*4e10*/  F2FP.F16.F32.PACK_AB R36, R47, R104 ;  /* 0x000000682f24723e */ /* 0x000fe400000000ff */
[----:B------:R-:W-:Y:S02]  /*4e20*/  F2FP.F16.F32.PACK_AB R34, R53, R40 ;  /* 0x000000283522723e */ /* 0x000fe400000000ff */
[----:B------:R-:W-:-:S07]  /*4e30*/  F2FP.F16.F32.PACK_AB R38, R43, R44 ;  /* 0x0000002c2b26723e */ /* 0x000fce00000000ff */
.L_x_1148:
[----:B------:R-:W-:Y:S05]  /*4e40*/  BSYNC B1 ;  /* 0x0000000000017941 */ /* 0x000fea0003800000 */
.L_x_1147:
[----:B-1----:R1:W-:Y:S01]  /*4e50*/  STG.E.128 desc[UR38][R48.64], R32 ;  /* 0x0000002030007986 */ /* 0x0023e2000c101d26 */
[----:B------:R-:W-:-:S13]  /*4e60*/  ISETP.GE.AND P4, PT, R51, R100, PT ;  /* 0x000000643300720c */ /* 0x000fda0003f86270 */
[----:B------:R-:W-:Y:S05]  /*4e70*/  @P4 BRA `(.L_x_1131) ;  /* 0x00000000008c4947 */ /* 0x000fea0003800000 */
[--C-:B-1----:R-:W-:Y:S02]  /*4e80*/  SHF.R.S32.HI R32, RZ, 0x1f, R51.reuse ;  /* 0x0000001fff207819 */ /* 0x102fe40000011433 */
[----:B------:R-:W-:-:S04]  /*4e90*/  IADD3 R51, P4, P5, R62, R92, R51 ;  /* 0x0000005c3e337210 */ /* 0x000fc80007d9e033 */
[----:B------:R-:W-:Y:S02]  /*4ea0*/  IADD3.X R50, R83, R50, R32, P4, P5 ;  /* 0x0000003253327210 */ /* 0x000fe400027ea420 */
[----:B------:R-:W-:-:S04]  /*4eb0*/  LEA R88, P4, R51, R88, 0x1 ;  /* 0x0000005833587211 */ /* 0x000fc800078808ff */
[----:B------:R-:W-:-:S05]  /*4ec0*/  LEA.HI.X R89, R51, R89, R50, 0x1, P4 ;  /* 0x0000005933597211 */ /* 0x000fca00020f0c32 */
[----:B--2---:R1:W-:Y:S01]  /*4ed0*/  STG.E.128 desc[UR38][R88.64], R36 ;  /* 0x0000002458007986 */ /* 0x0043e2000c101d26 */
[----:B------:R-:W-:Y:S05]  /*4ee0*/  BRA `(.L_x_1131) ;  /* 0x0000000000707947 */ /* 0x000fea0003800000 */
.L_x_1114:
[----:B------:R-:W-:-:S06]  /*4ef0*/  UISETP.NE.AND UP0, UPT, UR37, 0x3, UPT ;  /* 0x000000032500788c */ /* 0x000fcc000bf05270 */
[----:B------:R-:W-:-:S13]  /*4f00*/  PLOP3.LUT P3, PT, PT, PT, UP0, 0x80, 0x0 ;  /* 0x000000000000781c */ /* 0x000fda0003f6f008 */
[----:B------:R-:W-:Y:S05]  /*4f10*/  @!P3 BRA `(.L_x_1149) ;  /* 0x000000000004b947 */ /* 0x000fea0003800000 */
[----:B------:R-:W-:Y:S01]  /*4f20*/  BPT.TRAP 0x1 ;  /* 0x000000040000795c */ /* 0x000fe20000300000 */
.L_x_1149:
[----:B------:R-:W2:Y:S01]  /*4f30*/  LDL R32, [R1] ;  /* 0x0000000001207983 */ /* 0x000ea20000100800 */
[----:B------:R-:W-:Y:S01]  /*4f40*/  IMAD R86, R18, 0x8, R2 ;  /* 0x0000000812567824 */ /* 0x000fe200078e0202 */
[----:B------:R-:W-:Y:S01]  /*4f50*/  BSSY B1, `(.L_x_1150) ;  /* 0x0000006000017945 */ /* 0x000fe20003800000 */
[----:B------:R-:W-:-:S05]  /*4f60*/  IMAD R91, R25, -0x80, R30 ;  /* 0xffffff80195b7824 */ /* 0x000fca00078e021e */
[----:B------:R-:W-:Y:S02]  /*4f70*/  VIMNMX R91, R91, 0x80, PT ;  /* 0x000000805b5b7848 */ /* 0x000fe40003fe0100 */
[----:B--2---:R-:W-:-:S04]  /*4f80*/  SHF.L.U32 R98, R32, 0x1f, RZ ;  /* 0x0000001f20627819 */ /* 0x004fc800000006ff */
[----:B------:R-:W0:Y:S02]  /*4f90*/  SYNCS.PHASECHK.TRANS64.TRYWAIT P4, [R86+URZ+0x16890], R98 ;  /* 0x01689062560075a7 */ /* 0x000e24000808017f */
[----:B0-----:R-:W-:Y:S05]  /*4fa0*/  @!P4 BRA `(.L_x_1151) ;  /* 0x0000018c0030c947 */ /* 0x001fea0003800000 */
.L_x_1431:
[----:B------:R-:W-:Y:S05]  /*4fb0*/  BSYNC B1 ;  /* 0x0000000000017941 */ /* 0x000fea0003800000 */
.L_x_1150:
[----:B------:R-:W-:Y:S01]  /*4fc0*/  ISETP.GE.AND P4, PT, R17, R91, PT ;  /* 0x0000005b1100720c */ /* 0x000fe20003f86270 */
[----:B------:R-:W-:-:S12]  /*4fd0*/  BSSY B1, `(.L_x_1152) ;  /* 0x0000006000017945 */ /* 0x000fd80003800000 */
[----:B------:R-:W-:Y:S05]  /*4fe0*/  @P4 BRA `(.L_x_1153) ;  /* 0x0000000000104947 */ /* 0x000fea0003800000 */
[----:B------:R-:W1:Y:S04]  /*4ff0*/  @!P1 LDS.128 R32, [R90+0xe000] ;  /* 0x00e000005a209984 */ /* 0x000e680000000c00 */
[----:B------:R-:W2:Y:S04]  /*5000*/  @!P2 LDS.128 R36, [R87+0xe000] ;  /* 0x00e000005724a984 */ /* 0x000ea80000000c00 */
[----:B-1----:R1:W-:Y:S04]  /*5010*/  @!P1 STG.E.128 desc[UR38][R42.64], R32 ;  /* 0x000000202a009986 */ /* 0x0023e8000c101d26 */
[----:B--2---:R1:W-:Y:S02]  /*5020*/  @!P2 STG.E.128 desc[UR38][R42.64+0x40], R36 ;  /* 0x000040242a00a986 */ /* 0x0043e4000c101d26 */
.L_x_1153:
[----:B------:R-:W-:Y:S05]  /*5030*/  BSYNC B1 ;  /* 0x0000000000017941 */ /* 0x000fea0003800000 */
.L_x_1152:
[----:B-1----:R-:W-:-:S05]  /*5040*/  VIADD R32, R17, 0x60 ;  /* 0x0000006011207836 */ /* 0x002fca0000000000 */
[----:B------:R-:W-:-:S13]  /*5050*/  ISETP.GE.AND P4, PT, R32, R91, PT ;  /* 0x0000005b2000720c */ /* 0x000fda0003f86270 */
[----:B------:R-:W-:Y:S05]  /*5060*/  @P4 BRA `(.L_x_1131) ;  /* 0x0000000000104947 */ /* 0x000fea0003800000 */
[----:B------:R-:W1:Y:S04]  /*5070*/  @!P1 LDS.128 R32, [R90+0x11000] ;  /* 0x011000005a209984 */ /* 0x000e680000000c00 */
[----:B------:R-:W2:Y:S04]  /*5080*/  @!P2 LDS.128 R36, [R87+0x11000] ;  /* 0x011000005724a984 */ /* 0x000ea80000000c00 */
[----:B-1----:R1:W-:Y:S04]  /*5090*/  @!P1 STG.E.128 desc[UR38][R40.64], R32 ;  /* 0x0000002028009986 */ /* 0x0023e8000c101d26 */
[----:B--2---:R1:W-:Y:S02]  /*50a0*/  @!P2 STG.E.128 desc[UR38][R40.64+0x40], R36 ;  /* 0x000040242800a986 */ /* 0x0043e4000c101d26 */
.L_x_1131:
[----:B------:R-:W-:Y:S05]  /*50b0*/  BSYNC B0 ;  /* 0x0000000000007941 */ /* 0x000fea0003800000 */
.L_x_1113:
[----:B-1234-:R-:W1:Y:S01]  /*50c0*/  S2R R32, SR_TID.X ;  /* 0x0000000000207919 */ /* 0x01ee620000002100 */
        /* <DEDUP_REMOVED lines=16> */
.L_x_1155:
[----:B------:R-:W-:Y:S05]  /*51d0*/  BSYNC B0 ;  /* 0x0000000000007941 */ /* 0x000fea0003800000 */
.L_x_1154:
[----:B------:R-:W2:Y:S01]  /*51e0*/  SYNCS.PHASECHK.TRANS64.TRYWAIT P3, [R86+URZ+0x168b0], R98 ;  /* 0x0168b062560075a7 */ /* 0x000ea2000806017f */
[----:B------:R-:W-:Y:S01]  /*51f0*/  ULDC UR40, c[0x0][0x2e4] ;  /* 0x0000b90000287ab9 */ /* 0x000fe20000000800 */
[----:B------:R-:W-:Y:S01]  /*5200*/  ULDC.64 UR44, c[0x0][0x318] ;  /* 0x0000c600002c7ab9 */ /* 0x000fe20000000a00 */
[----:B------:R-:W-:Y:S01]  /*5210*/  ULDC.64 UR42, c[0x0][0x308] ;  /* 0x0000c200002a7ab9 */ /* 0x000fe20000000a00 */
[----:B------:R-:W-:Y:S01]  /*5220*/  BSSY B0, `(.L_x_1156) ;  /* 0x0000003000007945 */ /* 0x000fe20003800000 */
[----:B------:R-:W-:-:S03]  /*5230*/  IMAD.WIDE R36, R25, 0x80, R10 ;  /* 0x0000008019247825 */ /* 0x000fc600078e020a */
[----:B--2---:R-:W-:Y:S05]  /*5240*/  @!P3 BRA `(.L_x_1157) ;  /* 0x00000188009cb947 */ /* 0x004fea0003800000 */
.L_x_1432:
[----:B------:R-:W-:Y:S05]  /*5250*/  BSYNC B0 ;  /* 0x0000000000007941 */ /* 0x000fea0003800000 */
.L_x_1156:
[----:B------:R-:W-:Y:S01]  /*5260*/  ISETP.GE.AND P3, PT, R17, R91, PT ;  /* 0x0000005b1100720c */ /* 0x000fe20003f66270 */
[----:B------:R-:W-:-:S12]  /*5270*/  BSSY B0, `(.L_x_1158) ;  /* 0x0000010000007945 */ /* 0x000fd80003800000 */
[----:B------:R-:W-:Y:S05]  /*5280*/  @P3 BRA `(.L_x_1159) ;  /* 0x0000000000383947 */ /* 0x000fea0003800000 */
[----:B------:R-:W-:Y:S02]  /*5290*/  IMAD R35, R37, UR44, RZ ;  /* 0x0000002c25237c24 */ /* 0x000fe4000f8e02ff */
[----:B-1----:R-:W-:Y:S02]  /*52a0*/  IMAD.MOV.U32 R32, RZ, RZ, R58 ;  /* 0x000000ffff207224 */ /* 0x002fe400078e003a */
[----:B------:R-:W-:Y:S02]  /*52b0*/  IMAD.MOV.U32 R33, RZ, RZ, R0 ;  /* 0x000000ffff217224 */ /* 0x000fe400078e0000 */
[C---:B------:R-:W-:Y:S02]  /*52c0*/  IMAD R35, R36.reuse, UR45, R35 ;  /* 0x0000002d24237c24 */ /* 0x040fe4000f8e0223 */
[----:B------:R-:W-:-:S04]  /*52d0*/  IMAD.WIDE.U32 R32, R36, UR44, R32 ;  /* 0x0000002c24207c25 */ /* 0x000fc8000f8e0020 */
[----:B------:R-:W-:Y:S01]  /*52e0*/  IMAD.IADD R33, R33, 0x1, R35 ;  /* 0x0000000121217824 */ /* 0x000fe200078e0223 */
[----:B------:R-:W-:-:S04]  /*52f0*/  LEA R38, P3, R32, UR42, 0x1 ;  /* 0x0000002a20267c11 */ /* 0x000fc8000f8608ff */
[----:B------:R-:W-:Y:S02]  /*5300*/  LEA.HI.X R39, R32, UR43, R33, 0x1, P3 ;  /* 0x0000002b20277c11 */ /* 0x000fe400098f0c21 */
[----:B------:R-:W-:-:S13]  /*5310*/  ISETP.GE.AND P3, PT, R64, UR40, PT ;  /* 0x0000002840007c0c */ /* 0x000fda000bf66270 */
[----:B------:R-:W1:Y:S04]  /*5320*/  @!P3 LDS.128 R32, [R90] ;  /* 0x000000005a20b984 */ /* 0x000e680000000c00 */
[----:B-1----:R-:W-:Y:S01]  /*5330*/  @!P3 STG.E.128 desc[UR38][R38.64], R32 ;  /* 0x000000202600b986 */ /* 0x002fe2000c101d26 */
[----:B------:R-:W-:-:S13]  /*5340*/  ISETP.GE.AND P3, PT, R68, UR40, PT ;  /* 0x0000002844007c0c */ /* 0x000fda000bf66270 */
[----:B------:R-:W1:Y:S04]  /*5350*/  @!P3 LDS.128 R32, [R87] ;  /* 0x000000005720b984 */ /* 0x000e680000000c00 */
[----:B-1----:R3:W-:Y:S02]  /*5360*/  @!P3 STG.E.128 desc[UR38][R38.64+0x40], R32 ;  /* 0x000040202600b986 */ /* 0x0027e4000c101d26 */
.L_x_1159:
[----:B------:R-:W-:Y:S05]  /*5370*/  BSYNC B0 ;  /* 0x0000000000007941 */ /* 0x000fea0003800000 */
.L_x_1158:
[----:B-1-3--:R-:W-:Y:S01]  /*5380*/  VIADD R32, R17, 0x60 ;  /* 0x0000006011207836 */ /* 0x00afe20000000000 */
[----:B------:R-:W-:Y:S04]  /*5390*/  BSSY B0, `(.L_x_1160) ;  /* 0x0000013000007945 */ /* 0x000fe80003800000 */
[----:B------:R-:W-:-:S13]  /*53a0*/  ISETP.GE.AND P3, PT, R32, R91, PT ;  /* 0x0000005b2000720c */ /* 0x000fda0003f66270 */
[----:B------:R-:W-:Y:S05]  /*53b0*/  @P3 BRA `(.L_x_1161) ;  /* 0x0000000000403947 */ /* 0x000fea0003800000 */
[----:B------:R-:W-:Y:S01]  /*53c0*/  IADD3 R35, P3, R36, 0x60, RZ ;  /* 0x0000006024237810 */ /* 0x000fe20007f7e0ff */
[----:B------:R-:W-:Y:S02]  /*53d0*/  IMAD.MOV.U32 R32, RZ, RZ, R58 ;  /* 0x000000ffff207224 */ /* 0x000fe400078e003a */
[----:B------:R-:W-:Y:S02]  /*53e0*/  IMAD.MOV.U32 R33, RZ, RZ, R0 ;  /* 0x000000ffff217224 */ /* 0x000fe400078e0000 */
        /* <DEDUP_REMOVED lines=13> */
.L_x_1161:
[----:B------:R-:W-:Y:S05]  /*54c0*/  BSYNC B0 ;  /* 0x0000000000007941 */ /* 0x000fea0003800000 */
.L_x_1160:
[----:B-1----:R-:W3:Y:S01]  /*54d0*/  LDL.LU R33, [R1] ;  /* 0x0000000001217983 */ /* 0x002ee20000300800 */
[----:B------:R-:W-:Y:S01]  /*54e0*/  VIADD R18, R18, 0x1 ;  /* 0x0000000112127836 */ /* 0x000fe20000000000 */
[----:B------:R-:W-:Y:S01]  /*54f0*/  LOP3.LUT P5, RZ, R22, 0x2, RZ, 0xc0, !PT ;  /* 0x0000000216ff7812 */ /* 0x000fe200078ac0ff */
        /* <DEDUP_REMOVED lines=10> */
[----:B------:R-:W-:Y:S02]  /*55a0*/  SEL R32, RZ, 0x1, P3 ;  /* 0x00000001ff207807 */ /* 0x000fe40001800000 */
[----:B------:R-:W-:Y:S01]  /*55b0*/  SEL R18, R18, RZ, P3 ;  /* 0x000000ff12127207 */ /* 0x000fe20001800000 */
[----:B------:R0:W-:Y:S01]  /*55c0*/  @!P4 SYNCS.ARRIVE.TRANS64.RED.A1T0 RZ, [R86+URZ], RZ ;  /* 0x000000ff56ffc9a7 */ /* 0x0001e2000810043f */
[----:B---3--:R-:W-:-:S05]  /*55d0*/  LOP3.LUT R33, R33, R32, RZ, 0x3c, !PT ;  /* 0x0000002021217212 */ /* 0x008fca00078e3cff */
[----:B------:R0:W-:Y:S01]  /*55e0*/  STL [R1], R33 ;  /* 0x0000002101007387 */ /* 0x0001e20000100800 */
[----:B------:R-:W-:Y:S05]  /*55f0*/  @P5 BRA `(.L_x_1162) ;  /* 0xffffffcc00585947 */ /* 0x000fea000383ffff */
[----:B0-----:R-:W0:Y:S01]  /*5600*/  S2R R33, SR_TID.X ;  /* 0x0000000000217919 */ /* 0x001e220000002100 */
[----:B------:R-:W-:Y:S02]  /*5610*/  PLOP3.LUT P0, PT, PT, PT, PT, 0x8, 0x0 ;  /* 0x000000000000781c */ /* 0x000fe40003f0e170 */
[----:B0-----:R-:W-:-:S04]  /*5620*/  SHF.R.U32.HI R33, RZ, 0x7, R33 ;  /* 0x00000007ff217819 */ /* 0x001fc80000011621 */
[----:B------:R-:W-:-:S13]  /*5630*/  ISETP.NE.AND P5, PT, R33, 0x1, PT ;  /* 0x000000012100780c */ /* 0x000fda0003fa5270 */
[----:B------:R-:W-:Y:S06]  /*5640*/  @!P5 BAR.ARV 0x9, 0x100 ;  /* 0x024400000000db1d */ /* 0x000fec0000002000 */
.L_x_1108:
[----:B------:R-:W1:Y:S02]  /*5650*/  LDC.64 R4, c[0x0][0x9e0] ;  /* 0x00027800ff047b82 */ /* 0x000e640000000a00 */
[----:B-1----:R-:W-:Y:S01]  /*5660*/  ISETP.GE.AND P1, PT, R5, 0x1, PT ;  /* 0x000000010500780c */ /* 0x002fe20003f26270 */
[----:B------:R-:W-:-:S12]  /*5670*/  @P0 BRA `(.L_x_1163) ;  /* 0x00000000000c0947 */ /* 0x000fd80003800000 */
[----:B------:R-:W1:Y:S01]  /*5680*/  FENCE.VIEW.ASYNC.G ;  /* 0x00000000000073c6 */ /* 0x000e620000000100 */
[----:B------:R-:W-:Y:S05]  /*5690*/  WARPSYNC.ALL ;  /* 0x0000000000007948 */ /* 0x000fea0003800000 */
[----:B-1----:R-:W-:Y:S06]  /*56a0*/  BAR.ARV 0xc, 0x1a0 ;  /* 0x0306800000007b1d */ /* 0x002fec0000002000 */
.L_x_1163:
[----:B------:R-:W-:Y:S01]  /*56b0*/  IMAD.IADD R0, R29, 0x1, R4 ;  /* 0x000000011d007824 */ /* 0x000fe200078e0204 */
[----:B------:R-:W-:Y:S06]  /*56c0*/  @!P1 BRA `(.L_x_1164) ;  /* 0x0000000000489947 */ /* 0x000fec0003800000 */
[C---:B------:R-:W-:Y:S01]  /*56d0*/  ISETP.GT.AND P0, PT, R29.reuse, RZ, PT ;  /* 0x000000ff1d00720c */ /* 0x040fe20003f04270 */
[----:B------:R-:W-:Y:S01]  /*56e0*/  BSSY B0, `(.L_x_1165) ;  /* 0x000000e000007945 */ /* 0x000fe20003800000 */
[----:B------:R-:W-:-:S11]  /*56f0*/  VIADD R3, R29, 0xffffffff ;  /* 0xffffffff1d037836 */ /* 0x000fd60000000000 */
[----:B------:R-:W-:Y:S05]  /*5700*/  @P0 BRA `(.L_x_1166) ;  /* 0x00000000001c0947 */ /* 0x000fea0003800000 */
[----:B------:R-:W-:Y:S02]  /*5710*/  ISETP.NE.AND P0, PT, R5, 0x1, PT ;  /* 0x000000010500780c */ /* 0x000fe40003f05270 */
[----:B------:R-:W-:-:S11]  /*5720*/  IADD3 R3, -R29, RZ, RZ ;  /* 0x000000ff1d037210 */ /* 0x000fd60007ffe1ff */
[----:B------:R-:W1:Y:S02]  /*5730*/  @P0 LDC.64 R6, c[0x0][0x9e8] ;  /* 0x00027a00ff060b82 */ /* 0x000e640000000a00 */
[----:B-1----:R-:W-:-:S05]  /*5740*/  @P0 IMAD.HI.U32 R4, R3, R6, RZ ;  /* 0x0000000603040227 */ /* 0x002fca00078e00ff */
[----:B------:R-:W-:-:S04]  /*5750*/  @P0 SHF.R.U32.HI R3, RZ, R7, R4 ;  /* 0x00000007ff030219 */ /* 0x000fc80000011604 */
[----:B------:R-:W-:Y:S01]  /*5760*/  LOP3.LUT R3, RZ, R3, RZ, 0x33, !PT ;  /* 0x00000003ff037212 */ /* 0x000fe200078e33ff */
[----:B------:R-:W-:Y:S06]  /*5770*/  BRA `(.L_x_1167) ;  /* 0x0000000000107947 */ /* 0x000fec0003800000 */
.L_x_1166:
[----:B------:R-:W-:-:S13]  /*5780*/  ISETP.NE.AND P0, PT, R5, 0x1, PT ;  /* 0x000000010500780c */ /* 0x000fda0003f05270 */
[----:B------:R-:W1:Y:S02]  /*5790*/  @P0 LDC.64 R6, c[0x0][0x9e8] ;  /* 0x00027a00ff060b82 */ /* 0x000e640000000a00 */
[----:B-1----:R-:W-:-:S05]  /*57a0*/  @P0 IMAD.HI.U32 R4, R3, R6, RZ ;  /* 0x0000000603040227 */ /* 0x002fca00078e00ff */
[----:B------:R-:W-:-:S07]  /*57b0*/  @P0 SHF.R.U32.HI R3, RZ, R7, R4 ;  /* 0x00000007ff030219 */ /* 0x000fce0000011604 */
.L_x_1167:
[----:B------:R-:W-:Y:S05]  /*57c0*/  BSYNC B0 ;  /* 0x0000000000007941 */ /* 0x000fea0003800000 */
.L_x_1165:
[----:B------:R-:W-:-:S05]  /*57d0*/  IMAD R3, R3, R5, R5 ;  /* 0x0000000503037224 */ /* 0x000fca00078e0205 */
[----:B------:R-:W-:-:S07]  /*57e0*/  VIMNMX R0, R0, R3, PT ;  /* 0x0000000300007248 */ /* 0x000fce0003fe0100 */
.L_x_1164:
[----:B------:R-:W-:Y:S01]  /*57f0*/  VIADD R0, R0, 0x7f ;  /* 0x0000007f00007836 */ /* 0x000fe20000000000 */
[----:B------:R-:W-:-:S04]  /*5800*/  ULDC UR4, c[0x0][0x9dc] ;  /* 0x0002770000047ab9 */ /* 0x000fc80000000800 */
[----:B------:R-:W-:-:S04]  /*5810*/  SHF.R.S32.HI R3, RZ, 0x1f, R0 ;  /* 0x0000001fff037819 */ /* 0x000fc80000011400 */
[----:B------:R-:W-:Y:S01]  /*5820*/  LEA.HI R3, R3, R0, RZ, 0x7 ;  /* 0x0000000003037211 */ /* 0x000fe200078f38ff */
[----:B------:R-:W-:-:S03]  /*5830*/  VIADD R0, R27, -UR4 ;  /* 0x800000041b007c36 */ /* 0x000fc60008000000 */
        /* <DEDUP_REMOVED lines=13> */
.L_x_1170:
[----:B------:R-:W-:-:S13]  /*5910*/  ISETP.NE.AND P0, PT, R5, 0x1, PT ;  /* 0x000000010500780c */ /* 0x000fda0003f05270 */
[----:B------:R-:W1:Y:S02]  /*5920*/  @P0 LDC.64 R6, c[0x0][0x9e8] ;  /* 0x00027a00ff060b82 */ /* 0x000e640000000a00 */
[----:B-1----:R-:W-:-:S05]  /*5930*/  @P0 IMAD.HI.U32 R6, R27, R6, RZ ;  /* 0x000000061b060227 */ /* 0x002fca00078e00ff */
[----:B------:R-:W-:-:S07]  /*5940*/  @P0 SHF.R.U32.HI R27, RZ, R7, R6 ;  /* 0x00000007ff1b0219 */ /* 0x000fce0000011606 */
.L_x_1171:
[----:B------:R-:W-:Y:S05]  /*5950*/  BSYNC B0 ;  /* 0x0000000000007941 */ /* 0x000fea0003800000 */
.L_x_1169:
[----:B------:R-:W-:-:S05]  /*5960*/  IMAD R27, R27, R5, RZ ;  /* 0x000000051b1b7224 */ /* 0x000fca00078e02ff */
[----:B------:R-:W-:-:S07]  /*5970*/  VIMNMX R0, R0, R27, !PT ;  /* 0x0000001b00007248 */ /* 0x000fce0007fe0100 */
.L_x_1168:
[----:B------:R-:W-:Y:S01]  /*5980*/  SHF.R.S32.HI R5, RZ, 0x1f, R0 ;  /* 0x0000001fff057819 */ /* 0x000fe20000011400 */
[----:B------:R-:W-:Y:S01]  /*5990*/  IMAD.MOV.U32 R3, RZ, RZ, RZ ;  /* 0x000000ffff037224 */ /* 0x000fe200078e00ff */
[----:B------:R-:W-:Y:S01]  /*59a0*/  PLOP3.LUT P0, PT, PT, PT, PT, 0x80, 0x0 ;  /* 0x000000000000781c */ /* 0x000fe20003f0f070 */
[----:B------:R-:W-:Y:S01]  /*59b0*/  IMAD.MOV.U32 R21, RZ, RZ, RZ ;  /* 0x000000ffff157224 */ /* 0x000fe200078e00ff */
[----:B------:R-:W-:Y:S02]  /*59c0*/  LEA.HI R5, R5, R0, RZ, 0x7 ;  /* 0x0000000005057211 */ /* 0x000fe400078f38ff */
[----:B------:R-:W-:Y:S01]  /*59d0*/  CS2R R26, SRZ ;  /* 0x00000000001a7805 */ /* 0x000fe2000001ff00 */
[----:B------:R-:W-:Y:S01]  /*59e0*/  IMAD.MOV.U32 R118, RZ, RZ, RZ ;  /* 0x000000ffff767224 */ /* 0x000fe200078e00ff */
[----:B------:R-:W-:Y:S02]  /*59f0*/  CS2R R24, SRZ ;  /* 0x0000000000187805 */ /* 0x000fe4000001ff00 */
[----:B------:R-:W-:Y:S01]  /*5a00*/  SHF.R.S32.HI R5, RZ, 0x7, R5 ;  /* 0x00000007ff057819 */ /* 0x000fe20000011405 */
[----:B------:R-:W-:Y:S01]  /*5a10*/  IMAD.MOV.U32 R31, RZ, RZ, RZ ;  /* 0x000000ffff1f7224 */ /* 0x000fe200078e00ff */
[----:B------:R-:W-:Y:S01]  /*5a20*/  CS2R R110, SRZ ;  /* 0x00000000006e7805 */ /* 0x000fe2000001ff00 */
[----:B------:R-:W-:Y:S01]  /*5a30*/  IMAD.MOV.U32 R114, RZ, RZ, RZ ;  /* 0x000000ffff727224 */ /* 0x000fe200078e00ff */
[----:B------:R-:W-:Y:S01]  /*5a40*/  VIMNMX R4, RZ, R5, !PT ;  /* 0x00000005ff047248 */ /* 0x000fe20007fe0100 */
[----:B--2---:R-:W-:Y:S01]  /*5a50*/  IMAD.MOV.U32 R33, RZ, RZ, RZ ;  /* 0x000000ffff217224 */ /* 0x004fe200078e00ff */
[----:B------:R-:W-:-:S02]  /*5a60*/  CS2R R108, SRZ ;  /* 0x00000000006c7805 */ /* 0x000fc4000001ff00 */
[----:B------:R-:W-:Y:S02]  /*5a70*/  CS2R R106, SRZ ;  /* 0x00000000006a7805 */ /* 0x000fe4000001ff00 */
[----:B------:R-:W-:Y:S01]  /*5a80*/  ISETP.GT.AND P1, PT, R88, R4, PT ;  /* 0x000000045800720c */ /* 0x000fe20003f24270 */
[----:B------:R1:W-:Y:S01]  /*5a90*/  STL [R1+0x18], R4 ;  /* 0x0000180401007387 */ /* 0x0003e20000100800 */
[----:B------:R-:W-:Y:S02]  /*5aa0*/  CS2R R104, SRZ ;  /* 0x0000000000687805 */ /* 0x000fe4000001ff00 */
[----:B------:R-:W-:Y:S02]  /*5ab0*/  CS2R R102, SRZ ;  /* 0x0000000000667805 */ /* 0x000fe4000001ff00 */
[----:B------:R-:W-:Y:S02]  /*5ac0*/  CS2R R100, SRZ ;  /* 0x0000000000647805 */ /* 0x000fe4000001ff00 */
[----:B------:R-:W-:-:S02]  /*5ad0*/  CS2R R98, SRZ ;  /* 0x0000000000627805 */ /* 0x000fc4000001ff00 */
[----:B------:R-:W-:Y:S02]  /*5ae0*/  CS2R R96, SRZ ;  /* 0x0000000000607805 */ /* 0x000fe4000001ff00 */
[----:B------:R-:W-:Y:S01]  /*5af0*/  CS2R R6, SRZ ;  /* 0x0000000000067805 */ /* 0x000fe2000001ff00 */
[----:B------:R-:W-:Y:S01]  /*5b00*/  IMAD.MOV.U32 R94, RZ, RZ, RZ ;  /* 0x000000ffff5e7224 */ /* 0x000fe200078e00ff */
[----:B------:R-:W-:Y:S02]  /*5b10*/  CS2R R28, SRZ ;  /* 0x00000000001c7805 */ /* 0x000fe4000001ff00 */
[----:B------:R-:W-:Y:S01]  /*5b20*/  CS2R R90, SRZ ;  /* 0x00000000005a7805 */ /* 0x000fe2000001ff00 */
[----:B------:R-:W-:Y:S01]  /*5b30*/  IMAD.MOV.U32 R89, RZ, RZ, RZ ;  /* 0x000000ffff597224 */ /* 0x000fe200078e00ff */
[----:B-1----:R-:W-:Y:S06]  /*5b40*/  @!P1 BRA `(.L_x_1172) ;  /* 0x0000011000309947 */ /* 0x002fec0003800000 */
[----:B------:R-:W1:Y:S01]  /*5b50*/  S2R R4, SR_TID.X ;  /* 0x0000000000047919 */ /* 0x000e620000002100 */
[----:B------:R-:W-:Y:S01]  /*5b60*/  UMOV UR4, 0xffffffff ;  /* 0xffffffff00047882 */ /* 0x000fe20000000000 */
[----:B-1----:R-:W-:-:S05]  /*5b70*/  VIADD R4, R4, 0xffffff80 ;  /* 0xffffff8004047836 */ /* 0x002fca0000000000 */
[----:B------:R-:W-:-:S04]  /*5b80*/  SHF.R.S32.HI R26, RZ, 0x1f, R4 ;  /* 0x0000001fff1a7819 */ /* 0x000fc80000011404 */
[----:B------:R-:W-:-:S04]  /*5b90*/  LEA.HI R44, R26, R4, RZ, 0x7 ;  /* 0x000000041a2c7211 */ /* 0x000fc800078f38ff */
[----:B------:R-:W-:Y:S01]  /*5ba0*/  SHF.R.S32.HI R24, RZ, 0x7, R44 ;  /* 0x00000007ff187819 */ /* 0x000fe2000001142c */
[----:B------:R-:W-:Y:S06]  /*5bb0*/  BRA.DIV UR4, `(.L_x_1173) ;  /* 0x0000018204547947 */ /* 0x000fec000b800000 */
[----:B------:R-:W1:Y:S04]  /*5bc0*/  SHFL.IDX PT, R0, R24, RZ, 0x1f ;  /* 0x00001fff18007589 */ /* 0x000e6800000e0000 */
[----:B-1----:R1:W-:Y:S02]  /*5bd0*/  STL [R1+0x10], R0 ;  /* 0x0000100001007387 */ /* 0x0023e40000100800 */
.L_x_1435:
[----:B------:R-:W1:Y:S01]  /*5be0*/  LDL R3, [R1+0x10] ;  /* 0x0000100001037983 */ /* 0x000e620000100800 */
[----:B------:R-:W-:Y:S01]  /*5bf0*/  LOP3.LUT R22, R22, 0xfffffffe, RZ, 0xc0, !PT ;  /* 0xfffffffe16167812 */ /* 0x000fe200078ec0ff */
[----:B------:R-:W-:Y:S01]  /*5c00*/  BSSY B6, `(.L_x_1174) ;  /* 0x000001b000067945 */ /* 0x000fe20003800000 */
[----:B-1----:R-:W-:-:S05]  /*5c10*/  IMAD.HI R0, R3, 0x55555556, RZ ;  /* 0x5555555603007827 */ /* 0x002fca00078e02ff */
[----:B------:R-:W-:-:S05]  /*5c20*/  LEA.HI R0, R0, R0, RZ, 0x1 ;  /* 0x0000000000007211 */ /* 0x000fca00078f08ff */
[----:B------:R-:W-:Y:S02]  /*5c30*/  IMAD R0, R0, -0x3, R3 ;  /* 0xfffffffd00007824 */ /* 0x000fe400078e0203 */
[----:B------:R-:W-:-:S04]  /*5c40*/  VIADD R3, R2, 0x8400 ;  /* 0x0000840002037836 */ /* 0x000fc80000000000 */
[----:B------:R-:W-:Y:S01]  /*5c50*/  IMAD R0, R0, 0x2000, R3 ;  /* 0x0000200000007824 */ /* 0x000fe200078e0203 */
[----:B------:R-:W-:-:S04]  /*5c60*/  LOP3.LUT P0, RZ, R3, 0x3ff, RZ, 0xc0, !PT ;  /* 0x000003ff03ff7812 */ /* 0x000fc8000780c0ff */
[----:B------:R-:W-:-:S04]  /*5c70*/  SHF.R.U32.HI R0, RZ, 0x4, R0 ;  /* 0x00000004ff007819 */ /* 0x000fc80000011600 */
[----:B------:R-:W-:-:S05]  /*5c80*/  LOP3.LUT R25, R0, 0x3fff, RZ, 0xc0, !PT ;  /* 0x00003fff00197812 */ /* 0x000fca00078ec0ff */
[----:B------:R-:W-:Y:S01]  /*5c90*/  @P0 LOP3.LUT R22, R22, 0x1, RZ, 0xfc, !PT ;  /* 0x0000000116160812 */ /* 0x000fe200078efcff */
[----:B------:R-:W-:Y:S06]  /*5ca0*/  @!P0 BRA `(.L_x_1175) ;  /* 0x0000000000408947 */ /* 0x000fec0003800000 */
        /* <DEDUP_REMOVED lines=16> */
.L_x_1175:
[----:B------:R-:W-:Y:S05]  /*5db0*/  BSYNC B6 ;  /* 0x0000000000067941 */ /* 0x000fea0003800000 */
.L_x_1174:
        /* <DEDUP_REMOVED lines=13> */
.L_x_1179:
[----:B--2---:R2:W3:Y:S02]  /*5e90*/  SYNCS.PHASECHK.TRANS64.TRYWAIT P0, [R2+URZ+0x16800], R3 ;  /* 0x01680003020075a7 */ /* 0x0044e4000800017f */
[----:B---3--:R-:W-:Y:S05]  /*5ea0*/  @!P0 NANOSLEEP.SYNCS 0x989680 ;  /* 0x009896800000895d */ /* 0x008fea0003900000 */
[----:B------:R-:W3:Y:S02]  /*5eb0*/  @!P0 SYNCS.PHASECHK.TRANS64 P0, [R2+URZ+0x16800], R3 ;  /* 0x01680003020085a7 */ /* 0x000ee4000800007f */
[----:B---3--:R-:W-:Y:S05]  /*5ec0*/  @!P0 BRA `(.L_x_1179) ;  /* 0xfffffffc00f08947 */ /* 0x008fea000383ffff */
.L_x_1178:
[----:B------:R-:W-:Y:S05]  /*5ed0*/  BSYNC B0 ;  /* 0x0000000000007941 */ /* 0x000fea0003800000 */
.L_x_1177:
[----:B------:R-:W-:Y:S05]  /*5ee0*/  BRA `(.L_x_1180) ;  /* 0x0000002c00f47947 */ /* 0x000fea0003800000 */
.L_x_1176:
[----:B------:R-:W1:Y:S01]  /*5ef0*/  S2R R0, SR_TID.X ;  /* 0x0000000000007919 */ /* 0x000e620000002100 */
[----:B------:R-:W-:Y:S01]  /*5f00*/  SHF.R.S32.HI R10, RZ, 0x1f, R17 ;  /* 0x0000001fff0a7819 */ /* 0x000fe20000011411 */
[----:B------:R-:W-:Y:S01]  /*5f10*/  ULDC.64 UR4, c[0x0][0x3d8] ;  /* 0x0000f60000047ab9 */ /* 0x000fe20000000a00 */
[----:B------:R-:W-:Y:S01]  /*5f20*/  ULDC.64 UR6, c[0x0][0x3e8] ;  /* 0x0000fa0000067ab9 */ /* 0x000fe20000000a00 */
[----:B------:R-:W-:Y:S01]  /*5f30*/  LOP3.LUT P4, RZ, R22, 0x1, RZ, 0xc0, !PT ;  /* 0x0000000116ff7812 */ /* 0x000fe2000788c0ff */
[----:B-----5:R-:W-:Y:S01]  /*5f40*/  IMAD.WIDE.U32 R50, R23, UR4, RZ ;  /* 0x0000000417327c25 */ /* 0x020fe2000f8e00ff */
[----:B------:R-:W-:Y:S03]  /*5f50*/  BSSY B6, `(.L_x_1181) ;  /* 0x0000032000067945 */ /* 0x000fe60003800000 */
[C---:B------:R-:W-:Y:S02]  /*5f60*/  IMAD R6, R10.reuse, UR4, RZ ;  /* 0x000000040a067c24 */ /* 0x040fe4000f8e02ff */
[----:B------:R-:W-:-:S02]  /*5f70*/  IMAD R10, R10, UR6, RZ ;  /* 0x000000060a0a7c24 */ /* 0x000fc4000f8e02ff */
[----:B------:R-:W-:Y:S02]  /*5f80*/  IMAD R35, R17, UR5, R6 ;  /* 0x0000000511237c24 */ /* 0x000fe4000f8e0206 */
[----:B------:R-:W-:-:S04]  /*5f90*/  IMAD.WIDE.U32 R48, R23, UR6, RZ ;  /* 0x0000000617307c25 */ /* 0x000fc8000f8e00ff */
[----:B------:R-:W-:Y:S02]  /*5fa0*/  IMAD R39, R17, UR7, R10 ;  /* 0x0000000711277c24 */ /* 0x000fe4000f8e020a */
[----:B-1----:R-:W-:Y:S01]  /*5fb0*/  VIADD R54, R0, 0xffffff80 ;  /* 0xffffff8000367836 */ /* 0x002fe20000000000 */
[----:B------:R-:W-:-:S04]  /*5fc0*/  SHF.R.S32.HI R0, RZ, 0x1f, R23 ;  /* 0x0000001fff007819 */ /* 0x000fc80000011417 */
[----:B------:R-:W-:Y:S01]  /*5fd0*/  LEA.HI R32, R26, R54, RZ, 0x2 ;  /* 0x000000361a207211 */ /* 0x000fe200078f10ff */
[C---:B------:R-:W-:Y:S02]  /*5fe0*/  IMAD R4, R0.reuse, UR4, RZ ;  /* 0x0000000400047c24 */ /* 0x040fe4000f8e02ff */
[----:B------:R-:W-:Y:S01]  /*5ff0*/  IMAD R0, R0, UR6, RZ ;  /* 0x0000000600007c24 */ /* 0x000fe2000f8e02ff */
[----:B------:R-:W-:Y:S01]  /*6000*/  LOP3.LUT R45, R32, 0xfffffffc, RZ, 0xc0, !PT ;  /* 0xfffffffc202d7812 */ /* 0x000fe200078ec0ff */
[C---:B------:R-:W-:Y:S02]  /*6010*/  IMAD R53, R23.reuse, UR5, R4 ;  /* 0x0000000517357c24 */ /* 0x040fe4000f8e0204 */
[----:B------:R-:W-:Y:S02]  /*6020*/  IMAD R3, R23, UR7, R0 ;  /* 0x0000000717037c24 */ /* 0x000fe4000f8e0200 */
[----:B------:R-:W-:Y:S02]  /*6030*/  IMAD.IADD R45, R54, 0x1, -R45 ;  /* 0x00000001362d7824 */ /* 0x000fe400078e0a2d */
[----:B------:R-:W-:-:S02]  /*6040*/  IMAD.IADD R53, R53, 0x1, R51 ;  /* 0x0000000135357824 */ /* 0x000fc400078e0233 */
[C---:B------:R-:W-:Y:S02]  /*6050*/  IMAD.SHL.U32 R26, R45.reuse, 0x4, RZ ;  /* 0x000000042d1a7824 */ /* 0x040fe400078e00ff */
[----:B------:R-:W-:Y:S02]  /*6060*/  IMAD.SHL.U32 R46, R45, 0x8, RZ ;  /* 0x000000082d2e7824 */ /* 0x000fe400078e00ff */
[----:B------:R-:W-:Y:S01]  /*6070*/  IMAD.IADD R23, R3, 0x1, R49 ;  /* 0x0000000103177824 */ /* 0x000fe200078e0231 */
[----:B------:R-:W-:Y:S02]  /*6080*/  SHF.R.S32.HI R27, RZ, 0x1f, R26 ;  /* 0x0000001fff1b7819 */ /* 0x000fe4000001141a */
[----:B------:R-:W-:Y:S01]  /*6090*/  SHF.R.S32.HI R47, RZ, 0x1f, R46 ;  /* 0x0000001fff2f7819 */ /* 0x000fe2000001142e */
[----:B------:R-:W-:-:S04]  /*60a0*/  IMAD.WIDE.U32 R4, R17, UR4, R26 ;  /* 0x0000000411047c25 */ /* 0x000fc8000f8e001a */
[----:B------:R-:W-:Y:S01]  /*60b0*/  IMAD.WIDE.U32 R6, R17, UR6, R26 ;  /* 0x0000000611067c25 */ /* 0x000fe2000f8e001a */
[----:B------:R-:W-:-:S03]  /*60c0*/  IADD3 R30, P0, R4, R50, RZ ;  /* 0x00000032041e7210 */ /* 0x000fc60007f1e0ff */
[----:B------:R-:W-:Y:S01]  /*60d0*/  IMAD.WIDE.U32 R8, R17, UR4, R46 ;  /* 0x0000000411087c25 */ /* 0x000fe2000f8e002e */
[----:B------:R-:W-:Y:S02]  /*60e0*/  IADD3 R28, P1, R6, R48, RZ ;  /* 0x00000030061c7210 */ /* 0x000fe40007f3e0ff */
[----:B------:R-:W-:Y:S01]  /*60f0*/  IADD3.X R31, R53, R5, R35, P0, !PT ;  /* 0x00000005351f7210 */ /* 0x000fe200007fe423 */
[----:B------:R-:W-:Y:S01]  /*6100*/  IMAD.WIDE.U32 R10, R17, UR6, R46 ;  /* 0x00000006110a7c25 */ /* 0x000fe2000f8e002e */
[----:B------:R-:W-:Y:S02]  /*6110*/  IADD3 R33, P2, R8, R50, RZ ;  /* 0x0000003208217210 */ /* 0x000fe40007f5e0ff */
[----:B------:R-:W-:Y:S02]  /*6120*/  IADD3.X R29, R23, R7, R39, P1, !PT ;  /* 0x00000007171d7210 */ /* 0x000fe40000ffe427 */
[----:B------:R-:W-:Y:S02]  /*6130*/  IADD3 R37, P3, R10, R48, RZ ;  /* 0x000000300a257210 */ /* 0x000fe40007f7e0ff */
[----:B------:R-:W-:-:S02]  /*6140*/  IADD3.X R35, R53, R35, R9, P2, !PT ;  /* 0x0000002335237210 */ /* 0x000fc400017fe409 */
[----:B------:R-:W-:Y:S01]  /*6150*/  IADD3.X R39, R23, R39, R11, P3, !PT ;  /* 0x0000002717277210 */ /* 0x000fe20001ffe40b */
[----:B------:R-:W-:Y:S08]  /*6160*/  @!P4 BRA `(.L_x_1182) ;  /* 0x000000000040c947 */ /* 0x000ff00003800000 */
        /* <DEDUP_REMOVED lines=8> */
[----:B------:R-:W-:Y:S01]  /*61f0*/  MOV R8, 0x70 ;  /* 0x0000007000087802 */ /* 0x000fe20000000f00 */
[----:B------:R-:W-:Y:S02]  /*6200*/  IMAD.U32 R7, RZ, RZ, UR7 ;  /* 0x00000007ff077e24 */ /* 0x000fe4000f8e00ff */
[----:B------:R-:W-:-:S02]  /*6210*/  IMAD.U32 R10, RZ, RZ, UR4 ;  /* 0x00000004ff0a7e24 */ /* 0x000fc4000f8e00ff */
[----:B------:R-:W-:Y:S02]  /*6220*/  IMAD.U32 R11, RZ, RZ, UR5 ;  /* 0x00000005ff0b7e24 */ /* 0x000fe4000f8e00ff */
[----:B------:R-:W-:Y:S02]  /*6230*/  IMAD.MOV.U32 R12, RZ, RZ, 0x1 ;  /* 0x00000001ff0c7424 */ /* 0x000fe400078e00ff */
[----:B0-----:R-:W-:-:S07]  /*6240*/  IMAD.MOV.U32 R13, RZ, RZ, RZ ;  /* 0x000000ffff0d7224 */ /* 0x001fce00078e00ff */
[----:B------:R-:W-:-:S07]  /*6250*/  LEPC R20, `(.L_x_1182) ;  /* 0x000000001014794e */ /* 0x000fce0000000000 */
[----:B-1----:R-:W-:Y:S05]  /*6260*/  CALL.ABS.NOINC R14 ;  /* 0x000000000e007343 */ /* 0x002fea0003c00000 */
.L_x_1182:
[----:B------:R-:W-:Y:S05]  /*6270*/  BSYNC B6 ;  /* 0x0000000000067941 */ /* 0x000fea0003800000 */
.L_x_1181:
[----:B------:R-:W2:Y:S01]  /*6280*/  LDL R36, [R1+0x14] ;  /* 0x0000140001247983 */ /* 0x000ea20000100800 */
[----:B------:R-:W1:Y:S01]  /*6290*/  LDC.64 R4, c[0x0][0x3d8] ;  /* 0x0000f600ff047b82 */ /* 0x000e620000000a00 */
[----:B------:R-:W-:Y:S02]  /*62a0*/  ULDC.U8 UR4, c[0x0][0x3f0] ;  /* 0x0000fc0000047ab9 */ /* 0x000fe40000000000 */
[----:B------:R-:W3:Y:S05]  /*62b0*/  LDL R34, [R1+0x24] ;  /* 0x0000240001227983 */ /* 0x000eea0000100800 */
[----:B------:R-:W4:Y:S01]  /*62c0*/  LDC.64 R6, c[0x0][0x3e8] ;  /* 0x0000fa00ff067b82 */ /* 0x000f220000000a00 */
[----:B------:R-:W-:-:S02]  /*62d0*/  ISETP.NE.AND P0, PT, RZ, UR4, PT ;  /* 0x00000004ff007c0c */ /* 0x000fc4000bf05270 */
[----:B------:R-:W-:-:S04]  /*62e0*/  SHF.R.S32.HI R32, RZ, 0x1f, R32 ;  /* 0x0000001fff207819 */ /* 0x000fc80000011420 */
[----:B------:R-:W-:Y:S01]  /*62f0*/  LEA.HI R32, R32, R17, RZ, 0x3 ;  /* 0x0000001120207211 */ /* 0x000fe200078f18ff */
[----:B------:R-:W-:Y:S01]  /*6300*/  BSSY B0, `(.L_x_1183) ;  /* 0x00002b3000007945 */ /* 0x000fe20003800000 */
[----:B--2---:R-:W-:Y:S01]  /*6310*/  SHF.R.S32.HI R3, RZ, 0x1f, R36 ;  /* 0x0000001fff037819 */ /* 0x004fe20000011424 */
[----:B-1----:R-:W-:-:S04]  /*6320*/  IMAD.WIDE.U32 R20, R36, R4, RZ ;  /* 0x0000000424147225 */ /* 0x002fc800078e00ff */
[C---:B------:R-:W-:Y:S02]  /*6330*/  IMAD R0, R3.reuse, R4, RZ ;  /* 0x0000000403007224 */ /* 0x040fe400078e02ff */
[-C--:B----4-:R-:W-:Y:S02]  /*6340*/  IMAD R10, R3, R6.reuse, RZ ;  /* 0x00000006030a7224 */ /* 0x090fe400078e02ff */
[C---:B------:R-:W-:Y:S02]  /*6350*/  IMAD R3, R36.reuse, R5, R0 ;  /* 0x0000000524037224 */ /* 0x040fe400078e0200 */
[----:B------:R-:W-:-:S04]  /*6360*/  IMAD.WIDE.U32 R8, R36, R6, RZ ;  /* 0x0000000624087225 */ /* 0x000fc800078e00ff */
[C---:B------:R-:W-:Y:S02]  /*6370*/  IMAD R11, R36.reuse, R7, R10 ;  /* 0x00000007240b7224 */ /* 0x040fe400078e020a */
[----:B------:R-:W-:Y:S02]  /*6380*/  IMAD.IADD R3, R21, 0x1, R3 ;  /* 0x0000000115037824 */ /* 0x000fe400078e0203 */
[----:B------:R-:W-:Y:S02]  /*6390*/  IMAD.IADD R10, R9, 0x1, R11 ;  /* 0x00000001090a7824 */ /* 0x000fe400078e020b */
[----:B---3--:R-:W-:Y:S01]  /*63a0*/  IMAD R0, R36, -0xc0, R34 ;  /* 0xffffff4024007824 */ /* 0x008fe200078e0222 */
[----:B------:R-:W-:Y:S01]  /*63b0*/  LOP3.LUT R34, R32, 0xfffffff8, RZ, 0xc0, !PT ;  /* 0xfffffff820227812 */ /* 0x000fe200078ec0ff */
[----:B------:R-:W-:Y:S02]  /*63c0*/  IMAD R11, R3, 0xc0, RZ ;  /* 0x000000c0030b7824 */ /* 0x000fe400078e02ff */
[----:B0-----:R-:W-:-:S04]  /*63d0*/  IMAD.WIDE.U32 R14, R20, 0xc0, RZ ;  /* 0x000000c0140e7825 */ /* 0x001fc800078e00ff */
[----:B------:R-:W-:-:S04]  /*63e0*/  IMAD.WIDE.U32 R12, R8, 0xc0, RZ ;  /* 0x000000c0080c7825 */ /* 0x000fc800078e00ff */
[----:B------:R-:W-:Y:S01]  /*63f0*/  IMAD R3, R10, 0xc0, RZ ;  /* 0x000000c00a037824 */ /* 0x000fe200078e02ff */
[----:B------:R-:W-:Y:S01]  /*6400*/  VIMNMX R32, R0, 0xc0, PT ;  /* 0x000000c000207848 */ /* 0x000fe20003fe0100 */
[----:B------:R-:W-:Y:S02]  /*6410*/  IMAD.IADD R10, R17, 0x1, -R34 ;  /* 0x00000001110a7824 */ /* 0x000fe400078e0a22 */
[----:B------:R-:W-:Y:S02]  /*6420*/  IMAD.IADD R55, R15, 0x1, R11 ;  /* 0x000000010f377824 */ /* 0x000fe400078e020b */
[----:B------:R-:W-:Y:S01]  /*6430*/  IMAD.IADD R57, R13, 0x1, R3 ;  /* 0x000000010d397824 */ /* 0x000fe200078e0203 */
[----:B------:R-:W-:Y:S06]  /*6440*/  @!P0 BRA `(.L_x_1184) ;  /* 0x0000001400788947 */ /* 0x000fec0003800000 */
[----:B------:R-:W0:Y:S01]  /*6450*/  LDC R0, c[0x0][0x428] ;  /* 0x00010a00ff007b82 */ /* 0x000e220000000800 */
[C---:B------:R-:W-:Y:S01]  /*6460*/  ISETP.GE.AND P0, PT, R17.reuse, R32, PT ;  /* 0x000000201100720c */ /* 0x040fe20003f06270 */
[----:B------:R-:W-:Y:S01]  /*6470*/  BSSY B1, `(.L_x_1185) ;  /* 0x0000028000017945 */ /* 0x000fe20003800000 */
[----:B------:R-:W-:Y:S01]  /*6480*/  IMAD.MOV.U32 R51, RZ, RZ, R53 ;  /* 0x000000ffff337224 */ /* 0x000fe200078e0035 */
[----:B------:R-:W-:Y:S01]  /*6490*/  CS2R R40, SRZ ;  /* 0x0000000000287805 */ /* 0x000fe2000001ff00 */
[----:B------:R-:W-:Y:S01]  /*64a0*/  IMAD.MOV.U32 R49, RZ, RZ, R23 ;  /* 0x000000ffff317224 */ /* 0x000fe200078e0017 */
[----:B------:R-:W-:Y:S02]  /*64b0*/  CS2R R42, SRZ ;  /* 0x00000000002a7805 */ /* 0x000fe4000001ff00 */
[----:B0-----:R-:W-:Y:S01]  /*64c0*/  ISETP.NE.AND P2, PT, R0, 0x1, PT ;  /* 0x000000010000780c */ /* 0x001fe20003f45270 */
[----:B------:R-:W-:Y:S02]  /*64d0*/  IMAD R0, R36, 0xc0, R17 ;  /* 0x000000c024007824 */ /* 0x000fe400078e0211 */
[----:B------:R-:W-:-:S02]  /*64e0*/  VIADD R36, R17, 0x60 ;  /* 0x0000006011247836 */ /* 0x000fc40000000000 */
[----:B------:R-:W-:-:S03]  /*64f0*/  IMAD R45, R45, 0x60, R0 ;  /* 0x000000602d2d7824 */ /* 0x000fc600078e0200 */
[----:B------:R-:W-:Y:S02]  /*6500*/  ISETP.GE.AND P1, PT, R36, R32, PT ;  /* 0x000000202400720c */ /* 0x000fe40003f26270 */
[----:B------:R-:W-:-:S03]  /*6510*/  CS2R R36, SRZ ;  /* 0x0000000000247805 */ /* 0x000fc6000001ff00 */
[----:B------:R-:W0:Y:S08]  /*6520*/  @P2 LDC R34, c[0x0][0x42c] ;  /* 0x00010b00ff222b82 */ /* 0x000e300000000800 */
[----:B------:R-:W1:Y:S01]  /*6530*/  @P2 LDC R33, c[0x0][0x430] ;  /* 0x00010c00ff212b82 */ /* 0x000e620000000800 */
[----:B0-----:R-:W-:Y:S01]  /*6540*/  @P2 IMAD.HI.U32 R0, R45, R34, RZ ;  /* 0x000000222d002227 */ /* 0x001fe200078e00ff */
[----:B------:R-:W-:-:S04]  /*6550*/  CS2R R34, SRZ ;  /* 0x0000000000227805 */ /* 0x000fc8000001ff00 */
[----:B-1----:R-:W-:Y:S02]  /*6560*/  @P2 SHF.R.U32.HI R45, RZ, R33, R0 ;  /* 0x00000021ff2d2219 */ /* 0x002fe40000011600 */
[----:B------:R-:W-:Y:S01]  /*6570*/  CS2R R32, SRZ ;  /* 0x0000000000207805 */ /* 0x000fe2000001ff00 */
[----:B------:R-:W-:Y:S06]  /*6580*/  @P0 BRA `(.L_x_1186) ;  /* 0x0000000000580947 */ /* 0x000fec0003800000 */
[----:B------:R-:W-:Y:S01]  /*6590*/  VIADD R0, R26, 0x10 ;  /* 0x000000101a007836 */ /* 0x000fe20000000000 */
[----:B------:R-:W-:Y:S01]  /*65a0*/  ULDC UR4, c[0x0][0x3d4] ;  /* 0x0000f50000047ab9 */ /* 0x000fe20000000800 */
[----:B------:R-:W-:Y:S01]  /*65b0*/  IMAD.WIDE.U32 R20, R20, 0xc0, R30 ;  /* 0x000000c014147825 */ /* 0x000fe200078e001e */
[----:B------:R-:W-:Y:S01]  /*65c0*/  ISETP.GE.AND P4, PT, R26, UR4, PT ;  /* 0x000000041a007c0c */ /* 0x000fe2000bf86270 */
[----:B------:R-:W-:Y:S01]  /*65d0*/  ULDC.64 UR6, c[0x0][0x3c8] ;  /* 0x0000f20000067ab9 */ /* 0x000fe20000000a00 */
[----:B------:R-:W-:Y:S01]  /*65e0*/  ISETP.GE.AND P5, PT, R0, UR4, PT ;  /* 0x0000000400007c0c */ /* 0x000fe2000bfa6270 */
[----:B------:R-:W-:Y:S01]  /*65f0*/  IMAD.WIDE.U32 R8, R8, 0xc0, R28 ;  /* 0x000000c008087825 */ /* 0x000fe200078e001c */
[----:B------:R-:W-:Y:S01]  /*6600*/  ULDC.64 UR8, c[0x0][0x3e0] ;  /* 0x0000f80000087ab9 */ /* 0x000fe20000000a00 */
[----:B------:R-:W-:Y:S02]  /*6610*/  LEA R38, P2, R20, UR6, 0x1 ;  /* 0x0000000614267c11 */ /* 0x000fe4000f8408ff */
[----:B------:R-:W-:Y:S01]  /*6620*/  CS2R R42, SRZ ;  /* 0x00000000002a7805 */ /* 0x000fe2000001ff00 */
[----:B------:R-:W-:Y:S01]  /*6630*/  IMAD.IADD R11, R11, 0x1, R21 ;  /* 0x000000010b0b7824 */ /* 0x000fe200078e0215 */
[----:B------:R-:W-:Y:S01]  /*6640*/  LEA R52, P3, R8, UR8, 0x1 ;  /* 0x0000000808347c11 */ /* 0x000fe2000f8608ff */
[----:B------:R-:W-:Y:S01]  /*6650*/  IMAD.IADD R3, R3, 0x1, R9 ;  /* 0x0000000103037824 */ /* 0x000fe200078e0209 */
[----:B------:R-:W-:-:S02]  /*6660*/  CS2R R36, SRZ ;  /* 0x0000000000247805 */ /* 0x000fc4000001ff00 */
[----:B------:R-:W-:Y:S02]  /*6670*/  CS2R R40, SRZ ;  /* 0x0000000000287805 */ /* 0x000fe4000001ff00 */
[----:B------:R-:W-:Y:S02]  /*6680*/  CS2R R34, SRZ ;  /* 0x0000000000227805 */ /* 0x000fe4000001ff00 */
[----:B------:R-:W-:Y:S02]  /*6690*/  LEA.HI.X R39, R20, UR7, R11, 0x1, P2 ;  /* 0x0000000714277c11 */ /* 0x000fe400090f0c0b */
[----:B------:R-:W-:-:S03]  /*66a0*/  LEA.HI.X R53, R8, UR9, R3, 0x1, P3 ;  /* 0x0000000908357c11 */ /* 0x000fc600098f0c03 */
[----:B------:R0:W5:Y:S04]  /*66b0*/  @!P4 LDG.E.64 R42, desc[UR38][R38.64] ;  /* 0x00000026262ac981 */ /* 0x000168000c1e1b00 */
[----:B------:R0:W5:Y:S04]  /*66c0*/  @!P5 LDG.E.64 R36, desc[UR38][R38.64+0x20] ;  /* 0x000020262624d981 */ /* 0x000168000c1e1b00 */
[----:B------:R0:W5:Y:S04]  /*66d0*/  @!P4 LDG.E.64 R40, desc[UR38][R52.64] ;  /* 0x000000263428c981 */ /* 0x000168000c1e1b00 */
[----:B------:R0:W5:Y:S02]  /*66e0*/  @!P5 LDG.E.64 R34, desc[UR38][R52.64+0x20] ;  /* 0x000020263422d981 */ /* 0x000164000c1e1b00 */
.L_x_1186:
[----:B------:R-:W-:Y:S05]  /*66f0*/  BSYNC B1 ;  /* 0x0000000000017941 */ /* 0x000fea0003800000 */
.L_x_1185:
[----:B------:R-:W-:Y:S01]  /*6700*/  BSSY B1, `(.L_x_1187) ;  /* 0x0000023000017945 */ /* 0x000fe20003800000 */
[----:B------:R-:W-:Y:S02]  /*6710*/  CS2R R20, SRZ ;  /* 0x0000000000147805 */ /* 0x000fe4000001ff00 */
[----:B0-----:R-:W-:Y:S02]  /*6720*/  CS2R R38, SRZ ;  /* 0x0000000000267805 */ /* 0x001fe4000001ff00 */
[----:B------:R-:W-:Y:S02]  /*6730*/  SHF.R.S32.HI R3, RZ, 0x1f, R45 ;  /* 0x0000001fff037819 */ /* 0x000fe4000001142d */
[----:B------:R-:W-:Y:S01]  /*6740*/  CS2R R8, SRZ ;  /* 0x0000000000087805 */ /* 0x000fe2000001ff00 */
[----:B------:R-:W-:Y:S06]  /*6750*/  @P1 BRA `(.L_x_1188) ;  /* 0x0000000000741947 */ /* 0x000fec0003800000 */
[----:B------:R-:W-:Y:S01]  /*6760*/  IMAD.MOV.U32 R8, RZ, RZ, R14 ;  /* 0x000000ffff087224 */ /* 0x000fe200078e000e */
[----:B------:R-:W-:Y:S01]  /*6770*/  ULDC UR4, c[0x0][0x3d4] ;  /* 0x0000f50000047ab9 */ /* 0x000fe20000000800 */
[----:B------:R-:W-:Y:S01]  /*6780*/  IMAD.MOV.U32 R9, RZ, RZ, R55 ;  /* 0x000000ffff097224 */ /* 0x000fe200078e0037 */
[----:B------:R-:W-:Y:S01]  /*6790*/  ULDC.64 UR6, c[0x0][0x3c8] ;  /* 0x0000f20000067ab9 */ /* 0x000fe20000000a00 */
[----:B------:R-:W-:Y:S01]  /*67a0*/  IMAD.MOV.U32 R13, RZ, RZ, R57 ;  /* 0x000000ffff0d7224 */ /* 0x000fe200078e0039 */
[----:B------:R-:W-:Y:S01]  /*67b0*/  ISETP.GE.AND P5, PT, R26, UR4, PT ;  /* 0x000000041a007c0c */ /* 0x000fe2000bfa6270 */
[----:B------:R-:W-:Y:S01]  /*67c0*/  IMAD.WIDE.U32 R8, R4, 0x60, R8 ;  /* 0x0000006004087825 */ /* 0x000fe200078e0008 */
[----:B------:R-:W-:Y:S02]  /*67d0*/  CS2R R38, SRZ ;  /* 0x0000000000267805 */ /* 0x000fe4000001ff00 */
[----:B------:R-:W-:Y:S02]  /*67e0*/  CS2R R32, SRZ ;  /* 0x0000000000207805 */ /* 0x000fe4000001ff00 */
[----:B------:R-:W-:Y:S01]  /*67f0*/  CS2R R20, SRZ ;  /* 0x0000000000147805 */ /* 0x000fe2000001ff00 */
[----:B------:R-:W-:Y:S01]  /*6800*/  IMAD.WIDE.U32 R12, R6, 0x60, R12 ;  /* 0x00000060060c7825 */ /* 0x000fe200078e000c */
[----:B------:R-:W-:-:S03]  /*6810*/  IADD3 R8, P3, R30, R8, RZ ;  /* 0x000000081e087210 */ /* 0x000fc60007f7e0ff */
[----:B------:R-:W-:Y:S01]  /*6820*/  VIADD R14, R26, 0x10 ;  /* 0x000000101a0e7836 */ /* 0x000fe20000000000 */
[----:B------:R-:W-:Y:S01]  /*6830*/  IADD3 R0, P4, R28, R12, RZ ;  /* 0x0000000c1c007210 */ /* 0x000fe20007f9e0ff */
[----:B------:R-:W-:Y:S02]  /*6840*/  IMAD R11, R5, 0x60, RZ ;  /* 0x00000060050b7824 */ /* 0x000fe400078e02ff */
[----:B------:R-:W-:Y:S01]  /*6850*/  IMAD R15, R7, 0x60, RZ ;  /* 0x00000060070f7824 */ /* 0x000fe200078e02ff */
[----:B------:R-:W-:Y:S01]  /*6860*/  ISETP.GE.AND P2, PT, R14, UR4, PT ;  /* 0x000000040e007c0c */ /* 0x000fe2000bf46270 */
[----:B------:R-:W-:Y:S01]  /*6870*/  ULDC.64 UR4, c[0x0][0x3e0] ;  /* 0x0000f80000047ab9 */ /* 0x000fe20000000a00 */
[----:B------:R-:W-:Y:S02]  /*6880*/  IADD3.X R9, R31, R11, R9, P3, !PT ;  /* 0x0000000b1f097210 */ /* 0x000fe40001ffe409 */
[----:B------:R-:W-:Y:S02]  /*6890*/  LEA R12, P3, R8, UR6, 0x1 ;  /* 0x00000006080c7c11 */ /* 0x000fe4000f8608ff */
[----:B------:R-:W-:-:S02]  /*68a0*/  IADD3.X R29, R29, R15, R13, P4, !PT ;  /* 0x0000000f1d1d7210 */ /* 0x000fc400027fe40d */
[----:B------:R-:W-:Y:S02]  /*68b0*/  LEA R14, P4, R0, UR4, 0x1 ;  /* 0x00000004000e7c11 */ /* 0x000fe4000f8808ff */
[----:B------:R-:W-:Y:S02]  /*68c0*/  LEA.HI.X R13, R8, UR7, R9, 0x1, P3 ;  /* 0x00000007080d7c11 */ /* 0x000fe400098f0c09 */
[----:B------:R-:W-:Y:S02]  /*68d0*/  CS2R R8, SRZ ;  /* 0x0000000000087805 */ /* 0x000fe4000001ff00 */
[----:B------:R-:W-:Y:S01]  /*68e0*/  LEA.HI.X R15, R0, UR5, R29, 0x1, P4 ;  /* 0x00000005000f7c11 */ /* 0x000fe2000a0f0c1d */
[----:B------:R0:W5:Y:S04]  /*68f0*/  @!P5 LDG.E.64 R38, desc[UR38][R12.64] ;  /* 0x000000260c26d981 */ /* 0x000168000c1e1b00 */
[----:B------:R0:W5:Y:S04]  /*6900*/  @!P2 LDG.E.64 R8, desc[UR38][R12.64+0x20] ;  /* 0x000020260c08a981 */ /* 0x000168000c1e1b00 */
[----:B------:R0:W5:Y:S04]  /*6910*/  @!P5 LDG.E.64 R32, desc[UR38][R14.64] ;  /* 0x000000260e20d981 */ /* 0x000168000c1e1b00 */
[----:B------:R0:W5:Y:S02]  /*6920*/  @!P2 LDG.E.64 R20, desc[UR38][R14.64+0x20] ;  /* 0x000020260e14a981 */ /* 0x000164000c1e1b00 */
.L_x_1188:
[----:B------:R-:W-:Y:S05]  /*6930*/  BSYNC B1 ;  /* 0x0000000000017941 */ /* 0x000fea0003800000 */
.L_x_1187:
[----:B------:R-:W2:Y:S01]  /*6940*/  LDL R23, [R1+0x34] ;  /* 0x0000340001177983 */ /* 0x000ea20000100800 */
[-C--:B------:R-:W-:Y:S01]  /*6950*/  IMAD.WIDE.U32 R50, R45, R4.reuse, R50 ;  /* 0x000000042d327225 */ /* 0x080fe200078e0032 */
[C---:B------:R-:W-:Y:S01]  /*6960*/  LOP3.LUT P2, RZ, R10.reuse, 0x4, RZ, 0xc0, !PT ;  /* 0x000000040aff7812 */ /* 0x040fe2000784c0ff */
[----:B------:R-:W-:Y:S01]  /*6970*/  ULDC.64 UR4, c[0x0][0x3c8] ;  /* 0x0000f20000047ab9 */ /* 0x000fe20000000a00 */
[----:B------:R-:W-:Y:S01]  /*6980*/  SHF.L.U32 R10, R10, 0x6, RZ ;  /* 0x000000060a0a7819 */ /* 0x000fe200000006ff */
[C---:B------:R-:W-:Y:S01]  /*6990*/  IMAD R4, R3.reuse, R4, RZ ;  /* 0x0000000403047224 */ /* 0x040fe200078e02ff */
[----:B------:R-:W-:Y:S01]  /*69a0*/  ULDC.64 UR6, c[0x0][0x3e0] ;  /* 0x0000f80000067ab9 */ /* 0x000fe20000000a00 */
[-C--:B------:R-:W-:Y:S01]  /*69b0*/  IMAD R0, R3, R6.reuse, RZ ;  /* 0x0000000603007224 */ /* 0x080fe200078e02ff */
[----:B------:R-:W-:Y:S01]  /*69c0*/  LOP3.LUT R11, R10, 0x1c0, RZ, 0xc0, !PT ;  /* 0x000001c00a0b7812 */ /* 0x000fe200078ec0ff */
[----:B------:R-:W-:-:S03]  /*69d0*/  IMAD.WIDE.U32 R48, R45, R6, R48 ;  /* 0x000000062d307225 */ /* 0x000fc600078e0030 */
[----:B------:R-:W-:Y:S01]  /*69e0*/  LOP3.LUT R46, R11, 0x18, R46, 0xf8, !PT ;  /* 0x000000180b2e7812 */ /* 0x000fe200078ef82e */
[C---:B------:R-:W-:Y:S01]  /*69f0*/  IMAD R5, R45.reuse, R5, R4 ;  /* 0x000000052d057224 */ /* 0x040fe200078e0204 */
[----:B------:R-:W-:Y:S01]  /*6a00*/  LEA R4, P3, R50, UR4, 0x1 ;  /* 0x0000000432047c11 */ /* 0x000fe2000f8608ff */
[----:B------:R-:W-:Y:S01]  /*6a10*/  IMAD R3, R45, R7, R0 ;  /* 0x000000072d037224 */ /* 0x000fe200078e0200 */
[----:B------:R-:W-:Y:S01]  /*6a20*/  LEA R0, P4, R48, UR6, 0x1 ;  /* 0x0000000630007c11 */ /* 0x000fe2000f8808ff */
[----:B------:R-:W-:Y:S01]  /*6a30*/  IMAD.IADD R5, R51, 0x1, R5 ;  /* 0x0000000133057824 */ /* 0x000fe200078e0205 */
[----:B------:R-:W-:Y:S01]  /*6a40*/  UMOV UR4, 0xffffffff ;  /* 0xffffffff00047882 */ /* 0x000fe20000000000 */
[----:B------:R-:W-:Y:S01]  /*6a50*/  IMAD.IADD R3, R49, 0x1, R3 ;  /* 0x0000000131037824 */ /* 0x000fe200078e0203 */
[----:B------:R-:W-:Y:S02]  /*6a60*/  SHF.R.U32.HI R11, RZ, 0x3, R11 ;  /* 0x00000003ff0b7819 */ /* 0x000fe4000001160b */
[----:B------:R-:W-:-:S02]  /*6a70*/  LEA.HI.X R5, R50, UR5, R5, 0x1, P3 ;  /* 0x0000000532057c11 */ /* 0x000fc400098f0c05 */
[----:B------:R-:W-:Y:S02]  /*6a80*/  LEA.HI.X R3, R48, UR7, R3, 0x1, P4 ;  /* 0x0000000730037c11 */ /* 0x000fe4000a0f0c03 */
[----:B------:R-:W-:Y:S02]  /*6a90*/  LOP3.LUT R46, R46, R11, RZ, 0x3c, !PT ;  /* 0x0000000b2e2e7212 */ /* 0x000fe400078e3cff */
[----:B--2---:R-:W-:Y:S01]  /*6aa0*/  LEA.HI R6, R23, R23, RZ, 0x1 ;  /* 0x0000001717067211 */ /* 0x004fe200078f08ff */
[----:B------:R-:W-:Y:S06]  /*6ab0*/  BRA.DIV UR4, `(.L_x_1189) ;  /* 0x0000017204c07947 */ /* 0x000fec000b800000 */
.L_x_1438:
[----:B------:R-:W-:-:S03]  /*6ac0*/  UMOV UR4, 0xffffffff ;  /* 0xffffffff00047882 */ /* 0x000fc60000000000 */
[----:B------:R-:W-:Y:S05]  /*6ad0*/  BRA.DIV UR4, `(.L_x_1190) ;  /* 0x0000017204e07947 */ /* 0x000fea000b800000 */
.L_x_1441:
[----:B------:R-:W-:-:S03]  /*6ae0*/  UMOV UR4, 0xffffffff ;  /* 0xffffffff00047882 */ /* 0x000fc60000000000 */
[----:B------:R-:W-:Y:S05]  /*6af0*/  BRA.DIV UR4, `(.L_x_1191) ;  /* 0x0000017604007947 */ /* 0x000fea000b800000 */
.L_x_1444:
[----:B------:R-:W-:-:S03]  /*6b00*/  UMOV UR4, 0xffffffff ;  /* 0xffffffff00047882 */ /* 0x000fc60000000000 */
[----:B------:R-:W-:Y:S05]  /*6b10*/  BRA.DIV UR4, `(.L_x_1192) ;  /* 0x0000017604207947 */ /* 0x000fea000b800000 */
.L_x_1447:
[----:B------:R-:W-:-:S03]  /*6b20*/  UMOV UR4, 0xffffffff ;  /* 0xffffffff00047882 */ /* 0x000fc60000000000 */
[----:B------:R-:W-:Y:S05]  /*6b30*/  BRA.DIV UR4, `(.L_x_1193) ;  /* 0x0000017604407947 */ /* 0x000fea000b800000 */
.L_x_1450:
[----:B------:R-:W-:Y:S01]  /*6b40*/  UMOV UR4, 0xffffffff ;  /* 0xffffffff00047882 */ /* 0x000fe20000000000 */
[----:B------:R-:W-:Y:S02]  /*6b50*/  LOP3.LUT R6, R6, 0xfffffffe, RZ, 0xc0, !PT ;  /* 0xfffffffe06067812 */ /* 0x000fe400078ec0ff */
[----:B------:R-:W-:Y:S05]  /*6b60*/  BRA.DIV UR4, `(.L_x_1194) ;  /* 0x00000176045c7947 */ /* 0x000fea000b800000 */
.L_x_1453:
[----:B------:R-:W-:Y:S01]  /*6b70*/  UMOV UR4, 0xffffffff ;  /* 0xffffffff00047882 */ /* 0x000fe20000000000 */
[----:B------:R-:W-:Y:S02]  /*6b80*/  IMAD.IADD R5, R23, 0x1, -R6 ;  /* 0x0000000117057824 */ /* 0x000fe400078e0a06 */
[----:B------:R-:W-:Y:S05]  /*6b90*/  BRA.DIV UR4, `(.L_x_1195) ;  /* 0x0000017604787947 */ /* 0x000fea000b800000 */
.L_x_1456:
[----:B------:R-:W-:Y:S01]  /*6ba0*/  UMOV UR4, 0xffffffff ;  /* 0xffffffff00047882 */ /* 0x000fe20000000000 */
[----:B------:R-:W-:Y:S02]  /*6bb0*/  SHF.L.U32 R5, R5, 0x1f, RZ ;  /* 0x0000001f05057819 */ /* 0x000fe400000006ff */
[----:B------:R-:W-:Y:S05]  /*6bc0*/  BRA.DIV UR4, `(.L_x_1196) ;  /* 0x0000017604947947 */ /* 0x000fea000b800000 */
.L_x_1459:
[----:B------:R-:W1:Y:S01]  /*6bd0*/  SYNCS.PHASECHK.TRANS64.TRYWAIT P3, [R2+URZ+0x16800], R5 ;  /* 0x01680005020075a7 */ /* 0x000e62000806017f */
[----:B------:R-:W-:Y:S01]  /*6be0*/  SHF.R.S32.HI R7, RZ, 0x1f, R54 ;  /* 0x0000001fff077819 */ /* 0x000fe20000011436 */
[----:B-----5:R-:W-:Y:S01]  /*6bf0*/  IMAD.MOV.U32 R3, RZ, RZ, R41 ;  /* 0x000000ffff037224 */ /* 0x020fe200078e0029 */
[----:B------:R-:W-:Y:S01]  /*6c00*/  BSSY B1, `(.L_x_1197) ;  /* 0x0000024000017945 */ /* 0x000fe20003800000 */
[----:B------:R-:W-:Y:S01]  /*6c10*/  IMAD.MOV.U32 R4, RZ, RZ, R34 ;  /* 0x000000ffff047224 */ /* 0x000fe200078e0022 */
[----:B------:R-:W-:Y:S01]  /*6c20*/  LEA.HI R7, R7, R54, RZ, 0x5 ;  /* 0x0000003607077211 */ /* 0x000fe200078f28ff */
[----:B------:R-:W-:Y:S02]  /*6c30*/  IMAD.MOV.U32 R6, RZ, RZ, R35 ;  /* 0x000000ffff067224 */ /* 0x000fe400078e0023 */
[----:B------:R-:W-:Y:S01]  /*6c40*/  IMAD.MOV.U32 R0, RZ, RZ, R40 ;  /* 0x000000ffff007224 */ /* 0x000fe200078e0028 */
[----:B------:R-:W-:Y:S01]  /*6c50*/  SHF.R.S32.HI R7, RZ, 0x5, R7 ;  /* 0x00000005ff077819 */ /* 0x000fe20000011407 */
[----:B------:R-:W-:Y:S01]  /*6c60*/  IMAD.MOV.U32 R10, RZ, RZ, R33 ;  /* 0x000000ffff0a7224 */ /* 0x000fe200078e0021 */
[----:B------:R-:W-:Y:S01]  /*6c70*/  PRMT R47, R3, 0x5410, R4 ;  /* 0x00005410032f7816 */ /* 0x000fe20000000004 */
[----:B------:R-:W-:Y:S01]  /*6c80*/  IMAD.MOV.U32 R4, RZ, RZ, R43 ;  /* 0x000000ffff047224 */ /* 0x000fe200078e002b */
[----:B------:R-:W-:Y:S01]  /*6c90*/  PRMT R48, R6, 0x7610, R48 ;  /* 0x0000761006307816 */ /* 0x000fe20000000030 */
[----:B------:R-:W-:Y:S01]  /*6ca0*/  IMAD R3, R7, 0x200, R46 ;  /* 0x0000020007037824 */ /* 0x000fe200078e022e */
[----:B------:R-:W-:Y:S01]  /*6cb0*/  PRMT R29, R0, 0x7610, R29 ;  /* 0x00007610001d7816 */ /* 0x000fe2000000001d */
[----:B------:R-:W-:Y:S01]  /*6cc0*/  IMAD.MOV.U32 R6, RZ, RZ, R36 ;  /* 0x000000ffff067224 */ /* 0x000fe200078e0024 */
[----:B------:R-:W-:Y:S01]  /*6cd0*/  PRMT R48, R48, 0x5410, R4 ;  /* 0x0000541030307816 */ /* 0x000fe20000000004 */
[----:B------:R-:W-:Y:S01]  /*6ce0*/  IMAD R3, R3, 0x2, R2 ;  /* 0x0000000203037824 */ /* 0x000fe200078e0202 */
[----:B0-----:R-:W-:Y:S01]  /*6cf0*/  PRMT R12, R12, 0x5410, R10 ;  /* 0x000054100c0c7816 */ /* 0x001fe2000000000a */
[----:B------:R-:W-:Y:S01]  /*6d00*/  IMAD.MOV.U32 R0, RZ, RZ, R42 ;  /* 0x000000ffff007224 */ /* 0x000fe200078e002a */
[----:B------:R-:W-:Y:S01]  /*6d10*/  PRMT R49, R6, 0x7610, R49 ;  /* 0x0000761006317816 */ /* 0x000fe20000000031 */
[----:B------:R-:W-:-:S02]  /*6d20*/  IMAD.MOV.U32 R6, RZ, RZ, R37 ;  /* 0x000000ffff067224 */ /* 0x000fc400078e0025 */
[----:B------:R-:W-:Y:S01]  /*6d30*/  VIADD R4, R3, 0x8400 ;  /* 0x0000840003047836 */ /* 0x000fe20000000000 */
[----:B------:R-:W-:Y:S01]  /*6d40*/  PRMT R28, R0, 0x7610, R28 ;  /* 0x00007610001c7816 */ /* 0x000fe2000000001c */
[----:B------:R-:W-:Y:S01]  /*6d50*/  IMAD.MOV.U32 R7, RZ, RZ, R32 ;  /* 0x000000ffff077224 */ /* 0x000fe200078e0020 */
[----:B------:R-:W-:Y:S01]  /*6d60*/  PRMT R49, R49, 0x5410, R6 ;  /* 0x0000541031317816 */ /* 0x000fe20000000006 */
[----:B------:R-:W-:Y:S01]  /*6d70*/  VIADD R0, R3, 0x8440 ;  /* 0x0000844003007836 */ /* 0x000fe20000000000 */
[----:B------:R-:W-:Y:S01]  /*6d80*/  @P2 IADD3 R0, R4, -0x40, RZ ;  /* 0xffffffc004002810 */ /* 0x000fe20007ffe0ff */
[----:B------:R-:W-:Y:S01]  /*6d90*/  IMAD.MOV.U32 R4, RZ, RZ, R20 ;  /* 0x000000ffff047224 */ /* 0x000fe200078e0014 */
[----:B------:R-:W-:Y:S01]  /*6da0*/  PRMT R50, R7, 0x7610, R50 ;  /* 0x0000761007327816 */ /* 0x000fe20000000032 */
[----:B------:R-:W-:Y:S02]  /*6db0*/  IMAD.MOV.U32 R6, RZ, RZ, R21 ;  /* 0x000000ffff067224 */ /* 0x000fe400078e0015 */
[----:B------:R-:W-:-:S02]  /*6dc0*/  IMAD.MOV.U32 R7, RZ, RZ, R38 ;  /* 0x000000ffff077224 */ /* 0x000fc400078e0026 */
[----:B------:R-:W-:Y:S01]  /*6dd0*/  IMAD.MOV.U32 R11, RZ, RZ, R39 ;  /* 0x000000ffff0b7224 */ /* 0x000fe200078e0027 */
[----:B------:R-:W-:Y:S01]  /*6de0*/  PRMT R10, R4, 0x5410, R6 ;  /* 0x00005410040a7816 */ /* 0x000fe20000000006 */
[----:B------:R-:W-:Y:S01]  /*6df0*/  IMAD.MOV.U32 R4, RZ, RZ, R8 ;  /* 0x000000ffff047224 */ /* 0x000fe200078e0008 */
[----:B------:R-:W-:Y:S01]  /*6e00*/  PRMT R50, R50, 0x5410, R7 ;  /* 0x0000541032327816 */ /* 0x000fe20000000007 */
[----:B------:R-:W-:Y:S01]  /*6e10*/  IMAD.MOV.U32 R6, RZ, RZ, R9 ;  /* 0x000000ffff067224 */ /* 0x000fe200078e0009 */
[----:B------:R-:W-:Y:S01]  /*6e20*/  PRMT R12, R11, 0x7610, R12 ;  /* 0x000076100b0c7816 */ /* 0x000fe2000000000c */
[----:B-1----:R-:W-:Y:S06]  /*6e30*/  @!P3 BRA `(.L_x_1198) ;  /* 0x000001740020b947 */ /* 0x002fec0003800000 */
.L_x_1460:
[----:B------:R-:W-:Y:S05]  /*6e40*/  BSYNC B1 ;  /* 0x0000000000017941 */ /* 0x000fea0003800000 */
.L_x_1197:
[----:B------:R-:W-:Y:S01]  /*6e50*/  BSSY B1, `(.L_x_1199) ;  /* 0x000005f000017945 */ /* 0x000fe20003800000 */
[----:B------:R-:W-:-:S03]  /*6e60*/  PRMT R11, R4, 0x5410, R6 ;  /* 0x00005410040b7816 */ /* 0x000fc60000000006 */
[----:B------:R-:W-:Y:S05]  /*6e70*/  @P0 BRA `(.L_x_1200) ;  /* 0x0000000400700947 */ /* 0x000fea0003800000 */
[----:B0-----:R-:W0:Y:S01]  /*6e80*/  LDC R5, c[0x0][0x3d4] ;  /* 0x0000f500ff057b82 */ /* 0x001e220000000800 */
[C---:B------:R-:W-:Y:S01]  /*6e90*/  VIADD R4, R26.reuse, 0x10 ;  /* 0x000000101a047836 */ /* 0x040fe20000000000 */
[----:B------:R-:W-:Y:S01]  /*6ea0*/  BSSY B2, `(.L_x_1201) ;  /* 0x000002e000027945 */ /* 0x000fe20003800000 */
[----:B0-----:R-:W-:-:S03]  /*6eb0*/  ISETP.GE.AND P0, PT, R26, R5, PT ;  /* 0x000000051a00720c */ /* 0x001fc60003f06270 */
[----:B------:R-:W-:-:S10]  /*6ec0*/  ISETP.GE.AND P2, PT, R4, R5, PT ;  /* 0x000000050400720c */ /* 0x000fd40003f46270 */
[----:B------:R-:W-:Y:S05]  /*6ed0*/  @P0 BRA `(.L_x_1202) ;  /* 0x0000000000a80947 */ /* 0x000fea0003800000 */
[----:B------:R-:W0:Y:S01]  /*6ee0*/  LDS.128 R4, [R3+0x8400] ;  /* 0x0084000003047984 */ /* 0x000e220000000c00 */
[--C-:B------:R-:W-:Y:S01]  /*6ef0*/  SHF.R.U64 R31, R40, 0x10, R41.reuse ;  /* 0x00000010281f7819 */ /* 0x100fe20000001229 */
[----:B------:R-:W-:Y:S01]  /*6f00*/  HADD2.F32 R29, -RZ, R29.H0_H0 ;  /* 0x2000001dff1d7230 */ /* 0x000fe20000004100 */
[----:B------:R-:W-:Y:S01]  /*6f10*/  SHF.R.U32.HI R40, RZ, 0x10, R41 ;  /* 0x00000010ff287819 */ /* 0x000fe20000011629 */
[----:B------:R-:W-:Y:S01]  /*6f20*/  HADD2.F32 R28, -RZ, R28.H0_H0 ;  /* 0x2000001cff1c7230 */ /* 0x000fe20000004100 */
[--C-:B------:R-:W-:Y:S02]  /*6f30*/  SHF.R.U32.HI R30, RZ, 0x10, R43.reuse ;  /* 0x00000010ff1e7819 */ /* 0x100fe4000001162b */
[----:B------:R-:W-:Y:S01]  /*6f40*/  SHF.R.U64 R45, R42, 0x10, R43 ;  /* 0x000000102a2d7819 */ /* 0x000fe2000000122b */
[----:B------:R-:W-:Y:S02]  /*6f50*/  HADD2.F32 R40, -RZ, R40.H0_H0 ;  /* 0x20000028ff287230 */ /* 0x000fe40000004100 */
[----:B------:R-:W-:-:S02]  /*6f60*/  HADD2.F32 R30, -RZ, R30.H0_H0 ;  /* 0x2000001eff1e7230 */ /* 0x000fc40000004100 */
[--C-:B0-----:R-:W-:Y:S02]  /*6f70*/  HADD2.F32 R15, -RZ, R7.reuse.H0_H0 ;  /* 0x20000007ff0f7230 */ /* 0x101fe40000004100 */
[----:B------:R-:W-:Y:S02]  /*6f80*/  HADD2.F32 R23, -RZ, R7.H1_H1 ;  /* 0x30000007ff177230 */ /* 0x000fe40000004100 */
[--C-:B------:R-:W-:Y:S02]  /*6f90*/  HADD2.F32 R7, -RZ, R4.reuse.H0_H0 ;  /* 0x20000004ff077230 */ /* 0x100fe40000004100 */
[----:B------:R-:W-:Y:S02]  /*6fa0*/  HADD2.F32 R4, -RZ, R4.H1_H1 ;  /* 0x30000004ff047230 */ /* 0x000fe40000004100 */
[C---:B------:R-:W-:Y:S01]  /*6fb0*/  FMUL.FTZ R46, R23.reuse, R40 ;  /* 0x00000028172e7220 */ /* 0x040fe20000410000 */
[----:B------:R-:W-:Y:S01]  /*6fc0*/  FMUL.FTZ R23, R23, R30 ;  /* 0x0000001e17177220 */ /* 0x000fe20000410000 */
[----:B------:R-:W-:-:S02]  /*6fd0*/  HADD2.F32 R13, -RZ, R6.H0_H0 ;  /* 0x20000006ff0d7230 */ /* 0x000fc40000004100 */
[CC--:B------:R-:W-:Y:S01]  /*6fe0*/  FMUL.FTZ R42, R4.reuse, R29.reuse ;  /* 0x0000001d042a7220 */ /* 0x0c0fe20000410000 */
[C---:B------:R-:W-:Y:S01]  /*6ff0*/  FFMA.FTZ R46, R15.reuse, R30, -R46 ;  /* 0x0000001e0f2e7223 */ /* 0x040fe2000001082e */
[----:B------:R-:W-:Y:S02]  /*7000*/  HADD2.F32 R14, -RZ, R6.H1_H1 ;  /* 0x30000006ff0e7230 */ /* 0x000fe40000004100 */
[----:B------:R-:W-:Y:S01]  /*7010*/  FFMA.FTZ R41, R15, R40, R23 ;  /* 0x000000280f297223 */ /* 0x000fe20000010017 */
[-C--:B------:R-:W-:Y:S01]  /*7020*/  FMUL.FTZ R30, R4, R28.reuse ;  /* 0x0000001c041e7220 */ /* 0x080fe20000410000 */
[C---:B------:R-:W-:Y:S01]  /*7030*/  FFMA.FTZ R42, R7.reuse, R28, -R42 ;  /* 0x0000001c072a7223 */ /* 0x040fe2000001082a */
[----:B------:R-:W-:Y:S02]  /*7040*/  HADD2.F32 R6, -RZ, R5.H0_H0 ;  /* 0x20000005ff067230 */ /* 0x000fe40000004100 */
[----:B------:R-:W-:Y:S02]  /*7050*/  HADD2.F32 R28, -RZ, R47.H0_H0 ;  /* 0x2000002fff1c7230 */ /* 0x000fe40000004100 */
[----:B------:R-:W-:Y:S01]  /*7060*/  FFMA.FTZ R29, R7, R29, R30 ;  /* 0x0000001d071d7223 */ /* 0x000fe2000001001e */
[----:B------:R-:W-:-:S02]  /*7070*/  HADD2.F32 R15, -RZ, R48.H1_H1 ;  /* 0x30000030ff0f7230 */ /* 0x000fc40000004100 */
[----:B------:R-:W-:Y:S02]  /*7080*/  HADD2.F32 R5, -RZ, R5.H1_H1 ;  /* 0x30000005ff057230 */ /* 0x000fe40000004100 */
[CC--:B------:R-:W-:Y:S01]  /*7090*/  FMUL.FTZ R30, R14.reuse, R28.reuse ;  /* 0x0000001c0e1e7220 */ /* 0x0c0fe20000410000 */
[----:B------:R-:W-:Y:S02]  /*70a0*/  HADD2.F32 R23, -RZ, R31.H0_H0 ;  /* 0x2000001fff177230 */ /* 0x000fe40000004100 */
[-C--:B------:R-:W-:Y:S01]  /*70b0*/  FMUL.FTZ R31, R14, R15.reuse ;  /* 0x0000000f0e1f7220 */ /* 0x080fe20000410000 */
[----:B------:R-:W-:Y:S02]  /*70c0*/  HADD2.F32 R4, -RZ, R45.H0_H0 ;  /* 0x2000002dff047230 */ /* 0x000fe40000004100 */
[----:B------:R-:W-:Y:S01]  /*70d0*/  FFMA.FTZ R30, R13, R15, -R30 ;  /* 0x0000000f0d1e7223 */ /* 0x000fe2000001081e */
[----:B------:R-:W-:Y:S01]  /*70e0*/  FMUL.FTZ R7, R5, R23 ;  /* 0x0000001705077220 */ /* 0x000fe20000410000 */
[----:B------:R-:W-:Y:S01]  /*70f0*/  FFMA.FTZ R31, R13, R28, R31 ;  /* 0x0000001c0d1f7223 */ /* 0x000fe2000001001f */
[----:B------:R-:W-:-:S02]  /*7100*/  FMUL.FTZ R14, R5, R4 ;  /* 0x00000004050e7220 */ /* 0x000fc40000410000 */
[C---:B------:R-:W-:Y:S01]  /*7110*/  FFMA.FTZ R5, R6.reuse, R4, -R7 ;  /* 0x0000000406057223 */ /* 0x040fe20000010807 */
[----:B------:R-:W-:Y:S01]  /*7120*/  F2FP.F16.F32.PACK_AB R7, R41, R46 ;  /* 0x0000002e2907723e */ /* 0x000fe200000000ff */
[----:B------:R-:W-:Y:S01]  /*7130*/  FFMA.FTZ R14, R6, R23, R14 ;  /* 0x00000017060e7223 */ /* 0x000fe2000001000e */
[----:B------:R-:W-:Y:S02]  /*7140*/  F2FP.F16.F32.PACK_AB R6, R31, R30 ;  /* 0x0000001e1f06723e */ /* 0x000fe400000000ff */
[----:B------:R-:W-:Y:S02]  /*7150*/  F2FP.F16.F32.PACK_AB R4, R29, R42 ;  /* 0x0000002a1d04723e */ /* 0x000fe400000000ff */
[----:B------:R-:W-:-:S05]  /*7160*/  F2FP.F16.F32.PACK_AB R5, R14, R5 ;  /* 0x000000050e05723e */ /* 0x000fca00000000ff */
[----:B------:R0:W-:Y:S02]  /*7170*/  STS.128 [R3+0x8400], R4 ;  /* 0x0084000403007388 */ /* 0x0001e40000000c00 */
.L_x_1202:
[----:B------:R-:W-:Y:S05]  /*7180*/  BSYNC B2 ;  /* 0x0000000000027941 */ /* 0x000fea0003800000 */
.L_x_1201:
[----:B------:R-:W-:Y:S05]  /*7190*/  @P2 BRA `(.L_x_1200) ;  /* 0x0000000000a82947 */ /* 0x000fea0003800000 */
[----:B0-----:R-:W0:Y:S01]  /*71a0*/  LDS.128 R4, [R0] ;  /* 0x0000000000047984 */ /* 0x001e220000000c00 */
[--C-:B------:R-:W-:Y:S01]  /*71b0*/  SHF.R.U64 R31, R34, 0x10, R35.reuse ;  /* 0x00000010221f7819 */ /* 0x100fe20000001223 */
[----:B------:R-:W-:Y:S01]  /*71c0*/  HADD2.F32 R29, -RZ, R47.H1_H1 ;  /* 0x3000002fff1d7230 */ /* 0x000fe20000004100 */
        /* <DEDUP_REMOVED lines=38> */
[----:B------:R1:W-:Y:S02]  /*7430*/  STS.128 [R0], R4 ;  /* 0x0000000400007388 */ /* 0x0003e40000000c00 */
.L_x_1200:
[----:B------:R-:W-:Y:S05]  /*7440*/  BSYNC B1 ;  /* 0x0000000000017941 */ /* 0x000fea0003800000 */
.L_x_1199:
[----:B------:R-:W-:Y:S05]  /*7450*/  @P1 BRA `(.L_x_1203) ;  /* 0x0000001800741947 */ /* 0x000fea0003800000 */
[----:B01----:R-:W0:Y:S01]  /*7460*/  LDC R5, c[0x0][0x3d4] ;  /* 0x0000f500ff057b82 */ /* 0x003e220000000800 */
[C---:B------:R-:W-:Y:S01]  /*7470*/  VIADD R4, R26.reuse, 0x10 ;  /* 0x000000101a047836 */ /* 0x040fe20000000000 */
[----:B------:R-:W-:Y:S01]  /*7480*/  BSSY B1, `(.L_x_1204) ;  /* 0x000002e000017945 */ /* 0x000fe20003800000 */
[----:B0-----:R-:W-:-:S03]  /*7490*/  ISETP.GE.AND P0, PT, R26, R5, PT ;  /* 0x000000051a00720c */ /* 0x001fc60003f06270 */
[----:B------:R-:W-:-:S10]  /*74a0*/  ISETP.GE.AND P1, PT, R4, R5, PT ;  /* 0x000000050400720c */ /* 0x000fd40003f26270 */
[----:B------:R-:W-:Y:S05]  /*74b0*/  @P0 BRA `(.L_x_1205) ;  /* 0x0000000000a80947 */ /* 0x000fea0003800000 */
[----:B------:R-:W0:Y:S01]  /*74c0*/  LDS.128 R4, [R3+0xb400] ;  /* 0x00b4000003047984 */ /* 0x000e220000000c00 */
[----:B------:R-:W-:Y:S01]  /*74d0*/  SHF.R.U32.HI R30, RZ, 0x10, R33 ;  /* 0x00000010ff1e7819 */ /* 0x000fe20000011621 */
[--C-:B------:R-:W-:Y:S01]  /*74e0*/  HADD2.F32 R26, -RZ, R50.reuse.H1_H1 ;  /* 0x30000032ff1a7230 */ /* 0x100fe20000004100 */
[--C-:B------:R-:W-:Y:S01]  /*74f0*/  SHF.R.U32.HI R28, RZ, 0x10, R39.reuse ;  /* 0x00000010ff1c7819 */ /* 0x100fe20000011627 */
[----:B------:R-:W-:Y:S01]  /*7500*/  HADD2.F32 R27, -RZ, R50.H0_H0 ;  /* 0x20000032ff1b7230 */ /* 0x000fe20000004100 */
[----:B------:R-:W-:Y:S01]  /*7510*/  SHF.R.U64 R35, R38, 0x10, R39 ;  /* 0x0000001026237819 */ /* 0x000fe20000001227 */
[----:B------:R-:W-:Y:S01]  /*7520*/  HADD2.F32 R30, -RZ, R30.H0_H0 ;  /* 0x2000001eff1e7230 */ /* 0x000fe20000004100 */
[----:B------:R-:W-:Y:S01]  /*7530*/  SHF.R.U64 R31, R32, 0x10, R33 ;  /* 0x00000010201f7819 */ /* 0x000fe20000001221 */
[----:B------:R-:W-:Y:S02]  /*7540*/  HADD2.F32 R28, -RZ, R28.H0_H0 ;  /* 0x2000001cff1c7230 */ /* 0x000fe40000004100 */
[----:B0-----:R-:W-:-:S02]  /*7550*/  HADD2.F32 R23, -RZ, R7.H1_H1 ;  /* 0x30000007ff177230 */ /* 0x001fc40000004100 */
[----:B------:R-:W-:Y:S02]  /*7560*/  HADD2.F32 R15, -RZ, R7.H0_H0 ;  /* 0x20000007ff0f7230 */ /* 0x000fe40000004100 */
[--C-:B------:R-:W-:Y:S02]  /*7570*/  HADD2.F32 R7, -RZ, R4.reuse.H0_H0 ;  /* 0x20000004ff077230 */ /* 0x100fe40000004100 */
[C---:B------:R-:W-:Y:S01]  /*7580*/  FMUL.FTZ R34, R23.reuse, R30 ;  /* 0x0000001e17227220 */ /* 0x040fe20000410000 */
[----:B------:R-:W-:Y:S01]  /*7590*/  FMUL.FTZ R23, R23, R28 ;  /* 0x0000001c17177220 */ /* 0x000fe20000410000 */
[----:B------:R-:W-:Y:S02]  /*75a0*/  HADD2.F32 R4, -RZ, R4.H1_H1 ;  /* 0x30000004ff047230 */ /* 0x000fe40000004100 */
[--C-:B------:R-:W-:Y:S02]  /*75b0*/  HADD2.F32 R13, -RZ, R6.reuse.H0_H0 ;  /* 0x20000006ff0d7230 */ /* 0x100fe40000004100 */
[----:B------:R-:W-:Y:S01]  /*75c0*/  FFMA.FTZ R29, R15, R30, R23 ;  /* 0x0000001e0f1d7223 */ /* 0x000fe20000010017 */
[----:B------:R-:W-:-:S02]  /*75d0*/  HADD2.F32 R14, -RZ, R6.H1_H1 ;  /* 0x30000006ff0e7230 */ /* 0x000fc40000004100 */
[----:B------:R-:W-:Y:S01]  /*75e0*/  FFMA.FTZ R34, R15, R28, -R34 ;  /* 0x0000001c0f227223 */ /* 0x000fe20000010822 */
[--C-:B------:R-:W-:Y:S02]  /*75f0*/  HADD2.F32 R23, -RZ, R12.reuse.H1_H1 ;  /* 0x3000000cff177230 */ /* 0x100fe40000004100 */
[C---:B------:R-:W-:Y:S01]  /*7600*/  FMUL.FTZ R32, R4.reuse, R27 ;  /* 0x0000001b04207220 */ /* 0x040fe20000410000 */
[--C-:B------:R-:W-:Y:S02]  /*7610*/  HADD2.F32 R6, -RZ, R5.reuse.H0_H0 ;  /* 0x20000005ff067230 */ /* 0x100fe40000004100 */
[-C--:B------:R-:W-:Y:S01]  /*7620*/  FMUL.FTZ R28, R4, R26.reuse ;  /* 0x0000001a041c7220 */ /* 0x080fe20000410000 */
[----:B------:R-:W-:Y:S02]  /*7630*/  HADD2.F32 R12, -RZ, R12.H0_H0 ;  /* 0x2000000cff0c7230 */ /* 0x000fe40000004100 */
[----:B------:R-:W-:Y:S01]  /*7640*/  FFMA.FTZ R32, R7, R26, -R32 ;  /* 0x0000001a07207223 */ /* 0x000fe20000010820 */
[----:B------:R-:W-:-:S02]  /*7650*/  HADD2.F32 R5, -RZ, R5.H1_H1 ;  /* 0x30000005ff057230 */ /* 0x000fc40000004100 */
[----:B------:R-:W-:Y:S01]  /*7660*/  FFMA.FTZ R27, R7, R27, R28 ;  /* 0x0000001b071b7223 */ /* 0x000fe2000001001c */
[----:B------:R-:W-:Y:S02]  /*7670*/  HADD2.F32 R15, -RZ, R31.H0_H0 ;  /* 0x2000001fff0f7230 */ /* 0x000fe40000004100 */
[C---:B------:R-:W-:Y:S01]  /*7680*/  FMUL.FTZ R26, R14.reuse, R23 ;  /* 0x000000170e1a7220 */ /* 0x040fe20000410000 */
[----:B------:R-:W-:Y:S02]  /*7690*/  HADD2.F32 R4, -RZ, R35.H0_H0 ;  /* 0x20000023ff047230 */ /* 0x000fe40000004100 */
[-C--:B------:R-:W-:Y:S01]  /*76a0*/  FMUL.FTZ R28, R14, R12.reuse ;  /* 0x0000000c0e1c7220 */ /* 0x080fe20000410000 */
[----:B------:R-:W-:Y:S01]  /*76b0*/  FMUL.FTZ R7, R5, R15 ;  /* 0x0000000f05077220 */ /* 0x000fe20000410000 */
[----:B------:R-:W-:Y:S01]  /*76c0*/  FFMA.FTZ R26, R13, R12, -R26 ;  /* 0x0000000c0d1a7223 */ /* 0x000fe2000001081a */
[-C--:B------:R-:W-:Y:S01]  /*76d0*/  FMUL.FTZ R14, R5, R4.reuse ;  /* 0x00000004050e7220 */ /* 0x080fe20000410000 */
[----:B------:R-:W-:Y:S01]  /*76e0*/  FFMA.FTZ R13, R13, R23, R28 ;  /* 0x000000170d0d7223 */ /* 0x000fe2000001001c */
[C---:B------:R-:W-:Y:S01]  /*76f0*/  FFMA.FTZ R5, R6.reuse, R4, -R7 ;  /* 0x0000000406057223 */ /* 0x040fe20000010807 */
[----:B------:R-:W-:Y:S01]  /*7700*/  F2FP.F16.F32.PACK_AB R7, R29, R34 ;  /* 0x000000221d07723e */ /* 0x000fe200000000ff */
[----:B------:R-:W-:Y:S01]  /*7710*/  FFMA.FTZ R14, R6, R15, R14 ;  /* 0x0000000f060e7223 */ /* 0x000fe2000001000e */
[----:B------:R-:W-:-:S02]  /*7720*/  F2FP.F16.F32.PACK_AB R4, R27, R32 ;  /* 0x000000201b04723e */ /* 0x000fc400000000ff */
[----:B------:R-:W-:Y:S02]  /*7730*/  F2FP.F16.F32.PACK_AB R6, R13, R26 ;  /* 0x0000001a0d06723e */ /* 0x000fe400000000ff */
[----:B------:R-:W-:-:S05]  /*7740*/  F2FP.F16.F32.PACK_AB R5, R14, R5 ;  /* 0x000000050e05723e */ /* 0x000fca00000000ff */
[----:B------:R0:W-:Y:S02]  /*7750*/  STS.128 [R3+0xb400], R4 ;  /* 0x00b4000403007388 */ /* 0x0001e40000000c00 */
.L_x_1205:
[----:B------:R-:W-:Y:S05]  /*7760*/  BSYNC B1 ;  /* 0x0000000000017941 */ /* 0x000fea0003800000 */
.L_x_1204:
[----:B------:R-:W-:Y:S05]  /*7770*/  @P1 BRA `(.L_x_1203) ;  /* 0x0000001400ac1947 */ /* 0x000fea0003800000 */
[----:B0-----:R-:W0:Y:S01]  /*7780*/  LDS.128 R4, [R0+0x3000] ;  /* 0x0030000000047984 */ /* 0x001e220000000c00 */
[--C-:B------:R-:W-:Y:S01]  /*7790*/  SHF.R.U64 R23, R20, 0x10, R21.reuse ;  /* 0x0000001014177819 */ /* 0x100fe20000001215 */
[--C-:B------:R-:W-:Y:S01]  /*77a0*/  HADD2.F32 R15, -RZ, R10.reuse.H0_H0 ;  /* 0x2000000aff0f7230 */ /* 0x100fe20000004100 */
[----:B------:R-:W-:Y:S01]  /*77b0*/  SHF.R.U32.HI R20, RZ, 0x10, R21 ;  /* 0x00000010ff147819 */ /* 0x000fe20000011615 */
[----:B------:R-:W-:Y:S01]  /*77c0*/  HADD2.F32 R13, -RZ, R11.H0_H0 ;  /* 0x2000000bff0d7230 */ /* 0x000fe20000004100 */
[--C-:B------:R-:W-:Y:S01]  /*77d0*/  SHF.R.U32.HI R14, RZ, 0x10, R9.reuse ;  /* 0x00000010ff0e7819 */ /* 0x100fe20000011609 */
[----:B------:R-:W-:Y:S01]  /*77e0*/  HADD2.F32 R10, -RZ, R10.H1_H1 ;  /* 0x3000000aff0a7230 */ /* 0x000fe20000004100 */
[----:B------:R-:W-:Y:S01]  /*77f0*/  SHF.R.U64 R27, R8, 0x10, R9 ;  /* 0x00000010081b7819 */ /* 0x000fe20000001209 */
[----:B------:R-:W-:Y:S02]  /*7800*/  HADD2.F32 R20, -RZ, R20.H0_H0 ;  /* 0x20000014ff147230 */ /* 0x000fe40000004100 */
[----:B------:R-:W-:-:S02]  /*7810*/  HADD2.F32 R14, -RZ, R14.H0_H0 ;  /* 0x2000000eff0e7230 */ /* 0x000fc40000004100 */
[----:B------:R-:W-:Y:S02]  /*7820*/  HADD2.F32 R11, -RZ, R11.H1_H1 ;  /* 0x3000000bff0b7230 */ /* 0x000fe40000004100 */
[--C-:B0-----:R-:W-:Y:S02]  /*7830*/  HADD2.F32 R12, -RZ, R7.reuse.H1_H1 ;  /* 0x30000007ff0c7230 */ /* 0x101fe40000004100 */
[--C-:B------:R-:W-:Y:S02]  /*7840*/  HADD2.F32 R3, -RZ, R4.reuse.H0_H0 ;  /* 0x20000004ff037230 */ /* 0x100fe40000004100 */
[----:B------:R-:W-:Y:S02]  /*7850*/  HADD2.F32 R9, -RZ, R7.H0_H0 ;  /* 0x20000007ff097230 */ /* 0x000fe40000004100 */
[C---:B------:R-:W-:Y:S01]  /*7860*/  FMUL.FTZ R26, R12.reuse, R20 ;  /* 0x000000140c1a7220 */ /* 0x040fe20000410000 */
[----:B------:R-:W-:Y:S02]  /*7870*/  HADD2.F32 R4, -RZ, R4.H1_H1 ;  /* 0x30000004ff047230 */ /* 0x000fe40000004100 */
[----:B------:R-:W-:Y:S01]  /*7880*/  FMUL.FTZ R21, R12, R14 ;  /* 0x0000000e0c157220 */ /* 0x000fe20000410000 */
[----:B------:R-:W-:-:S02]  /*7890*/  HADD2.F32 R7, -RZ, R6.H0_H0 ;  /* 0x20000006ff077230 */ /* 0x000fc40000004100 */
[C---:B------:R-:W-:Y:S01]  /*78a0*/  FFMA.FTZ R26, R9.reuse, R14, -R26 ;  /* 0x0000000e091a7223 */ /* 0x040fe2000001081a */
[----:B------:R-:W-:Y:S02]  /*78b0*/  HADD2.F32 R8, -RZ, R6.H1_H1 ;  /* 0x30000006ff087230 */ /* 0x000fe40000004100 */
[C---:B------:R-:W-:Y:S01]  /*78c0*/  FMUL.FTZ R12, R4.reuse, R15 ;  /* 0x0000000f040c7220 */ /* 0x040fe20000410000 */
[--C-:B------:R-:W-:Y:S02]  /*78d0*/  HADD2.F32 R6, -RZ, R5.reuse.H0_H0 ;  /* 0x20000005ff067230 */ /* 0x100fe40000004100 */
[----:B------:R-:W-:Y:S01]  /*78e0*/  FFMA.FTZ R21, R9, R20, R21 ;  /* 0x0000001409157223 */ /* 0x000fe20000010015 */
[-C--:B------:R-:W-:Y:S01]  /*78f0*/  FMUL.FTZ R14, R4, R13.reuse ;  /* 0x0000000d040e7220 */ /* 0x080fe20000410000 */
[----:B------:R-:W-:Y:S02]  /*7900*/  HADD2.F32 R5, -RZ, R5.H1_H1 ;  /* 0x30000005ff057230 */ /* 0x000fe40000004100 */
[----:B------:R-:W-:Y:S01]  /*7910*/  FFMA.FTZ R12, R3, R13, -R12 ;  /* 0x0000000d030c7223 */ /* 0x000fe2000001080c */
[----:B------:R-:W-:-:S02]  /*7920*/  HADD2.F32 R9, -RZ, R23.H0_H0 ;  /* 0x20000017ff097230 */ /* 0x000fc40000004100 */
[----:B------:R-:W-:Y:S01]  /*7930*/  FFMA.FTZ R3, R3, R15, R14 ;  /* 0x0000000f03037223 */ /* 0x000fe2000001000e */
[----:B------:R-:W-:Y:S02]  /*7940*/  HADD2.F32 R4, -RZ, R27.H0_H0 ;  /* 0x2000001bff047230 */ /* 0x000fe40000004100 */
[C---:B------:R-:W-:Y:S01]  /*7950*/  FMUL.FTZ R14, R8.reuse, R10 ;  /* 0x0000000a080e7220 */ /* 0x040fe20000410000 */
[----:B------:R-:W-:Y:S01]  /*7960*/  FMUL.FTZ R15, R8, R11 ;  /* 0x0000000b080f7220 */ /* 0x000fe20000410000 */
[C---:B------:R-:W-:Y:S01]  /*7970*/  FMUL.FTZ R13, R5.reuse, R9 ;  /* 0x00000009050d7220 */ /* 0x040fe20000410000 */
[----:B------:R-:W-:Y:S01]  /*7980*/  FMUL.FTZ R8, R5, R4 ;  /* 0x0000000405087220 */ /* 0x000fe20000410000 */
[C---:B------:R-:W-:Y:S01]  /*7990*/  FFMA.FTZ R14, R7.reuse, R11, -R14 ;  /* 0x0000000b070e7223 */ /* 0x040fe2000001080e */
[----:B------:R-:W-:Y:S01]  /*79a0*/  FFMA.FTZ R15, R7, R10, R15 ;  /* 0x0000000a070f7223 */ /* 0x000fe2000001000f */
[C---:B------:R-:W-:Y:S01]  /*79b0*/  FFMA.FTZ R13, R6.reuse, R4, -R13 ;  /* 0x00000004060d7223 */ /* 0x040fe2000001080d */
[----:B------:R-:W-:Y:S01]  /*79c0*/  FFMA.FTZ R8, R6, R9, R8 ;  /* 0x0000000906087223 */ /* 0x000fe20000010008 */
[----:B------:R-:W-:-:S02]  /*79d0*/  F2FP.F16.F32.PACK_AB R7, R21, R26 ;  /* 0x0000001a1507723e */ /* 0x000fc400000000ff */
[----:B------:R-:W-:Y:S02]  /*79e0*/  F2FP.F16.F32.PACK_AB R6, R15, R14 ;  /* 0x0000000e0f06723e */ /* 0x000fe400000000ff */
[----:B------:R-:W-:Y:S02]  /*79f0*/  F2FP.F16.F32.PACK_AB R4, R3, R12 ;  /* 0x0000000c0304723e */ /* 0x000fe400000000ff */
[----:B------:R-:W-:-:S05]  /*7a00*/  F2FP.F16.F32.PACK_AB R5, R8, R13 ;  /* 0x0000000d0805723e */ /* 0x000fca00000000ff */
[----:B------:R2:W-:Y:S01]  /*7a10*/  STS.128 [R0+0x3000], R4 ;  /* 0x0030000400007388 */ /* 0x0005e20000000c00 */
[----:B------:R-:W-:Y:S05]  /*7a20*/  BRA `(.L_x_1203) ;  /* 0x0000001400007947 */ /* 0x000fea0003800000 */
.L_x_1184:
[----:B------:R-:W0:Y:S01]  /*7a30*/  LDC R9, c[0x0][0x3d4] ;  /* 0x0000f500ff097b82 */ /* 0x000e220000000800 */
[----:B------:R-:W-:Y:S01]  /*7a40*/  VIADD R0, R17, 0x60 ;  /* 0x0000006011007836 */ /* 0x000fe20000000000 */
[----:B------:R-:W2:Y:S01]  /*7a50*/  LDL R52, [R1+0x14] ;  /* 0x0000140001347983 */ /* 0x000ea20000100800 */
[----:B------:R-:W-:Y:S01]  /*7a60*/  ULDC.64 UR4, c[0x0][0x3c8] ;  /* 0x0000f20000047ab9 */ /* 0x000fe20000000a00 */
[----:B------:R-:W-:Y:S02]  /*7a70*/  ULDC.64 UR6, c[0x0][0x3e0] ;  /* 0x0000f80000067ab9 */ /* 0x000fe40000000a00 */
[----:B------:R-:W3:Y:S01]  /*7a80*/  LDL R54, [R1+0x34] ;  /* 0x0000340001367983 */ /* 0x000ee20000100800 */
[----:B0-----:R-:W-:-:S04]  /*7a90*/  ISETP.GE.AND P0, PT, R46, R9, PT ;  /* 0x000000092e00720c */ /* 0x001fc80003f06270 */
[-C--:B------:R-:W-:Y:S02]  /*7aa0*/  ISETP.GE.OR P1, PT, R0, R32.reuse, P0 ;  /* 0x000000200000720c */ /* 0x080fe40000726670 */
[----:B------:R-:W-:-:S11]  /*7ab0*/  ISETP.GE.OR P0, PT, R17, R32, P0 ;  /* 0x000000201100720c */ /* 0x000fd60000706670 */
[----:B------:R-:W0:Y:S01]  /*7ac0*/  @!P1 LDC.64 R40, c[0x0][0x3c8] ;  /* 0x0000f200ff289b82 */ /* 0x000e220000000a00 */
[----:B------:R-:W-:-:S07]  /*7ad0*/  @!P1 IMAD.MOV.U32 R15, RZ, RZ, R55 ;  /* 0x000000ffff0f9224 */ /* 0x000fce00078e0037 */
[----:B------:R-:W1:Y:S01]  /*7ae0*/  @!P1 LDC.64 R42, c[0x0][0x3e0] ;  /* 0x0000f800ff2a9b82 */ /* 0x000e620000000a00 */
[----:B------:R-:W-:Y:S01]  /*7af0*/  @!P1 IMAD.MOV.U32 R13, RZ, RZ, R57 ;  /* 0x000000ffff0d9224 */ /* 0x000fe200078e0039 */
[----:B------:R-:W-:Y:S01]  /*7b00*/  @!P0 IADD3 R3, P3, R33, R14, RZ ;  /* 0x0000000e21038210 */ /* 0x000fe20007f7e0ff */
[----:B------:R-:W-:Y:S01]  /*7b10*/  @!P1 IMAD.WIDE.U32 R14, R4, 0x60, R14 ;  /* 0x00000060040e9825 */ /* 0x000fe200078e000e */
[----:B------:R-:W-:-:S03]  /*7b20*/  @!P0 IADD3 R27, P2, R37, R12, RZ ;  /* 0x0000000c251b8210 */ /* 0x000fc60007f5e0ff */
[----:B------:R-:W-:Y:S01]  /*7b30*/  @!P1 IMAD.WIDE.U32 R20, R6, 0x60, R12 ;  /* 0x0000006006149825 */ /* 0x000fe200078e000c */
[----:B------:R-:W-:-:S03]  /*7b40*/  @!P1 IADD3 R8, P4, R33, R14, RZ ;  /* 0x0000000e21089210 */ /* 0x000fc60007f9e0ff */
[----:B------:R-:W-:Y:S01]  /*7b50*/  @!P0 IMAD.X R26, R55, 0x1, R35, P3 ;  /* 0x00000001371a8824 */ /* 0x000fe200018e0623 */
[----:B------:R-:W-:Y:S01]  /*7b60*/  @!P0 LEA R12, P3, R3, UR4, 0x1 ;  /* 0x00000004030c8c11 */ /* 0x000fe2000f8608ff */
[----:B------:R-:W-:Y:S01]  /*7b70*/  @!P1 IMAD R14, R7, 0x60, RZ ;  /* 0x00000060070e9824 */ /* 0x000fe200078e02ff */
[----:B------:R-:W-:Y:S01]  /*7b80*/  @!P1 IADD3 R0, P5, R37, R20, RZ ;  /* 0x0000001425009210 */ /* 0x000fe20007fbe0ff */
[----:B------:R-:W-:Y:S01]  /*7b90*/  @!P1 IMAD R11, R5, 0x60, RZ ;  /* 0x00000060050b9824 */ /* 0x000fe200078e02ff */
[----:B------:R-:W-:Y:S01]  /*7ba0*/  @!P0 LEA.HI.X R13, R3, UR5, R26, 0x1, P3 ;  /* 0x00000005030d8c11 */ /* 0x000fe200098f0c1a */
[----:B------:R-:W-:Y:S01]  /*7bb0*/  @!P0 IMAD.X R32, R57, 0x1, R39, P2 ;  /* 0x0000000139208824 */ /* 0x000fe200010e0627 */
[----:B------:R-:W-:Y:S02]  /*7bc0*/  @!P1 IADD3.X R3, R39, R14, R21, P5, !PT ;  /* 0x0000000e27039210 */ /* 0x000fe40002ffe415 */
[----:B------:R-:W-:Y:S02]  /*7bd0*/  @!P1 IADD3.X R11, R35, R11, R15, P4, !PT ;  /* 0x0000000b230b9210 */ /* 0x000fe400027fe40f */
[----:B------:R-:W-:-:S02]  /*7be0*/  @!P0 LEA R14, P2, R27, UR6, 0x1 ;  /* 0x000000061b0e8c11 */ /* 0x000fc4000f8408ff */
[----:B0-----:R-:W-:Y:S02]  /*7bf0*/  @!P1 LEA R20, P3, R8, R40, 0x1 ;  /* 0x0000002808149211 */ /* 0x001fe400078608ff */
[----:B-1----:R-:W-:Y:S02]  /*7c00*/  @!P1 LEA R26, P4, R0, R42, 0x1 ;  /* 0x0000002a001a9211 */ /* 0x002fe400078808ff */
[----:B------:R-:W-:Y:S02]  /*7c10*/  @!P0 LEA.HI.X R15, R27, UR7, R32, 0x1, P2 ;  /* 0x000000071b0f8c11 */ /* 0x000fe400090f0c20 */
[----:B------:R-:W-:Y:S02]  /*7c20*/  CS2R R36, SRZ ;  /* 0x0000000000247805 */ /* 0x000fe4000001ff00 */
[----:B------:R-:W-:Y:S02]  /*7c30*/  @!P1 LEA.HI.X R21, R8, R41, R11, 0x1, P3 ;  /* 0x0000002908159211 */ /* 0x000fe400018f0c0b */
[----:B------:R-:W-:-:S02]  /*7c40*/  CS2R R38, SRZ ;  /* 0x0000000000267805 */ /* 0x000fc4000001ff00 */
[----:B------:R-:W-:Y:S02]  /*7c50*/  @!P1 LEA.HI.X R27, R0, R43, R3, 0x1, P4 ;  /* 0x0000002b001b9211 */ /* 0x000fe400020f0c03 */
[----:B------:R-:W-:Y:S02]  /*7c60*/  CS2R R40, SRZ ;  /* 0x0000000000287805 */ /* 0x000fe4000001ff00 */
[----:B------:R-:W-:Y:S01]  /*7c70*/  CS2R R42, SRZ ;  /* 0x00000000002a7805 */ /* 0x000fe2000001ff00 */
[----:B------:R-:W0:Y:S01]  /*7c80*/  LDC R0, c[0x0][0x428] ;  /* 0x00010a00ff007b82 */ /* 0x000e220000000800 */
[----:B------:R-:W5:Y:S04]  /*7c90*/  @!P1 LDG.E.128 R36, desc[UR38][R20.64] ;  /* 0x0000002614249981 */ /* 0x000f68000c1e1d00 */
[----:B------:R-:W5:Y:S01]  /*7ca0*/  @!P1 LDG.E.128 R40, desc[UR38][R26.64] ;  /* 0x000000261a289981 */ /* 0x000f62000c1e1d00 */
[----:B0-----:R-:W-:-:S13]  /*7cb0*/  ISETP.NE.AND P2, PT, R0, 0x1, PT ;  /* 0x000000010000780c */ /* 0x001fda0003f45270 */
[----:B------:R-:W0:Y:S08]  /*7cc0*/  @P2 LDC R8, c[0x0][0x42c] ;  /* 0x00010b00ff082b82 */ /* 0x000e300000000800 */
[----:B------:R-:W1:Y:S01]  /*7cd0*/  @P2 LDC R3, c[0x0][0x430] ;  /* 0x00010c00ff032b82 */ /* 0x000e620000000800 */
[----:B------:R-:W-:Y:S02]  /*7ce0*/  CS2R R32, SRZ ;  /* 0x0000000000207805 */ /* 0x000fe4000001ff00 */
[----:B------:R-:W-:-:S02]  /*7cf0*/  CS2R R34, SRZ ;  /* 0x0000000000227805 */ /* 0x000fc4000001ff00 */
[----:B------:R-:W-:Y:S02]  /*7d00*/  CS2R R28, SRZ ;  /* 0x00000000001c7805 */ /* 0x000fe4000001ff00 */
[----:B------:R-:W-:Y:S02]  /*7d10*/  CS2R R30, SRZ ;  /* 0x00000000001e7805 */ /* 0x000fe4000001ff00 */
[----:B------:R4:W5:Y:S04]  /*7d20*/  @!P0 LDG.E.128 R32, desc[UR38][R14.64] ;  /* 0x000000260e208981 */ /* 0x000968000c1e1d00 */
[----:B------:R1:W5:Y:S01]  /*7d30*/  @!P0 LDG.E.128 R28, desc[UR38][R12.64] ;  /* 0x000000260c1c8981 */ /* 0x000362000c1e1d00 */
[----:B----4-:R-:W-:Y:S02]  /*7d40*/  IMAD.MOV.U32 R14, RZ, RZ, R48 ;  /* 0x000000ffff0e7224 */ /* 0x010fe400078e0030 */
[----:B------:R-:W-:-:S02]  /*7d50*/  IMAD.MOV.U32 R15, RZ, RZ, R23 ;  /* 0x000000ffff0f7224 */ /* 0x000fc400078e0017 */
[----:B--2---:R-:W-:-:S04]  /*7d60*/  IMAD R0, R52, 0xc0, R17 ;  /* 0x000000c034007824 */ /* 0x004fc800078e0211 */
[----:B------:R-:W-:-:S04]  /*7d70*/  IMAD R45, R45, 0x60, R0 ;  /* 0x000000602d2d7824 */ /* 0x000fc800078e0200 */
[----:B0-----:R-:W-:-:S05]  /*7d80*/  @P2 IMAD.HI.U32 R0, R45, R8, RZ ;  /* 0x000000082d002227 */ /* 0x001fca00078e00ff */
[----:B-1----:R-:W-:-:S04]  /*7d90*/  @P2 SHF.R.U32.HI R45, RZ, R3, R0 ;  /* 0x00000003ff2d2219 */ /* 0x002fc80000011600 */
[----:B------:R-:W-:Y:S01]  /*7da0*/  SHF.R.S32.HI R3, RZ, 0x1f, R45 ;  /* 0x0000001fff037819 */ /* 0x000fe2000001142d */
[----:B------:R-:W-:-:S04]  /*7db0*/  IMAD.MOV.U32 R52, RZ, RZ, R50 ;  /* 0x000000ffff347224 */ /* 0x000fc800078e0032 */
[C---:B------:R-:W-:Y:S02]  /*7dc0*/  IMAD R0, R3.reuse, R4, RZ ;  /* 0x0000000403007224 */ /* 0x040fe400078e02ff */
[----:B------:R-:W-:Y:S02]  /*7dd0*/  IMAD R8, R3, R6, RZ ;  /* 0x0000000603087224 */ /* 0x000fe400078e02ff */
[----:B------:R-:W-:-:S04]  /*7de0*/  IMAD.WIDE.U32 R12, R45, R4, R52 ;  /* 0x000000042d0c7225 */ /* 0x000fc800078e0034 */
[----:B------:R-:W-:-:S04]  /*7df0*/  IMAD.WIDE.U32 R14, R45, R6, R14 ;  /* 0x000000062d0e7225 */ /* 0x000fc800078e000e */
[C---:B------:R-:W-:Y:S02]  /*7e00*/  IMAD R5, R45.reuse, R5, R0 ;  /* 0x000000052d057224 */ /* 0x040fe400078e0200 */
[----:B------:R-:W-:Y:S01]  /*7e10*/  IMAD R3, R45, R7, R8 ;  /* 0x000000072d037224 */ /* 0x000fe200078e0208 */
[----:B------:R-:W-:Y:S01]  /*7e20*/  LEA R4, P2, R12, UR4, 0x1 ;  /* 0x000000040c047c11 */ /* 0x000fe2000f8408ff */
[----:B------:R-:W-:Y:S01]  /*7e30*/  IMAD.IADD R5, R13, 0x1, R5 ;  /* 0x000000010d057824 */ /* 0x000fe200078e0205 */
[----:B------:R-:W-:Y:S02]  /*7e40*/  LEA R0, P3, R14, UR6, 0x1 ;  /* 0x000000060e007c11 */ /* 0x000fe4000f8608ff */
[----:B------:R-:W-:Y:S01]  /*7e50*/  IADD3 R3, R15, R3, RZ ;  /* 0x000000030f037210 */ /* 0x000fe20007ffe0ff */
[----:B------:R-:W-:Y:S01]  /*7e60*/  UMOV UR4, 0xffffffff ;  /* 0xffffffff00047882 */ /* 0x000fe20000000000 */
[----:B------:R-:W-:Y:S02]  /*7e70*/  LEA.HI.X R5, R12, UR5, R5, 0x1, P2 ;  /* 0x000000050c057c11 */ /* 0x000fe400090f0c05 */
[----:B------:R-:W-:-:S02]  /*7e80*/  LEA.HI.X R3, R14, UR7, R3, 0x1, P3 ;  /* 0x000000070e037c11 */ /* 0x000fc400098f0c03 */
[----:B---3--:R-:W-:Y:S01]  /*7e90*/  LEA.HI R6, R54, R54, RZ, 0x1 ;  /* 0x0000003636067211 */ /* 0x008fe200078f08ff */
[----:B------:R-:W-:Y:S06]  /*7ea0*/  BRA.DIV UR4, `(.L_x_1206) ;  /* 0x0000016604187947 */ /* 0x000fec000b800000 */
.L_x_1463:
[----:B------:R-:W-:-:S03]  /*7eb0*/  UMOV UR4, 0xffffffff ;  /* 0xffffffff00047882 */ /* 0x000fc60000000000 */
[----:B------:R-:W-:Y:S05]  /*7ec0*/  BRA.DIV UR4, `(.L_x_1207) ;  /* 0x0000016604387947 */ /* 0x000fea000b800000 */
.L_x_1466:
[----:B------:R-:W-:-:S03]  /*7ed0*/  UMOV UR4, 0xffffffff ;  /* 0xffffffff00047882 */ /* 0x000fc60000000000 */
[----:B------:R-:W-:Y:S05]  /*7ee0*/  BRA.DIV UR4, `(.L_x_1208) ;  /* 0x0000016604587947 */ /* 0x000fea000b800000 */
.L_x_1469:
[----:B------:R-:W-:-:S03]  /*7ef0*/  UMOV UR4, 0xffffffff ;  /* 0xffffffff00047882 */ /* 0x000fc60000000000 */
[----:B------:R-:W-:Y:S05]  /*7f00*/  BRA.DIV UR4, `(.L_x_1209) ;  /* 0x0000016604787947 */ /* 0x000fea000b800000 */
.L_x_1472:
[----:B------:R-:W-:-:S03]  /*7f10*/  UMOV UR4, 0xffffffff ;  /* 0xffffffff00047882 */ /* 0x000fc60000000000 */
[----:B------:R-:W-:Y:S05]  /*7f20*/  BRA.DIV UR4, `(.L_x_1210) ;  /* 0x0000016604987947 */ /* 0x000fea000b800000 */
.L_x_1475:
[----:B------:R-:W-:Y:S01]  /*7f30*/  UMOV UR4, 0xffffffff ;  /* 0xffffffff00047882 */ /* 0x000fe20000000000 */
[----:B------:R-:W-:Y:S02]  /*7f40*/  LOP3.LUT R6, R6, 0xfffffffe, RZ, 0xc0, !PT ;  /* 0xfffffffe06067812 */ /* 0x000fe400078ec0ff */
[----:B------:R-:W-:Y:S05]  /*7f50*/  BRA.DIV UR4, `(.L_x_1211) ;  /* 0x0000016604b47947 */ /* 0x000fea000b800000 */
.L_x_1478:
[----:B------:R-:W-:Y:S01]  /*7f60*/  UMOV UR4, 0xffffffff ;  /* 0xffffffff00047882 */ /* 0x000fe20000000000 */
[----:B------:R-:W-:Y:S02]  /*7f70*/  IMAD.IADD R5, R54, 0x1, -R6 ;  /* 0x0000000136057824 */ /* 0x000fe400078e0a06 */
[----:B------:R-:W-:Y:S05]  /*7f80*/  BRA.DIV UR4, `(.L_x_1212) ;  /* 0x0000016604d07947 */ /* 0x000fea000b800000 */
.L_x_1481:
[----:B------:R-:W-:Y:S01]  /*7f90*/  UMOV UR4, 0xffffffff ;  /* 0xffffffff00047882 */ /* 0x000fe20000000000 */
[----:B------:R-:W-:Y:S02]  /*7fa0*/  SHF.L.U32 R5, R5, 0x1f, RZ ;  /* 0x0000001f05057819 */ /* 0x000fe400000006ff */
[----:B------:R-:W-:Y:S05]  /*7fb0*/  BRA.DIV UR4, `(.L_x_1213) ;  /* 0x0000016604ec7947 */ /* 0x000fea000b800000 */
.L_x_1484:
[----:B------:R-:W0:Y:S01]  /*7fc0*/  SYNCS.PHASECHK.TRANS64.TRYWAIT P2, [R2+URZ+0x16800], R5 ;  /* 0x01680005020075a7 */ /* 0x000e22000804017f */
[----:B-----5:R-:W-:Y:S01]  /*7fd0*/  IMAD.MOV.U32 R3, RZ, RZ, R29 ;  /* 0x000000ffff037224 */ /* 0x020fe200078e001d */
[----:B------:R-:W-:Y:S01]  /*7fe0*/  BSSY B1, `(.L_x_1214) ;  /* 0x000001c000017945 */ /* 0x000fe20003800000 */
[----:B------:R-:W-:Y:S02]  /*7ff0*/  IMAD.MOV.U32 R0, RZ, RZ, R28 ;  /* 0x000000ffff007224 */ /* 0x000fe400078e001c */
[----:B------:R-:W-:Y:S01]  /*8000*/  IMAD.MOV.U32 R4, RZ, RZ, R30 ;  /* 0x000000ffff047224 */ /* 0x000fe200078e001e */
[----:B------:R-:W-:Y:S01]  /*8010*/  PRMT R27, R27, 0x5410, R3 ;  /* 0x000054101b1b7816 */ /* 0x000fe20000000003 */
        /* <DEDUP_REMOVED lines=17> */
[----:B------:R-:W-:-:S02]  /*8130*/  IMAD.MOV.U32 R4, RZ, RZ, R40 ;  /* 0x000000ffff047224 */ /* 0x000fc400078e0028 */
[----:B------:R-:W-:Y:S01]  /*8140*/  IMAD.MOV.U32 R6, RZ, RZ, R41 ;  /* 0x000000ffff067224 */ /* 0x000fe200078e0029 */
[----:B------:R-:W-:Y:S01]  /*8150*/  PRMT R0, R7, 0x5410, R0 ;  /* 0x0000541007007816 */ /* 0x000fe20000000000 */
[----:B------:R-:W-:Y:S01]  /*8160*/  IMAD.IADD R13, R46, 0x1, R9 ;  /* 0x000000012e0d7824 */ /* 0x000fe200078e0209 */
[----:B------:R-:W-:Y:S02]  /*8170*/  PRMT R3, R3, 0x5410, R4 ;  /* 0x0000541003037816 */ /* 0x000fe40000000004 */
[----:B------:R-:W-:Y:S01]  /*8180*/  PRMT R12, R6, 0x7610, R12 ;  /* 0x00007610060c7816 */ /* 0x000fe2000000000c */
[----:B0-----:R-:W-:Y:S06]  /*8190*/  @!P2 BRA `(.L_x_1215) ;  /* 0x00000164009ca947 */ /* 0x001fec0003800000 */
.L_x_1485:
[----:B------:R-:W-:Y:S05]  /*81a0*/  BSYNC B1 ;  /* 0x0000000000017941 */ /* 0x000fea0003800000 */
.L_x_1214:
[----:B------:R-:W-:Y:S01]  /*81b0*/  BSSY B1, `(.L_x_1216) ;  /* 0x0000068000017945 */ /* 0x000fe20003800000 */
[----:B------:R-:W-:Y:S01]  /*81c0*/  IMAD.MOV.U32 R14, RZ, RZ, R42 ;  /* 0x000000ffff0e7224 */ /* 0x000fe200078e002a */
[----:B------:R-:W-:Y:S02]  /*81d0*/  MOV R15, R43 ;  /* 0x0000002b000f7202 */ /* 0x000fe40000000f00 */
[----:B------:R-:W-:Y:S01]  /*81e0*/  LOP3.LUT R13, R13, 0x38, RZ, 0xc0, !PT ;  /* 0x000000380d0d7812 */ /* 0x000fe200078ec0ff */
[----:B------:R-:W-:Y:S06]  /*81f0*/  @P0 BRA `(.L_x_1217) ;  /* 0x00000004008c0947 */ /* 0x000fec0003800000 */
[----:B------:R-:W1:Y:S01]  /*8200*/  S2R R4, SR_TID.X ;  /* 0x0000000000047919 */ /* 0x000e620000002100 */
[----:B------:R-:W-:Y:S01]  /*8210*/  IMAD.SHL.U32 R10, R10, 0x40, RZ ;  /* 0x000000400a0a7824 */ /* 0x000fe200078e00ff */
[----:B------:R-:W-:Y:S01]  /*8220*/  SHF.R.U64 R53, R32, 0x10, R33 ;  /* 0x0000001020357819 */ /* 0x000fe20000001221 */
[--C-:B------:R-:W-:Y:S01]  /*8230*/  HADD2.F32 R32, -RZ, R27.reuse.H0_H0 ;  /* 0x2000001bff207230 */ /* 0x100fe20000004100 */
[--C-:B------:R-:W-:Y:S02]  /*8240*/  SHF.R.U64 R54, R30, 0x10, R31.reuse ;  /* 0x000000101e367819 */ /* 0x100fe4000000121f */
[----:B------:R-:W-:Y:S02]  /*8250*/  LOP3.LUT R10, R10, 0x1c0, RZ, 0xc0, !PT ;  /* 0x000001c00a0a7812 */ /* 0x000fe400078ec0ff */
[----:B------:R-:W-:Y:S01]  /*8260*/  SHF.R.U32.HI R50, RZ, 0x10, R31 ;  /* 0x00000010ff327819 */ /* 0x000fe2000001161f */
[----:B------:R-:W-:Y:S01]  /*8270*/  HADD2.F32 R31, -RZ, R27.H1_H1 ;  /* 0x3000001bff1f7230 */ /* 0x000fe20000004100 */
[----:B------:R-:W-:-:S02]  /*8280*/  LOP3.LUT R46, R10, 0x38, R46, 0xf8, !PT ;  /* 0x000000380a2e7812 */ /* 0x000fc400078ef82e */
[--C-:B------:R-:W-:Y:S02]  /*8290*/  SHF.R.U32.HI R7, RZ, 0x3, R10.reuse ;  /* 0x00000003ff077819 */ /* 0x100fe4000001160a */
[----:B------:R-:W-:Y:S02]  /*82a0*/  SHF.R.U32.HI R33, RZ, 0x10, R33 ;  /* 0x00000010ff217819 */ /* 0x000fe40000011621 */
[----:B------:R-:W-:Y:S02]  /*82b0*/  LOP3.LUT R46, R46, R7, RZ, 0x3c, !PT ;  /* 0x000000072e2e7212 */ /* 0x000fe400078e3cff */
[----:B------:R-:W-:Y:S01]  /*82c0*/  LOP3.LUT R8, R7, R13, R10, 0x1e, !PT ;  /* 0x0000000d07087212 */ /* 0x000fe200078e1e0a */
[----:B------:R-:W-:Y:S01]  /*82d0*/  HADD2.F32 R33, -RZ, R33.H0_H0 ;  /* 0x20000021ff217230 */ /* 0x000fe20000004100 */
[----:B------:R-:W-:Y:S02]  /*82e0*/  SHF.R.U64 R55, R28, 0x10, R29 ;  /* 0x000000101c377819 */ /* 0x000fe4000000121d */
[--C-:B------:R-:W-:Y:S01]  /*82f0*/  SHF.R.U64 R51, R34, 0x10, R35.reuse ;  /* 0x0000001022337819 */ /* 0x100fe20000001223 */
[----:B------:R-:W-:Y:S01]  /*8300*/  HADD2.F32 R34, -RZ, R56.H0_H0 ;  /* 0x20000038ff227230 */ /* 0x000fe20000004100 */
[----:B------:R-:W-:Y:S01]  /*8310*/  SHF.R.U32.HI R48, RZ, 0x10, R35 ;  /* 0x00000010ff307819 */ /* 0x000fe20000011623 */
[----:B-1----:R-:W-:-:S05]  /*8320*/  VIADD R4, R4, 0xffffff80 ;  /* 0xffffff8004047836 */ /* 0x002fca0000000000 */
[----:B------:R-:W-:-:S04]  /*8330*/  SHF.R.S32.HI R9, RZ, 0x1f, R4 ;  /* 0x0000001fff097819 */ /* 0x000fc80000011404 */
[----:B------:R-:W-:-:S04]  /*8340*/  LEA.HI R9, R9, R4, RZ, 0x5 ;  /* 0x0000000409097211 */ /* 0x000fc800078f28ff */
[----:B------:R-:W-:-:S05]  /*8350*/  SHF.R.S32.HI R9, RZ, 0x5, R9 ;  /* 0x00000005ff097819 */ /* 0x000fca0000011409 */
[C---:B0-----:R-:W-:Y:S01]  /*8360*/  IMAD R5, R9.reuse, 0x200, R46 ;  /* 0x0000020009057824 */ /* 0x041fe200078e022e */
[----:B------:R-:W-:Y:S01]  /*8370*/  SHF.R.U32.HI R46, RZ, 0x10, R29 ;  /* 0x00000010ff2e7819 */ /* 0x000fe2000001161d */
[----:B------:R-:W-:Y:S02]  /*8380*/  IMAD R9, R9, 0x200, R8 ;  /* 0x0000020009097824 */ /* 0x000fe400078e0208 */
[--C-:B------:R-:W-:Y:S02]  /*8390*/  IMAD R47, R5, 0x2, R2.reuse ;  /* 0x00000002052f7824 */ /* 0x100fe400078e0202 */
[----:B------:R-:W-:-:S03]  /*83a0*/  IMAD R49, R9, 0x2, R2 ;  /* 0x0000000209317824 */ /* 0x000fc600078e0202 */
[----:B------:R-:W0:Y:S04]  /*83b0*/  LDS.128 R4, [R47+0x8400] ;  /* 0x008400002f047984 */ /* 0x000e280000000c00 */
[----:B------:R-:W1:Y:S01]  /*83c0*/  LDS.128 R8, [R49+0x8400] ;  /* 0x0084000031087984 */ /* 0x000e620000000c00 */
[--C-:B0-----:R-:W-:Y:S02]  /*83d0*/  HADD2.F32 R20, -RZ, R5.reuse.H0_H0 ;  /* 0x20000005ff147230 */ /* 0x101fe40000004100 */
[----:B------:R-:W-:Y:S02]  /*83e0*/  HADD2.F32 R21, -RZ, R5.H1_H1 ;  /* 0x30000005ff157230 */ /* 0x000fe40000004100 */
[--C-:B-1----:R-:W-:Y:S02]  /*83f0*/  HADD2.F32 R27, -RZ, R9.reuse.H0_H0 ;  /* 0x20000009ff1b7230 */ /* 0x102fe40000004100 */
[----:B------:R-:W-:-:S02]  /*8400*/  HADD2.F32 R28, -RZ, R9.H1_H1 ;  /* 0x30000009ff1c7230 */ /* 0x000fc40000004100 */
[----:B------:R-:W-:Y:S02]  /*8410*/  HADD2.F32 R29, -RZ, R11.H0_H0 ;  /* 0x2000000bff1d7230 */ /* 0x000fe40000004100 */
[CC--:B------:R-:W-:Y:S01]  /*8420*/  FMUL.FTZ R35, R27.reuse, R32.reuse ;  /* 0x000000201b237220 */ /* 0x0c0fe20000410000 */
[----:B------:R-:W-:Y:S01]  /*8430*/  FMUL.FTZ R45, R27, R31 ;  /* 0x0000001f1b2d7220 */ /* 0x000fe20000410000 */
[----:B------:R-:W-:Y:S02]  /*8440*/  HADD2.F32 R27, -RZ, R46.H0_H0 ;  /* 0x2000002eff1b7230 */ /* 0x000fe40000004100 */
[----:B------:R-:W-:Y:S01]  /*8450*/  FMUL.FTZ R46, R28, R33 ;  /* 0x000000211c2e7220 */ /* 0x000fe20000410000 */
[C---:B------:R-:W-:Y:S01]  /*8460*/  FFMA.FTZ R35, R20.reuse, R31, -R35 ;  /* 0x0000001f14237223 */ /* 0x040fe20000010823 */
[----:B------:R-:W-:Y:S01]  /*8470*/  FFMA.FTZ R45, R20, R32, R45 ;  /* 0x00000020142d7223 */ /* 0x000fe2000001002d */
[----:B------:R-:W-:Y:S02]  /*8480*/  HADD2.F32 R23, -RZ, R7.H0_H0 ;  /* 0x20000007ff177230 */ /* 0x000fe40000004100 */
[----:B------:R-:W-:Y:S01]  /*8490*/  FMUL.FTZ R28, R28, R27 ;  /* 0x0000001b1c1c7220 */ /* 0x000fe20000410000 */
[----:B------:R-:W-:-:S02]  /*84a0*/  HADD2.F32 R20, -RZ, R57.H1_H1 ;  /* 0x30000039ff147230 */ /* 0x000fc40000004100 */
[----:B------:R-:W-:Y:S01]  /*84b0*/  FMUL.FTZ R32, R29, R34 ;  /* 0x000000221d207220 */ /* 0x000fe20000410000 */
[C---:B------:R-:W-:Y:S01]  /*84c0*/  FFMA.FTZ R46, R21.reuse, R27, -R46 ;  /* 0x0000001b152e7223 */ /* 0x040fe2000001082e */
[----:B------:R-:W-:Y:S02]  /*84d0*/  HADD2.F32 R27, -RZ, R48.H0_H0 ;  /* 0x20000030ff1b7230 */ /* 0x000fe40000004100 */
[----:B------:R-:W-:Y:S01]  /*84e0*/  FFMA.FTZ R48, R21, R33, R28 ;  /* 0x0000002115307223 */ /* 0x000fe2000001001c */
[----:B------:R-:W-:Y:S02]  /*84f0*/  HADD2.F32 R30, -RZ, R11.H1_H1 ;  /* 0x3000000bff1e7230 */ /* 0x000fe40000004100 */
[-C--:B------:R-:W-:Y:S01]  /*8500*/  FMUL.FTZ R29, R29, R20.reuse ;  /* 0x000000141d1d7220 */ /* 0x080fe20000410000 */
[----:B------:R-:W-:Y:S01]  /*8510*/  FFMA.FTZ R31, R23, R20, -R32 ;  /* 0x00000014171f7223 */ /* 0x000fe20000010820 */
[----:B------:R-:W-:Y:S02]  /*8520*/  HADD2.F32 R21, -RZ, R50.H0_H0 ;  /* 0x20000032ff157230 */ /* 0x000fe40000004100 */
[----:B------:R-:W-:-:S02]  /*8530*/  HADD2.F32 R9, -RZ, R8.H0_H0 ;  /* 0x20000008ff097230 */ /* 0x000fc40000004100 */
[----:B------:R-:W-:Y:S01]  /*8540*/  FFMA.FTZ R33, R23, R34, R29 ;  /* 0x0000002217217223 */ /* 0x000fe2000001001d */
[----:B------:R-:W-:Y:S02]  /*8550*/  HADD2.F32 R32, -RZ, R52.H0_H0 ;  /* 0x20000034ff207230 */ /* 0x000fe40000004100 */
[C---:B------:R-:W-:Y:S01]  /*8560*/  FMUL.FTZ R23, R30.reuse, R27 ;  /* 0x0000001b1e177220 */ /* 0x040fe20000410000 */
[----:B------:R-:W-:Y:S02]  /*8570*/  HADD2.F32 R20, -RZ, R56.H1_H1 ;  /* 0x30000038ff147230 */ /* 0x000fe40000004100 */
[----:B------:R-:W-:Y:S01]  /*8580*/  FMUL.FTZ R29, R30, R21 ;  /* 0x000000151e1d7220 */ /* 0x000fe20000410000 */
[----:B------:R-:W-:Y:S02]  /*8590*/  HADD2.F32 R26, -RZ, R7.H1_H1 ;  /* 0x30000007ff1a7230 */ /* 0x000fe40000004100 */
[----:B------:R-:W-:Y:S01]  /*85a0*/  FMUL.FTZ R34, R9, R32 ;  /* 0x0000002009227220 */ /* 0x000fe20000410000 */
[----:B------:R-:W-:-:S02]  /*85b0*/  HADD2.F32 R5, -RZ, R4.H0_H0 ;  /* 0x20000004ff057230 */ /* 0x000fc40000004100 */
[-C--:B------:R-:W-:Y:S01]  /*85c0*/  FMUL.FTZ R9, R9, R20.reuse ;  /* 0x0000001409097220 */ /* 0x080fe20000410000 */
[----:B------:R-:W-:Y:S02]  /*85d0*/  HADD2.F32 R11, -RZ, R10.H0_H0 ;  /* 0x2000000aff0b7230 */ /* 0x000fe40000004100 */
[C---:B------:R-:W-:Y:S01]  /*85e0*/  FFMA.FTZ R50, R26.reuse, R21, -R23 ;  /* 0x000000151a327223 */ /* 0x040fe20000010817 */
[----:B------:R-:W-:Y:S02]  /*85f0*/  HADD2.F32 R30, -RZ, R52.H1_H1 ;  /* 0x30000034ff1e7230 */ /* 0x000fe40000004100 */
[----:B------:R-:W-:Y:S01]  /*8600*/  FFMA.FTZ R52, R26, R27, R29 ;  /* 0x0000001b1a347223 */ /* 0x000fe2000001001d */
[----:B------:R-:W-:Y:S02]  /*8610*/  HADD2.F32 R28, -RZ, R57.H0_H0 ;  /* 0x20000039ff1c7230 */ /* 0x000fe40000004100 */
[----:B------:R-:W-:Y:S01]  /*8620*/  FFMA.FTZ R34, R5, R20, -R34 ;  /* 0x0000001405227223 */ /* 0x000fe20000010822 */
[----:B------:R-:W-:-:S02]  /*8630*/  HADD2.F32 R7, -RZ, R6.H0_H0 ;  /* 0x20000006ff077230 */ /* 0x000fc40000004100 */
[C---:B------:R-:W-:Y:S01]  /*8640*/  FMUL.FTZ R26, R11.reuse, R30 ;  /* 0x0000001e0b1a7220 */ /* 0x040fe20000410000 */
[----:B------:R-:W-:Y:S02]  /*8650*/  HADD2.F32 R8, -RZ, R8.H1_H1 ;  /* 0x30000008ff087230 */ /* 0x000fe40000004100 */
[----:B------:R-:W-:Y:S01]  /*8660*/  FMUL.FTZ R20, R11, R28 ;  /* 0x0000001c0b147220 */ /* 0x000fe20000410000 */
[----:B------:R-:W-:Y:S02]  /*8670*/  HADD2.F32 R10, -RZ, R10.H1_H1 ;  /* 0x3000000aff0a7230 */ /* 0x000fe40000004100 */
[----:B------:R-:W-:Y:S01]  /*8680*/  FFMA.FTZ R32, R5, R32, R9 ;  /* 0x0000002005207223 */ /* 0x000fe20000010009 */
[----:B------:R-:W-:Y:S02]  /*8690*/  HADD2.F32 R11, -RZ, R53.H0_H0 ;  /* 0x20000035ff0b7230 */ /* 0x000fe40000004100 */
[----:B------:R-:W-:Y:S01]  /*86a0*/  FFMA.FTZ R26, R7, R28, -R26 ;  /* 0x0000001c071a7223 */ /* 0x000fe2000001081a */
[----:B------:R-:W-:-:S02]  /*86b0*/  HADD2.F32 R21, -RZ, R51.H0_H0 ;  /* 0x20000033ff157230 */ /* 0x000fc40000004100 */
[----:B------:R-:W-:Y:S01]  /*86c0*/  FFMA.FTZ R20, R7, R30, R20 ;  /* 0x0000001e07147223 */ /* 0x000fe20000010014 */
[----:B------:R-:W-:Y:S02]  /*86d0*/  HADD2.F32 R5, -RZ, R55.H0_H0 ;  /* 0x20000037ff057230 */ /* 0x000fe40000004100 */
[----:B------:R-:W-:Y:S01]  /*86e0*/  FMUL.FTZ R7, R8, R11 ;  /* 0x0000000b08077220 */ /* 0x000fe20000410000 */
[----:B------:R-:W-:Y:S02]  /*86f0*/  HADD2.F32 R9, -RZ, R54.H0_H0 ;  /* 0x20000036ff097230 */ /* 0x000fe40000004100 */
[----:B------:R-:W-:Y:S01]  /*8700*/  FMUL.FTZ R29, R10, R21 ;  /* 0x000000150a1d7220 */ /* 0x000fe20000410000 */
[----:B------:R-:W-:Y:S02]  /*8710*/  HADD2.F32 R4, -RZ, R4.H1_H1 ;  /* 0x30000004ff047230 */ /* 0x000fe40000004100 */
[----:B------:R-:W-:Y:S01]  /*8720*/  FMUL.FTZ R8, R8, R5 ;  /* 0x0000000508087220 */ /* 0x000fe20000410000 */
[----:B------:R-:W-:-:S02]  /*8730*/  HADD2.F32 R6, -RZ, R6.H1_H1 ;  /* 0x30000006ff067230 */ /* 0x000fc40000004100 */
[----:B------:R-:W-:Y:S01]  /*8740*/  FMUL.FTZ R10, R10, R9 ;  /* 0x000000090a0a7220 */ /* 0x000fe20000410000 */
[C---:B------:R-:W-:Y:S01]  /*8750*/  FFMA.FTZ R23, R4.reuse, R5, -R7 ;  /* 0x0000000504177223 */ /* 0x040fe20000010807 */
[----:B------:R-:W-:Y:S01]  /*8760*/  FFMA.FTZ R27, R4, R11, R8 ;  /* 0x0000000b041b7223 */ /* 0x000fe20000010008 */
[C---:B------:R-:W-:Y:S01]  /*8770*/  FFMA.FTZ R29, R6.reuse, R9, -R29 ;  /* 0x00000009061d7223 */ /* 0x040fe2000001081d */
[----:B------:R-:W-:Y:S01]  /*8780*/  FFMA.FTZ R21, R6, R21, R10 ;  /* 0x0000001506157223 */ /* 0x000fe2000001000a */
[----:B------:R-:W-:Y:S02]  /*8790*/  F2FP.F16.F32.PACK_AB R5, R46, R35 ;  /* 0x000000232e05723e */ /* 0x000fe400000000ff */
[----:B------:R-:W-:Y:S02]  /*87a0*/  F2FP.F16.F32.PACK_AB R7, R50, R31 ;  /* 0x0000001f3207723e */ /* 0x000fe400000000ff */
[----:B------:R-:W-:Y:S02]  /*87b0*/  F2FP.F16.F32.PACK_AB R4, R23, R34 ;  /* 0x000000221704723e */ /* 0x000fe400000000ff */
[----:B------:R-:W-:-:S02]  /*87c0*/  F2FP.F16.F32.PACK_AB R6, R29, R26 ;  /* 0x0000001a1d06723e */ /* 0x000fc400000000ff */
[----:B------:R-:W-:Y:S02]  /*87d0*/  F2FP.F16.F32.PACK_AB R9, R48, R45 ;  /* 0x0000002d3009723e */ /* 0x000fe400000000ff */
[----:B------:R-:W-:Y:S01]  /*87e0*/  F2FP.F16.F32.PACK_AB R11, R52, R33 ;  /* 0x00000021340b723e */ /* 0x000fe200000000ff */
[----:B------:R1:W-:Y:S01]  /*87f0*/  STS.128 [R47+0x8400], R4 ;  /* 0x008400042f007388 */ /* 0x0003e20000000c00 */
[----:B------:R-:W-:Y:S02]  /*8800*/  F2FP.F16.F32.PACK_AB R8, R27, R32 ;  /* 0x000000201b08723e */ /* 0x000fe400000000ff */
[----:B------:R-:W-:-:S05]  /*8810*/  F2FP.F16.F32.PACK_AB R10, R21, R20 ;  /* 0x00000014150a723e */ /* 0x000fca00000000ff */
[----:B------:R1:W-:Y:S02]  /*8820*/  STS.128 [R49+0x8400], R8 ;  /* 0x0084000831007388 */ /* 0x0003e40000000c00 */
.L_x_1217:
[----:B------:R-:W-:Y:S05]  /*8830*/  BSYNC B1 ;  /* 0x0000000000017941 */ /* 0x000fea0003800000 */
.L_x_1216:
[----:B------:R-:W-:Y:S01]  /*8840*/  PRMT R46, R14, 0x5410, R15 ;  /* 0x000054100e2e7816 */ /* 0x000fe2000000000f */
[----:B------:R-:W-:Y:S06]  /*8850*/  @P1 BRA `(.L_x_1203) ;  /* 0x0000000400741947 */ /* 0x000fec0003800000 */
[----:B-1----:R-:W2:Y:S01]  /*8860*/  LDL R8, [R1+0x28] ;  /* 0x0000280001087983 */ /* 0x002ea20000100800 */
[----:B------:R-:W-:-:S03]  /*8870*/  VIADD R4, R17, 0x60 ;  /* 0x0000006011047836 */ /* 0x000fc60000000000 */
[----:B------:R-:W3:Y:S01]  /*8880*/  LDL R47, [R1+0x3c] ;  /* 0x00003c00012f7983 */ /* 0x000ee20000100800 */
[----:B------:R-:W-:-:S05]  /*8890*/  IMAD.SHL.U32 R4, R4, 0x40, RZ ;  /* 0x0000004004047824 */ /* 0x000fca00078e00ff */
[----:B------:R-:W-:-:S04]  /*88a0*/  LOP3.LUT R4, R4, 0x1c0, RZ, 0xc0, !PT ;  /* 0x000001c004047812 */ /* 0x000fc800078ec0ff */
[----:B0-----:R-:W-:-:S04]  /*88b0*/  SHF.R.U32.HI R5, RZ, 0x3, R4 ;  /* 0x00000003ff057819 */ /* 0x001fc80000011604 */
[----:B------:R-:W-:Y:S01]  /*88c0*/  LOP3.LUT R13, R5, R13, R4, 0x1e, !PT ;  /* 0x0000000d050d7212 */ /* 0x000fe200078e1e04 */
[--C-:B------:R-:W-:Y:S01]  /*88d0*/  HADD2.F32 R29, -RZ, R12.reuse.H1_H1 ;  /* 0x3000000cff1d7230 */ /* 0x100fe20000004100 */
[----:B------:R-:W-:Y:S01]  /*88e0*/  SHF.R.U32.HI R28, RZ, 0x10, R37 ;  /* 0x00000010ff1c7819 */ /* 0x000fe20000011625 */
[----:B------:R-:W-:Y:S01]  /*88f0*/  HADD2.F32 R31, -RZ, R12.H0_H0 ;  /* 0x2000000cff1f7230 */ /* 0x000fe20000004100 */
[----:B------:R-:W-:Y:S01]  /*8900*/  SHF.R.U32.HI R32, RZ, 0x10, R41 ;  /* 0x00000010ff207819 */ /* 0x000fe20000011629 */
[----:B------:R-:W-:Y:S02]  /*8910*/  HADD2.F32 R30, -RZ, R3.H1_H1 ;  /* 0x30000003ff1e7230 */ /* 0x000fe40000004100 */
[----:B------:R-:W-:Y:S02]  /*8920*/  HADD2.F32 R28, -RZ, R28.H0_H0 ;  /* 0x2000001cff1c7230 */ /* 0x000fe40000004100 */
[----:B------:R-:W-:Y:S01]  /*8930*/  HADD2.F32 R32, -RZ, R32.H0_H0 ;  /* 0x20000020ff207230 */ /* 0x000fe20000004100 */
[----:B------:R-:W-:-:S02]  /*8940*/  SHF.R.U64 R45, R36, 0x10, R37 ;  /* 0x00000010242d7819 */ /* 0x000fc40000001225 */
[----:B------:R-:W-:Y:S02]  /*8950*/  SHF.R.U64 R40, R40, 0x10, R41 ;  /* 0x0000001028287819 */ /* 0x000fe40000001229 */
[----:B------:R-:W-:Y:S02]  /*8960*/  SHF.R.U64 R41, R38, 0x10, R39 ;  /* 0x0000001026297819 */ /* 0x000fe40000001227 */
[----:B------:R-:W-:Y:S02]  /*8970*/  SHF.R.U64 R37, R42, 0x10, R43 ;  /* 0x000000102a257819 */ /* 0x000fe4000000122b */
[----:B------:R-:W-:Y:S02]  /*8980*/  SHF.R.U32.HI R38, RZ, 0x10, R39 ;  /* 0x00000010ff267819 */ /* 0x000fe40000011627 */
[----:B------:R-:W-:Y:S01]  /*8990*/  SHF.R.U32.HI R42, RZ, 0x10, R43 ;  /* 0x00000010ff2a7819 */ /* 0x000fe2000001162b */
[----:B--2---:R-:W-:-:S04]  /*89a0*/  IMAD.IADD R13, R8, 0x1, R13 ;  /* 0x00000001080d7824 */ /* 0x004fc800078e020d */
[----:B------:R-:W-:Y:S01]  /*89b0*/  IMAD R13, R13, 0x2, R2 ;  /* 0x000000020d0d7824 */ /* 0x000fe200078e0202 */
[----:B---3--:R-:W0:Y:S04]  /*89c0*/  LDS.128 R4, [R47+0x8400] ;  /* 0x008400002f047984 */ /* 0x008e280000000c00 */
[----:B------:R-:W1:Y:S01]  /*89d0*/  LDS.128 R8, [R13+0x8400] ;  /* 0x008400000d087984 */ /* 0x000e620000000c00 */
[----:B0-----:R-:W-:Y:S02]  /*89e0*/  HADD2.F32 R14, -RZ, R5.H0_H0 ;  /* 0x20000005ff0e7230 */ /* 0x001fe40000004100 */
[--C-:B-1----:R-:W-:Y:S02]  /*89f0*/  HADD2.F32 R12, -RZ, R9.reuse.H0_H0 ;  /* 0x20000009ff0c7230 */ /* 0x102fe40000004100 */
[----:B------:R-:W-:-:S02]  /*8a00*/  HADD2.F32 R23, -RZ, R9.H1_H1 ;  /* 0x30000009ff177230 */ /* 0x000fc40000004100 */
[----:B------:R-:W-:Y:S02]  /*8a10*/  HADD2.F32 R9, -RZ, R8.H0_H0 ;  /* 0x20000008ff097230 */ /* 0x000fe40000004100 */
[C---:B------:R-:W-:Y:S01]  /*8a20*/  FMUL.FTZ R33, R12.reuse, R31 ;  /* 0x0000001f0c217220 */ /* 0x040fe20000410000 */
[-C--:B------:R-:W-:Y:S01]  /*8a30*/  FMUL.FTZ R35, R12, R29.reuse ;  /* 0x0000001d0c237220 */ /* 0x080fe20000410000 */
[----:B------:R-:W-:Y:S02]  /*8a40*/  HADD2.F32 R15, -RZ, R5.H1_H1 ;  /* 0x30000005ff0f7230 */ /* 0x000fe40000004100 */
[----:B------:R-:W-:Y:S01]  /*8a50*/  FMUL.FTZ R34, R23, R32 ;  /* 0x0000002017227220 */ /* 0x000fe20000410000 */
[----:B------:R-:W-:Y:S02]  /*8a60*/  HADD2.F32 R5, -RZ, R4.H0_H0 ;  /* 0x20000004ff057230 */ /* 0x000fe40000004100 */
[C---:B------:R-:W-:Y:S01]  /*8a70*/  FFMA.FTZ R33, R14.reuse, R29, -R33 ;  /* 0x0000001d0e217223 */ /* 0x040fe20000010821 */
[----:B------:R-:W-:Y:S01]  /*8a80*/  FFMA.FTZ R35, R14, R31, R35 ;  /* 0x0000001f0e237223 */ /* 0x000fe20000010023 */
[----:B------:R-:W-:-:S02]  /*8a90*/  HADD2.F32 R12, -RZ, R3.H0_H0 ;  /* 0x20000003ff0c7230 */ /* 0x000fc40000004100 */
[----:B------:R-:W-:Y:S01]  /*8aa0*/  FMUL.FTZ R36, R23, R28 ;  /* 0x0000001c17247220 */ /* 0x000fe20000410000 */
[----:B------:R-:W-:Y:S01]  /*8ab0*/  FMUL.FTZ R14, R9, R30 ;  /* 0x0000001e090e7220 */ /* 0x000fe20000410000 */
[C---:B------:R-:W-:Y:S01]  /*8ac0*/  FFMA.FTZ R34, R15.reuse, R28, -R34 ;  /* 0x0000001c0f227223 */ /* 0x040fe20000010822 */
[----:B------:R-:W-:Y:S02]  /*8ad0*/  HADD2.F32 R26, -RZ, R10.H0_H0 ;  /* 0x2000000aff1a7230 */ /* 0x000fe40000004100 */
[----:B------:R-:W-:Y:S01]  /*8ae0*/  FFMA.FTZ R36, R15, R32, R36 ;  /* 0x000000200f247223 */ /* 0x000fe20000010024 */
[----:B------:R-:W-:Y:S02]  /*8af0*/  HADD2.F32 R23, -RZ, R46.H0_H0 ;  /* 0x2000002eff177230 */ /* 0x000fe40000004100 */
[-C--:B------:R-:W-:Y:S01]  /*8b00*/  FMUL.FTZ R9, R9, R12.reuse ;  /* 0x0000000c09097220 */ /* 0x080fe20000410000 */
[----:B------:R-:W-:Y:S01]  /*8b10*/  FFMA.FTZ R15, R5, R12, -R14 ;  /* 0x0000000c050f7223 */ /* 0x000fe2000001080e */
[----:B------:R-:W-:-:S02]  /*8b20*/  HADD2.F32 R3, -RZ, R0.H1_H1 ;  /* 0x30000000ff037230 */ /* 0x000fc40000004100 */
[----:B------:R-:W-:Y:S02]  /*8b30*/  HADD2.F32 R27, -RZ, R11.H0_H0 ;  /* 0x2000000bff1b7230 */ /* 0x000fe40000004100 */
[----:B------:R-:W-:Y:S02]  /*8b40*/  HADD2.F32 R14, -RZ, R46.H1_H1 ;  /* 0x3000002eff0e7230 */ /* 0x000fe40000004100 */
[----:B------:R-:W-:Y:S01]  /*8b50*/  FFMA.FTZ R30, R5, R30, R9 ;  /* 0x0000001e051e7223 */ /* 0x000fe20000010009 */
[----:B------:R-:W-:Y:S02]  /*8b60*/  HADD2.F32 R20, -RZ, R6.H0_H0 ;  /* 0x20000006ff147230 */ /* 0x000fe40000004100 */
[C---:B------:R-:W-:Y:S01]  /*8b70*/  FMUL.FTZ R5, R26.reuse, R23 ;  /* 0x000000171a057220 */ /* 0x040fe20000410000 */
[----:B------:R-:W-:Y:S02]  /*8b80*/  HADD2.F32 R21, -RZ, R7.H0_H0 ;  /* 0x20000007ff157230 */ /* 0x000fe40000004100 */
[----:B------:R-:W-:Y:S01]  /*8b90*/  FMUL.FTZ R9, R26, R3 ;  /* 0x000000031a097220 */ /* 0x000fe20000410000 */
[----:B------:R-:W-:-:S02]  /*8ba0*/  HADD2.F32 R0, -RZ, R0.H0_H0 ;  /* 0x20000000ff007230 */ /* 0x000fc40000004100 */
[C---:B------:R-:W-:Y:S01]  /*8bb0*/  FMUL.FTZ R32, R27.reuse, R14 ;  /* 0x0000000e1b207220 */ /* 0x040fe20000410000 */
[----:B------:R-:W-:Y:S02]  /*8bc0*/  HADD2.F32 R11, -RZ, R11.H1_H1 ;  /* 0x3000000bff0b7230 */ /* 0x000fe40000004100 */
[----:B------:R-:W-:Y:S02]  /*8bd0*/  HADD2.F32 R26, -RZ, R42.H0_H0 ;  /* 0x2000002aff1a7230 */ /* 0x000fe40000004100 */
[----:B------:R-:W-:Y:S02]  /*8be0*/  HADD2.F32 R12, -RZ, R38.H0_H0 ;  /* 0x20000026ff0c7230 */ /* 0x000fe40000004100 */
[----:B------:R-:W-:Y:S01]  /*8bf0*/  FFMA.FTZ R28, R20, R3, -R5 ;  /* 0x00000003141c7223 */ /* 0x000fe20000010805 */
[-C--:B------:R-:W-:Y:S01]  /*8c00*/  FMUL.FTZ R27, R27, R0.reuse ;  /* 0x000000001b1b7220 */ /* 0x080fe20000410000 */
[----:B------:R-:W-:Y:S01]  /*8c10*/  FFMA.FTZ R32, R21, R0, -R32 ;  /* 0x0000000015207223 */ /* 0x000fe20000010820 */
[----:B------:R-:W-:-:S02]  /*8c20*/  HADD2.F32 R7, -RZ, R7.H1_H1 ;  /* 0x30000007ff077230 */ /* 0x000fc40000004100 */
[----:B------:R-:W-:Y:S01]  /*8c30*/  FFMA.FTZ R20, R20, R23, R9 ;  /* 0x0000001714147223 */ /* 0x000fe20000010009 */
[C---:B------:R-:W-:Y:S01]  /*8c40*/  FMUL.FTZ R38, R11.reuse, R26 ;  /* 0x0000001a0b267220 */ /* 0x040fe20000410000 */
[----:B------:R-:W-:Y:S01]  /*8c50*/  FMUL.FTZ R0, R11, R12 ;  /* 0x0000000c0b007220 */ /* 0x000fe20000410000 */
[----:B------:R-:W-:Y:S02]  /*8c60*/  HADD2.F32 R8, -RZ, R8.H1_H1 ;  /* 0x30000008ff087230 */ /* 0x000fe40000004100 */
[----:B------:R-:W-:Y:S02]  /*8c70*/  HADD2.F32 R10, -RZ, R10.H1_H1 ;  /* 0x3000000aff0a7230 */ /* 0x000fe40000004100 */
[----:B------:R-:W-:Y:S02]  /*8c80*/  HADD2.F32 R9, -RZ, R40.H0_H0 ;  /* 0x20000028ff097230 */ /* 0x000fe40000004100 */
[----:B------:R-:W-:Y:S02]  /*8c90*/  HADD2.F32 R11, -RZ, R37.H0_H0 ;  /* 0x20000025ff0b7230 */ /* 0x000fe40000004100 */
[----:B------:R-:W-:-:S02]  /*8ca0*/  HADD2.F32 R3, -RZ, R45.H0_H0 ;  /* 0x2000002dff037230 */ /* 0x000fc40000004100 */
[----:B------:R-:W-:Y:S02]  /*8cb0*/  HADD2.F32 R5, -RZ, R41.H0_H0 ;  /* 0x20000029ff057230 */ /* 0x000fe40000004100 */
[----:B------:R-:W-:Y:S01]  /*8cc0*/  FFMA.FTZ R27, R21, R14, R27 ;  /* 0x0000000e151b7223 */ /* 0x000fe2000001001b */
[----:B------:R-:W-:Y:S02]  /*8cd0*/  HADD2.F32 R4, -RZ, R4.H1_H1 ;  /* 0x30000004ff047230 */ /* 0x000fe40000004100 */
[C---:B------:R-:W-:Y:S01]  /*8ce0*/  FFMA.FTZ R29, R7.reuse, R12, -R38 ;  /* 0x0000000c071d7223 */ /* 0x040fe20000010826 */
[----:B------:R-:W-:Y:S02]  /*8cf0*/  HADD2.F32 R6, -RZ, R6.H1_H1 ;  /* 0x30000006ff067230 */ /* 0x000fe40000004100 */
        /* <DEDUP_REMOVED lines=19> */
.L_x_1203:
[----:B------:R-:W-:Y:S05]  /*8e30*/  BSYNC B0 ;  /* 0x0000000000007941 */ /* 0x000fea0003800000 */
.L_x_1183:
        /* <DEDUP_REMOVED lines=8> */
.L_x_1180:
[----:B-12---:R-:W-:-:S05]  /*8ec0*/  IMAD.U32 R0, RZ, RZ, UR37 ;  /* 0x00000025ff007e24 */ /* 0x006fca000f8e00ff */
[----:B------:R-:W-:-:S13]  /*8ed0*/  ISETP.NE.AND P0, PT, R0, 0x3, PT ;  /* 0x000000030000780c */ /* 0x000fda0003f05270 */
[----:B------:R-:W-:Y:S05]  /*8ee0*/  @!P0 BRA `(.L_x_1218) ;  /* 0x0000000000048947 */ /* 0x000fea0003800000 */
[----:B------:R-:W-:Y:S01]  /*8ef0*/  BPT.TRAP 0x1 ;  /* 0x000000040000795c */ /* 0x000fe20000300000 */
.L_x_1218:
[----:B------:R-:W-:Y:S01]  /*8f00*/  IMAD R89, R16, 0x8, R2 ;  /* 0x0000000810597824 */ /* 0x000fe200078e0202 */
[----:B------:R-:W-:-:S04]  /*8f10*/  SHF.L.U32 R0, R19, 0x1f, RZ ;  /* 0x0000001f13007819 */ /* 0x000fc800000006ff */
[----:B------:R1:W2:Y:S01]  /*8f20*/  SYNCS.PHASECHK.TRANS64.TRYWAIT P2, [R89+URZ+0x16830], R0 ;  /* 0x01683000590075a7 */ /* 0x0002a2000804017f */
[----:B------:R-:W-:Y:S05]  /*8f30*/  @!P0 BRA `(.L_x_1219) ;  /* 0x0000000000048947 */ /* 0x000fea0003800000 */
[----:B------:R-:W-:Y:S01]  /*8f40*/  BPT.TRAP 0x1 ;  /* 0x000000040000795c */ /* 0x000fe20000300000 */
.L_x_1219:
[----:B0-----:R-:W0:Y:S01]  /*8f50*/  S2R R3, SR_TID.X ;  /* 0x0000000000037919 */ /* 0x001e220000002100 */
[----:B------:R-:W-:Y:S01]  /*8f60*/  LOP3.LUT R44, R44, 0xffffff80, RZ, 0xc0, !PT ;  /* 0xffffff802c2c7812 */ /* 0x000fe200078ec0ff */
[----:B---3--:R-:W3:Y:S01]  /*8f70*/  S2R R7, SR_TID.X ;  /* 0x0000000000077919 */ /* 0x008ee20000002100 */
[----:B0-----:R-:W-:-:S04]  /*8f80*/  VIADD R3, R3, 0xffffff80 ;  /* 0xffffff8003037836 */ /* 0x001fc80000000000 */
[----:B------:R-:W-:Y:S01]  /*8f90*/  IMAD.IADD R44, R3, 0x1, -R44 ;  /* 0x00000001032c7824 */ /* 0x000fe200078e0a2c */
[----:B---3--:R-:W-:-:S04]  /*8fa0*/  LOP3.LUT R8, R7, 0x7f, RZ, 0xc0, !PT ;  /* 0x0000007f07087812 */ /* 0x008fc800078ec0ff */
[----:B------:R-:W-:Y:S02]  /*8fb0*/  SHF.R.S32.HI R5, RZ, 0x1f, R44 ;  /* 0x0000001fff057819 */ /* 0x000fe4000001142c */
[----:B------:R-:W-:Y:S02]  /*8fc0*/  ISETP.NE.AND P1, PT, R8, RZ, PT ;  /* 0x000000ff0800720c */ /* 0x000fe40003f25270 */
[CC--:B------:R-:W-:Y:S02]  /*8fd0*/  LEA.HI R3, R5.reuse, R44.reuse, RZ, 0x2 ;  /* 0x0000002c05037211 */ /* 0x0c0fe400078f10ff */
[----:B------:R-:W-:Y:S02]  /*8fe0*/  LEA.HI R5, R5, R44, RZ, 0x5 ;  /* 0x0000002c05057211 */ /* 0x000fe400078f28ff */
[--C-:B------:R-:W-:Y:S02]  /*8ff0*/  SHF.R.S32.HI R4, RZ, 0x2, R3.reuse ;  /* 0x00000002ff047819 */ /* 0x100fe40000011403 */
[----:B------:R-:W-:-:S02]  /*9000*/  SHF.R.S32.HI R3, RZ, 0x1f, R3 ;  /* 0x0000001fff037819 */ /* 0x000fc40000011403 */
[----:B------:R-:W-:Y:S02]  /*9010*/  SHF.R.S32.HI R5, RZ, 0x5, R5 ;  /* 0x00000005ff057819 */ /* 0x000fe40000011405 */
[----:B------:R-:W-:Y:S01]  /*9020*/  LEA.HI R6, R3, R4, RZ, 0x3 ;  /* 0x0000000403067211 */ /* 0x000fe200078f18ff */
[----:B------:R-:W-:-:S03]  /*9030*/  IMAD.HI R3, R24, 0x55555556, RZ ;  /* 0x5555555618037827 */ /* 0x000fc600078e02ff */
[----:B------:R-:W-:Y:S02]  /*9040*/  LOP3.LUT R7, R6, 0xfffffff8, RZ, 0xc0, !PT ;  /* 0xfffffff806077812 */ /* 0x000fe400078ec0ff */
[----:B------:R-:W-:-:S03]  /*9050*/  LEA.HI R3, R3, R3, RZ, 0x1 ;  /* 0x0000000303037211 */ /* 0x000fc600078f08ff */
[----:B------:R-:W-:Y:S02]  /*9060*/  IMAD.IADD R4, R4, 0x1, -R7 ;  /* 0x0000000104047824 */ /* 0x000fe400078e0a07 */
[----:B------:R-:W-:Y:S02]  /*9070*/  IMAD R3, R3, -0x3, R24 ;  /* 0xfffffffd03037824 */ /* 0x000fe400078e0218 */
[----:B------:R-:W-:Y:S01]  /*9080*/  IMAD R4, R5, 0x10, R4 ;  /* 0x0000001005047824 */ /* 0x000fe200078e0204 */
[----:B--2---:R-:W-:Y:S06]  /*9090*/  @P2 BRA `(.L_x_1220) ;  /* 0x0000000000082947 */ /* 0x004fec0003800000 */
[----:B------:R-:W0:Y:S02]  /*90a0*/  SYNCS.PHASECHK.TRANS64.TRYWAIT P2, [R89+URZ+0x16830], R0 ;  /* 0x01683000590075a7 */ /* 0x000e24000804017f */
[----:B0-----:R-:W-:Y:S05]  /*90b0*/  @!P2 BRA `(.L_x_1221) ;  /* 0x0000015400e8a947 */ /* 0x001fea0003800000 */
.L_x_1220:
[----:B------:R-:W-:Y:S05]  /*90c0*/  WARPSYNC.ALL ;  /* 0x0000000000007948 */ /* 0x000fea0003800000 */
[----:B------:R-:W-:Y:S01]  /*90d0*/  IMAD R156, R3, 0x40, R4 ;  /* 0x00000040039c7824 */ /* 0x000fe200078e0204 */
[----:B01----:R-:W-:Y:S02]  /*90e0*/  IADD3 R0, R2, 0xe400, RZ ;  /* 0x0000e40002007810 */ /* 0x003fe40007ffe0ff */
[----:B------:R-:W-:Y:S02]  /*90f0*/  LOP3.LUT R6, R25, 0x10000, RZ, 0xfc, !PT ;  /* 0x0001000019067812 */ /* 0x000fe400078efcff */
[----:B------:R-:W-:-:S04]  /*9100*/  SHF.R.U32.HI R0, RZ, 0x4, R0 ;  /* 0x00000004ff007819 */ /* 0x000fc80000011600 */
[----:B------:R-:W-:-:S04]  /*9110*/  LOP3.LUT R0, R0, 0x3fff, RZ, 0xc0, !PT ;  /* 0x00003fff00007812 */ /* 0x000fc800078ec0ff */
[----:B------:R-:W-:Y:S01]  /*9120*/  LOP3.LUT R3, R0, 0x10000, RZ, 0xfc, !PT ;  /* 0x0001000000037812 */ /* 0x000fe200078efcff */
[----:B------:R-:W-:Y:S02]  /*9130*/  IMAD.MOV.U32 R7, RZ, RZ, 0x40000040 ;  /* 0x40000040ff077424 */ /* 0x000fe400078e00ff */
[----:B------:R-:W-:Y:S02]  /*9140*/  IMAD.MOV.U32 R5, RZ, RZ, 0x40000040 ;  /* 0x40000040ff057424 */ /* 0x000fe400078e00ff */
[----:B------:R-:W-:Y:S01]  /*9150*/  IMAD R4, R16, 0x400, R3 ;  /* 0x0000040010047824 */ /* 0x000fe200078e0203 */
[C---:B------:R-:W-:Y:S01]  /*9160*/  R2UR UR4, R6.reuse ;  /* 0x00000000060472ca */ /* 0x040fe200000e0000 */
[----:B------:R-:W-:Y:S01]  /*9170*/  WARPGROUP.ARRIVE ;  /* 0x00000000000079c5 */ /* 0x000fe20000000000 */
[----:B------:R-:W-:Y:S01]  /*9180*/  R2UR UR5, R7 ;  /* 0x00000000070572ca */ /* 0x000fe200000e0000 */
[----:B------:R-:W-:Y:S01]  /*9190*/  VIADD R12, R6, 0x2 ;  /* 0x00000002060c7836 */ /* 0x000fe20000000000 */
[C---:B------:R-:W-:Y:S01]  /*91a0*/  R2UR UR6, R4.reuse ;  /* 0x00000000040672ca */ /* 0x040fe200000e0000 */
[----:B------:R-:W-:Y:S01]  /*91b0*/  IMAD.MOV.U32 R13, RZ, RZ, 0x40000040 ;  /* 0x40000040ff0d7424 */ /* 0x000fe200078e00ff */
[----:B------:R-:W-:Y:S01]  /*91c0*/  R2UR UR7, R5 ;  /* 0x00000000050772ca */ /* 0x000fe200000e0000 */
[----:B------:R-:W-:Y:S01]  /*91d0*/  IMAD.MOV.U32 R9, RZ, RZ, 0x40000040 ;  /* 0x40000040ff097424 */ /* 0x000fe200078e00ff */
[----:B------:R0:W-:Y:S01]  /*91e0*/  STL [R1+0xc], R3 ;  /* 0x00000c0301007387 */ /* 0x0001e20000100800 */
[----:B------:R-:W-:-:S03]  /*91f0*/  VIADD R8, R4, 0x2 ;  /* 0x0000000204087836 */ /* 0x000fc60000000000 */
[----:B------:R-:W2:Y:S04]  /*9200*/  LDL R110, [R1+0x20] ;  /* 0x00002000016e7983 */ /* 0x000ea80000100800 */
[----:B------:R-:W3:Y:S03]  /*9210*/  LDL R111, [R1+0x24] ;  /* 0x00002400016f7983 */ /* 0x000ee60000100800 */
[----:B------:R-:W-:Y:S01]  /*9220*/  HGMMA.64x128x16.F32 R24, gdesc[UR4], RZ, !UPT, gsb0 ;  /* 0x01e00000041879f0 */ /* 0x000fe2000c0008ff */
[----:B------:R-:W-:Y:S01]  /*9230*/  R2UR UR4, R12 ;  /* 0x000000000c0472ca */ /* 0x000fe200000e0000 */
[----:B------:R-:W4:Y:S01]  /*9240*/  LDL R109, [R1+0x14] ;  /* 0x00001400016d7983 */ /* 0x000f220000100800 */
[----:B------:R-:W-:-:S02]  /*9250*/  R2UR UR5, R13 ;  /* 0x000000000d0572ca */ /* 0x000fc400000e0000 */
[----:B------:R-:W-:Y:S02]  /*9260*/  R2UR UR6, R8 ;  /* 0x00000000080672ca */ /* 0x000fe400000e0000 */
[----:B------:R-:W-:Y:S01]  /*9270*/  R2UR UR7, R9 ;  /* 0x00000000090772ca */ /* 0x000fe200000e0000 */
[----:B------:R-:W-:Y:S02]  /*9280*/  VIADD R10, R6, 0x4 ;  /* 0x00000004060a7836 */ /* 0x000fe40000000000 */
[----:B------:R-:W-:Y:S02]  /*9290*/  VIADD R8, R4, 0x4 ;  /* 0x0000000404087836 */ /* 0x000fe40000000000 */
[----:B------:R-:W-:Y:S02]  /*92a0*/  IMAD.MOV.U32 R11, RZ, RZ, 0x40000040 ;  /* 0x40000040ff0b7424 */ /* 0x000fe400078e00ff */
[----:B------:R-:W-:Y:S01]  /*92b0*/  IMAD.MOV.U32 R9, RZ, RZ, 0x40000040 ;  /* 0x40000040ff097424 */ /* 0x000fe200078e00ff */
[----:B------:R-:W-:-:S02]  /*92c0*/  WARPGROUP.DEPBAR.LE gsb0, 0x0 ;  /* 0x00008000000079c5 */ /* 0x000fc40000010000 */
[----:B------:R-:W-:-:S06]  /*92d0*/  WARPGROUP.ARRIVE ;  /* 0x00000000000079c5 */ /* 0x000fcc0000000000 */
[----:B------:R-:W-:Y:S01]  /*92e0*/  HGMMA.64x128x16.F32 R24, gdesc[UR4], R24, gsb0 ;  /* 0x01e00000041879f0 */ /* 0x000fe20008000818 */
[----:B------:R-:W-:Y:S02]  /*92f0*/  R2UR UR4, R10 ;  /* 0x000000000a0472ca */ /* 0x000fe400000e0000 */
[----:B------:R-:W-:Y:S02]  /*9300*/  R2UR UR5, R11 ;  /* 0x000000000b0572ca */ /* 0x000fe400000e0000 */
[----:B------:R-:W-:Y:S02]  /*9310*/  R2UR UR6, R8 ;  /* 0x00000000080672ca */ /* 0x000fe400000e0000 */
[----:B------:R-:W-:Y:S01]  /*9320*/  R2UR UR7, R9 ;  /* 0x00000000090772ca */ /* 0x000fe200000e0000 */
[----:B------:R-:W-:Y:S02]  /*9330*/  VIADD R8, R6, 0x6 ;  /* 0x0000000606087836 */ /* 0x000fe40000000000 */
[----:B------:R-:W-:-:S02]  /*9340*/  VIADD R4, R4, 0x6 ;  /* 0x0000000604047836 */ /* 0x000fc40000000000 */
[----:B------:R-:W-:Y:S02]  /*9350*/  IMAD.MOV.U32 R9, RZ, RZ, 0x40000040 ;  /* 0x40000040ff097424 */ /* 0x000fe400078e00ff */
[----:B------:R-:W-:Y:S01]  /*9360*/  IMAD.MOV.U32 R5, RZ, RZ, 0x40000040 ;  /* 0x40000040ff057424 */ /* 0x000fe200078e00ff */
[----:B------:R-:W-:Y:S02]  /*9370*/  WARPGROUP.DEPBAR.LE gsb0, 0x0 ;  /* 0x00008000000079c5 */ /* 0x000fe40000010000 */
[----:B------:R-:W-:-:S06]  /*9380*/  WARPGROUP.ARRIVE ;  /* 0x00000000000079c5 */ /* 0x000fcc0000000000 */
[----:B------:R-:W-:Y:S01]  /*9390*/  HGMMA.64x128x16.F32 R24, gdesc[UR4], R24, gsb0 ;  /* 0x01e00000041879f0 */ /* 0x000fe20008000818 */
[----:B------:R-:W-:Y:S02]  /*93a0*/  R2UR UR4, R8 ;  /* 0x00000000080472ca */ /* 0x000fe400000e0000 */
[----:B------:R-:W-:Y:S02]  /*93b0*/  R2UR UR5, R9 ;  /* 0x00000000090572ca */ /* 0x000fe400000e0000 */
[----:B------:R-:W-:Y:S02]  /*93c0*/  R2UR UR6, R4 ;  /* 0x00000000040672ca */ /* 0x000fe400000e0000 */
[----:B------:R-:W-:Y:S01]  /*93d0*/  R2UR UR7, R5 ;  /* 0x00000000050772ca */ /* 0x000fe200000e0000 */
[----:B------:R-:W-:Y:S02]  /*93e0*/  WARPGROUP.DEPBAR.LE gsb0, 0x0 ;  /* 0x00008000000079c5 */ /* 0x000fe40000010000 */
[----:B------:R-:W-:-:S10]  /*93f0*/  WARPGROUP.ARRIVE ;  /* 0x00000000000079c5 */ /* 0x000fd40000000000 */
[----:B------:R-:W-:Y:S01]  /*9400*/  HGMMA.64x128x16.F32 R24, gdesc[UR4], R24, gsb0 ;  /* 0x01e00000041879f0 */ /* 0x000fe20008000818 */
[----:B------:R-:W-:Y:S01]  /*9410*/  ULDC.64 UR4, c[0x0][0x9d8] ;  /* 0x0002760000047ab9 */ /* 0x000fe20000000a00 */
[----:B------:R-:W-:Y:S02]  /*9420*/  ULDC.64 UR6, c[0x0][0x9e0] ;  /* 0x0002780000067ab9 */ /* 0x000fe40000000a00 */
[----:B------:R-:W-:Y:S01]  /*9430*/  UISETP.GE.AND UP0, UPT, UR7, 0x1, UPT ;  /* 0x000000010700788c */ /* 0x000fe2000bf06270 */
[----:B------:R-:W-:-:S05]  /*9440*/  @!P1 VIADD R89, R89, 0x16840 ;  /* 0x0001684059599836 */ /* 0x000fca0000000000 */
[----:B------:R-:W-:Y:S01]  /*9450*/  PLOP3.LUT P2, PT, PT, PT, UP0, 0x40, 0x0 ;  /* 0x000000000000781c */ /* 0x000fe20003f4e808 */
[----:B------:R-:W-:Y:S01]  /*9460*/  ULOP3.LUT UR30, URZ, UR5, URZ, 0x33, !UPT ;  /* 0x000000053f1e7292 */ /* 0x000fe2000f8e333f */
[----:B------:R-:W-:Y:S01]  /*9470*/  @!P1 PRMT R89, RZ, 0x654, R89 ;  /* 0x00000654ff599816 */ /* 0x000fe20000000059 */
[----:B----4-:R-:W-:Y:S01]  /*9480*/  IMAD R156, R109, 0xc0, R156 ;  /* 0x000000c06d9c7824 */ /* 0x010fe200078e029c */
[----:B------:R-:W-:Y:S02]  /*9490*/  WARPGROUP.DEPBAR.LE gsb0, 0x0 ;  /* 0x00008000000079c5 */ /* 0x000fe40000010000 */
[----:B------:R-:W-:Y:S01]  /*94a0*/  FMUL.FTZ R96, R37, UR4 ;  /* 0x0000000425607c20 */ /* 0x000fe20008410000 */
[----:B------:R-:W-:Y:S02]  /*94b0*/  IMAD.MOV.U32 R37, RZ, RZ, -0x80 ;  /* 0xffffff80ff257424 */ /* 0x000fe400078e00ff */
[----:B------:R-:W-:Y:S01]  /*94c0*/  FMUL.FTZ R99, R44, UR4 ;  /* 0x000000042c637c20 */ /* 0x000fe20008410000 */
[----:B------:R-:W-:Y:S01]  /*94d0*/  FMUL.FTZ R44, R74, UR4 ;  /* 0x000000044a2c7c20 */ /* 0x000fe20008410000 */
[----:B0-----:R-:W-:Y:S01]  /*94e0*/  FMUL.FTZ R3, R24, UR4 ;  /* 0x0000000418037c20 */ /* 0x001fe20008410000 */
        /* <DEDUP_REMOVED lines=20> */
[----:B-----5:R-:W-:Y:S01]  /*9630*/  FMUL.FTZ R23, R39, UR4 ;  /* 0x0000000427177c20 */ /* 0x020fe20008410000 */
        /* <DEDUP_REMOVED lines=38> */
[----:B--2---:R-:W-:Y:S01]  /*98a0*/  IADD3 R48, R110, R80, RZ ;  /* 0x000000506e307210 */ /* 0x004fe20007ffe0ff */
[----:B------:R-:W-:Y:S01]  /*98b0*/  FMUL.FTZ R37, R87, UR4 ;  /* 0x0000000457257c20 */ /* 0x000fe20008410000 */
[----:B------:R-:W-:Y:S01]  /*98c0*/  FMUL.FTZ R84, R84, UR4 ;  /* 0x0000000454547c20 */ /* 0x000fe20008410000 */
[----:B------:R0:W-:Y:S01]  /*98d0*/  @!P1 SYNCS.ARRIVE.TRANS64.RED.A1T0 RZ, [R89+URZ], RZ ;  /* 0x000000ff59ff99a7 */ /* 0x0001e2000810043f */
[----:B---3--:R-:W-:Y:S01]  /*98e0*/  IADD3 R50, -R111, 0x1, R48 ;  /* 0x000000016f327810 */ /* 0x008fe20007ffe130 */
[----:B------:R-:W1:Y:S04]  /*98f0*/  MUFU.TANH R3, R3 ;  /* 0x0000000300037308 */ /* 0x000e680000002400 */
[----:B------:R-:W-:-:S04]  /*9900*/  IMAD R50, R155, -0x2, R50 ;  /* 0xfffffffe9b327824 */ /* 0x000fc800078e0232 */
[----:B------:R-:W2:Y:S01]  /*9910*/  MUFU.TANH R90, R90 ;  /* 0x0000005a005a7308 */ /* 0x000ea20000002400 */
[----:B------:R-:W-:-:S07]  /*9920*/  IMAD R81, R155, -0x2, R48 ;  /* 0xfffffffe9b517824 */ /* 0x000fce00078e0230 */
[----:B------:R-:W3:Y:S01]  /*9930*/  MUFU.TANH R0, R0 ;  /* 0x0000000000007308 */ /* 0x000ee20000002400 */
[----:B------:R-:W-:-:S07]  /*9940*/  VIADD R82, R50, UR6 ;  /* 0x0000000632527c36 */ /* 0x000fce0008000000 */
        /* <DEDUP_REMOVED lines=57> */
[----:B------:R0:W0:Y:S08]  /*9ce0*/  MUFU.TANH R71, R84 ;  /* 0x0000005400477308 */ /* 0x0000300000002400 */
[----:B------:R-:W0:Y:S08]  /*9cf0*/  MUFU.TANH R85, R85 ;  /* 0x0000005500557308 */ /* 0x000e300000002400 */
[----:B------:R-:W0:Y:S08]  /*9d00*/  MUFU.TANH R34, R34 ;  /* 0x0000002200227308 */ /* 0x000e300000002400 */
[----:B------:R-:W0:Y:S01]  /*9d10*/  MUFU.TANH R37, R37 ;  /* 0x0000002500257308 */ /* 0x000e220000002400 */
[----:B------:R-:W-:Y:S01]  /*9d20*/  VIADD R83, R50, UR30 ;  /* 0x0000001e32537c36 */ /* 0x000fe20008000000 */
[----:B------:R-:W-:-:S02]  /*9d30*/  LEA R79, R88, 0xffffff80, 0x7 ;  /* 0xffffff80584f7811 */ /* 0x000fc400078e38ff */
[----:B------:R-:W-:Y:S01]  /*9d40*/  VIADDMNMX R77, R156, R82, R81, PT ;  /* 0x000000529c4d7246 */ /* 0x000fe20003800151 */
[----:B------:R-:W-:Y:S01]  /*9d50*/  IMAD.IADD R78, R83, 0x1, R156 ;  /* 0x00000001534e7824 */ /* 0x000fe200078e029c */
        /* <DEDUP_REMOVED lines=13> */
.L_x_1224:
[----:B------:R-:W-:-:S06]  /*9e30*/  UISETP.NE.AND UP1, UPT, UR7, 0x1, UPT ;  /* 0x000000010700788c */ /* 0x000fcc000bf25270 */
[----:B------:R-:W-:-:S05]  /*9e40*/  PLOP3.LUT P2, PT, PT, PT, UP1, 0x80, 0x0 ;  /* 0x000000000000781c */ /* 0x000fca0003f4f018 */
[----:B------:R-:W-:-:S08]  /*9e50*/  @UP1 ULDC.64 UR4, c[0x0][0x9e8] ;  /* 0x00027a0000041ab9 */ /* 0x000fd00000000a00 */
[----:B------:R-:W-:-:S05]  /*9e60*/  @P2 IMAD.HI.U32 R49, R48, UR4, RZ ;  /* 0x0000000430312c27 */ /* 0x000fca000f8e00ff */
[----:B------:R-:W-:-:S07]  /*9e70*/  @P2 SHF.R.U32.HI R48, RZ, UR5, R49 ;  /* 0x00000005ff302c19 */ /* 0x000fce0008011631 */
.L_x_1225:
[----:B------:R-:W-:Y:S05]  /*9e80*/  BSYNC B0 ;  /* 0x0000000000007941 */ /* 0x000fea0003800000 */
.L_x_1223:
[----:B------:R-:W-:-:S04]  /*9e90*/  IMAD R48, R48, UR7, -R79 ;  /* 0x0000000730307c24 */ /* 0x000fc8000f8e0a4f */
[----:B------:R-:W-:-:S05]  /*9ea0*/  IMAD R48, R155, -0x2, R48 ;  /* 0xfffffffe9b307824 */ /* 0x000fca00078e0230 */
[----:B------:R-:W-:Y:S02]  /*9eb0*/  VIMNMX R78, R78, R48, !PT ;  /* 0x000000304e4e7248 */ /* 0x000fe40007fe0100 */
[----:B------:R-:W-:-:S07]  /*9ec0*/  VIADDMNMX R77, R48, UR7, R77, PT ;  /* 0x00000007304d7c46 */ /* 0x000fce000b80014d */
.L_x_1222:
[----:B------:R-:W-:Y:S01]  /*9ed0*/  ISETP.GE.AND P3, PT, R80, 0x9, PT ;  /* 0x000000095000780c */ /* 0x000fe20003f66270 */
[----:B------:R-:W-:Y:S01]  /*9ee0*/  VIADD R157, R156, 0x8 ;  /* 0x000000089c9d7836 */ /* 0x000fe20000000000 */
[----:B------:R-:W-:Y:S02]  /*9ef0*/  ISETP.GE.AND P2, PT, R80, 0x2, PT ;  /* 0x000000025000780c */ /* 0x000fe40003f46270 */
[----:B------:R-:W-:Y:S02]  /*9f00*/  LOP3.LUT R22, R22, 0xfffffffd, RZ, 0xc0, !PT ;  /* 0xfffffffd16167812 */ /* 0x000fe400078ec0ff */
[----:B------:R-:W-:Y:S02]  /*9f10*/  ISETP.GT.AND P4, PT, R78, 0x1, !P2 ;  /* 0x000000014e00780c */ /* 0x000fe40005784270 */
[----:B------:R-:W-:Y:S02]  /*9f20*/  ISETP.GE.AND P5, PT, R80, 0xa, PT ;  /* 0x0000000a5000780c */ /* 0x000fe40003fa6270 */
[----:B------:R-:W-:-:S03]  /*9f30*/  ISETP.LT.OR P4, PT, R77, 0x2, P4 ;  /* 0x000000024d00780c */ /* 0x000fc60002781670 */
[----:B------:R-:W-:Y:S02]  /*9f40*/  @P3 LOP3.LUT R22, R22, 0x2, RZ, 0xfc, !PT ;  /* 0x0000000216163812 */ /* 0x000fe400078efcff */
[----:B------:R-:W-:Y:S02]  /*9f50*/  ISETP.GT.AND P3, PT, R78, 0x8, !P3 ;  /* 0x000000084e00780c */ /* 0x000fe40005f64270 */
[----:B------:R-:W-:Y:S02]  /*9f60*/  FSEL R90, R90, -INF , !P4 ;  /* 0xff8000005a5a7808 */ /* 0x000fe40006000000 */
[----:B------:R-:W-:Y:S02]  /*9f70*/  ISETP.LT.OR P3, PT, R77, 0x9, P3 ;  /* 0x000000094d00780c */ /* 0x000fe40001f61670 */
[----:B------:R-:W-:Y:S02]  /*9f80*/  ISETP.GE.AND P4, PT, R80, 0x11, PT ;  /* 0x000000115000780c */ /* 0x000fe40003f86270 */
[----:B------:R-:W-:-:S02]  /*9f90*/  LOP3.LUT R22, R22, 0xfffffffb, RZ, 0xc0, !PT ;  /* 0xfffffffb16167812 */ /* 0x000fc400078ec0ff */
[----:B0-----:R-:W-:Y:S02]  /*9fa0*/  FSEL R49, R92, -INF , !P3 ;  /* 0xff8000005c317808 */ /* 0x001fe40005800000 */
[----:B------:R-:W-:Y:S02]  /*9fb0*/  ISETP.GT.AND P3, PT, R78, 0x9, !P5 ;  /* 0x000000094e00780c */ /* 0x000fe40006f64270 */
[----:B------:R-:W-:Y:S02]  /*9fc0*/  @P5 LOP3.LUT R22, R22, 0x4, RZ, 0xfc, !PT ;  /* 0x0000000416165812 */ /* 0x000fe400078efcff */
[----:B------:R-:W-:Y:S02]  /*9fd0*/  ISETP.LT.OR P3, PT, R77, 0xa, P3 ;  /* 0x0000000a4d00780c */ /* 0x000fe40001f61670 */
[----:B------:R-:W-:Y:S02]  /*9fe0*/  LOP3.LUT R22, R22, 0xfffffff7, RZ, 0xc0, !PT ;  /* 0xfffffff716167812 */ /* 0x000fe400078ec0ff */
[----:B------:R-:W-:-:S02]  /*9ff0*/  FSEL R63, R91, -INF , !P3 ;  /* 0xff8000005b3f7808 */ /* 0x000fc40005800000 */
[----:B------:R-:W-:Y:S02]  /*a000*/  @P4 LOP3.LUT R22, R22, 0x8, RZ, 0xfc, !PT ;  /* 0x0000000816164812 */ /* 0x000fe400078efcff */
[----:B------:R-:W-:Y:S02]  /*a010*/  ISETP.GT.AND P3, PT, R78, 0x10, !P4 ;  /* 0x000000104e00780c */ /* 0x000fe40006764270 */
[----:B------:R-:W-:Y:S02]  /*a020*/  ISETP.GE.AND P4, PT, R80, 0x12, PT ;  /* 0x000000125000780c */ /* 0x000fe40003f86270 */
[----:B------:R-:W-:Y:S02]  /*a030*/  ISETP.LT.OR P3, PT, R77, 0x11, P3 ;  /* 0x000000114d00780c */ /* 0x000fe40001f61670 */
[----:B------:R-:W-:Y:S02]  /*a040*/  LOP3.LUT R22, R22, 0xfbffffff, RZ, 0xc0, !PT ;  /* 0xfbffffff16167812 */ /* 0x000fe400078ec0ff */
[----:B------:R-:W-:-:S02]  /*a050*/  FSEL R62, R94, -INF , !P3 ;  /* 0xff8000005e3e7808 */ /* 0x000fc40005800000 */
        /* <DEDUP_REMOVED lines=155> */
[----:B------:R-:W-:Y:S02]  /*aa10*/  ISETP.GE.AND P6, PT, R80, 0x7a, PT ;  /* 0x0000007a5000780c */ /* 0x000fe40003fc6270 */
[----:B------:R-:W-:Y:S01]  /*aa20*/  VIADDMNMX R80, R157, R82, R81, PT ;  /* 0x000000529d507246 */ /* 0x000fe20003800151 */
[----:B------:R-:W-:-:S10]  /*aa30*/  IMAD.IADD R82, R83, 0x1, R157 ;  /* 0x0000000153527824 */ /* 0x000fd400078e029d */
[----:B------:R-:W-:Y:S02]  /*aa40*/  @P6 LOP3.LUT R22, R22, 0x8000000, RZ, 0xfc, !PT ;  /* 0x0800000016166812 */ /* 0x000fe400078efcff */
[----:B------:R-:W-:-:S04]  /*aa50*/  ISETP.GT.AND P6, PT, R78, 0x79, !P6 ;  /* 0x000000794e00780c */ /* 0x000fc800077c4270 */
[----:B------:R-:W-:-:S04]  /*aa60*/  ISETP.LT.OR P6, PT, R77, 0x7a, P6 ;  /* 0x0000007a4d00780c */ /* 0x000fc800037c1670 */
        /* <DEDUP_REMOVED lines=17> */
.L_x_1228:
[----:B------:R-:W-:-:S06]  /*ab80*/  UISETP.NE.AND UP1, UPT, UR7, 0x1, UPT ;  /* 0x000000010700788c */ /* 0x000fcc000bf25270 */
[----:B------:R-:W-:-:S05]  /*ab90*/  PLOP3.LUT P6, PT, PT, PT, UP1, 0x80, 0x0 ;  /* 0x000000000000781c */ /* 0x000fca0003fcf018 */
[----:B------:R-:W-:-:S08]  /*aba0*/  @UP1 ULDC.64 UR4, c[0x0][0x9e8] ;  /* 0x00027a0000041ab9 */ /* 0x000fd00000000a00 */
[----:B------:R-:W-:Y:S01]  /*abb0*/  @P6 IMAD.HI.U32 R78, R77, UR4, RZ ;  /* 0x000000044d4e6c27 */ /* 0x000fe2000f8e00ff */
[----:B------:R-:W-:-:S13]  /*abc0*/  PLOP3.LUT P6, PT, PT, PT, UP1, 0x80, 0x0 ;  /* 0x000000000000781c */ /* 0x000fda0003fcf018 */
[----:B------:R-:W-:-:S07]  /*abd0*/  @P6 SHF.R.U32.HI R77, RZ, UR5, R78 ;  /* 0x00000005ff4d6c19 */ /* 0x000fce000801164e */
.L_x_1229:
[----:B------:R-:W-:Y:S05]  /*abe0*/  BSYNC B0 ;  /* 0x0000000000007941 */ /* 0x000fea0003800000 */
.L_x_1227:
[----:B------:R-:W-:-:S04]  /*abf0*/  IMAD R78, R77, UR7, -R79 ;  /* 0x000000074d4e7c24 */ /* 0x000fc8000f8e0a4f */
[----:B------:R-:W-:-:S05]  /*ac00*/  IMAD R77, R155, -0x2, R78 ;  /* 0xfffffffe9b4d7824 */ /* 0x000fca00078e024e */
[----:B------:R-:W-:Y:S02]  /*ac10*/  VIMNMX R82, R82, R77, !PT ;  /* 0x0000004d52527248 */ /* 0x000fe40007fe0100 */
[----:B------:R-:W-:-:S07]  /*ac20*/  VIADDMNMX R80, R77, UR7, R80, PT ;  /* 0x000000074d507c46 */ /* 0x000fce000b800150 */
.L_x_1226:
        /* <DEDUP_REMOVED lines=20> */
[----:B------:R-:W-:Y:S02]  /*ad70*/  LOP3.LUT P2, RZ, R22, 0x8, RZ, 0xc0, !PT ;  /* 0x0000000816ff7812 */ /* 0x000fe4000784c0ff */
[----:B------:R-:W-:Y:S02]  /*ad80*/  FMNMX.FTZ R14, R84, R90, !PT ;  /* 0x0000005a540e7209 */ /* 0x000fe40007810000 */
[----:B------:R-:W-:Y:S02]  /*ad90*/  ISETP.GT.AND P2, PT, R82, 0x10, !P2 ;  /* 0x000000105200780c */ /* 0x000fe40005744270 */
[----:B------:R-:W-:Y:S02]  /*ada0*/  FMNMX.FTZ R14, R49, R14, !PT ;  /* 0x0000000e310e7209 */ /* 0x000fe40007810000 */
[----:B------:R-:W-:-:S02]  /*adb0*/  ISETP.LT.OR P2, PT, R80, 0x11, P2 ;  /* 0x000000115000780c */ /* 0x000fc40001741670 */
[----:B------:R-:W-:Y:S02]  /*adc0*/  FSEL R34, R34, -INF , !P5 ;  /* 0xff80000022227808 */ /* 0x000fe40006800000 */
[----:B------:R-:W-:Y:S02]  /*add0*/  FSEL R78, R15, -INF , !P2 ;  /* 0xff8000000f4e7808 */ /* 0x000fe40005000000 */
        /* <DEDUP_REMOVED lines=15> */
[----:B------:R-:W-:-:S02]  /*aed0*/  LOP3.LUT P6, RZ, R22, 0x8000, RZ, 0xc0, !PT ;  /* 0x0000800016ff7812 */ /* 0x000fc400078cc0ff */
        /* <DEDUP_REMOVED lines=54> */
[----:B------:R-:W-:-:S03]  /*b240*/  ISETP.GT.AND P2, PT, R82, 0x39, !P2 ;  /* 0x000000395200780c */ /* 0x000fc60005744270 */
[----:B------:R-:W0:Y:S01]  /*b250*/  SHFL.BFLY PT, R14, R15, 0x2, 0x1f ;  /* 0x0c401f000f0e7f89 */ /* 0x000e2200000e0000 */
[----:B------:R-:W-:-:S04]  /*b260*/  ISETP.LT.OR P2, PT, R80, 0x3a, P2 ;  /* 0x0000003a5000780c */ /* 0x000fc80001741670 */
[----:B------:R-:W-:Y:S02]  /*b270*/  FSEL R33, R33, -INF , !P2 ;  /* 0xff80000021217808 */ /* 0x000fe40005000000 */
[----:B------:R-:W-:Y:S02]  /*b280*/  ISETP.GT.AND P2, PT, R82, 0x40, !P6 ;  /* 0x000000405200780c */ /* 0x000fe40007744270 */
[----:B------:R-:W-:Y:S02]  /*b290*/  LOP3.LUT P6, RZ, R22, 0x10, RZ, 0xc0, !PT ;  /* 0x0000001016ff7812 */ /* 0x000fe400078cc0ff */
[----:B------:R-:W-:-:S04]  /*b2a0*/  ISETP.LT.OR P2, PT, R80, 0x41, P2 ;  /* 0x000000415000780c */ /* 0x000fc80001741670 */
[----:B------:R-:W-:Y:S02]  /*b2b0*/  FSEL R35, R35, -INF , !P2 ;  /* 0xff80000023237808 */ /* 0x000fe40005000000 */
[----:B------:R-:W-:-:S04]  /*b2c0*/  LOP3.LUT P2, RZ, R22, 0x4000, RZ, 0xc0, !PT ;  /* 0x0000400016ff7812 */ /* 0x000fc8000784c0ff */
[----:B------:R-:W-:Y:S02]  /*b2d0*/  ISETP.GT.AND P2, PT, R82, 0x41, !P2 ;  /* 0x000000415200780c */ /* 0x000fe40005744270 */
[----:B0-----:R-:W-:Y:S02]  /*b2e0*/  FMNMX.FTZ R79, R15, R14, !PT ;  /* 0x0000000e0f4f7209 */ /* 0x001fe40007810000 */
[----:B------:R-:W-:-:S03]  /*b2f0*/  ISETP.LT.OR P2, PT, R80, 0x42, P2 ;  /* 0x000000425000780c */ /* 0x000fc60001741670 */
[----:B------:R-:W0:Y:S01]  /*b300*/  SHFL.BFLY PT, R14, R79, 0x1, 0x1f ;  /* 0x0c201f004f0e7f89 */ /* 0x000e2200000e0000 */
[----:B------:R-:W-:Y:S02]  /*b310*/  FSEL R36, R36, -INF , !P2 ;  /* 0xff80000024247808 */ /* 0x000fe40005000000 */
[----:B------:R-:W-:-:S04]  /*b320*/  LOP3.LUT P2, RZ, R22, 0x2000, RZ, 0xc0, !PT ;  /* 0x0000200016ff7812 */ /* 0x000fc8000784c0ff */
[----:B------:R-:W-:-:S04]  /*b330*/  ISETP.GT.AND P2, PT, R82, 0x48, !P2 ;  /* 0x000000485200780c */ /* 0x000fc80005744270 */
[----:B------:R-:W-:-:S04]  /*b340*/  ISETP.LT.OR P2, PT, R80, 0x49, P2 ;  /* 0x000000495000780c */ /* 0x000fc80001741670 */
[----:B------:R-:W-:Y:S02]  /*b350*/  FSEL R38, R38, -INF , !P2 ;  /* 0xff80000026267808 */ /* 0x000fe40005000000 */
[----:B------:R-:W-:-:S04]  /*b360*/  LOP3.LUT P2, RZ, R22, 0x1000, RZ, 0xc0, !PT ;  /* 0x0000100016ff7812 */ /* 0x000fc8000784c0ff */
[----:B------:R-:W-:Y:S02]  /*b370*/  ISETP.GT.AND P2, PT, R82, 0x49, !P2 ;  /* 0x000000495200780c */ /* 0x000fe40005744270 */
[----:B0-----:R-:W-:Y:S02]  /*b380*/  FMNMX.FTZ R14, R79, R14, !PT ;  /* 0x0000000e4f0e7209 */ /* 0x001fe40007810000 */
[----:B------:R-:W-:-:S03]  /*b390*/  ISETP.LT.OR P2, PT, R80, 0x4a, P2 ;  /* 0x0000004a5000780c */ /* 0x000fc60001741670 */
[----:B------:R-:W-:Y:S01]  /*b3a0*/  FMUL.FTZ R85, R14, UR41 ;  /* 0x000000290e557c20 */ /* 0x000fe20008410000 */
        /* <DEDUP_REMOVED lines=40> */
[--C-:B------:R-:W-:Y:S01]  /*b630*/  FFMA.FTZ R63, R48, UR41, -R85.reuse ;  /* 0x00000029303f7c23 */ /* 0x100fe20008010855 */
[--C-:B------:R-:W-:Y:S01]  /*b640*/  FFMA.FTZ R142, R59, UR41, -R85.reuse ;  /* 0x000000293b8e7c23 */ /* 0x100fe20008010855 */
[----:B------:R-:W-:Y:S01]  /*b650*/  FSEL R83, R0, -INF , !P2 ;  /* 0xff80000000537808 */ /* 0x000fe20005000000 */
[--C-:B------:R-:W-:Y:S01]  /*b660*/  FFMA.FTZ R59, R50, UR41, -R85.reuse ;  /* 0x00000029323b7c23 */ /* 0x100fe20008010855 */
[----:B------:R-:W-:Y:S01]  /*b670*/  ISETP.GT.AND P2, PT, R82, 0x79, !P6 ;  /* 0x000000795200780c */ /* 0x000fe20007744270 */
[--C-:B------:R-:W-:Y:S01]  /*b680*/  FFMA.FTZ R148, R84, UR41, -R85.reuse ;  /* 0x0000002954947c23 */ /* 0x100fe20008010855 */
[----:B------:R-:W-:Y:S01]  /*b690*/  FMNMX.FTZ R0, R83, R4, !PT ;  /* 0x0000000453007209 */ /* 0x000fe20007810000 */
[--C-:B------:R-:W-:Y:S01]  /*b6a0*/  FFMA.FTZ R79, R90, UR41, -R85.reuse ;  /* 0x000000295a4f7c23 */ /* 0x100fe20008010855 */
[----:B------:R-:W-:Y:S01]  /*b6b0*/  ISETP.LT.OR P2, PT, R80, 0x7a, P2 ;  /* 0x0000007a5000780c */ /* 0x000fe20001741670 */
[----:B------:R-:W-:Y:S01]  /*b6c0*/  MUFU.EX2 R150, R150 ;  /* 0x0000009600967308 */ /* 0x000fe20000000800 */
[----:B------:R-:W-:Y:S01]  /*b6d0*/  FMNMX.FTZ R0, R5, R0, !PT ;  /* 0x0000000005007209 */ /* 0x000fe20007810000 */
[--C-:B------:R-:W-:Y:S01]  /*b6e0*/  FFMA.FTZ R122, R71, UR41, -R85.reuse ;  /* 0x00000029477a7c23 */ /* 0x100fe20008010855 */
[----:B------:R-:W-:Y:S01]  /*b6f0*/  FSEL R48, R37, -INF , !P2 ;  /* 0xff80000025307808 */ /* 0x000fe20005000000 */
[--C-:B------:R-:W-:Y:S01]  /*b700*/  FFMA.FTZ R144, R62, UR41, -R85.reuse ;  /* 0x000000293e907c23 */ /* 0x100fe20008010855 */
[----:B------:R-:W-:Y:S01]  /*b710*/  FMNMX.FTZ R15, R77, R0, !PT ;  /* 0x000000004d0f7209 */ /* 0x000fe20007810000 */
[--C-:B------:R-:W-:Y:S01]  /*b720*/  FFMA.FTZ R146, R61, UR41, -R85.reuse ;  /* 0x000000293d927c23 */ /* 0x100fe20008010855 */
[--C-:B------:R-:W-:Y:S01]  /*b730*/  FFMA.FTZ R51, R51, UR41, -R85.reuse ;  /* 0x0000002933337c23 */ /* 0x100fe20008010855 */
[----:B------:R-:W-:Y:S01]  /*b740*/  MUFU.EX2 R148, R148 ;  /* 0x0000009400947308 */ /* 0x000fe20000000800 */
[----:B------:R-:W-:Y:S01]  /*b750*/  FMNMX.FTZ R15, R78, R15, !PT ;  /* 0x0000000f4e0f7209 */ /* 0x000fe20007810000 */
[--C-:B------:R-:W-:Y:S01]  /*b760*/  FFMA.FTZ R140, R60, UR41, -R85.reuse ;  /* 0x000000293c8c7c23 */ /* 0x100fe20008010855 */
[--C-:B------:R-:W-:Y:S01]  /*b770*/  FFMA.FTZ R61, R54, UR41, -R85.reuse ;  /* 0x00000029363d7c23 */ /* 0x100fe20008010855 */
[--C-:B------:R-:W-:Y:S01]  /*b780*/  FFMA.FTZ R81, R52, UR41, -R85.reuse ;  /* 0x0000002934517c23 */ /* 0x100fe20008010855 */
[----:B------:R-:W-:Y:S01]  /*b790*/  FMNMX.FTZ R0, R20, R15, !PT ;  /* 0x0000000f14007209 */ /* 0x000fe20007810000 */
[--C-:B------:R-:W-:Y:S01]  /*b7a0*/  FFMA.FTZ R136, R58, UR41, -R85.reuse ;  /* 0x000000293a887c23 */ /* 0x100fe20008010855 */
[--C-:B------:R-:W-:Y:S01]  /*b7b0*/  FFMA.FTZ R132, R56, UR41, -R85.reuse ;  /* 0x0000002938847c23 */ /* 0x100fe20008010855 */
[----:B------:R-:W0:Y:S01]  /*b7c0*/  MUFU.EX2 R79, R79 ;  /* 0x0000004f004f7308 */ /* 0x000e220000000800 */
[----:B------:R-:W-:Y:S01]  /*b7d0*/  FMNMX.FTZ R0, R21, R0, !PT ;  /* 0x0000000015007209 */ /* 0x000fe20007810000 */
[--C-:B------:R-:W-:Y:S01]  /*b7e0*/  FFMA.FTZ R138, R57, UR41, -R85.reuse ;  /* 0x00000029398a7c23 */ /* 0x100fe20008010855 */
[--C-:B------:R-:W-:Y:S01]  /*b7f0*/  FFMA.FTZ R55, R55, UR41, -R85.reuse ;  /* 0x0000002937377c23 */ /* 0x100fe20008010855 */
[--C-:B------:R-:W-:Y:S01]  /*b800*/  FFMA.FTZ R134, R64, UR41, -R85.reuse ;  /* 0x0000002940867c23 */ /* 0x100fe20008010855 */
[----:B------:R-:W-:Y:S01]  /*b810*/  FMNMX.FTZ R15, R23, R0, !PT ;  /* 0x00000000170f7209 */ /* 0x000fe20007810000 */
[--C-:B------:R-:W-:Y:S01]  /*b820*/  FFMA.FTZ R37, R65, UR41, -R85.reuse ;  /* 0x0000002941257c23 */ /* 0x100fe20008010855 */
[--C-:B------:R-:W-:Y:S01]  /*b830*/  FFMA.FTZ R128, R66, UR41, -R85.reuse ;  /* 0x0000002942807c23 */ /* 0x100fe20008010855 */
[----:B------:R-:W1:Y:S01]  /*b840*/  MUFU.EX2 R49, R49 ;  /* 0x0000003100317308 */ /* 0x000e620000000800 */
[----:B------:R-:W-:Y:S01]  /*b850*/  FMNMX.FTZ R0, R24, R15, !PT ;  /* 0x0000000f18007209 */ /* 0x000fe20007810000 */
[--C-:B------:R-:W-:Y:S01]  /*b860*/  FFMA.FTZ R130, R68, UR41, -R85.reuse ;  /* 0x0000002944827c23 */ /* 0x100fe20008010855 */
[--C-:B------:R-:W-:Y:S01]  /*b870*/  FFMA.FTZ R57, R69, UR41, -R85.reuse ;  /* 0x0000002945397c23 */ /* 0x100fe20008010855 */
[--C-:B------:R-:W-:Y:S01]  /*b880*/  FFMA.FTZ R124, R70, UR41, -R85.reuse ;  /* 0x00000029467c7c23 */ /* 0x100fe20008010855 */
[----:B------:R-:W-:Y:S01]  /*b890*/  FMNMX.FTZ R15, R25, R0, !PT ;  /* 0x00000000190f7209 */ /* 0x000fe20007810000 */
[--C-:B------:R-:W-:Y:S01]  /*b8a0*/  FFMA.FTZ R65, R72, UR41, -R85.reuse ;  /* 0x0000002948417c23 */ /* 0x100fe20008010855 */
[--C-:B------:R-:W-:Y:S01]  /*b8b0*/  FFMA.FTZ R126, R73, UR41, -R85.reuse ;  /* 0x00000029497e7c23 */ /* 0x100fe20008010855 */
[----:B------:R-:W2:Y:S01]  /*b8c0*/  MUFU.EX2 R144, R144 ;  /* 0x0000009000907308 */ /* 0x000ea20000000800 */
[----:B------:R-:W-:Y:S01]  /*b8d0*/  FMNMX.FTZ R0, R26, R15, !PT ;  /* 0x0000000f1a007209 */ /* 0x000fe20007810000 */
[--C-:B------:R-:W-:Y:S01]  /*b8e0*/  FFMA.FTZ R120, R74, UR41, -R85.reuse ;  /* 0x000000294a787c23 */ /* 0x100fe20008010855 */
[--C-:B------:R-:W-:Y:S01]  /*b8f0*/  FFMA.FTZ R69, R75, UR41, -R85.reuse ;  /* 0x000000294b457c23 */ /* 0x100fe20008010855 */
[----:B------:R-:W-:Y:S01]  /*b900*/  FFMA.FTZ R3, R3, UR41, -R85 ;  /* 0x0000002903037c23 */ /* 0x000fe20008010855 */
[----:B------:R-:W-:-:S03]  /*b910*/  FMNMX.FTZ R15, R27, R0, !PT ;  /* 0x000000001b0f7209 */ /* 0x000fc60007810000 */
[----:B------:R-:W3:Y:S01]  /*b920*/  MUFU.EX2 R63, R63 ;  /* 0x0000003f003f7308 */ /* 0x000ee20000000800 */
[----:B------:R-:W-:-:S04]  /*b930*/  FMNMX.FTZ R0, R30, R15, !PT ;  /* 0x0000000f1e007209 */ /* 0x000fc80007810000 */
[----:B------:R-:W-:-:S03]  /*b940*/  FMNMX.FTZ R15, R31, R0, !PT ;  /* 0x000000001f0f7209 */ /* 0x000fc60007810000 */
[----:B------:R-:W4:Y:S01]  /*b950*/  MUFU.EX2 R146, R146 ;  /* 0x0000009200927308 */ /* 0x000f220000000800 */
[----:B------:R-:W-:-:S04]  /*b960*/  FMNMX.FTZ R0, R32, R15, !PT ;  /* 0x0000000f20007209 */ /* 0x000fc80007810000 */
[----:B------:R-:W-:-:S03]  /*b970*/  FMNMX.FTZ R0, R33, R0, !PT ;  /* 0x0000000021007209 */ /* 0x000fc60007810000 */
[----:B------:R-:W5:Y:S01]  /*b980*/  MUFU.EX2 R51, R51 ;  /* 0x0000003300337308 */ /* 0x000f620000000800 */
        /* <DEDUP_REMOVED lines=11> */
[----:B------:R-:W-:Y:S01]  /*ba40*/  MUFU.EX2 R59, R59 ;  /* 0x0000003b003b7308 */ /* 0x000fe20000000800 */
[----:B------:R-:W-:-:S04]  /*ba50*/  FMNMX.FTZ R0, R44, R15, !PT ;  /* 0x0000000f2c007209 */ /* 0x000fc80007810000 */
[----:B------:R-:W-:-:S03]  /*ba60*/  FMNMX.FTZ R15, R45, R0, !PT ;  /* 0x000000002d0f7209 */ /* 0x000fc60007810000 */
[----:B------:R-:W-:Y:S01]  /*ba70*/  MUFU.EX2 R136, R136 ;  /* 0x0000008800887308 */ /* 0x000fe20000000800 */
[----:B------:R-:W-:-:S04]  /*ba80*/  FMNMX.FTZ R0, R46, R15, !PT ;  /* 0x0000000f2e007209 */ /* 0x000fc80007810000 */
[----:B------:R-:W-:Y:S02]  /*ba90*/  FMNMX.FTZ R15, R47, R0, !PT ;  /* 0x000000002f0f7209 */ /* 0x000fe40007810000 */
[----:B------:R-:W-:Y:S01]  /*baa0*/  FSEL R0, R29, -INF , !P4 ;  /* 0xff8000001d007808 */ /* 0x000fe20006000000 */
[----:B------:R-:W-:Y:S01]  /*bab0*/  MUFU.EX2 R81, R81 ;  /* 0x0000005100517308 */ /* 0x000fe20000000800 */
[----:B------:R-:W-:Y:S01]  /*bac0*/  FMNMX.FTZ R15, R28, R15, !PT ;  /* 0x0000000f1c0f7209 */ /* 0x000fe20007810000 */
[--C-:B------:R-:W-:Y:S01]  /*bad0*/  FFMA.FTZ R29, R53, UR41, -R85.reuse ;  /* 0x00000029351d7c23 */ /* 0x100fe20008010855 */
[--C-:B------:R-:W-:Y:S01]  /*bae0*/  FFMA.FTZ R53, R67, UR41, -R85.reuse ;  /* 0x0000002943357c23 */ /* 0x100fe20008010855 */
[----:B------:R-:W-:Y:S01]  /*baf0*/  FFMA.FTZ R67, R76, UR41, -R85 ;  /* 0x000000294c437c23 */ /* 0x000fe20008010855 */
[----:B------:R-:W-:-:S03]  /*bb00*/  FMNMX.FTZ R15, R0, R15, !PT ;  /* 0x0000000f000f7209 */ /* 0x000fc60007810000 */
[----:B------:R-:W-:Y:S01]  /*bb10*/  MUFU.EX2 R138, R138 ;  /* 0x0000008a008a7308 */ /* 0x000fe20000000800 */
[----:B------:R-:W-:-:S04]  /*bb20*/  FMNMX.FTZ R15, R34, R15, !PT ;  /* 0x0000000f220f7209 */ /* 0x000fc80007810000 */
[----:B------:R-:W-:-:S03]  /*bb30*/  FMNMX.FTZ R15, R48, R15, !PT ;  /* 0x0000000f300f7209 */ /* 0x000fc60007810000 */
[----:B------:R-:W-:Y:S02]  /*bb40*/  MUFU.EX2 R55, R55 ;  /* 0x0000003700377308 */ /* 0x000fe40000000800 */
[----:B------:R-:W0:Y:S06]  /*bb50*/  SHFL.BFLY PT, R50, R15, 0x2, 0x1f ;  /* 0x0c401f000f327f89 */ /* 0x000e2c00000e0000 */
[----:B------:R-:W-:Y:S08]  /*bb60*/  MUFU.EX2 R132, R132 ;  /* 0x0000008400847308 */ /* 0x000ff00000000800 */
[----:B------:R-:W-:Y:S08]  /*bb70*/  MUFU.EX2 R29, R29 ;  /* 0x0000001d001d7308 */ /* 0x000ff00000000800 */
[----:B------:R-:W-:Y:S01]  /*bb80*/  MUFU.EX2 R134, R134 ;  /* 0x0000008600867308 */ /* 0x000fe20000000800 */
[----:B0-----:R-:W-:-:S05]  /*bb90*/  FMNMX.FTZ R50, R15, R50, !PT ;  /* 0x000000320f327209 */ /* 0x001fca0007810000 */
[----:B------:R-:W0:Y:S02]  /*bba0*/  SHFL.BFLY PT, R15, R50, 0x1, 0x1f ;  /* 0x0c201f00320f7f89 */ /* 0x000e2400000e0000 */
[----:B------:R-:W-:Y:S08]  /*bbb0*/  MUFU.EX2 R37, R37 ;  /* 0x0000002500257308 */ /* 0x000ff00000000800 */
[----:B------:R-:W-:Y:S08]  /*bbc0*/  MUFU.EX2 R128, R128 ;  /* 0x0000008000807308 */ /* 0x000ff00000000800 */
[----:B------:R-:W-:Y:S01]  /*bbd0*/  MUFU.EX2 R53, R53 ;  /* 0x0000003500357308 */ /* 0x000fe20000000800 */
[----:B0-----:R-:W-:-:S07]  /*bbe0*/  FMNMX.FTZ R15, R50, R15, !PT ;  /* 0x0000000f320f7209 */ /* 0x001fce0007810000 */
[----:B------:R-:W-:Y:S01]  /*bbf0*/  MUFU.EX2 R130, R130 ;  /* 0x0000008200827308 */ /* 0x000fe20000000800 */
[C---:B------:R-:W-:Y:S01]  /*bc00*/  FSETP.NEU.FTZ.AND P2, PT, R15.reuse, -INF , PT ;  /* 0xff8000000f00780b */ /* 0x040fe20003f5d000 */
[----:B------:R-:W-:-:S06]  /*bc10*/  FMUL.FTZ R71, R15, UR41 ;  /* 0x000000290f477c20 */ /* 0x000fcc0008410000 */
[----:B------:R-:W-:Y:S01]  /*bc20*/  MUFU.EX2 R57, R57 ;  /* 0x0000003900397308 */ /* 0x000fe20000000800 */
[----:B------:R-:W-:Y:S02]  /*bc30*/  FSEL R71, R71, RZ, P2 ;  /* 0x000000ff47477208 */ /* 0x000fe40001000000 */
[----:B------:R-:W-:-:S03]  /*bc40*/  PLOP3.LUT P2, PT, PT, PT, UP0, 0x40, 0x0 ;  /* 0x000000000000781c */ /* 0x000fc60003f4e808 */
[----:B------:R-:W-:Y:S01]  /*bc50*/  FFMA.FTZ R151, R5, UR41, -R71 ;  /* 0x0000002905977c23 */ /* 0x000fe20008010847 */
[----:B------:R-:W-:Y:S01]  /*bc60*/  FADD.FTZ R5, R148, R79 ;  /* 0x0000004f94057221 */ /* 0x000fe20000010000 */
[--C-:B------:R-:W-:Y:S01]  /*bc70*/  FFMA.FTZ R149, R83, UR41, -R71.reuse ;  /* 0x0000002953957c23 */ /* 0x100fe20008010847 */
[--C-:B------:R-:W-:Y:S01]  /*bc80*/  FFMA.FTZ R50, R4, UR41, -R71.reuse ;  /* 0x0000002904327c23 */ /* 0x100fe20008010847 */
[----:B------:R-:W-:Y:S01]  /*bc90*/  FFMA.FTZ R52, R77, UR41, -R71 ;  /* 0x000000294d347c23 */ /* 0x000fe20008010847 */
[----:B------:R-:W-:Y:S01]  /*bca0*/  FADD.FTZ R4, R150, R5 ;  /* 0x0000000596047221 */ /* 0x000fe20000010000 */
[----:B------:R-:W-:Y:S01]  /*bcb0*/  MUFU.EX2 R151, R151 ;  /* 0x0000009700977308 */ /* 0x000fe20000000800 */
[--C-:B------:R-:W-:Y:S01]  /*bcc0*/  FFMA.FTZ R145, R78, UR41, -R71.reuse ;  /* 0x000000294e917c23 */ /* 0x100fe20008010847 */
[--C-:B------:R-:W-:Y:S01]  /*bcd0*/  FFMA.FTZ R20, R20, UR41, -R71.reuse ;  /* 0x0000002914147c23 */ /* 0x100fe20008010847 */
[----:B-1----:R-:W-:Y:S01]  /*bce0*/  FADD.FTZ R5, R49, R4 ;  /* 0x0000000431057221 */ /* 0x002fe20000010000 */
[--C-:B------:R-:W-:Y:S01]  /*bcf0*/  FFMA.FTZ R147, R21, UR41, -R71.reuse ;  /* 0x0000002915937c23 */ /* 0x100fe20008010847 */
[--C-:B------:R-:W-:Y:S01]  /*bd00*/  FFMA.FTZ R54, R23, UR41, -R71.reuse ;  /* 0x0000002917367c23 */ /* 0x100fe20008010847 */
[----:B------:R-:W-:Y:S01]  /*bd10*/  FFMA.FTZ R141, R24, UR41, -R71 ;  /* 0x00000029188d7c23 */ /* 0x000fe20008010847 */
[----:B--2---:R-:W-:Y:S01]  /*bd20*/  FADD.FTZ R4, R144, R5 ;  /* 0x0000000590047221 */ /* 0x004fe20000010000 */
[----:B------:R-:W-:Y:S01]  /*bd30*/  MUFU.EX2 R149, R149 ;  /* 0x0000009500957308 */ /* 0x000fe20000000800 */
[--C-:B------:R-:W-:Y:S01]  /*bd40*/  FFMA.FTZ R24, R25, UR41, -R71.reuse ;  /* 0x0000002919187c23 */ /* 0x100fe20008010847 */
[--C-:B------:R-:W-:Y:S01]  /*bd50*/  FFMA.FTZ R143, R26, UR41, -R71.reuse ;  /* 0x000000291a8f7c23 */ /* 0x100fe20008010847 */
[----:B---3--:R-:W-:Y:S01]  /*bd60*/  FADD.FTZ R5, R63, R4 ;  /* 0x000000043f057221 */ /* 0x008fe20000010000 */
[--C-:B------:R-:W-:Y:S01]  /*bd70*/  FFMA.FTZ R26, R27, UR41, -R71.reuse ;  /* 0x000000291b1a7c23 */ /* 0x100fe20008010847 */
[--C-:B------:R-:W-:Y:S01]  /*bd80*/  FFMA.FTZ R137, R30, UR41, -R71.reuse ;  /* 0x000000291e897c23 */ /* 0x100fe20008010847 */
[----:B------:R-:W-:Y:S01]  /*bd90*/  FFMA.FTZ R30, R31, UR41, -R71 ;  /* 0x000000291f1e7c23 */ /* 0x000fe20008010847 */
[----:B----4-:R-:W-:Y:S01]  /*bda0*/  FADD.FTZ R4, R146, R5 ;  /* 0x0000000592047221 */ /* 0x010fe20000010000 */
[----:B------:R-:W0:Y:S01]  /*bdb0*/  MUFU.EX2 R50, R50 ;  /* 0x0000003200327308 */ /* 0x000e220000000800 */
[--C-:B------:R-:W-:Y:S01]  /*bdc0*/  FFMA.FTZ R139, R32, UR41, -R71.reuse ;  /* 0x00000029208b7c23 */ /* 0x100fe20008010847 */
[--C-:B------:R-:W-:Y:S01]  /*bdd0*/  FFMA.FTZ R32, R33, UR41, -R71.reuse ;  /* 0x0000002921207c23 */ /* 0x100fe20008010847 */
[----:B-----5:R-:W-:Y:S01]  /*bde0*/  FADD.FTZ R5, R51, R4 ;  /* 0x0000000433057221 */ /* 0x020fe20000010000 */
[--C-:B------:R-:W-:Y:S01]  /*bdf0*/  FFMA.FTZ R133, R35, UR41, -R71.reuse ;  /* 0x0000002923857c23 */ /* 0x100fe20008010847 */
[--C-:B------:R-:W-:Y:S01]  /*be00*/  FFMA.FTZ R36, R36, UR41, -R71.reuse ;  /* 0x0000002924247c23 */ /* 0x100fe20008010847 */
[----:B------:R-:W-:Y:S01]  /*be10*/  FFMA.FTZ R125, R44, UR41, -R71 ;  /* 0x000000292c7d7c23 */ /* 0x000fe20008010847 */
[----:B------:R-:W-:Y:S01]  /*be20*/  FADD.FTZ R56, R140, R5 ;  /* 0x000000058c387221 */ /* 0x000fe20000010000 */
[----:B------:R-:W1:Y:S01]  /*be30*/  MUFU.EX2 R52, R52 ;  /* 0x0000003400347308 */ /* 0x000e620000000800 */
[--C-:B------:R-:W-:Y:S01]  /*be40*/  FFMA.FTZ R135, R38, UR41, -R71.reuse ;  /* 0x0000002926877c23 */ /* 0x100fe20008010847 */
[--C-:B------:R-:W-:Y:S01]  /*be50*/  FFMA.FTZ R38, R39, UR41, -R71.reuse ;  /* 0x0000002927267c23 */ /* 0x100fe20008010847 */
[----:B------:R-:W-:Y:S01]  /*be60*/  FADD.FTZ R21, R61, R56 ;  /* 0x000000383d157221 */ /* 0x000fe20000010000 */
[--C-:B------:R-:W-:Y:S01]  /*be70*/  FFMA.FTZ R129, R40, UR41, -R71.reuse ;  /* 0x0000002928817c23 */ /* 0x100fe20008010847 */
[--C-:B------:R-:W-:Y:S01]  /*be80*/  FFMA.FTZ R40, R41, UR41, -R71.reuse ;  /* 0x0000002929287c23 */ /* 0x100fe20008010847 */
[----:B------:R-:W-:Y:S01]  /*be90*/  FFMA.FTZ R131, R42, UR41, -R71 ;  /* 0x000000292a837c23 */ /* 0x000fe20008010847 */
[----:B------:R-:W-:Y:S01]  /*bea0*/  FADD.FTZ R56, R142, R21 ;  /* 0x000000158e387221 */ /* 0x000fe20000010000 */
[----:B------:R-:W2:Y:S01]  /*beb0*/  MUFU.EX2 R145, R145 ;  /* 0x0000009100917308 */ /* 0x000ea20000000800 */
[----:B0-----:R-:W-:Y:S01]  /*bec0*/  FADD.FTZ R4, R149, R50 ;  /* 0x0000003295047221 */ /* 0x001fe20000010000 */
[--C-:B------:R-:W-:Y:S01]  /*bed0*/  FFMA.FTZ R42, R43, UR41, -R71.reuse ;  /* 0x000000292b2a7c23 */ /* 0x100fe20008010847 */
[----:B------:R-:W-:Y:S01]  /*bee0*/  FADD.FTZ R21, R59, R56 ;  /* 0x000000383b157221 */ /* 0x000fe20000010000 */
[--C-:B------:R-:W-:Y:S01]  /*bef0*/  FFMA.FTZ R45, R45, UR41, -R71.reuse ;  /* 0x000000292d2d7c23 */ /* 0x100fe20008010847 */
[----:B------:R-:W-:Y:S01]  /*bf00*/  FADD.FTZ R5, R151, R4 ;  /* 0x0000000497057221 */ /* 0x000fe20000010000 */
[----:B------:R-:W-:Y:S01]  /*bf10*/  FFMA.FTZ R46, R46, UR41, -R71 ;  /* 0x000000292e2e7c23 */ /* 0x000fe20008010847 */
[----:B------:R-:W-:Y:S01]  /*bf20*/  FADD.FTZ R56, R136, R21 ;  /* 0x0000001588387221 */ /* 0x000fe20000010000 */
[----:B------:R-:W0:Y:S01]  /*bf30*/  MUFU.EX2 R20, R20 ;  /* 0x0000001400147308 */ /* 0x000e220000000800 */
[----:B-1----:R-:W-:Y:S01]  /*bf40*/  FADD.FTZ R4, R52, R5 ;  /* 0x0000000534047221 */ /* 0x002fe20000010000 */
[--C-:B------:R-:W-:Y:S01]  /*bf50*/  FFMA.FTZ R47, R47, UR41, -R71.reuse ;  /* 0x000000292f2f7c23 */ /* 0x100fe20008010847 */
[----:B------:R-:W-:Y:S01]  /*bf60*/  FADD.FTZ R21, R81, R56 ;  /* 0x0000003851157221 */ /* 0x000fe20000010000 */
[--C-:B------:R-:W-:Y:S01]  /*bf70*/  FFMA.FTZ R28, R28, UR41, -R71.reuse ;  /* 0x000000291c1c7c23 */ /* 0x100fe20008010847 */
[--C-:B------:R-:W-:Y:S01]  /*bf80*/  FFMA.FTZ R34, R34, UR41, -R71.reuse ;  /* 0x0000002922227c23 */ /* 0x100fe20008010847 */
[----:B------:R-:W-:Y:S01]  /*bf90*/  FFMA.FTZ R48, R48, UR41, -R71 ;  /* 0x0000002930307c23 */ /* 0x000fe20008010847 */
[----:B------:R-:W-:Y:S01]  /*bfa0*/  FADD.FTZ R56, R138, R21 ;  /* 0x000000158a387221 */ /* 0x000fe20000010000 */
[----:B------:R-:W1:Y:S01]  /*bfb0*/  MUFU.EX2 R147, R147 ;  /* 0x0000009300937308 */ /* 0x000e620000000800 */
[----:B--2---:R-:W-:Y:S01]  /*bfc0*/  FADD.FTZ R5, R145, R4 ;  /* 0x0000000491057221 */ /* 0x004fe20000010000 */
[----:B------:R-:W-:Y:S01]  /*bfd0*/  F2FP.F16.F32.PACK_AB R148, R79, R148 ;  /* 0x000000944f94723e */ /* 0x000fe200000000ff */
[----:B------:R-:W-:Y:S01]  /*bfe0*/  FADD.FTZ R21, R55, R56 ;  /* 0x0000003837157221 */ /* 0x000fe20000010000 */
[----:B------:R-:W-:-:S02]  /*bff0*/  F2FP.F16.F32.PACK_AB R150, R49, R150 ;  /* 0x000000963196723e */ /* 0x000fc400000000ff */
[----:B------:R-:W-:Y:S01]  /*c000*/  F2FP.F16.F32.PACK_AB R144, R63, R144 ;  /* 0x000000903f90723e */ /* 0x000fe200000000ff */
[----:B------:R-:W-:Y:S01]  /*c010*/  FADD.FTZ R56, R132, R21 ;  /* 0x0000001584387221 */ /* 0x000fe20000010000 */
[----:B------:R-:W2:Y:S01]  /*c020*/  MUFU.EX2 R54, R54 ;  /* 0x0000003600367308 */ /* 0x000ea20000000800 */
[C---:B0-----:R-:W-:Y:S01]  /*c030*/  FADD.FTZ R4, R20.reuse, R5 ;  /* 0x0000000514047221 */ /* 0x041fe20000010000 */
[----:B------:R-:W-:Y:S01]  /*c040*/  F2FP.F16.F32.PACK_AB R145, R20, R145 ;  /* 0x000000911491723e */ /* 0x000fe200000000ff */
[----:B------:R-:W-:Y:S01]  /*c050*/  FADD.FTZ R21, R29, R56 ;  /* 0x000000381d157221 */ /* 0x000fe20000010000 */
[----:B------:R-:W-:Y:S02]  /*c060*/  F2FP.F16.F32.PACK_AB R146, R51, R146 ;  /* 0x000000923392723e */ /* 0x000fe400000000ff */
[----:B------:R-:W-:Y:S01]  /*c070*/  F2FP.F16.F32.PACK_AB R140, R61, R140 ;  /* 0x0000008c3d8c723e */ /* 0x000fe200000000ff */
[----:B------:R-:W-:Y:S01]  /*c080*/  FADD.FTZ R44, R134, R21 ;  /* 0x00000015862c7221 */ /* 0x000fe20000010000 */
[----:B------:R-:W0:Y:S01]  /*c090*/  MUFU.EX2 R141, R141 ;  /* 0x0000008d008d7308 */ /* 0x000e220000000800 */
[----:B-1----:R-:W-:Y:S01]  /*c0a0*/  FADD.FTZ R5, R147, R4 ;  /* 0x0000000493057221 */ /* 0x002fe20000010000 */
[----:B------:R-:W-:Y:S01]  /*c0b0*/  F2FP.F16.F32.PACK_AB R142, R59, R142 ;  /* 0x0000008e3b8e723e */ /* 0x000fe200000000ff */
[----:B------:R-:W-:Y:S01]  /*c0c0*/  FADD.FTZ R23, R37, R44 ;  /* 0x0000002c25177221 */ /* 0x000fe20000010000 */
[----:B------:R-:W-:-:S02]  /*c0d0*/  F2FP.F16.F32.PACK_AB R136, R81, R136 ;  /* 0x000000885188723e */ /* 0x000fc400000000ff */
[----:B------:R-:W-:Y:S02]  /*c0e0*/  F2FP.F16.F32.PACK_AB R138, R55, R138 ;  /* 0x0000008a378a723e */ /* 0x000fe400000000ff */
[----:B------:R-:W1:Y:S01]  /*c0f0*/  MUFU.EX2 R24, R24 ;  /* 0x0000001800187308 */ /* 0x000e620000000800 */
[----:B--2---:R-:W-:Y:S01]  /*c100*/  FADD.FTZ R4, R54, R5 ;  /* 0x0000000536047221 */ /* 0x004fe20000010000 */
[----:B------:R-:W-:Y:S02]  /*c110*/  F2FP.F16.F32.PACK_AB R132, R29, R132 ;  /* 0x000000841d84723e */ /* 0x000fe400000000ff */
[----:B------:R-:W-:Y:S02]  /*c120*/  F2FP.F16.F32.PACK_AB R134, R37, R134 ;  /* 0x000000862586723e */ /* 0x000fe400000000ff */
[----:B------:R-:W-:Y:S02]  /*c130*/  F2FP.F16.F32.PACK_AB R149, R50, R149 ;  /* 0x000000953295723e */ /* 0x000fe400000000ff */
[----:B------:R-:W2:Y:S01]  /*c140*/  MUFU.EX2 R143, R143 ;  /* 0x0000008f008f7308 */ /* 0x000ea20000000800 */
[----:B0-----:R-:W-:Y:S01]  /*c150*/  FADD.FTZ R5, R141, R4 ;  /* 0x000000048d057221 */ /* 0x001fe20000010000 */
[----:B------:R-:W-:-:S02]  /*c160*/  F2FP.F16.F32.PACK_AB R151, R52, R151 ;  /* 0x000000973497723e */ /* 0x000fc400000000ff */
[----:B------:R-:W-:-:S04]  /*c170*/  F2FP.F16.F32.PACK_AB R147, R54, R147 ;  /* 0x000000933693723e */ /* 0x000fc800000000ff */
[----:B------:R-:W0:Y:S01]  /*c180*/  MUFU.EX2 R26, R26 ;  /* 0x0000001a001a7308 */ /* 0x000e220000000800 */
[C---:B-1----:R-:W-:Y:S01]  /*c190*/  FADD.FTZ R4, R24.reuse, R5 ;  /* 0x0000000518047221 */ /* 0x042fe20000010000 */
[----:B------:R-:W-:-:S06]  /*c1a0*/  F2FP.F16.F32.PACK_AB R141, R24, R141 ;  /* 0x0000008d188d723e */ /* 0x000fcc00000000ff */
[----:B------:R-:W1:Y:S01]  /*c1b0*/  MUFU.EX2 R137, R137 ;  /* 0x0000008900897308 */ /* 0x000e620000000800 */
[----:B--2---:R-:W-:-:S07]  /*c1c0*/  FADD.FTZ R5, R143, R4 ;  /* 0x000000048f057221 */ /* 0x004fce0000010000 */
[----:B------:R-:W2:Y:S01]  /*c1d0*/  MUFU.EX2 R30, R30 ;  /* 0x0000001e001e7308 */ /* 0x000ea20000000800 */
[----:B0-----:R-:W-:Y:S01]  /*c1e0*/  FADD.FTZ R4, R26, R5 ;  /* 0x000000051a047221 */ /* 0x001fe20000010000 */
[----:B------:R-:W-:Y:S01]  /*c1f0*/  FFMA.FTZ R5, R0, UR41, -R71 ;  /* 0x0000002900057c23 */ /* 0x000fe20008010847 */
[----:B------:R-:W-:-:S05]  /*c200*/  F2FP.F16.F32.PACK_AB R143, R26, R143 ;  /* 0x0000008f1a8f723e */ /* 0x000fca00000000ff */
[----:B------:R-:W0:Y:S01]  /*c210*/  MUFU.EX2 R139, R139 ;  /* 0x0000008b008b7308 */ /* 0x000e220000000800 */
[----:B-1----:R-:W-:Y:S01]  /*c220*/  FADD.FTZ R21, R137, R4 ;  /* 0x0000000489157221 */ /* 0x002fe20000010000 */
[----:B------:R-:W-:Y:S01]  /*c230*/  FADD.FTZ R4, R128, R23 ;  /* 0x0000001780047221 */ /* 0x000fe20000010000 */
[----:B------:R-:W-:-:S03]  /*c240*/  F2FP.F16.F32.PACK_AB R128, R53, R128 ;  /* 0x000000803580723e */ /* 0x000fc600000000ff */
[----:B------:R-:W-:Y:S02]  /*c250*/  FADD.FTZ R23, R53, R4 ;  /* 0x0000000435177221 */ /* 0x000fe40000010000 */
[----:B------:R-:W1:Y:S01]  /*c260*/  MUFU.EX2 R32, R32 ;  /* 0x0000002000207308 */ /* 0x000e620000000800 */
[----:B--2---:R-:W-:Y:S01]  /*c270*/  FADD.FTZ R0, R30, R21 ;  /* 0x000000151e007221 */ /* 0x004fe20000010000 */
[----:B------:R-:W-:Y:S01]  /*c280*/  FADD.FTZ R44, R130, R23 ;  /* 0x00000017822c7221 */ /* 0x000fe20000010000 */
[C---:B------:R-:W-:Y:S02]  /*c290*/  F2FP.F16.F32.PACK_AB R130, R57.reuse, R130 ;  /* 0x000000823982723e */ /* 0x040fe400000000ff */
[----:B------:R-:W-:Y:S01]  /*c2a0*/  F2FP.F16.F32.PACK_AB R137, R30, R137 ;  /* 0x000000891e89723e */ /* 0x000fe200000000ff */
[----:B------:R-:W-:Y:S02]  /*c2b0*/  FADD.FTZ R23, R57, R44 ;  /* 0x0000002c39177221 */ /* 0x000fe40000010000 */
        /* <DEDUP_REMOVED lines=48> */
[----:B-1----:R-:W-:Y:S01]  /*c5c0*/  FADD.FTZ R20, R46, R21 ;  /* 0x000000152e147221 */ /* 0x002fe20000010000 */
[----:B------:R-:W-:-:S04]  /*c5d0*/  IMAD.IADD R21, R110, 0x1, -R111 ;  /* 0x000000016e157824 */ /* 0x000fc800078e0a6f */
[----:B------:R-:W-:Y:S02]  /*c5e0*/  IMAD R23, R109, 0xc0, R21 ;  /* 0x000000c06d177824 */ /* 0x000fe400078e0215 */
        /* <DEDUP_REMOVED lines=9> */
[C---:B--2---:R-:W-:Y:S01]  /*c680*/  FADD.FTZ R3, R5.reuse, R20 ;  /* 0x0000001405037221 */ /* 0x044fe20000010000 */
[----:B------:R-:W-:Y:S01]  /*c690*/  F2FP.F16.F32.PACK_AB R121, R5, R28 ;  /* 0x0000001c0579723e */ /* 0x000fe200000000ff */
[----:B------:R-:W-:Y:S02]  /*c6a0*/  VIADD R5, R23, UR6 ;  /* 0x0000000617057c36 */ /* 0x000fe40008000000 */
[----:B0-----:R-:W-:-:S04]  /*c6b0*/  FADD.FTZ R0, R34, R3 ;  /* 0x0000000322007221 */ /* 0x001fc80000010000 */
[C---:B-1----:R-:W-:Y:S01]  /*c6c0*/  FADD.FTZ R3, R123.reuse, R0 ;  /* 0x000000007b037221 */ /* 0x042fe20000010000 */
[----:B------:R-:W-:Y:S01]  /*c6d0*/  F2FP.F16.F32.PACK_AB R123, R123, R34 ;  /* 0x000000227b7b723e */ /* 0x000fe200000000ff */
[----:B------:R-:W-:Y:S01]  /*c6e0*/  VIADD R0, R88, 0xfffffffe ;  /* 0xfffffffe58007836 */ /* 0x000fe20000000000 */
[----:B------:R-:W-:Y:S06]  /*c6f0*/  @P2 BRA `(.L_x_1230) ;  /* 0x0000000000542947 */ /* 0x000fec0003800000 */
[C---:B------:R-:W-:Y:S01]  /*c700*/  ISETP.GT.AND P2, PT, R23.reuse, RZ, PT ;  /* 0x000000ff1700720c */ /* 0x040fe20003f44270 */
[----:B------:R-:W-:Y:S01]  /*c710*/  BSSY B0, `(.L_x_1231) ;  /* 0x0000010000007945 */ /* 0x000fe20003800000 */
[----:B------:R-:W-:-:S11]  /*c720*/  VIADD R20, R23, 0xffffffff ;  /* 0xffffffff17147836 */ /* 0x000fd60000000000 */
[----:B------:R-:W-:Y:S05]  /*c730*/  @P2 BRA `(.L_x_1232) ;  /* 0x0000000000202947 */ /* 0x000fea0003800000 */
[----:B------:R-:W-:Y:S01]  /*c740*/  UISETP.NE.AND UP1, UPT, UR7, 0x1, UPT ;  /* 0x000000010700788c */ /* 0x000fe2000bf25270 */
[----:B------:R-:W-:-:S05]  /*c750*/  IMAD.MOV R20, RZ, RZ, -R23 ;  /* 0x000000ffff147224 */ /* 0x000fca00078e0a17 */
[----:B------:R-:W-:-:S05]  /*c760*/  PLOP3.LUT P2, PT, PT, PT, UP1, 0x80, 0x0 ;  /* 0x000000000000781c */ /* 0x000fca0003f4f018 */
[----:B------:R-:W-:-:S08]  /*c770*/  @UP1 ULDC.64 UR4, c[0x0][0x9e8] ;  /* 0x00027a0000041ab9 */ /* 0x000fd00000000a00 */
[----:B------:R-:W-:-:S05]  /*c780*/  @P2 IMAD.HI.U32 R23, R20, UR4, RZ ;  /* 0x0000000414172c27 */ /* 0x000fca000f8e00ff */
[----:B------:R-:W-:-:S04]  /*c790*/  @P2 SHF.R.U32.HI R20, RZ, UR5, R23 ;  /* 0x00000005ff142c19 */ /* 0x000fc80008011617 */
[----:B------:R-:W-:Y:S01]  /*c7a0*/  LOP3.LUT R20, RZ, R20, RZ, 0x33, !PT ;  /* 0x00000014ff147212 */ /* 0x000fe200078e33ff */
[----:B------:R-:W-:Y:S06]  /*c7b0*/  BRA `(.L_x_1233) ;  /* 0x0000000000147947 */ /* 0x000fec0003800000 */
.L_x_1232:
[----:B------:R-:W-:-:S06]  /*c7c0*/  UISETP.NE.AND UP1, UPT, UR7, 0x1, UPT ;  /* 0x000000010700788c */ /* 0x000fcc000bf25270 */
[----:B------:R-:W-:-:S05]  /*c7d0*/  PLOP3.LUT P2, PT, PT, PT, UP1, 0x80, 0x0 ;  /* 0x000000000000781c */ /* 0x000fca0003f4f018 */
[----:B------:R-:W-:-:S08]  /*c7e0*/  @UP1 ULDC.64 UR4, c[0x0][0x9e8] ;  /* 0x00027a0000041ab9 */ /* 0x000fd00000000a00 */
[----:B------:R-:W-:-:S05]  /*c7f0*/  @P2 IMAD.HI.U32 R23, R20, UR4, RZ ;  /* 0x0000000414172c27 */ /* 0x000fca000f8e00ff */
[----:B------:R-:W-:-:S07]  /*c800*/  @P2 SHF.R.U32.HI R20, RZ, UR5, R23 ;  /* 0x00000005ff142c19 */ /* 0x000fce0008011617 */
.L_x_1233:
[----:B------:R-:W-:Y:S05]  /*c810*/  BSYNC B0 ;  /* 0x0000000000007941 */ /* 0x000fea0003800000 */
.L_x_1231:
[----:B------:R-:W-:-:S04]  /*c820*/  IMAD.U32 R23, RZ, RZ, UR7 ;  /* 0x00000007ff177e24 */ /* 0x000fc8000f8e00ff */
[----:B------:R-:W-:-:S05]  /*c830*/  IMAD R20, R20, UR7, R23 ;  /* 0x0000000714147c24 */ /* 0x000fca000f8e0217 */
[----:B------:R-:W-:-:S07]  /*c840*/  VIMNMX R5, R5, R20, PT ;  /* 0x0000001405057248 */ /* 0x000fce0003fe0100 */
.L_x_1230:
[----:B------:R-:W2:Y:S01]  /*c850*/  LDL R23, [R1+0x18] ;  /* 0x0000180001177983 */ /* 0x000ea20000100800 */
[----:B------:R-:W-:Y:S01]  /*c860*/  SHF.R.S32.HI R20, RZ, 0x1f, R5 ;  /* 0x0000001fff147819 */ /* 0x000fe20000011405 */
[----:B------:R-:W-:Y:S01]  /*c870*/  ULDC UR24, c[0x0][0x9e4] ;  /* 0x0002790000187ab9 */ /* 0x000fe20000000800 */
[----:B------:R-:W-:Y:S01]  /*c880*/  ULDC UR4, c[0x0][0x9e4] ;  /* 0x0002790000047ab9 */ /* 0x000fe20000000800 */
[----:B------:R-:W-:Y:S01]  /*c890*/  ULDC UR5, c[0x0][0x988] ;  /* 0x0002620000057ab9 */ /* 0x000fe20000000800 */
[----:B------:R-:W-:Y:S01]  /*c8a0*/  LEA.HI R20, R20, R5, RZ, 0x7 ;  /* 0x0000000514147211 */ /* 0x000fe200078f38ff */
[----:B------:R-:W-:Y:S01]  /*c8b0*/  ULDC UR7, c[0x0][0x988] ;  /* 0x0002620000077ab9 */ /* 0x000fe20000000800 */
[----:B------:R-:W-:Y:S01]  /*c8c0*/  ULDC UR6, c[0x0][0x988] ;  /* 0x0002620000067ab9 */ /* 0x000fe20000000800 */
[----:B------:R-:W-:Y:S01]  /*c8d0*/  ULDC UR29, c[0x0][0x9d8] ;  /* 0x00027600001d7ab9 */ /* 0x000fe20000000800 */
[----:B------:R-:W-:Y:S01]  /*c8e0*/  SHF.R.S32.HI R20, RZ, 0x7, R20 ;  /* 0x00000007ff147819 */ /* 0x000fe20000011414 */
[----:B------:R-:W-:Y:S01]  /*c8f0*/  ULDC UR27, c[0x0][0x9d8] ;  /* 0x00027600001b7ab9 */ /* 0x000fe20000000800 */
[----:B------:R-:W-:Y:S01]  /*c900*/  ULDC UR26, c[0x0][0x9d8] ;  /* 0x00027600001a7ab9 */ /* 0x000fe20000000800 */
[----:B------:R-:W-:Y:S01]  /*c910*/  ULDC UR28, c[0x0][0x9e0] ;  /* 0x00027800001c7ab9 */ /* 0x000fe20000000800 */
[----:B------:R-:W-:Y:S01]  /*c920*/  ULDC UR25, c[0x0][0x9e0] ;  /* 0x0002780000197ab9 */ /* 0x000fe20000000800 */
        /* <DEDUP_REMOVED lines=16> */
[----:B--2---:R-:W-:-:S04]  /*ca30*/  VIMNMX R23, R23, R20, !PT ;  /* 0x0000001417177248 */ /* 0x004fc80007fe0100 */
[----:B------:R-:W-:Y:S01]  /*ca40*/  ISETP.GE.AND P2, PT, R0, R23, PT ;  /* 0x000000170000720c */ /* 0x000fe20003f46270 */
[----:B------:R0:W-:-:S12]  /*ca50*/  STL [R1+0x8], R23 ;  /* 0x0000081701007387 */ /* 0x0001d80000100800 */
[----:B0-----:R-:W-:Y:S05]  /*ca60*/  @!P2 BRA `(.L_x_1234) ;  /* 0x0000003400e8a947 */ /* 0x001fea0003800000 */
[----:B------:R-:W-:Y:S02]  /*ca70*/  IMAD.IADD R5, R156, 0x1, R21 ;  /* 0x000000019c057824 */ /* 0x000fe400078e0215 */
[----:B------:R-:W-:Y:S02]  /*ca80*/  IMAD.MOV.U32 R119, RZ, RZ, RZ ;  /* 0x000000ffff777224 */ /* 0x000fe400078e00ff */
[----:B------:R-:W-:Y:S01]  /*ca90*/  VIADD R23, R5, 0x8 ;  /* 0x0000000805177836 */ /* 0x000fe20000000000 */
[----:B------:R-:W-:-:S04]  /*caa0*/  LOP3.LUT R20, RZ, R5, RZ, 0x33, !PT ;  /* 0x00000005ff147212 */ /* 0x000fc800078e33ff */
[----:B------:R-:W-:Y:S01]  /*cab0*/  LOP3.LUT R154, RZ, R23, RZ, 0x33, !PT ;  /* 0x00000017ff9a7212 */ /* 0x000fe200078e33ff */
[----:B------:R0:W-:Y:S06]  /*cac0*/  STL [R1+0x4], R20 ;  /* 0x0000041401007387 */ /* 0x0001ec0000100800 */
.L_x_1252:
[----:B------:R-:W2:Y:S01]  /*cad0*/  LDL R21, [R1+0x10] ;  /* 0x0000100001157983 */ /* 0x000ea20000100800 */
[----:B------:R-:W-:Y:S01]  /*cae0*/  VIADD R152, R16, 0x1 ;  /* 0x0000000110987836 */ /* 0x000fe20000000000 */
[----:B------:R-:W-:Y:S05]  /*caf0*/  YIELD ;  /* 0x0000000000007946 */ /* 0x000fea0003800000 */
[----:B------:R-:W-:-:S04]  /*cb00*/  ISETP.NE.AND P3, PT, R152, 0x2, PT ;  /* 0x000000029800780c */ /* 0x000fc80003f65270 */
[----:B0-----:R-:W-:Y:S02]  /*cb10*/  SEL R20, RZ, 0x1, P3 ;  /* 0x00000001ff147807 */ /* 0x001fe40001800000 */
[----:B------:R-:W-:Y:S02]  /*cb20*/  SEL R152, R152, RZ, P3 ;  /* 0x000000ff98987207 */ /* 0x000fe40001800000 */
[----:B------:R-:W-:Y:S02]  /*cb30*/  LOP3.LUT R153, R19, R20, RZ, 0x3c, !PT ;  /* 0x0000001413997212 */ /* 0x000fe400078e3cff */
[----:B--2---:R-:W-:-:S13]  /*cb40*/  ISETP.NE.AND P2, PT, R21, RZ, PT ;  /* 0x000000ff1500720c */ /* 0x004fda0003f45270 */
[----:B------:R-:W-:Y:S05]  /*cb50*/  @P2 BRA `(.L_x_1235) ;  /* 0x0000000000302947 */ /* 0x000fea0003800000 */
[----:B------:R-:W-:Y:S05]  /*cb60*/  @!P0 BRA `(.L_x_1236) ;  /* 0x0000000000048947 */ /* 0x000fea0003800000 */
[----:B------:R-:W-:Y:S01]  /*cb70*/  BPT.TRAP 0x1 ;  /* 0x000000040000795c */ /* 0x000fe20000300000 */
.L_x_1236:
[----:B------:R-:W-:Y:S01]  /*cb80*/  IMAD R21, R152, 0x8, R2 ;  /* 0x0000000898157824 */ /* 0x000fe200078e0202 */
[----:B------:R-:W-:-:S04]  /*cb90*/  SHF.L.U32 R20, R153, 0x1f, RZ ;  /* 0x0000001f99147819 */ /* 0x000fc800000006ff */
[----:B------:R0:W1:Y:S01]  /*cba0*/  SYNCS.PHASECHK.TRANS64.TRYWAIT P3, [R21+URZ+0x16830], R20 ;  /* 0x01683014150075a7 */ /* 0x000062000806017f */
[----:B------:R-:W-:Y:S05]  /*cbb0*/  @!P0 BRA `(.L_x_1237) ;  /* 0x0000000000048947 */ /* 0x000fea0003800000 */
[----:B------:R-:W-:Y:S01]  /*cbc0*/  BPT.TRAP 0x1 ;  /* 0x000000040000795c */ /* 0x000fe20000300000 */
.L_x_1237:
[----:B------:R-:W-:Y:S04]  /*cbd0*/  BSSY B0, `(.L_x_1235) ;  /* 0x0000004000007945 */ /* 0x000fe80003800000 */
[----:B-1----:R-:W-:Y:S05]  /*cbe0*/  @P3 BRA `(.L_x_1238) ;  /* 0x0000000000083947 */ /* 0x002fea0003800000 */
[----:B------:R-:W1:Y:S02]  /*cbf0*/  SYNCS.PHASECHK.TRANS64.TRYWAIT P3, [R21+URZ+0x16830], R20 ;  /* 0x01683014150075a7 */ /* 0x000e64000806017f */
[----:B-1----:R-:W-:Y:S05]  /*cc00*/  @!P3 BRA `(.L_x_1239) ;  /* 0x0000011c0028b947 */ /* 0x002fea0003800000 */
.L_x_1238:
[----:B------:R-:W-:Y:S05]  /*cc10*/  BSYNC B0 ;  /* 0x0000000000007941 */ /* 0x000fea0003800000 */
.L_x_1235:
[----:B01----:R-:W2:Y:S01]  /*cc20*/  LDL R21, [R1+0xc] ;  /* 0x00000c0001157983 */ /* 0x003ea20000100800 */
[----:B------:R-:W0:Y:S01]  /*cc30*/  S2R R20, SR_TID.X ;  /* 0x0000000000147919 */ /* 0x000e220000002100 */
[----:B------:R-:W-:Y:S05]  /*cc40*/  WARPSYNC.ALL ;  /* 0x0000000000007948 */ /* 0x000fea0003800000 */
[----:B------:R-:W-:Y:S01]  /*cc50*/  IMAD.MOV.U32 R27, RZ, RZ, 0x40000040 ;  /* 0x40000040ff1b7424 */ /* 0x000fe200078e00ff */
[----:B0-----:R-:W-:Y:S01]  /*cc60*/  SHF.R.U32.HI R20, RZ, 0x7, R20 ;  /* 0x00000007ff147819 */ /* 0x001fe20000011614 */
[----:B------:R-:W-:Y:S01]  /*cc70*/  IMAD.MOV.U32 R25, RZ, RZ, 0x40000040 ;  /* 0x40000040ff197424 */ /* 0x000fe200078e00ff */
[----:B------:R-:W-:-:S02]  /*cc80*/  R2UR UR8, R6 ;  /* 0x00000000060872ca */ /* 0x000fc400000e0000 */
[----:B------:R-:W-:Y:S02]  /*cc90*/  R2UR UR9, R7 ;  /* 0x00000000070972ca */ /* 0x000fe400000e0000 */
[----:B------:R-:W-:Y:S02]  /*cca0*/  R2UR UR11, R27 ;  /* 0x000000001b0b72ca */ /* 0x000fe400000e0000 */
[----:B------:R-:W-:Y:S02]  /*ccb0*/  R2UR UR15, R25 ;  /* 0x00000000190f72ca */ /* 0x000fe400000e0000 */
[----:B------:R-:W-:Y:S02]  /*ccc0*/  R2UR UR23, R27 ;  /* 0x000000001b1772ca */ /* 0x000fe400000e0000 */
[----:B------:R-:W-:Y:S02]  /*ccd0*/  R2UR UR12, R12 ;  /* 0x000000000c0c72ca */ /* 0x000fe400000e0000 */
[----:B------:R-:W-:-:S02]  /*cce0*/  R2UR UR13, R13 ;  /* 0x000000000d0d72ca */ /* 0x000fc400000e0000 */
[----:B--2---:R-:W-:Y:S01]  /*ccf0*/  LEA R26, R152, R21, 0xa ;  /* 0x00000015981a7211 */ /* 0x004fe200078e50ff */
[----:B------:R-:W-:-:S05]  /*cd00*/  VIADD R21, R20, 0x8 ;  /* 0x0000000814157836 */ /* 0x000fca0000000000 */
[----:B------:R0:W-:Y:S01]  /*cd10*/  BAR.SYNC.DEFER_BLOCKING R21, 0x100 ;  /* 0x000400150000751d */ /* 0x0001e20000010000 */
[C---:B------:R-:W-:Y:S01]  /*cd20*/  R2UR UR10, R26.reuse ;  /* 0x000000001a0a72ca */ /* 0x040fe200000e0000 */
[C---:B------:R-:W-:Y:S02]  /*cd30*/  VIADD R24, R26.reuse, 0x2 ;  /* 0x000000021a187836 */ /* 0x040fe40000000000 */
[C---:B------:R-:W-:Y:S02]  /*cd40*/  VIADD R20, R26.reuse, 0x4 ;  /* 0x000000041a147836 */ /* 0x040fe40000000000 */
[----:B------:R-:W-:Y:S01]  /*cd50*/  VIADD R26, R26, 0x6 ;  /* 0x000000061a1a7836 */ /* 0x000fe20000000000 */
[----:B------:R-:W-:-:S04]  /*cd60*/  R2UR UR14, R24 ;  /* 0x00000000180e72ca */ /* 0x000fc800000e0000 */
[----:B------:R-:W-:Y:S02]  /*cd70*/  R2UR UR22, R26 ;  /* 0x000000001a1672ca */ /* 0x000fe400000e0000 */
[----:B------:R-:W-:-:S06]  /*cd80*/  WARPGROUP.ARRIVE ;  /* 0x00000000000079c5 */ /* 0x000fcc0000000000 */
[----:B------:R-:W-:Y:S01]  /*cd90*/  HGMMA.64x128x16.F32 R24, gdesc[UR8], RZ, !UPT, gsb0 ;  /* 0x01e00000081879f0 */ /* 0x000fe2000c0008ff */
[----:B0-----:R-:W-:Y:S01]  /*cda0*/  IMAD.MOV.U32 R21, RZ, RZ, 0x40000040 ;  /* 0x40000040ff157424 */ /* 0x001fe200078e00ff */
[----:B------:R-:W-:Y:S02]  /*cdb0*/  R2UR UR18, R20 ;  /* 0x00000000141272ca */ /* 0x000fe400000e0000 */
[----:B------:R-:W-:Y:S02]  /*cdc0*/  R2UR UR16, R10 ;  /* 0x000000000a1072ca */ /* 0x000fe400000e0000 */
[----:B------:R-:W-:Y:S02]  /*cdd0*/  R2UR UR19, R21 ;  /* 0x00000000151372ca */ /* 0x000fe400000e0000 */
[----:B------:R-:W-:Y:S01]  /*cde0*/  R2UR UR17, R11 ;  /* 0x000000000b1172ca */ /* 0x000fe200000e0000 */
[----:B------:R-:W-:Y:S02]  /*cdf0*/  WARPGROUP.DEPBAR.LE gsb0, 0x0 ;  /* 0x00008000000079c5 */ /* 0x000fe40000010000 */
[----:B------:R-:W-:-:S06]  /*ce00*/  WARPGROUP.ARRIVE ;  /* 0x00000000000079c5 */ /* 0x000fcc0000000000 */
[----:B------:R-:W-:Y:S01]  /*ce10*/  HGMMA.64x128x16.F32 R24, gdesc[UR12], R24, gsb0 ;  /* 0x01e000000c1879f0 */ /* 0x000fe20008000818 */
[----:B------:R-:W-:Y:S02]  /*ce20*/  R2UR UR20, R8 ;  /* 0x00000000081472ca */ /* 0x000fe400000e0000 */
[----:B------:R-:W-:Y:S01]  /*ce30*/  R2UR UR21, R9 ;  /* 0x00000000091572ca */ /* 0x000fe200000e0000 */
[----:B------:R-:W-:Y:S02]  /*ce40*/  WARPGROUP.DEPBAR.LE gsb0, 0x0 ;  /* 0x00008000000079c5 */ /* 0x000fe40000010000 */
[----:B------:R-:W-:-:S06]  /*ce50*/  WARPGROUP.ARRIVE ;  /* 0x00000000000079c5 */ /* 0x000fcc0000000000 */
[----:B------:R-:W-:Y:S03]  /*ce60*/  HGMMA.64x128x16.F32 R24, gdesc[UR16], R24, gsb0 ;  /* 0x01e00000101879f0 */ /* 0x000fe60008000818 */
[----:B------:R-:W-:Y:S02]  /*ce70*/  WARPGROUP.DEPBAR.LE gsb0, 0x0 ;  /* 0x00008000000079c5 */ /* 0x000fe40000010000 */
[----:B------:R-:W-:-:S07]  /*ce80*/  WARPGROUP.ARRIVE ;  /* 0x00000000000079c5 */ /* 0x000fce0000000000 */
[----:B------:R-:W-:Y:S03]  /*ce90*/  HGMMA.64x128x16.F32 R24, gdesc[UR20], R24, gsb0 ;  /* 0x01e00000141879f0 */ /* 0x000fe60008000818 */
[----:B------:R-:W-:Y:S02]  /*cea0*/  WARPGROUP.DEPBAR.LE gsb0, 0x0 ;  /* 0x00008000000079c5 */ /* 0x000fe40000010000 */
[----:B------:R-:W-:Y:S05]  /*ceb0*/  @P2 BRA `(.L_x_1240) ;  /* 0x0000000000282947 */ /* 0x000fea0003800000 */
[----:B------:R-:W-:Y:S05]  /*cec0*/  @!P0 BRA `(.L_x_1241) ;  /* 0x0000000000048947 */ /* 0x000fea0003800000 */
[----:B------:R-:W-:Y:S01]  /*ced0*/  BPT.TRAP 0x1 ;  /* 0x000000040000795c */ /* 0x000fe20000300000 */
.L_x_1241:
[----:B------:R-:W-:Y:S01]  /*cee0*/  SHF.L.U32 R19, R19, 0x1f, RZ ;  /* 0x0000001f13137819 */ /* 0x000fe200000006ff */
[----:B------:R-:W-:-:S04]  /*cef0*/  IMAD R20, R16, 0x8, R2 ;  /* 0x0000000810147824 */ /* 0x000fc800078e0202 */
[----:B------:R0:W1:Y:S01]  /*cf00*/  SYNCS.PHASECHK.TRANS64.TRYWAIT P2, [R20+URZ+0x16850], R19 ;  /* 0x01685013140075a7 */ /* 0x000062000804017f */
[----:B------:R-:W-:Y:S05]  /*cf10*/  @!P0 BRA `(.L_x_1242) ;  /* 0x0000000000048947 */ /* 0x000fea0003800000 */
[----:B------:R-:W-:Y:S01]  /*cf20*/  BPT.TRAP 0x1 ;  /* 0x000000040000795c */ /* 0x000fe20000300000 */
.L_x_1242:
[----:B-1----:R-:W-:Y:S05]  /*cf30*/  @P2 BRA `(.L_x_1240) ;  /* 0x0000000000082947 */ /* 0x002fea0003800000 */
[----:B------:R-:W1:Y:S02]  /*cf40*/  SYNCS.PHASECHK.TRANS64.TRYWAIT P2, [R20+URZ+0x16850], R19 ;  /* 0x01685013140075a7 */ /* 0x000e64000804017f */
[----:B-1----:R-:W-:Y:S05]  /*cf50*/  @!P2 BRA `(.L_x_1243) ;  /* 0x000001180068a947 */ /* 0x002fea0003800000 */
.L_x_1240:
[----:B01----:R-:W-:Y:S01]  /*cf60*/  VIADD R19, R2, 0x400 ;  /* 0x0000040002137836 */ /* 0x003fe20000000000 */
[----:B------:R-:W-:Y:S05]  /*cf70*/  WARPSYNC.ALL ;  /* 0x0000000000007948 */ /* 0x000fea0003800000 */
[----:B------:R-:W-:Y:S01]  /*cf80*/  SHF.R.U32.HI R19, RZ, 0x4, R19 ;  /* 0x00000004ff137819 */ /* 0x000fe20000011613 */
[----:B------:R-:W-:Y:S01]  /*cf90*/  IMAD.MOV.U32 R21, RZ, RZ, 0x40000040 ;  /* 0x40000040ff157424 */ /* 0x000fe200078e00ff */
[----:B------:R-:W-:Y:S02]  /*cfa0*/  WARPGROUP.ARRIVE ;  /* 0x00000000000079c5 */ /* 0x000fe40000000000 */
[----:B------:R-:W-:-:S02]  /*cfb0*/  LOP3.LUT R19, R19, 0x3fff, RZ, 0xc0, !PT ;  /* 0x00003fff13137812 */ /* 0x000fc400078ec0ff */
[----:B------:R-:W-:-:S03]  /*cfc0*/  R2UR UR11, R21 ;  /* 0x00000000150b72ca */ /* 0x000fc600000e0000 */
[----:B------:R-:W-:-:S05]  /*cfd0*/  IMAD R20, R16, 0x400, R19 ;  /* 0x0000040010147824 */ /* 0x000fca00078e0213 */
[----:B------:R-:W-:-:S13]  /*cfe0*/  R2UR UR10, R20 ;  /* 0x00000000140a72ca */ /* 0x000fda00000e0000 */
[----:B------:R-:W-:Y:S03]  /*cff0*/  HGMMA.64x64x16.F32 R88, R148, gdesc[UR8].tnspB, R88, gsb0 ;  /* 0x40e0000894587df0 */ /* 0x000fe60008000858 */
[----:B------:R-:W-:Y:S02]  /*d000*/  WARPGROUP.DEPBAR.LE gsb0, 0x0 ;  /* 0x00008000000079c5 */ /* 0x000fe40000010000 */
[----:B------:R-:W-:Y:S02]  /*d010*/  VIADD R148, R20, 0x80 ;  /* 0x0000008014947836 */ /* 0x000fe40000000000 */
[----:B------:R-:W-:Y:S01]  /*d020*/  FMUL.FTZ R21, R25, UR29 ;  /* 0x0000001d19157c20 */ /* 0x000fe20008410000 */
[----:B------:R-:W-:Y:S02]  /*d030*/  IMAD.MOV.U32 R149, RZ, RZ, 0x40000040 ;  /* 0x40000040ff957424 */ /* 0x000fe400078e00ff */
[----:B------:R-:W-:Y:S01]  /*d040*/  FMUL.FTZ R19, R24, UR29 ;  /* 0x0000001d18137c20 */ /* 0x000fe20008410000 */
[----:B------:R-:W2:Y:S01]  /*d050*/  LDL R150, [R1+0x20] ;  /* 0x0000200001967983 */ /* 0x000ea20000100800 */
[----:B------:R-:W-:-:S02]  /*d060*/  R2UR UR10, R148 ;  /* 0x00000000940a72ca */ /* 0x000fc400000e0000 */
[----:B------:R-:W-:Y:S01]  /*d070*/  R2UR UR11, R149 ;  /* 0x00000000950b72ca */ /* 0x000fe200000e0000 */
[----:B------:R-:W-:Y:S01]  /*d080*/  WARPGROUP.ARRIVE ;  /* 0x00000000000079c5 */ /* 0x000fe20000000000 */
[----:B------:R-:W3:Y:S01]  /*d090*/  LDL R151, [R1+0x24] ;  /* 0x0000240001977983 */ /* 0x000ee20000100800 */
[----:B------:R-:W-:Y:S01]  /*d0a0*/  IMAD.MOV.U32 R25, RZ, RZ, 0x40000040 ;  /* 0x40000040ff197424 */ /* 0x000fe200078e00ff */
[----:B------:R-:W-:Y:S01]  /*d0b0*/  IADD3 R24, R20, 0x200, RZ ;  /* 0x0000020014187810 */ /* 0x000fe20007ffe0ff */
[----:B------:R-:W-:Y:S02]  /*d0c0*/  FMUL.FTZ R26, R26, UR29 ;  /* 0x0000001d1a1a7c20 */ /* 0x000fe40008410000 */
[----:B------:R-:W0:Y:S01]  /*d0d0*/  S2R R148, SR_TID.X ;  /* 0x0000000000947919 */ /* 0x000e220000002100 */
[----:B------:R-:W-:Y:S01]  /*d0e0*/  FMUL.FTZ R27, R27, UR29 ;  /* 0x0000001d1b1b7c20 */ /* 0x000fe20008410000 */
[----:B------:R-:W-:Y:S01]  /*d0f0*/  FMUL.FTZ R28, R28, UR29 ;  /* 0x0000001d1c1c7c20 */ /* 0x000fe20008410000 */
[----:B------:R-:W-:Y:S01]  /*d100*/  FMUL.FTZ R29, R29, UR29 ;  /* 0x0000001d1d1d7c20 */ /* 0x000fe20008410000 */
[----:B------:R-:W-:Y:S01]  /*d110*/  FMUL.FTZ R30, R30, UR29 ;  /* 0x0000001d1e1e7c20 */ /* 0x000fe20008410000 */
[----:B------:R-:W-:Y:S01]  /*d120*/  FMUL.FTZ R31, R31, UR29 ;  /* 0x0000001d1f1f7c20 */ /* 0x000fe20008410000 */
[----:B------:R-:W-:Y:S01]  /*d130*/  FMUL.FTZ R32, R32, UR29 ;  /* 0x0000001d20207c20 */ /* 0x000fe20008410000 */
[----:B------:R-:W-:Y:S01]  /*d140*/  HGMMA.64x64x16.F32 R88, R144, gdesc[UR8].tnspB, R88, gsb0 ;  /* 0x40e0000890587df0 */ /* 0x000fe20008000858 */
        /* <DEDUP_REMOVED lines=24> */
[----:B0-----:R-:W-:Y:S01]  /*d2d0*/  SHF.R.U32.HI R149, RZ, 0x7, R148 ;  /* 0x00000007ff957819 */ /* 0x001fe20000011694 */
        /* <DEDUP_REMOVED lines=22> */
[----:B------:R-:W0:Y:S08]  /*d440*/  MUFU.TANH R19, R19 ;  /* 0x0000001300137308 */ /* 0x000e300000002400 */
[----:B------:R-:W1:Y:S08]  /*d450*/  MUFU.TANH R21, R21 ;  /* 0x0000001500157308 */ /* 0x000e700000002400 */
[----:B------:R-:W4:Y:S08]  /*d460*/  MUFU.TANH R26, R26 ;  /* 0x0000001a001a7308 */ /* 0x000f300000002400 */
[----:B------:R-:W0:Y:S01]  /*d470*/  MUFU.TANH R27, R27 ;  /* 0x0000001b001b7308 */ /* 0x000e220000002400 */
[----:B------:R-:W-:-:S02]  /*d480*/  WARPGROUP.DEPBAR.LE gsb0, 0x0 ;  /* 0x00008000000079c5 */ /* 0x000fc40000010000 */
[----:B------:R-:W-:Y:S01]  /*d490*/  VIADD R144, R20, 0x100 ;  /* 0x0000010014907836 */ /* 0x000fe20000000000 */
[----:B------:R-:W-:Y:S01]  /*d4a0*/  WARPGROUP.ARRIVE ;  /* 0x00000000000079c5 */ /* 0x000fe20000000000 */
[----:B------:R-:W-:-:S03]  /*d4b0*/  IMAD.MOV.U32 R145, RZ, RZ, 0x40000040 ;  /* 0x40000040ff917424 */ /* 0x000fc600078e00ff */
[----:B------:R-:W0:Y:S01]  /*d4c0*/  MUFU.TANH R28, R28 ;  /* 0x0000001c001c7308 */ /* 0x000e220000002400 */
[----:B------:R-:W-:Y:S02]  /*d4d0*/  R2UR UR10, R144 ;  /* 0x00000000900a72ca */ /* 0x000fe400000e0000 */
[----:B------:R-:W-:-:S05]  /*d4e0*/  R2UR UR11, R145 ;  /* 0x00000000910b72ca */ /* 0x000fca00000e0000 */
[----:B------:R-:W0:Y:S08]  /*d4f0*/  MUFU.TANH R29, R29 ;  /* 0x0000001d001d7308 */ /* 0x000e300000002400 */
[----:B------:R-:W0:Y:S01]  /*d500*/  MUFU.TANH R30, R30 ;  /* 0x0000001e001e7308 */ /* 0x000e220000002400 */
[----:B------:R-:W-:Y:S07]  /*d510*/  HGMMA.64x64x16.F32 R88, R140, gdesc[UR8].tnspB, R88, gsb0 ;  /* 0x40e000088c587df0 */ /* 0x000fee0008000858 */
        /* <DEDUP_REMOVED lines=18> */
[----:B------:R-:W-:Y:S01]  /*d640*/  HGMMA.64x64x16.F32 R88, R136, gdesc[UR8].tnspB, R88, gsb0 ;  /* 0x40e0000888587df0 */ /* 0x000fe20008000858 */
[----:B------:R-:W-:Y:S01]  /*d650*/  R2UR UR10, R24 ;  /* 0x00000000180a72ca */ /* 0x000fe200000e0000 */
[----:B------:R-:W-:Y:S01]  /*d660*/  VIADD R24, R20, 0x280 ;  /* 0x0000028014187836 */ /* 0x000fe20000000000 */
[----:B------:R-:W-:Y:S01]  /*d670*/  R2UR UR11, R25 ;  /* 0x00000000190b72ca */ /* 0x000fe200000e0000 */
[----:B------:R-:W-:-:S03]  /*d680*/  IMAD.MOV.U32 R25, RZ, RZ, 0x40000040 ;  /* 0x40000040ff197424 */ /* 0x000fc600078e00ff */
        /* <DEDUP_REMOVED lines=51> */
[----:B------:R-:W-:-:S03]  /*d9c0*/  @!P1 IMAD R25, R152, 0x8, R2 ;  /* 0x0000000898199824 */ /* 0x000fc600078e0202 */
[----:B------:R-:W0:Y:S01]  /*d9d0*/  MUFU.TANH R74, R74 ;  /* 0x0000004a004a7308 */ /* 0x000e220000002400 */
[----:B------:R-:W-:Y:S01]  /*d9e0*/  SEL R24, R24, 0x9, !P2 ;  /* 0x0000000918187807 */ /* 0x000fe20005000000 */
[----:B------:R-:W-:Y:S01]  /*d9f0*/  @!P1 VIADD R25, R25, 0x16840 ;  /* 0x0001684019199836 */ /* 0x000fe20000000000 */
[----:B------:R-:W-:-:S05]  /*da00*/  PLOP3.LUT P2, PT, PT, PT, UP0, 0x40, 0x0 ;  /* 0x000000000000781c */ /* 0x000fca0003f4e808 */
[----:B------:R-:W0:Y:S01]  /*da10*/  MUFU.TANH R75, R75 ;  /* 0x0000004b004b7308 */ /* 0x000e220000002400 */
[----:B------:R-:W-:-:S07]  /*da20*/  @!P1 PRMT R25, RZ, 0x654, R25 ;  /* 0x00000654ff199816 */ /* 0x000fce0000000019 */
[----:B------:R-:W0:Y:S08]  /*da30*/  MUFU.TANH R76, R76 ;  /* 0x0000004c004c7308 */ /* 0x000e300000002400 */
[----:B------:R-:W0:Y:S01]  /*da40*/  MUFU.TANH R77, R77 ;  /* 0x0000004d004d7308 */ /* 0x000e220000002400 */
[----:B------:R-:W-:Y:S02]  /*da50*/  WARPGROUP.DEPBAR.LE gsb0, 0x0 ;  /* 0x00008000000079c5 */ /* 0x000fe40000010000 */
[----:B------:R-:W-:Y:S01]  /*da60*/  WARPGROUP.ARRIVE ;  /* 0x00000000000079c5 */ /* 0x000fe20000000000 */
        /* <DEDUP_REMOVED lines=8> */
[----:B------:R0:W0:Y:S08]  /*daf0*/  MUFU.TANH R20, R124 ;  /* 0x0000007c00147308 */ /* 0x0000300000002400 */
[----:B------:R-:W0:Y:S08]  /*db00*/  MUFU.TANH R78, R78 ;  /* 0x0000004e004e7308 */ /* 0x000e300000002400 */
[----:B------:R-:W0:Y:S08]  /*db10*/  MUFU.TANH R79, R79 ;  /* 0x0000004f004f7308 */ /* 0x000e300000002400 */
[----:B------:R-:W0:Y:S08]  /*db20*/  MUFU.TANH R80, R80 ;  /* 0x0000005000507308 */ /* 0x000e300000002400 */
[----:B------:R-:W0:Y:S08]  /*db30*/  MUFU.TANH R81, R81 ;  /* 0x0000005100517308 */ /* 0x000e300000002400 */
[----:B------:R-:W0:Y:S08]  /*db40*/  MUFU.TANH R82, R82 ;  /* 0x0000005200527308 */ /* 0x000e300000002400 */
[----:B------:R-:W0:Y:S01]  /*db50*/  MUFU.TANH R83, R83 ;  /* 0x0000005300537308 */ /* 0x000e220000002400 */
[----:B------:R-:W-:-:S02]  /*db60*/  WARPGROUP.DEPBAR.LE gsb0, 0x0 ;  /* 0x00008000000079c5 */ /* 0x000fc40000010000 */
[----:B------:R-:W-:Y:S01]  /*db70*/  FMUL.FTZ R120, R84, UR29 ;  /* 0x0000001d54787c20 */ /* 0x000fe20008410000 */
[----:B------:R-:W-:Y:S02]  /*db80*/  IMAD.SHL.U32 R84, R0, 0x80, RZ ;  /* 0x0000008000547824 */ /* 0x000fe400078e00ff */
[----:B------:R-:W-:Y:S01]  /*db90*/  FMUL.FTZ R121, R85, UR29 ;  /* 0x0000001d55797c20 */ /* 0x000fe20008410000 */
[----:B------:R-:W-:Y:S01]  /*dba0*/  FMUL.FTZ R85, R87, UR29 ;  /* 0x0000001d57557c20 */ /* 0x000fe20008410000 */
[----:B------:R0:W-:Y:S06]  /*dbb0*/  BAR.ARV R24, 0x100 ;  /* 0x000400180000751d */ /* 0x0001ec0000002000 */
[----:B--2---:R-:W-:Y:S01]  /*dbc0*/  IADD3 R86, R150, 0x1, -R84 ;  /* 0x0000000196567810 */ /* 0x004fe20007ffe854 */
[----:B------:R-:W2:Y:S01]  /*dbd0*/  MUFU.TANH R120, R120 ;  /* 0x0000007800787308 */ /* 0x000ea20000002400 */
[----:B------:R0:W-:Y:S03]  /*dbe0*/  @!P1 SYNCS.ARRIVE.TRANS64.RED.A1T0 RZ, [R25+URZ], RZ ;  /* 0x000000ff19ff99a7 */ /* 0x0001e6000810043f */
[----:B---3--:R-:W-:-:S04]  /*dbf0*/  IMAD.IADD R86, R86, 0x1, -R151 ;  /* 0x0000000156567824 */ /* 0x008fc800078e0a97 */
[----:B------:R-:W3:Y:S01]  /*dc00*/  MUFU.TANH R121, R121 ;  /* 0x0000007900797308 */ /* 0x000ee20000002400 */
[----:B------:R-:W-:-:S04]  /*dc10*/  IMAD R86, R155, -0x2, R86 ;  /* 0xfffffffe9b567824 */ /* 0x000fc800078e0256 */
[C---:B------:R-:W-:Y:S02]  /*dc20*/  VIADD R123, R86.reuse, UR28 ;  /* 0x0000001c567b7c36 */ /* 0x040fe40008000000 */
[----:B------:R-:W-:Y:S01]  /*dc30*/  VIADD R122, R86, UR30 ;  /* 0x0000001e567a7c36 */ /* 0x000fe20008000000 */
[----:B------:R-:W0:Y:S01]  /*dc40*/  MUFU.TANH R85, R85 ;  /* 0x0000005500557308 */ /* 0x000e220000002400 */
[C---:B------:R-:W-:Y:S02]  /*dc50*/  IMAD.IADD R87, R156.reuse, 0x1, R123 ;  /* 0x000000019c577824 */ /* 0x040fe400078e027b */
[----:B------:R-:W-:Y:S01]  /*dc60*/  IMAD.IADD R86, R156, 0x1, R122 ;  /* 0x000000019c567824 */ /* 0x000fe200078e027a */
[----:B-12-4-:R-:W-:Y:S06]  /*dc70*/  @P2 BRA `(.L_x_1244) ;  /* 0x00000000005c2947 */ /* 0x016fec0003800000 */
[----:B------:R-:W-:Y:S01]  /*dc80*/  ISETP.GT.AND P2, PT, R5, -0x1, PT ;  /* 0xffffffff0500780c */ /* 0x000fe20003f44270 */
[----:B------:R-:W-:-:S12]  /*dc90*/  BSSY B0, `(.L_x_1245) ;  /* 0x0000011000007945 */ /* 0x000fd80003800000 */
[----:B------:R-:W-:Y:S05]  /*dca0*/  @P2 BRA `(.L_x_1246) ;  /* 0x0000000000242947 */ /* 0x000fea0003800000 */
[----:B------:R-:W2:Y:S01]  /*dcb0*/  LDL R151, [R1+0x4] ;  /* 0x0000040001977983 */ /* 0x000ea20000100800 */
[----:B0-----:R-:W-:-:S05]  /*dcc0*/  IMAD.U32 R124, RZ, RZ, UR24 ;  /* 0x00000018ff7c7e24 */ /* 0x001fca000f8e00ff */
[----:B------:R-:W-:-:S13]  /*dcd0*/  ISETP.NE.AND P2, PT, R124, 0x1, PT ;  /* 0x000000017c00780c */ /* 0x000fda0003f45270 */
[----:B------:R-:W2:Y:S02]  /*dce0*/  @P2 LDC.64 R24, c[0x0][0x9e8] ;  /* 0x00027a00ff182b82 */ /* 0x000ea40000000a00 */
[----:B--2---:R-:W-:Y:S01]  /*dcf0*/  @P2 IMAD.HI.U32 R126, R151, R24, RZ ;  /* 0x00000018977e2227 */ /* 0x004fe200078e00ff */
[----:B------:R-:W-:-:S04]  /*dd00*/  MOV R24, R151 ;  /* 0x0000009700187202 */ /* 0x000fc80000000f00 */
[----:B------:R-:W-:-:S04]  /*dd10*/  @P2 SHF.R.U32.HI R24, RZ, R25, R126 ;  /* 0x00000019ff182219 */ /* 0x000fc8000001167e */
[----:B------:R-:W-:Y:S01]  /*dd20*/  LOP3.LUT R125, RZ, R24, RZ, 0x33, !PT ;  /* 0x00000018ff7d7212 */ /* 0x000fe200078e33ff */
[----:B------:R-:W-:Y:S06]  /*dd30*/  BRA `(.L_x_1247) ;  /* 0x0000000000187947 */ /* 0x000fec0003800000 */
.L_x_1246:
[----:B0-----:R-:W-:Y:S02]  /*dd40*/  IMAD.U32 R124, RZ, RZ, UR24 ;  /* 0x00000018ff7c7e24 */ /* 0x001fe4000f8e00ff */
[----:B------:R-:W-:-:S03]  /*dd50*/  IMAD.MOV.U32 R125, RZ, RZ, R5 ;  /* 0x000000ffff7d7224 */ /* 0x000fc600078e0005 */
[----:B------:R-:W-:-:S13]  /*dd60*/  ISETP.NE.AND P2, PT, R124, 0x1, PT ;  /* 0x000000017c00780c */ /* 0x000fda0003f45270 */
[----:B------:R-:W0:Y:S02]  /*dd70*/  @P2 LDC.64 R24, c[0x0][0x9e8] ;  /* 0x00027a00ff182b82 */ /* 0x000e240000000a00 */
[----:B0-----:R-:W-:-:S05]  /*dd80*/  @P2 IMAD.HI.U32 R24, R5, R24, RZ ;  /* 0x0000001805182227 */ /* 0x001fca00078e00ff */
[----:B------:R-:W-:-:S07]  /*dd90*/  @P2 SHF.R.U32.HI R125, RZ, R25, R24 ;  /* 0x00000019ff7d2219 */ /* 0x000fce0000011618 */
.L_x_1247:
[----:B------:R-:W-:Y:S05]  /*dda0*/  BSYNC B0 ;  /* 0x0000000000007941 */ /* 0x000fea0003800000 */
.L_x_1245:
[----:B------:R-:W-:-:S04]  /*ddb0*/  IMAD R24, R125, R124, -R84 ;  /* 0x0000007c7d187224 */ /* 0x000fc800078e0a54 */
[----:B------:R-:W-:-:S05]  /*ddc0*/  IMAD R25, R155, -0x2, R24 ;  /* 0xfffffffe9b197824 */ /* 0x000fca00078e0218 */
[----:B------:R-:W-:Y:S02]  /*ddd0*/  VIADDMNMX R87, R25, R124, R87, PT ;  /* 0x0000007c19577246 */ /* 0x000fe40003800157 */
[----:B------:R-:W-:-:S07]  /*dde0*/  VIMNMX R86, R86, R25, !PT ;  /* 0x0000001956567248 */ /* 0x000fce0007fe0100 */
.L_x_1244:
[----:B------:R-:W-:Y:S01]  /*ddf0*/  ISETP.GT.AND P2, PT, R0, -0x1, PT ;  /* 0xffffffff0000780c */ /* 0x000fe20003f44270 */
[C---:B------:R-:W-:Y:S02]  /*de00*/  IMAD.IADD R123, R157.reuse, 0x1, R123 ;  /* 0x000000019d7b7824 */ /* 0x040fe400078e027b */
[----:B------:R-:W-:Y:S01]  /*de10*/  IMAD.IADD R122, R157, 0x1, R122 ;  /* 0x000000019d7a7824 */ /* 0x000fe200078e027a */
[C---:B------:R-:W-:Y:S02]  /*de20*/  ISETP.GT.AND P5, PT, R86.reuse, 0x8, P2 ;  /* 0x000000085600780c */ /* 0x040fe400017a4270 */
[C---:B------:R-:W-:Y:S02]  /*de30*/  ISETP.GT.AND P4, PT, R86.reuse, RZ, P2 ;  /* 0x000000ff5600720c */ /* 0x040fe40001784270 */
[----:B------:R-:W-:Y:S02]  /*de40*/  ISETP.LT.OR P5, PT, R87, 0x9, P5 ;  /* 0x000000095700780c */ /* 0x000fe40002fa1670 */
[----:B------:R-:W-:-:S02]  /*de50*/  ISETP.GT.AND P3, PT, R86, 0x1, P2 ;  /* 0x000000015600780c */ /* 0x000fc40001764270 */
[----:B0-----:R-:W-:Y:S02]  /*de60*/  FSEL R28, R28, -INF , !P5 ;  /* 0xff8000001c1c7808 */ /* 0x001fe40006800000 */
[----:B------:R-:W-:Y:S02]  /*de70*/  ISETP.GT.AND P5, PT, R86, 0x11, P2 ;  /* 0x000000115600780c */ /* 0x000fe400017a4270 */
[C---:B------:R-:W-:Y:S02]  /*de80*/  ISETP.LT.OR P4, PT, R87.reuse, 0x1, P4 ;  /* 0x000000015700780c */ /* 0x040fe40002781670 */
[C---:B------:R-:W-:Y:S02]  /*de90*/  ISETP.LT.OR P3, PT, R87.reuse, 0x2, P3 ;  /* 0x000000025700780c */ /* 0x040fe40001f61670 */
[----:B------:R-:W-:Y:S02]  /*dea0*/  ISETP.LT.OR P5, PT, R87, 0x12, P5 ;  /* 0x000000125700780c */ /* 0x000fe40002fa1670 */
[----:B------:R-:W-:-:S02]  /*deb0*/  FSEL R19, R19, -INF , !P4 ;  /* 0xff80000013137808 */ /* 0x000fc40006000000 */
[----:B------:R-:W-:Y:S02]  /*dec0*/  FSEL R21, R21, -INF , !P3 ;  /* 0xff80000015157808 */ /* 0x000fe40005800000 */
[C---:B------:R-:W-:Y:S02]  /*ded0*/  ISETP.GT.AND P4, PT, R86.reuse, 0x9, P2 ;  /* 0x000000095600780c */ /* 0x040fe40001784270 */
[C---:B------:R-:W-:Y:S02]  /*dee0*/  ISETP.GT.AND P3, PT, R86.reuse, 0x10, P2 ;  /* 0x000000105600780c */ /* 0x040fe40001764270 */
[----:B------:R-:W-:Y:S02]  /*def0*/  FSEL R33, R33, -INF , !P5 ;  /* 0xff80000021217808 */ /* 0x000fe40006800000 */
[----:B------:R-:W-:Y:S02]  /*df00*/  ISETP.GT.AND P5, PT, R86, 0x20, P2 ;  /* 0x000000205600780c */ /* 0x000fe400017a4270 */
[----:B------:R-:W-:-:S02]  /*df10*/  ISETP.LT.OR P4, PT, R87, 0xa, P4 ;  /* 0x0000000a5700780c */ /* 0x000fc40002781670 */
[C---:B------:R-:W-:Y:S02]  /*df20*/  ISETP.LT.OR P3, PT, R87.reuse, 0x11, P3 ;  /* 0x000000115700780c */ /* 0x040fe40001f61670 */
[----:B------:R-:W-:Y:S02]  /*df30*/  ISETP.LT.OR P5, PT, R87, 0x21, P5 ;  /* 0x000000215700780c */ /* 0x000fe40002fa1670 */
[----:B------:R-:W-:Y:S02]  /*df40*/  FSEL R29, R29, -INF , !P4 ;  /* 0xff8000001d1d7808 */ /* 0x000fe40006000000 */
[----:B------:R-:W-:Y:S02]  /*df50*/  FSEL R32, R32, -INF , !P3 ;  /* 0xff80000020207808 */ /* 0x000fe40005800000 */
[C---:B------:R-:W-:Y:S02]  /*df60*/  ISETP.GT.AND P4, PT, R86.reuse, 0x18, P2 ;  /* 0x000000185600780c */ /* 0x040fe40001784270 */
[----:B------:R-:W-:-:S02]  /*df70*/  ISETP.GT.AND P3, PT, R86, 0x19, P2 ;  /* 0x000000195600780c */ /* 0x000fc40001764270 */
[----:B------:R-:W-:Y:S02]  /*df80*/  FSEL R40, R40, -INF , !P5 ;  /* 0xff80000028287808 */ /* 0x000fe40006800000 */
        /* <DEDUP_REMOVED lines=61> */
[----:B------:R-:W-:Y:S02]  /*e360*/  ISETP.GT.AND P3, PT, R86, 0x70, P2 ;  /* 0x000000705600780c */ /* 0x000fe40001764270 */
[----:B------:R-:W-:Y:S02]  /*e370*/  FSEL R80, R80, -INF , !P5 ;  /* 0xff80000050507808 */ /* 0x000fe40006800000 */
[----:B------:R-:W-:Y:S02]  /*e380*/  PLOP3.LUT P5, PT, PT, PT, UP0, 0x40, 0x0 ;  /* 0x000000000000781c */ /* 0x000fe40003fae808 */
[----:B------:R-:W-:-:S02]  /*e390*/  ISETP.LT.OR P4, PT, R87, 0x6a, P4 ;  /* 0x0000006a5700780c */ /* 0x000fc40002781670 */
[----:B------:R-:W-:Y:S02]  /*e3a0*/  ISETP.LT.OR P3, PT, R87, 0x71, P3 ;  /* 0x000000715700780c */ /* 0x000fe40001f61670 */
[----:B------:R-:W-:Y:S02]  /*e3b0*/  FSEL R77, R77, -INF , !P4 ;  /* 0xff8000004d4d7808 */ /* 0x000fe40006000000 */
[----:B------:R-:W-:Y:S02]  /*e3c0*/  FSEL R79, R79, -INF , !P3 ;  /* 0xff8000004f4f7808 */ /* 0x000fe40005800000 */
[C---:B------:R-:W-:Y:S02]  /*e3d0*/  ISETP.GT.AND P4, PT, R86.reuse, 0x78, P2 ;  /* 0x000000785600780c */ /* 0x040fe40001784270 */
[----:B------:R-:W-:Y:S02]  /*e3e0*/  ISETP.GT.AND P3, PT, R86, 0x79, P2 ;  /* 0x000000795600780c */ /* 0x000fe40001764270 */
[----:B------:R-:W-:-:S02]  /*e3f0*/  ISETP.LT.OR P4, PT, R87, 0x79, P4 ;  /* 0x000000795700780c */ /* 0x000fc40002781670 */
[----:B------:R-:W-:Y:S02]  /*e400*/  ISETP.LT.OR P3, PT, R87, 0x7a, P3 ;  /* 0x0000007a5700780c */ /* 0x000fe40001f61670 */
[----:B------:R-:W-:Y:S02]  /*e410*/  FSEL R120, R120, -INF , !P4 ;  /* 0xff80000078787808 */ /* 0x000fe40006000000 */
[----:B---3--:R-:W-:Y:S01]  /*e420*/  FSEL R121, R121, -INF , !P3 ;  /* 0xff80000079797808 */ /* 0x008fe20005800000 */
[----:B------:R-:W-:Y:S08]  /*e430*/  @P5 BRA `(.L_x_1248) ;  /* 0x0000000000585947 */ /* 0x000ff00003800000 */
        /* <DEDUP_REMOVED lines=11> */
.L_x_1250:
[----:B------:R-:W-:Y:S02]  /*e4f0*/  IMAD.U32 R124, RZ, RZ, UR24 ;  /* 0x00000018ff7c7e24 */ /* 0x000fe4000f8e00ff */
[----:B------:R-:W-:-:S03]  /*e500*/  IMAD.MOV.U32 R87, RZ, RZ, R23 ;  /* 0x000000ffff577224 */ /* 0x000fc600078e0017 */
[----:B------:R-:W-:-:S13]  /*e510*/  ISETP.NE.AND P3, PT, R124, 0x1, PT ;  /* 0x000000017c00780c */ /* 0x000fda0003f65270 */
[----:B------:R-:W0:Y:S02]  /*e520*/  @P3 LDC.64 R24, c[0x0][0x9e8] ;  /* 0x00027a00ff183b82 */ /* 0x000e240000000a00 */
[----:B0-----:R-:W-:-:S05]  /*e530*/  @P3 IMAD.HI.U32 R24, R23, R24, RZ ;  /* 0x0000001817183227 */ /* 0x001fca00078e00ff */
[----:B------:R-:W-:-:S07]  /*e540*/  @P3 SHF.R.U32.HI R87, RZ, R25, R24 ;  /* 0x00000019ff573219 */ /* 0x000fce0000011618 */
.L_x_1251:
[----:B------:R-:W-:Y:S05]  /*e550*/  BSYNC B0 ;  /* 0x0000000000007941 */ /* 0x000fea0003800000 */
.L_x_1249:
[----:B------:R-:W-:-:S04]  /*e560*/  IMAD R84, R87, R124, -R84 ;  /* 0x0000007c57547224 */ /* 0x000fc800078e0a54 */
[----:B------:R-:W-:-:S05]  /*e570*/  IMAD R84, R155, -0x2, R84 ;  /* 0xfffffffe9b547824 */ /* 0x000fca00078e0254 */
[----:B------:R-:W-:Y:S02]  /*e580*/  VIADDMNMX R123, R84, R124, R123, PT ;  /* 0x0000007c547b7246 */ /* 0x000fe4000380017b */
[----:B------:R-:W-:-:S07]  /*e590*/  VIMNMX R122, R122, R84, !PT ;  /* 0x000000547a7a7248 */ /* 0x000fce0007fe0100 */
.L_x_1248:
[----:B------:R-:W-:Y:S01]  /*e5a0*/  FMNMX.FTZ R24, R19, R14, !PT ;  /* 0x0000000e13187209 */ /* 0x000fe20007810000 */
[----:B------:R-:W2:Y:S01]  /*e5b0*/  LDL R86, [R1+0x8] ;  /* 0x0000080001567983 */ /* 0x000ea20000100800 */
[----:B------:R-:W-:Y:S01]  /*e5c0*/  ISETP.GT.AND P5, PT, R122, 0x9, P2 ;  /* 0x000000097a00780c */ /* 0x000fe200017a4270 */
[----:B------:R-:W-:Y:S01]  /*e5d0*/  UMOV UR41, UR7 ;  /* 0x0000000700297c82 */ /* 0x000fe20008000000 */
[----:B------:R-:W-:Y:S01]  /*e5e0*/  FMNMX.FTZ R25, R21, R24, !PT ;  /* 0x0000001815197209 */ /* 0x000fe20007810000 */
[----:B------:R-:W-:Y:S01]  /*e5f0*/  @!P1 IMAD R16, R16, 0x8, R2 ;  /* 0x0000000810109824 */ /* 0x000fe200078e0202 */
[----:B------:R-:W-:Y:S02]  /*e600*/  ISETP.LT.OR P5, PT, R123, 0xa, P5 ;  /* 0x0000000a7b00780c */ /* 0x000fe40002fa1670 */
[----:B------:R-:W-:Y:S01]  /*e610*/  FMNMX.FTZ R24, R28, R25, !PT ;  /* 0x000000191c187209 */ /* 0x000fe20007810000 */
[----:B------:R-:W-:Y:S01]  /*e620*/  @!P1 VIADD R16, R16, 0x16860 ;  /* 0x0001686010109836 */ /* 0x000fe20000000000 */
        /* <DEDUP_REMOVED lines=59> */
[----:B------:R-:W-:Y:S01]  /*e9e0*/  ISETP.GT.AND P5, PT, R122, 0x59, P2 ;  /* 0x000000597a00780c */ /* 0x000fe200017a4270 */
[----:B------:R-:W0:Y:S01]  /*e9f0*/  SHFL.BFLY PT, R24, R25, 0x2, 0x1f ;  /* 0x0c401f0019187f89 */ /* 0x000e2200000e0000 */
[----:B------:R-:W-:-:S02]  /*ea00*/  FSEL R46, R46, -INF , !P3 ;  /* 0xff8000002e2e7808 */ /* 0x000fc40005800000 */
[C---:B------:R-:W-:Y:S02]  /*ea10*/  ISETP.GT.AND P3, PT, R122.reuse, 0x31, P2 ;  /* 0x000000317a00780c */ /* 0x040fe40001764270 */
[C---:B------:R-:W-:Y:S02]  /*ea20*/  ISETP.LT.OR P5, PT, R123.reuse, 0x5a, P5 ;  /* 0x0000005a7b00780c */ /* 0x040fe40002fa1670 */
[----:B------:R-:W-:Y:S02]  /*ea30*/  ISETP.LT.OR P3, PT, R123, 0x32, P3 ;  /* 0x000000327b00780c */ /* 0x000fe40001f61670 */
[----:B------:R-:W-:Y:S02]  /*ea40*/  FSEL R71, R71, -INF , !P5 ;  /* 0xff80000047477808 */ /* 0x000fe40006800000 */
[----:B------:R-:W-:Y:S02]  /*ea50*/  ISETP.GT.AND P5, PT, R122, 0x61, P2 ;  /* 0x000000617a00780c */ /* 0x000fe400017a4270 */
[----:B------:R-:W-:-:S02]  /*ea60*/  FSEL R51, R51, -INF , !P3 ;  /* 0xff80000033337808 */ /* 0x000fc40005800000 */
[C---:B------:R-:W-:Y:S02]  /*ea70*/  ISETP.GT.AND P3, PT, R122.reuse, 0x40, P2 ;  /* 0x000000407a00780c */ /* 0x040fe40001764270 */
[C---:B------:R-:W-:Y:S02]  /*ea80*/  ISETP.LT.OR P5, PT, R123.reuse, 0x62, P5 ;  /* 0x000000627b00780c */ /* 0x040fe40002fa1670 */
[----:B------:R-:W-:Y:S02]  /*ea90*/  ISETP.LT.OR P3, PT, R123, 0x41, P3 ;  /* 0x000000417b00780c */ /* 0x000fe40001f61670 */
[----:B------:R-:W-:Y:S02]  /*eaa0*/  FSEL R75, R75, -INF , !P5 ;  /* 0xff8000004b4b7808 */ /* 0x000fe40006800000 */
[----:B------:R-:W-:Y:S02]  /*eab0*/  ISETP.GT.AND P5, PT, R122, 0x69, P2 ;  /* 0x000000697a00780c */ /* 0x000fe400017a4270 */
[----:B0-----:R-:W-:-:S02]  /*eac0*/  FMNMX.FTZ R84, R25, R24, !PT ;  /* 0x0000001819547209 */ /* 0x001fc40007810000 */
[----:B------:R-:W-:Y:S02]  /*ead0*/  FSEL R58, R58, -INF , !P3 ;  /* 0xff8000003a3a7808 */ /* 0x000fe40005800000 */
[----:B------:R-:W-:Y:S01]  /*eae0*/  ISETP.GT.AND P3, PT, R122, 0x49, P2 ;  /* 0x000000497a00780c */ /* 0x000fe20001764270 */
[----:B------:R-:W0:Y:S01]  /*eaf0*/  SHFL.BFLY PT, R87, R84, 0x1, 0x1f ;  /* 0x0c201f0054577f89 */ /* 0x000e2200000e0000 */
[C---:B------:R-:W-:Y:S02]  /*eb00*/  ISETP.LT.OR P5, PT, R123.reuse, 0x6a, P5 ;  /* 0x0000006a7b00780c */ /* 0x040fe40002fa1670 */
[----:B------:R-:W-:Y:S02]  /*eb10*/  ISETP.LT.OR P3, PT, R123, 0x4a, P3 ;  /* 0x0000004a7b00780c */ /* 0x000fe40001f61670 */
[----:B------:R-:W-:Y:S02]  /*eb20*/  FSEL R78, R78, -INF , !P5 ;  /* 0xff8000004e4e7808 */ /* 0x000fe40006800000 */
[----:B------:R-:W-:-:S02]  /*eb30*/  ISETP.GT.AND P5, PT, R122, RZ, P2 ;  /* 0x000000ff7a00720c */ /* 0x000fc400017a4270 */
[----:B------:R-:W-:Y:S02]  /*eb40*/  FSEL R63, R63, -INF , !P3 ;  /* 0xff8000003f3f7808 */ /* 0x000fe40005800000 */
[C---:B------:R-:W-:Y:S02]  /*eb50*/  ISETP.LT.OR P5, PT, R123.reuse, 0x1, P5 ;  /* 0x000000017b00780c */ /* 0x040fe40002fa1670 */
[----:B------:R-:W-:Y:S02]  /*eb60*/  ISETP.GT.AND P4, PT, R122, 0x8, P2 ;  /* 0x000000087a00780c */ /* 0x000fe40001784270 */
[----:B------:R-:W-:Y:S02]  /*eb70*/  FSEL R26, R26, -INF , !P5 ;  /* 0xff8000001a1a7808 */ /* 0x000fe40006800000 */
[----:B------:R-:W-:Y:S02]  /*eb80*/  ISETP.LT.OR P4, PT, R123, 0x9, P4 ;  /* 0x000000097b00780c */ /* 0x000fe40002781670 */
[----:B------:R-:W-:-:S02]  /*eb90*/  ISETP.GT.AND P5, PT, R122, 0x78, P2 ;  /* 0x000000787a00780c */ /* 0x000fc400017a4270 */
[----:B------:R-:W-:Y:S02]  /*eba0*/  FSEL R30, R30, -INF , !P4 ;  /* 0xff8000001e1e7808 */ /* 0x000fe40006000000 */
[----:B------:R-:W-:Y:S02]  /*ebb0*/  ISETP.GT.AND P4, PT, R122, 0x11, P2 ;  /* 0x000000117a00780c */ /* 0x000fe40001784270 */
[----:B0-----:R-:W-:Y:S02]  /*ebc0*/  FMNMX.FTZ R24, R84, R87, !PT ;  /* 0x0000005754187209 */ /* 0x001fe40007810000 */
[----:B------:R-:W-:Y:S02]  /*ebd0*/  ISETP.LT.OR P4, PT, R123, 0x12, P4 ;  /* 0x000000127b00780c */ /* 0x000fe40002781670 */
[C---:B------:R-:W-:Y:S01]  /*ebe0*/  FSETP.NEU.FTZ.AND P3, PT, R24.reuse, -INF , PT ;  /* 0xff8000001800780b */ /* 0x040fe20003f7d000 */
[----:B------:R-:W-:Y:S01]  /*ebf0*/  FMUL.FTZ R84, R24, UR41 ;  /* 0x0000002918547c20 */ /* 0x000fe20008410000 */
[----:B------:R-:W-:-:S02]  /*ec00*/  FSEL R35, R35, -INF , !P4 ;  /* 0xff80000023237808 */ /* 0x000fc40006000000 */
[----:B------:R-:W-:Y:S02]  /*ec10*/  ISETP.GT.AND P4, PT, R122, 0x20, P2 ;  /* 0x000000207a00780c */ /* 0x000fe40001784270 */
[----:B------:R-:W-:Y:S02]  /*ec20*/  FSEL R84, R84, RZ, P3 ;  /* 0x000000ff54547208 */ /* 0x000fe40001800000 */
[C---:B------:R-:W-:Y:S02]  /*ec30*/  ISETP.LT.OR P4, PT, R123.reuse, 0x21, P4 ;  /* 0x000000217b00780c */ /* 0x040fe40002781670 */
        /* <DEDUP_REMOVED lines=17> */
[----:B------:R-:W-:Y:S01]  /*ed50*/  MUFU.EX2 R148, R148 ;  /* 0x0000009400947308 */ /* 0x000fe20000000800 */
[----:B------:R-:W-:Y:S01]  /*ed60*/  FMNMX.FTZ R32, R34, R25, !PT ;  /* 0x0000001922207209 */ /* 0x000fe20007810000 */
[--C-:B------:R-:W-:Y:S01]  /*ed70*/  FFMA.FTZ R21, R29, UR41, -R84.reuse ;  /* 0x000000291d157c23 */ /* 0x100fe20008010854 */
[----:B------:R-:W-:Y:S01]  /*ed80*/  ISETP.GT.AND P4, PT, R122, 0x38, P2 ;  /* 0x000000387a00780c */ /* 0x000fe20001784270 */
        /* <DEDUP_REMOVED lines=48> */
[----:B------:R-:W-:Y:S01]  /*f090*/  FFMA.FTZ R53, R80, UR41, -R84 ;  /* 0x0000002950357c23 */ /* 0x000fe20008010854 */
[----:B------:R-:W-:-:S02]  /*f0a0*/  FMNMX.FTZ R25, R59, R40, !PT ;  /* 0x000000283b197209 */ /* 0x000fc40007810000 */
[----:B------:R-:W-:Y:S01]  /*f0b0*/  ISETP.LT.OR P4, PT, R123, 0x61, P4 ;  /* 0x000000617b00780c */ /* 0x000fe20002781670 */
[----:B------:R-:W-:Y:S01]  /*f0c0*/  MUFU.EX2 R29, R29 ;  /* 0x0000001d001d7308 */ /* 0x000fe20000000800 */
[----:B------:R-:W-:Y:S02]  /*f0d0*/  FMNMX.FTZ R40, R62, R25, !PT ;  /* 0x000000193e287209 */ /* 0x000fe40007810000 */
[----:B------:R-:W-:Y:S02]  /*f0e0*/  FSEL R74, R74, -INF , !P4 ;  /* 0xff8000004a4a7808 */ /* 0x000fe40006000000 */
[----:B------:R-:W-:Y:S02]  /*f0f0*/  FMNMX.FTZ R25, R63, R40, !PT ;  /* 0x000000283f197209 */ /* 0x000fe40007810000 */
[----:B------:R-:W-:Y:S01]  /*f100*/  ISETP.GT.AND P4, PT, R122, 0x68, P2 ;  /* 0x000000687a00780c */ /* 0x000fe20001784270 */
[----:B------:R-:W-:Y:S01]  /*f110*/  MUFU.EX2 R140, R140 ;  /* 0x0000008c008c7308 */ /* 0x000fe20000000800 */
[----:B------:R-:W-:-:S02]  /*f120*/  FMNMX.FTZ R40, R66, R25, !PT ;  /* 0x0000001942287209 */ /* 0x000fc40007810000 */
[----:B------:R-:W-:Y:S02]  /*f130*/  ISETP.LT.OR P4, PT, R123, 0x69, P4 ;  /* 0x000000697b00780c */ /* 0x000fe40002781670 */
[----:B------:R-:W-:Y:S02]  /*f140*/  FMNMX.FTZ R25, R67, R40, !PT ;  /* 0x0000002843197209 */ /* 0x000fe40007810000 */
[----:B------:R-:W-:Y:S01]  /*f150*/  FSEL R20, R20, -INF , !P4 ;  /* 0xff80000014147808 */ /* 0x000fe20006000000 */
[----:B------:R-:W-:Y:S01]  /*f160*/  MUFU.EX2 R32, R32 ;  /* 0x0000002000207308 */ /* 0x000fe20000000800 */
[----:B------:R-:W-:Y:S02]  /*f170*/  FMNMX.FTZ R40, R70, R25, !PT ;  /* 0x0000001946287209 */ /* 0x000fe40007810000 */
[----:B------:R-:W-:Y:S02]  /*f180*/  ISETP.GT.AND P4, PT, R122, 0x70, P2 ;  /* 0x000000707a00780c */ /* 0x000fe40001784270 */
[----:B------:R-:W-:Y:S01]  /*f190*/  FMNMX.FTZ R25, R71, R40, !PT ;  /* 0x0000002847197209 */ /* 0x000fe20007810000 */
[----:B------:R-:W-:Y:S01]  /*f1a0*/  FFMA.FTZ R40, R57, UR41, -R84 ;  /* 0x0000002939287c23 */ /* 0x000fe20008010854 */
[----:B------:R-:W-:Y:S01]  /*f1b0*/  ISETP.LT.OR P4, PT, R123, 0x71, P4 ;  /* 0x000000717b00780c */ /* 0x000fe20002781670 */
[----:B------:R-:W-:Y:S01]  /*f1c0*/  MUFU.EX2 R142, R142 ;  /* 0x0000008e008e7308 */ /* 0x000fe20000000800 */
[----:B------:R-:W-:-:S02]  /*f1d0*/  FMNMX.FTZ R44, R74, R25, !PT ;  /* 0x000000194a2c7209 */ /* 0x000fc40007810000 */
[----:B------:R-:W-:Y:S02]  /*f1e0*/  FSEL R81, R81, -INF , !P4 ;  /* 0xff80000051517808 */ /* 0x000fe40006000000 */
[----:B------:R-:W-:Y:S02]  /*f1f0*/  FMNMX.FTZ R25, R75, R44, !PT ;  /* 0x0000002c4b197209 */ /* 0x000fe40007810000 */
[----:B------:R-:W-:Y:S01]  /*f200*/  ISETP.GT.AND P4, PT, R122, 0x71, P2 ;  /* 0x000000717a00780c */ /* 0x000fe20001784270 */
[----:B------:R-:W-:Y:S01]  /*f210*/  MUFU.EX2 R33, R33 ;  /* 0x0000002100217308 */ /* 0x000fe20000000800 */
[----:B------:R-:W-:Y:S02]  /*f220*/  FMNMX.FTZ R25, R20, R25, !PT ;  /* 0x0000001914197209 */ /* 0x000fe40007810000 */
[----:B------:R-:W-:Y:S02]  /*f230*/  ISETP.LT.OR P4, PT, R123, 0x72, P4 ;  /* 0x000000727b00780c */ /* 0x000fe40002781670 */
[----:B------:R-:W-:-:S02]  /*f240*/  FMNMX.FTZ R44, R78, R25, !PT ;  /* 0x000000194e2c7209 */ /* 0x000fc40007810000 */
[----:B------:R-:W-:Y:S01]  /*f250*/  ISETP.GT.AND P2, PT, R122, 0x79, P2 ;  /* 0x000000797a00780c */ /* 0x000fe20001744270 */
[----:B------:R-:W-:Y:S01]  /*f260*/  MUFU.EX2 R136, R136 ;  /* 0x0000008800887308 */ /* 0x000fe20000000800 */
[----:B------:R-:W-:Y:S01]  /*f270*/  FSEL R82, R82, -INF , !P4 ;  /* 0xff80000052527808 */ /* 0x000fe20006000000 */
[----:B------:R-:W-:Y:S01]  /*f280*/  FFMA.FTZ R122, R120, UR41, -R84 ;  /* 0x00000029787a7c23 */ /* 0x000fe20008010854 */
[----:B------:R-:W-:Y:S02]  /*f290*/  FMNMX.FTZ R25, R81, R44, !PT ;  /* 0x0000002c51197209 */ /* 0x000fe40007810000 */
[----:B------:R-:W-:Y:S02]  /*f2a0*/  ISETP.LT.OR P2, PT, R123, 0x7a, P2 ;  /* 0x0000007a7b00780c */ /* 0x000fe40001741670 */
[----:B------:R-:W-:Y:S01]  /*f2b0*/  FSEL R83, R83, -INF , !P5 ;  /* 0xff80000053537808 */ /* 0x000fe20006800000 */
[----:B------:R-:W-:Y:S01]  /*f2c0*/  MUFU.EX2 R36, R36 ;  /* 0x0000002400247308 */ /* 0x000fe20000000800 */
[----:B------:R-:W-:-:S02]  /*f2d0*/  FMNMX.FTZ R44, R82, R25, !PT ;  /* 0x00000019522c7209 */ /* 0x000fc40007810000 */
[----:B------:R-:W-:Y:S02]  /*f2e0*/  FSEL R85, R85, -INF , !P2 ;  /* 0xff80000055557808 */ /* 0x000fe40005000000 */
[----:B------:R-:W-:Y:S02]  /*f2f0*/  FMNMX.FTZ R44, R83, R44, !PT ;  /* 0x0000002c532c7209 */ /* 0x000fe40007810000 */
[----:B------:R-:W-:Y:S01]  /*f300*/  FSEL R57, R24, RZ, P3 ;  /* 0x000000ff18397208 */ /* 0x000fe20001800000 */
[----:B------:R-:W-:Y:S01]  /*f310*/  MUFU.EX2 R138, R138 ;  /* 0x0000008a008a7308 */ /* 0x000fe20000000800 */
[----:B------:R-:W-:Y:S01]  /*f320*/  FMNMX.FTZ R25, R85, R44, !PT ;  /* 0x0000002c55197209 */ /* 0x000fe20007810000 */
[--C-:B------:R-:W-:Y:S01]  /*f330*/  FFMA.FTZ R44, R65, UR41, -R84.reuse ;  /* 0x00000029412c7c23 */ /* 0x100fe20008010854 */
[----:B------:R-:W-:Y:S01]  /*f340*/  FFMA.FTZ R84, R121, UR41, -R84 ;  /* 0x0000002979547c23 */ /* 0x000fe20008010854 */
[----:B------:R-:W-:Y:S02]  /*f350*/  FADD.FTZ R57, -R57, R14 ;  /* 0x0000000e39397221 */ /* 0x000fe40000010100 */
[----:B------:R-:W0:Y:S02]  /*f360*/  SHFL.BFLY PT, R56, R25, 0x2, 0x1f ;  /* 0x0c401f0019387f89 */ /* 0x000e2400000e0000 */
[----:B------:R-:W-:Y:S01]  /*f370*/  FMUL.FTZ R14, R57, UR41 ;  /* 0x00000029390e7c20 */ /* 0x000fe20008410000 */
[----:B------:R-:W-:Y:S08]  /*f380*/  MUFU.EX2 R37, R37 ;  /* 0x0000002500257308 */ /* 0x000ff00000000800 */
[----:B------:R-:W1:Y:S08]  /*f390*/  MUFU.EX2 R14, R14 ;  /* 0x0000000e000e7308 */ /* 0x000e700000000800 */
[----:B------:R-:W-:Y:S01]  /*f3a0*/  MUFU.EX2 R132, R132 ;  /* 0x0000008400847308 */ /* 0x000fe20000000800 */
[----:B0-----:R-:W-:-:S07]  /*f3b0*/  FMNMX.FTZ R56, R25, R56, !PT ;  /* 0x0000003819387209 */ /* 0x001fce0007810000 */
[----:B------:R-:W-:Y:S01]  /*f3c0*/  MUFU.EX2 R40, R40 ;  /* 0x0000002800287308 */ /* 0x000fe20000000800 */
[----:B-1----:R-:W-:Y:S01]  /*f3d0*/  FFMA.FTZ R4, R14, R4, R148 ;  /* 0x000000040e047223 */ /* 0x002fe20000010094 */
[----:B------:R-:W0:Y:S01]  /*f3e0*/  SHFL.BFLY PT, R25, R56, 0x1, 0x1f ;  /* 0x0c201f0038197f89 */ /* 0x000e2200000e0000 */
[----:B------:R-:W-:Y:S01]  /*f3f0*/  F2FP.F16.F32.PACK_AB R148, R19, R148 ;  /* 0x000000941394723e */ /* 0x000fe200000000ff */
        /* <DEDUP_REMOVED lines=17> */
[----:B------:R-:W-:Y:S01]  /*f510*/  FMUL.FTZ R117, R117, R14 ;  /* 0x0000000e75757220 */ /* 0x000fe20000410000 */
[----:B------:R-:W-:-:S02]  /*f520*/  IMAD.MOV.U32 R14, RZ, RZ, R24 ;  /* 0x000000ffff0e7224 */ /* 0x000fc400078e0018 */
[----:B------:R-:W-:Y:S01]  /*f530*/  MUFU.EX2 R128, R128 ;  /* 0x0000008000807308 */ /* 0x000fe20000000800 */
[----:B0-----:R-:W-:-:S04]  /*f540*/  FMNMX.FTZ R25, R56, R25, !PT ;  /* 0x0000001938197209 */ /* 0x001fc80007810000 */
[C---:B------:R-:W-:Y:S01]  /*f550*/  FSETP.NEU.FTZ.AND P2, PT, R25.reuse, -INF , PT ;  /* 0xff8000001900780b */ /* 0x040fe20003f5d000 */
[----:B------:R-:W-:Y:S02]  /*f560*/  FMUL.FTZ R60, R25, UR41 ;  /* 0x00000029193c7c20 */ /* 0x000fe40008410000 */
[----:B------:R-:W-:Y:S03]  /*f570*/  MUFU.EX2 R44, R44 ;  /* 0x0000002c002c7308 */ /* 0x000fe60000000800 */
[----:B------:R-:W-:-:S05]  /*f580*/  FSEL R57, R60, RZ, P2 ;  /* 0x000000ff3c397208 */ /* 0x000fca0001000000 */
[----:B------:R-:W-:Y:S01]  /*f590*/  MUFU.EX2 R130, R130 ;  /* 0x0000008200827308 */ /* 0x000fe20000000800 */
[--C-:B------:R-:W-:Y:S01]  /*f5a0*/  FFMA.FTZ R149, R26, UR41, -R57.reuse ;  /* 0x000000291a957c23 */ /* 0x100fe20008010839 */
        /* <DEDUP_REMOVED lines=11> */
[----:B------:R-:W-:Y:S01]  /*f660*/  FADD.FTZ R43, R21, R4 ;  /* 0x00000004152b7221 */ /* 0x000fe20000010000 */
[----:B------:R-:W-:Y:S01]  /*f670*/  FSEL R4, R25, RZ, P2 ;  /* 0x000000ff19047208 */ /* 0x000fe20001000000 */
[--C-:B------:R-:W-:Y:S01]  /*f680*/  FFMA.FTZ R35, R47, UR41, -R57.reuse ;  /* 0x000000292f237c23 */ /* 0x100fe20008010839 */
[----:B------:R-:W-:Y:S01]  /*f690*/  FFMA.FTZ R147, R38, UR41, -R57 ;  /* 0x0000002926937c23 */ /* 0x000fe20008010839 */
[----:B------:R-:W-:Y:S01]  /*f6a0*/  FADD.FTZ R43, R144, R43 ;  /* 0x0000002b902b7221 */ /* 0x000fe20000010000 */
[----:B------:R-:W-:Y:S01]  /*f6b0*/  MUFU.EX2 R26, R26 ;  /* 0x0000001a001a7308 */ /* 0x000fe20000000800 */
[----:B------:R-:W-:Y:S01]  /*f6c0*/  FADD.FTZ R4, -R4, R15 ;  /* 0x0000000f04047221 */ /* 0x000fe20000010100 */
[----:B------:R-:W-:Y:S01]  /*f6d0*/  FFMA.FTZ R143, R46, UR41, -R57 ;  /* 0x000000292e8f7c23 */ /* 0x000fe20008010839 */
[----:B------:R-:W-:Y:S01]  /*f6e0*/  FADD.FTZ R43, R28, R43 ;  /* 0x0000002b1c2b7221 */ /* 0x000fe20000010000 */
[----:B------:R-:W-:Y:S01]  /*f6f0*/  @!P1 PRMT R46, RZ, 0x654, R16 ;  /* 0x00000654ff2e9816 */ /* 0x000fe20000000010 */
[----:B------:R-:W-:Y:S01]  /*f700*/  FMUL.FTZ R4, R4, UR41 ;  /* 0x0000002904047c20 */ /* 0x000fe20008410000 */
[----:B------:R-:W-:Y:S01]  /*f710*/  FFMA.FTZ R137, R50, UR41, -R57 ;  /* 0x0000002932897c23 */ /* 0x000fe20008010839 */
[----:B------:R-:W-:Y:S01]  /*f720*/  FADD.FTZ R42, R146, R43 ;  /* 0x0000002b922a7221 */ /* 0x000fe20000010000 */
[----:B------:R-:W-:Y:S01]  /*f730*/  MUFU.EX2 R151, R151 ;  /* 0x0000009700977308 */ /* 0x000fe20000000800 */
[----:B------:R0:W-:Y:S01]  /*f740*/  @!P1 SYNCS.ARRIVE.TRANS64.RED.A1T0 RZ, [R46+URZ], RZ ;  /* 0x000000ff2eff99a7 */ /* 0x0001e2000810043f */
[--C-:B------:R-:W-:Y:S01]  /*f750*/  FFMA.FTZ R38, R51, UR41, -R57.reuse ;  /* 0x0000002933267c23 */ /* 0x100fe20008010839 */
[----:B------:R-:W-:Y:S01]  /*f760*/  FADD.FTZ R43, R29, R42 ;  /* 0x0000002a1d2b7221 */ /* 0x000fe20000010000 */
[--C-:B------:R-:W-:Y:S01]  /*f770*/  FFMA.FTZ R139, R54, UR41, -R57.reuse ;  /* 0x00000029368b7c23 */ /* 0x100fe20008010839 */
[--C-:B------:R-:W-:Y:S01]  /*f780*/  FFMA.FTZ R39, R55, UR41, -R57.reuse ;  /* 0x0000002937277c23 */ /* 0x100fe20008010839 */
[----:B------:R-:W-:Y:S01]  /*f790*/  FFMA.FTZ R133, R58, UR41, -R57 ;  /* 0x000000293a857c23 */ /* 0x000fe20008010839 */
[----:B------:R-:W-:Y:S01]  /*f7a0*/  FADD.FTZ R43, R140, R43 ;  /* 0x0000002b8c2b7221 */ /* 0x000fe20000010000 */
[----:B------:R-:W1:Y:S01]  /*f7b0*/  MUFU.EX2 R15, R4 ;  /* 0x00000004000f7308 */ /* 0x000e620000000800 */
[----:B------:R-:W-:Y:S01]  /*f7c0*/  FFMA.FTZ R16, R59, UR41, -R57 ;  /* 0x000000293b107c23 */ /* 0x000fe20008010839 */
[----:B------:R-:W-:Y:S01]  /*f7d0*/  F2FP.F16.F32.PACK_AB R150, R21, R150 ;  /* 0x000000961596723e */ /* 0x000fe200000000ff */
[----:B------:R-:W-:Y:S01]  /*f7e0*/  FADD.FTZ R43, R32, R43 ;  /* 0x0000002b202b7221 */ /* 0x000fe20000010000 */
[--C-:B------:R-:W-:Y:S01]  /*f7f0*/  FFMA.FTZ R135, R62, UR41, -R57.reuse ;  /* 0x000000293e877c23 */ /* 0x100fe20008010839 */
[----:B------:R-:W-:Y:S01]  /*f800*/  F2FP.F16.F32.PACK_AB R144, R28, R144 ;  /* 0x000000901c90723e */ /* 0x000fe200000000ff */
[----:B------:R-:W-:Y:S01]  /*f810*/  FFMA.FTZ R129, R66, UR41, -R57 ;  /* 0x0000002942817c23 */ /* 0x000fe20008010839 */
[----:B------:R-:W-:Y:S01]  /*f820*/  FADD.FTZ R42, R142, R43 ;  /* 0x0000002b8e2a7221 */ /* 0x000fe20000010000 */
[----:B------:R-:W3:Y:S01]  /*f830*/  MUFU.EX2 R27, R27 ;  /* 0x0000001b001b7308 */ /* 0x000ee20000000800 */
[----:B------:R-:W-:Y:S01]  /*f840*/  F2FP.F16.F32.PACK_AB R140, R32, R140 ;  /* 0x0000008c208c723e */ /* 0x000fe200000000ff */
[--C-:B------:R-:W-:Y:S01]  /*f850*/  FFMA.FTZ R67, R67, UR41, -R57.reuse ;  /* 0x0000002943437c23 */ /* 0x100fe20008010839 */
[----:B------:R-:W-:Y:S01]  /*f860*/  FADD.FTZ R47, R33, R42 ;  /* 0x0000002a212f7221 */ /* 0x000fe20000010000 */
[----:B------:R-:W-:Y:S01]  /*f870*/  F2FP.F16.F32.PACK_AB R146, R29, R146 ;  /* 0x000000921d92723e */ /* 0x000fe200000000ff */
[--C-:B------:R-:W-:Y:S01]  /*f880*/  FFMA.FTZ R131, R70, UR41, -R57.reuse ;  /* 0x0000002946837c23 */ /* 0x100fe20008010839 */
[----:B------:R-:W-:Y:S01]  /*f890*/  FFMA.FTZ R71, R71, UR41, -R57 ;  /* 0x0000002947477c23 */ /* 0x000fe20008010839 */
[----:B------:R-:W-:Y:S01]  /*f8a0*/  FADD.FTZ R47, R136, R47 ;  /* 0x0000002f882f7221 */ /* 0x000fe20000010000 */
[----:B------:R-:W4:Y:S01]  /*f8b0*/  MUFU.EX2 R145, R145 ;  /* 0x0000009100917308 */ /* 0x000f220000000800 */
[----:B-1----:R-:W-:Y:S01]  /*f8c0*/  FFMA.FTZ R43, R15, R3, R149 ;  /* 0x000000030f2b7223 */ /* 0x002fe20000010095 */
[----:B------:R-:W-:Y:S01]  /*f8d0*/  FFMA.FTZ R3, R63, UR41, -R57 ;  /* 0x000000293f037c23 */ /* 0x000fe20008010839 */
[C---:B------:R-:W-:Y:S01]  /*f8e0*/  FADD.FTZ R47, R36.reuse, R47 ;  /* 0x0000002f242f7221 */ /* 0x040fe20000010000 */
[----:B------:R-:W-:Y:S01]  /*f8f0*/  F2FP.F16.F32.PACK_AB R136, R36, R136 ;  /* 0x000000882488723e */ /* 0x000fe200000000ff */
[----:B------:R-:W-:Y:S01]  /*f900*/  FADD.FTZ R4, R26, R43 ;  /* 0x0000002b1a047221 */ /* 0x000fe20000010000 */
[----:B------:R-:W-:Y:S01]  /*f910*/  FFMA.FTZ R125, R74, UR41, -R57 ;  /* 0x000000294a7d7c23 */ /* 0x000fe20008010839 */
[----:B------:R-:W-:Y:S01]  /*f920*/  FADD.FTZ R42, R138, R47 ;  /* 0x0000002f8a2a7221 */ /* 0x000fe20000010000 */
[----:B------:R-:W1:Y:S01]  /*f930*/  MUFU.EX2 R30, R30 ;  /* 0x0000001e001e7308 */ /* 0x000e620000000800 */
[----:B------:R-:W-:Y:S01]  /*f940*/  FADD.FTZ R4, R151, R4 ;  /* 0x0000000497047221 */ /* 0x000fe20000010000 */
[--C-:B------:R-:W-:Y:S01]  /*f950*/  FFMA.FTZ R75, R75, UR41, -R57.reuse ;  /* 0x000000294b4b7c23 */ /* 0x100fe20008010839 */
[----:B------:R-:W-:Y:S01]  /*f960*/  FADD.FTZ R47, R37, R42 ;  /* 0x0000002a252f7221 */ /* 0x000fe20000010000 */
[--C-:B------:R-:W-:Y:S01]  /*f970*/  FFMA.FTZ R78, R78, UR41, -R57.reuse ;  /* 0x000000294e4e7c23 */ /* 0x100fe20008010839 */
[----:B---3--:R-:W-:Y:S01]  /*f980*/  FADD.FTZ R4, R27, R4 ;  /* 0x000000041b047221 */ /* 0x008fe20000010000 */
[----:B------:R-:W-:Y:S01]  /*f990*/  FFMA.FTZ R81, R81, UR41, -R57 ;  /* 0x0000002951517c23 */ /* 0x000fe20008010839 */
[----:B------:R-:W-:Y:S01]  /*f9a0*/  FADD.FTZ R47, R132, R47 ;  /* 0x0000002f842f7221 */ /* 0x000fe20000010000 */
[----:B------:R-:W3:Y:S01]  /*f9b0*/  MUFU.EX2 R147, R147 ;  /* 0x0000009300937308 */ /* 0x000ee20000000800 */
[----:B----4-:R-:W-:Y:S01]  /*f9c0*/  FADD.FTZ R43, R145, R4 ;  /* 0x00000004912b7221 */ /* 0x010fe20000010000 */
[----:B------:R-:W-:Y:S01]  /*f9d0*/  FFMA.FTZ R4, R20, UR41, -R57 ;  /* 0x0000002914047c23 */ /* 0x000fe20008010839 */
[----:B------:R-:W-:Y:S01]  /*f9e0*/  FADD.FTZ R47, R40, R47 ;  /* 0x0000002f282f7221 */ /* 0x000fe20000010000 */
[--C-:B------:R-:W-:Y:S01]  /*f9f0*/  FFMA.FTZ R82, R82, UR41, -R57.reuse ;  /* 0x0000002952527c23 */ /* 0x100fe20008010839 */
[--C-:B------:R-:W-:Y:S01]  /*fa00*/  FFMA.FTZ R83, R83, UR41, -R57.reuse ;  /* 0x0000002953537c23 */ /* 0x100fe20008010839 */
[----:B------:R-:W-:Y:S01]  /*fa10*/  FFMA.FTZ R57, R85, UR41, -R57 ;  /* 0x0000002955397c23 */ /* 0x000fe20008010839 */
[----:B0-----:R-:W-:Y:S01]  /*fa20*/  FADD.FTZ R46, R134, R47 ;  /* 0x0000002f862e7221 */ /* 0x001fe20000010000 */
[----:B------:R-:W0:Y:S01]  /*fa30*/  MUFU.EX2 R31, R31 ;  /* 0x0000001f001f7308 */ /* 0x000e220000000800 */
[----:B-1----:R-:W-:Y:S01]  /*fa40*/  FADD.FTZ R42, R30, R43 ;  /* 0x0000002b1e2a7221 */ /* 0x002fe20000010000 */
[----:B------:R-:W-:Y:S01]  /*fa50*/  F2FP.F16.F32.PACK_AB R132, R40, R132 ;  /* 0x000000842884723e */ /* 0x000fe200000000ff */
[----:B------:R-:W-:Y:S01]  /*fa60*/  FADD.FTZ R47, R41, R46 ;  /* 0x0000002e292f7221 */ /* 0x000fe20000010000 */
[----:B--2---:R-:W-:Y:S01]  /*fa70*/  ISETP.GT.AND P2, PT, R0, R86, PT ;  /* 0x000000560000720c */ /* 0x004fe20003f44270 */
[-C--:B------:R-:W-:Y:S01]  /*fa80*/  FMUL.FTZ R90, R90, R15.reuse ;  /* 0x0000000f5a5a7220 */ /* 0x080fe20000410000 */
[-C--:B------:R-:W-:Y:S01]  /*fa90*/  FMUL.FTZ R91, R91, R15.reuse ;  /* 0x0000000f5b5b7220 */ /* 0x080fe20000410000 */
[----:B------:R-:W-:Y:S01]  /*faa0*/  FADD.FTZ R47, R128, R47 ;  /* 0x0000002f802f7221 */ /* 0x000fe20000010000 */
[----:B------:R-:W1:Y:S01]  /*fab0*/  MUFU.EX2 R141, R141 ;  /* 0x0000008d008d7308 */ /* 0x000e620000000800 */
[----:B---3--:R-:W-:Y:S01]  /*fac0*/  FADD.FTZ R42, R147, R42 ;  /* 0x0000002a932a7221 */ /* 0x008fe20000010000 */
[-C--:B------:R-:W-:Y:S01]  /*fad0*/  FMUL.FTZ R94, R94, R15.reuse ;  /* 0x0000000f5e5e7220 */ /* 0x080fe20000410000 */
[----:B------:R-:W-:Y:S01]  /*fae0*/  FADD.FTZ R47, R44, R47 ;  /* 0x0000002f2c2f7221 */ /* 0x000fe20000010000 */
[-C--:B------:R-:W-:Y:S01]  /*faf0*/  FMUL.FTZ R95, R95, R15.reuse ;  /* 0x0000000f5f5f7220 */ /* 0x080fe20000410000 */
[-C--:B------:R-:W-:Y:S01]  /*fb00*/  FMUL.FTZ R98, R98, R15.reuse ;  /* 0x0000000f62627220 */ /* 0x080fe20000410000 */
[-C--:B------:R-:W-:Y:S01]  /*fb10*/  FMUL.FTZ R99, R99, R15.reuse ;  /* 0x0000000f63637220 */ /* 0x080fe20000410000 */
[----:B------:R-:W-:Y:S01]  /*fb20*/  FADD.FTZ R46, R130, R47 ;  /* 0x0000002f822e7221 */ /* 0x000fe20000010000 */
[----:B------:R-:W2:Y:S01]  /*fb30*/  MUFU.EX2 R34, R34 ;  /* 0x0000002200227308 */ /* 0x000ea20000000800 */
[----:B0-----:R-:W-:Y:S01]  /*fb40*/  FADD.FTZ R42, R31, R42 ;  /* 0x0000002a1f2a7221 */ /* 0x001fe20000010000 */
[-C--:B------:R-:W-:Y:S01]  /*fb50*/  FMUL.FTZ R102, R102, R15.reuse ;  /* 0x0000000f66667220 */ /* 0x080fe20000410000 */
[-C--:B------:R-:W-:Y:S01]  /*fb60*/  FMUL.FTZ R103, R103, R15.reuse ;  /* 0x0000000f67677220 */ /* 0x080fe20000410000 */
        /* <DEDUP_REMOVED lines=9> */
[----:B------:R-:W-:Y:S01]  /*fc00*/  FMUL.FTZ R119, R119, R15 ;  /* 0x0000000f77777220 */ /* 0x000fe20000410000 */
[----:B------:R-:W-:Y:S01]  /*fc10*/  F2FP.F16.F32.PACK_AB R142, R33, R142 ;  /* 0x0000008e218e723e */ /* 0x000fe200000000ff */
[----:B------:R-:W-:Y:S01]  /*fc20*/  VIADD R0, R0, 0xffffffff ;  /* 0xffffffff00007836 */ /* 0x000fe20000000000 */
[----:B------:R-:W1:Y:S01]  /*fc30*/  MUFU.EX2 R35, R35 ;  /* 0x0000002300237308 */ /* 0x000e620000000800 */
[----:B--2---:R-:W-:Y:S01]  /*fc40*/  FADD.FTZ R42, R34, R43 ;  /* 0x0000002b222a7221 */ /* 0x004fe20000010000 */
[----:B------:R-:W-:Y:S01]  /*fc50*/  F2FP.F16.F32.PACK_AB R138, R37, R138 ;  /* 0x0000008a258a723e */ /* 0x000fe200000000ff */
[----:B------:R-:W-:Y:S01]  /*fc60*/  IMAD.MOV.U32 R15, RZ, RZ, R25 ;  /* 0x000000ffff0f7224 */ /* 0x000fe200078e0019 */
[----:B------:R-:W-:-:S02]  /*fc70*/  F2FP.F16.F32.PACK_AB R134, R41, R134 ;  /* 0x000000862986723e */ /* 0x000fc400000000ff */
[----:B------:R-:W-:Y:S02]  /*fc80*/  F2FP.F16.F32.PACK_AB R128, R44, R128 ;  /* 0x000000802c80723e */ /* 0x000fe400000000ff */
[----:B------:R-:W2:Y:S01]  /*fc90*/  MUFU.EX2 R45, R45 ;  /* 0x0000002d002d7308 */ /* 0x000ea20000000800 */
[----:B0-----:R-:W-:Y:S01]  /*fca0*/  FADD.FTZ R42, R143, R42 ;  /* 0x0000002a8f2a7221 */ /* 0x001fe20000010000 */
[----:B------:R-:W-:Y:S02]  /*fcb0*/  F2FP.F16.F32.PACK_AB R149, R26, R149 ;  /* 0x000000951a95723e */ /* 0x000fe400000000ff */
[----:B------:R-:W-:Y:S02]  /*fcc0*/  F2FP.F16.F32.PACK_AB R151, R27, R151 ;  /* 0x000000971b97723e */ /* 0x000fe400000000ff */
[----:B------:R-:W-:Y:S02]  /*fcd0*/  F2FP.F16.F32.PACK_AB R145, R30, R145 ;  /* 0x000000911e91723e */ /* 0x000fe400000000ff */
[----:B------:R-:W0:Y:S01]  /*fce0*/  MUFU.EX2 R137, R137 ;  /* 0x0000008900897308 */ /* 0x000e220000000800 */
[----:B-1----:R-:W-:Y:S01]  /*fcf0*/  FADD.FTZ R42, R35, R42 ;  /* 0x0000002a232a7221 */ /* 0x002fe20000010000 */
[----:B------:R-:W-:-:S02]  /*fd00*/  F2FP.F16.F32.PACK_AB R147, R31, R147 ;  /* 0x000000931f93723e */ /* 0x000fc400000000ff */
[----:B------:R-:W-:Y:S02]  /*fd10*/  F2FP.F16.F32.PACK_AB R141, R34, R141 ;  /* 0x0000008d228d723e */ /* 0x000fe400000000ff */
[----:B------:R-:W-:Y:S02]  /*fd20*/  F2FP.F16.F32.PACK_AB R143, R35, R143 ;  /* 0x0000008f238f723e */ /* 0x000fe400000000ff */
        /* <DEDUP_REMOVED lines=29> */
[----:B------:R-:W-:Y:S01]  /*ff00*/  F2FP.F16.F32.PACK_AB R133, R16, R133 ;  /* 0x000000851085723e */ /* 0x000fe200000000ff */
[----:B------:R-:W-:-:S05]  /*ff10*/  IMAD.MOV.U32 R16, RZ, RZ, R152 ;  /* 0x000000ffff107224 */ /* 0x000fca00078e0098 */
        /* <DEDUP_REMOVED lines=11> */
[----:B0-----:R-:W-:-:S07]  /*ffd0*/  F2FP.F16.F32.PACK_AB R122, R56, R122 ;  /* 0x0000007a387a723e */ /* 0x001fce00000000ff */
[----:B------:R-:W0:Y:S08]  /*ffe0*/  MUFU.EX2 R131, R131 ;  /* 0x0000008300837308 */ /* 0x000e300000000800 */
[----:B------:R-:W3:Y:S08]  /*fff0*/  MUFU.EX2 R19, R71 ;  /* 0x0000004700137308 */ /* 0x000ef00000000800 */
[----:B------:R4:W-:Y:S08]  /*10000*/  MUFU.EX2 R127, R4 ;  /* 0x00000004007f7308 */ /* 0x0009f00000000800 */
[----:B------:R-:W5:Y:S01]  /*10010*/  MUFU.EX2 R125, R125 ;  /* 0x0000007d007d7308 */ /* 0x000f620000000800 */
[----:B----4-:R-:W-:Y:S01]  /*10020*/  FADD.FTZ R4, R56, R21 ;  /* 0x0000001538047221 */ /* 0x010fe20000010000 */
[----:B-1----:R-:W-:Y:S01]  /*10030*/  FADD.FTZ R21, R129, R32 ;  /* 0x0000002081157221 */ /* 0x002fe20000010000 */
[----:B--2---:R-:W-:-:S03]  /*10040*/  F2FP.F16.F32.PACK_AB R129, R20, R129 ;  /* 0x000000811481723e */ /* 0x004fc600000000ff */
[----:B------:R-:W-:Y:S02]  /*10050*/  FADD.FTZ R32, R20, R21 ;  /* 0x0000001514207221 */ /* 0x000fe40000010000 */
[----:B------:R-:W1:Y:S02]  /*10060*/  MUFU.EX2 R28, R75 ;  /* 0x0000004b001c7308 */ /* 0x000e640000000800 */
[----:B0-----:R-:W-:Y:S01]  /*10070*/  FADD.FTZ R32, R131, R32 ;  /* 0x0000002083207221 */ /* 0x001fe20000010000 */
[----:B---3--:R-:W-:-:S03]  /*10080*/  F2FP.F16.F32.PACK_AB R131, R19, R131 ;  /* 0x000000831383723e */ /* 0x008fc600000000ff */
[----:B------:R-:W-:Y:S01]  /*10090*/  FADD.FTZ R32, R19, R32 ;  /* 0x0000002013207221 */ /* 0x000fe20000010000 */
[----:B------:R-:W-:Y:S01]  /*100a0*/  IMAD.MOV.U32 R19, RZ, RZ, R153 ;  /* 0x000000ffff137224 */ /* 0x000fe200078e0099 */
[----:B------:R-:W0:Y:S02]  /*100b0*/  MUFU.EX2 R78, R78 ;  /* 0x0000004e004e7308 */ /* 0x000e240000000800 */
[----:B-----5:R-:W-:-:S06]  /*100c0*/  FADD.FTZ R21, R125, R32 ;  /* 0x000000207d157221 */ /* 0x020fcc0000010000 */
[----:B------:R-:W2:Y:S01]  /*100d0*/  MUFU.EX2 R36, R81 ;  /* 0x0000005100247308 */ /* 0x000ea20000000800 */
[C---:B-1----:R-:W-:Y:S01]  /*100e0*/  FADD.FTZ R32, R28.reuse, R21 ;  /* 0x000000151c207221 */ /* 0x042fe20000010000 */
[----:B------:R-:W-:-:S03]  /*100f0*/  F2FP.F16.F32.PACK_AB R125, R28, R125 ;  /* 0x0000007d1c7d723e */ /* 0x000fc600000000ff */
[----:B------:R-:W-:-:S03]  /*10100*/  FADD.FTZ R21, R127, R32 ;  /* 0x000000207f157221 */ /* 0x000fc60000010000 */
[----:B------:R-:W1:Y:S01]  /*10110*/  MUFU.EX2 R82, R82 ;  /* 0x0000005200527308 */ /* 0x000e620000000800 */
[C---:B0-----:R-:W-:Y:S01]  /*10120*/  FADD.FTZ R21, R78.reuse, R21 ;  /* 0x000000154e157221 */ /* 0x041fe20000010000 */
[----:B------:R-:W-:-:S06]  /*10130*/  F2FP.F16.F32.PACK_AB R127, R78, R127 ;  /* 0x0000007f4e7f723e */ /* 0x000fcc00000000ff */
[----:B------:R-:W0:Y:S01]  /*10140*/  MUFU.EX2 R40, R83 ;  /* 0x0000005300287308 */ /* 0x000e220000000800 */
[----:B--2---:R-:W-:-:S07]  /*10150*/  FADD.FTZ R21, R36, R21 ;  /* 0x0000001524157221 */ /* 0x004fce0000010000 */
[----:B------:R-:W2:Y:S01]  /*10160*/  MUFU.EX2 R57, R57 ;  /* 0x0000003900397308 */ /* 0x000ea20000000800 */
[C---:B-1----:R-:W-:Y:S01]  /*10170*/  FADD.FTZ R21, R82.reuse, R21 ;  /* 0x0000001552157221 */ /* 0x042fe20000010000 */
[----:B------:R-:W-:-:S03]  /*10180*/  F2FP.F16.F32.PACK_AB R121, R82, R36 ;  /* 0x000000245279723e */ /* 0x000fc600000000ff */
[----:B0-----:R-:W-:-:S04]  /*10190*/  FADD.FTZ R21, R40, R21 ;  /* 0x0000001528157221 */ /* 0x001fc80000010000 */
[C---:B--2---:R-:W-:Y:S01]  /*101a0*/  FADD.FTZ R3, R57.reuse, R21 ;  /* 0x0000001539037221 */ /* 0x044fe20000010000 */
[----:B------:R-:W-:Y:S01]  /*101b0*/  F2FP.F16.F32.PACK_AB R123, R57, R40 ;  /* 0x00000028397b723e */ /* 0x000fe200000000ff */
[----:B------:R-:W-:Y:S06]  /*101c0*/  @P2 BRA `(.L_x_1252) ;  /* 0xffffffc800402947 */ /* 0x000fec000383ffff */
[----:B------:R-:W-:Y:S01]  /*101d0*/  IMAD.MOV.U32 R15, RZ, RZ, R25 ;  /* 0x000000ffff0f7224 */ /* 0x000fe200078e0019 */
[----:B------:R-:W-:Y:S01]  /*101e0*/  MOV R16, R152 ;  /* 0x0000009800107202 */ /* 0x000fe20000000f00 */
[----:B------:R-:W-:Y:S02]  /*101f0*/  IMAD.MOV.U32 R14, RZ, RZ, R24 ;  /* 0x000000ffff0e7224 */ /* 0x000fe400078e0018 */
[----:B------:R-:W-:-:S07]  /*10200*/  IMAD.MOV.U32 R19, RZ, RZ, R153 ;  /* 0x000000ffff137224 */ /* 0x000fce00078e0099 */
.L_x_1234:
[----:B------:R-:W2:Y:S01]  /*10210*/  LDL R21, [R1+0x24] ;  /* 0x0000240001157983 */ /* 0x000ea20000100800 */
[----:B------:R-:W0:Y:S01]  /*10220*/  LDC R26, c[0x0][0x9e4] ;  /* 0x00027900ff1a7b82 */ /* 0x000e220000000800 */
[----:B------:R-:W-:Y:S02]  /*10230*/  ULDC UR8, c[0x0][0x9dc] ;  /* 0x0002770000087ab9 */ /* 0x000fe40000000800 */
[----:B------:R-:W2:Y:S04]  /*10240*/  LDL R5, [R1+0x20] ;  /* 0x0000200001057983 */ /* 0x000ea80000100800 */
[----:B------:R-:W3:Y:S01]  /*10250*/  LDL.LU R20, [R1+0x14] ;  /* 0x0000140001147983 */ /* 0x000ee20000300800 */
[----:B0-----:R-:W-:Y:S02]  /*10260*/  ISETP.GE.AND P5, PT, R26, 0x1, PT ;  /* 0x000000011a00780c */ /* 0x001fe40003fa6270 */
[----:B--2---:R-:W-:-:S05]  /*10270*/  IADD3 R5, R5, 0xc0, -R21 ;  /* 0x000000c005057810 */ /* 0x004fca0007ffe815 */
[----:B---3--:R-:W-:-:S04]  /*10280*/  IMAD R5, R20, 0xc0, R5 ;  /* 0x000000c014057824 */ /* 0x008fc800078e0205 */
[----:B------:R-:W-:Y:S02]  /*10290*/  VIADD R20, R5, -UR8 ;  /* 0x8000000805147c36 */ /* 0x000fe40008000000 */
[----:B------:R-:W-:Y:S05]  /*102a0*/  @!P5 BRA `(.L_x_1253) ;  /* 0x000000000044d947 */ /* 0x000fea0003800000 */
        /* <DEDUP_REMOVED lines=10> */
.L_x_1255:
[----:B------:R-:W-:-:S13]  /*10350*/  ISETP.NE.AND P2, PT, R26, 0x1, PT ;  /* 0x000000011a00780c */ /* 0x000fda0003f45270 */
[----:B------:R-:W0:Y:S02]  /*10360*/  @P2 LDC.64 R24, c[0x0][0x9e8] ;  /* 0x00027a00ff182b82 */ /* 0x000e240000000a00 */
[----:B0-----:R-:W-:-:S05]  /*10370*/  @P2 IMAD.HI.U32 R24, R5, R24, RZ ;  /* 0x0000001805182227 */ /* 0x001fca00078e00ff */
[----:B------:R-:W-:-:S07]  /*10380*/  @P2 SHF.R.U32.HI R5, RZ, R25, R24 ;  /* 0x00000019ff052219 */ /* 0x000fce0000011618 */
.L_x_1256:
[----:B------:R-:W-:Y:S05]  /*10390*/  BSYNC B0 ;  /* 0x0000000000007941 */ /* 0x000fea0003800000 */
.L_x_1254:
[----:B------:R-:W-:-:S05]  /*103a0*/  IMAD R5, R5, R26, RZ ;  /* 0x0000001a05057224 */ /* 0x000fca00078e02ff */
[----:B------:R-:W-:-:S07]  /*103b0*/  VIMNMX R20, R20, R5, !PT ;  /* 0x0000000514147248 */ /* 0x000fce0007fe0100 */
.L_x_1253:
[----:B------:R-:W2:Y:S01]  /*103c0*/  LDL R21, [R1+0x18] ;  /* 0x0000180001157983 */ /* 0x000ea20000100800 */
[----:B------:R-:W-:-:S05]  /*103d0*/  VIADD R20, R20, 0x7f ;  /* 0x0000007f14147836 */ /* 0x000fca0000000000 */
[----:B------:R-:W-:-:S04]  /*103e0*/  SHF.R.S32.HI R5, RZ, 0x1f, R20 ;  /* 0x0000001fff057819 */ /* 0x000fc80000011414 */
[----:B------:R-:W-:-:S04]  /*103f0*/  LEA.HI R5, R5, R20, RZ, 0x7 ;  /* 0x0000001405057211 */ /* 0x000fc800078f38ff */
[----:B------:R-:W-:-:S04]  /*10400*/  SHF.R.S32.HI R5, RZ, 0x7, R5 ;  /* 0x00000007ff057819 */ /* 0x000fc80000011405 */
[----:B--2---:R-:W-:-:S04]  /*10410*/  VIMNMX R21, R21, R5, !PT ;  /* 0x0000000515157248 */ /* 0x004fc80007fe0100 */
[----:B------:R-:W-:Y:S01]  /*10420*/  ISETP.GE.AND P2, PT, R0, R21, PT ;  /* 0x000000150000720c */ /* 0x000fe20003f46270 */
[----:B------:R0:W-:-:S12]  /*10430*/  STL [R1+0x4], R21 ;  /* 0x0000041501007387 */ /* 0x0001d80000100800 */
[----:B0-----:R-:W-:Y:S05]  /*10440*/  @!P2 BRA `(.L_x_1257) ;  /* 0x0000002400c0a947 */ /* 0x001fea0003800000 */
[----:B------:R-:W-:Y:S02]  /*10450*/  IMAD.MOV.U32 R23, RZ, RZ, R15 ;  /* 0x000000ffff177224 */ /* 0x000fe400078e000f */
[----:B------:R-:W-:Y:S02]  /*10460*/  IMAD.MOV.U32 R5, RZ, RZ, R14 ;  /* 0x000000ffff057224 */ /* 0x000fe400078e000e */
[----:B------:R-:W-:Y:S02]  /*10470*/  IMAD.MOV.U32 R20, RZ, RZ, R19 ;  /* 0x000000ffff147224 */ /* 0x000fe400078e0013 */
[----:B------:R-:W-:-:S07]  /*10480*/  IMAD.MOV.U32 R152, RZ, RZ, R16 ;  /* 0x000000ffff987224 */ /* 0x000fce00078e0010 */
.L_x_1267:
[----:B------:R-:W2:Y:S01]  /*10490*/  LDL R14, [R1+0x10] ;  /* 0x00001000010e7983 */ /* 0x000ea20000100800 */
[----:B------:R-:W-:Y:S01]  /*104a0*/  VIADD R16, R152, 0x1 ;  /* 0x0000000198107836 */ /* 0x000fe20000000000 */
[----:B------:R-:W-:Y:S05]  /*104b0*/  YIELD ;  /* 0x0000000000007946 */ /* 0x000fea0003800000 */
[----:B------:R-:W-:-:S04]  /*104c0*/  ISETP.NE.AND P3, PT, R16, 0x2, PT ;  /* 0x000000021000780c */ /* 0x000fc80003f65270 */
[----:B------:R-:W-:Y:S02]  /*104d0*/  SEL R19, RZ, 0x1, P3 ;  /* 0x00000001ff137807 */ /* 0x000fe40001800000 */
[----:B------:R-:W-:Y:S02]  /*104e0*/  SEL R16, R16, RZ, P3 ;  /* 0x000000ff10107207 */ /* 0x000fe40001800000 */
[----:B------:R-:W-:Y:S02]  /*104f0*/  LOP3.LUT R19, R20, R19, RZ, 0x3c, !PT ;  /* 0x0000001314137212 */ /* 0x000fe400078e3cff */
[----:B--2---:R-:W-:-:S13]  /*10500*/  ISETP.NE.AND P2, PT, R14, RZ, PT ;  /* 0x000000ff0e00720c */ /* 0x004fda0003f45270 */
[----:B------:R-:W-:Y:S05]  /*10510*/  @P2 BRA `(.L_x_1258) ;  /* 0x0000000000302947 */ /* 0x000fea0003800000 */
[----:B------:R-:W-:Y:S05]  /*10520*/  @!P0 BRA `(.L_x_1259) ;  /* 0x0000000000048947 */ /* 0x000fea0003800000 */
[----:B------:R-:W-:Y:S01]  /*10530*/  BPT.TRAP 0x1 ;  /* 0x000000040000795c */ /* 0x000fe20000300000 */
.L_x_1259:
[----:B------:R-:W-:Y:S01]  /*10540*/  IMAD R14, R16, 0x8, R2 ;  /* 0x00000008100e7824 */ /* 0x000fe200078e0202 */
[----:B------:R-:W-:-:S04]  /*10550*/  SHF.L.U32 R15, R19, 0x1f, RZ ;  /* 0x0000001f130f7819 */ /* 0x000fc800000006ff */
[----:B------:R0:W1:Y:S01]  /*10560*/  SYNCS.PHASECHK.TRANS64.TRYWAIT P3, [R14+URZ+0x16830], R15 ;  /* 0x0168300f0e0075a7 */ /* 0x000062000806017f */
[----:B------:R-:W-:Y:S05]  /*10570*/  @!P0 BRA `(.L_x_1260) ;  /* 0x0000000000048947 */ /* 0x000fea0003800000 */
[----:B------:R-:W-:Y:S01]  /*10580*/  BPT.TRAP 0x1 ;  /* 0x000000040000795c */ /* 0x000fe20000300000 */
.L_x_1260:
[----:B------:R-:W-:Y:S04]  /*10590*/  BSSY B0, `(.L_x_1258) ;  /* 0x0000004000007945 */ /* 0x000fe80003800000 */
[----:B-1----:R-:W-:Y:S05]  /*105a0*/  @P3 BRA `(.L_x_1261) ;  /* 0x0000000000083947 */ /* 0x002fea0003800000 */
[----:B------:R-:W1:Y:S02]  /*105b0*/  SYNCS.PHASECHK.TRANS64.TRYWAIT P3, [R14+URZ+0x16830], R15 ;  /* 0x0168300f0e0075a7 */ /* 0x000e64000806017f */
[----:B-1----:R-:W-:Y:S05]  /*105c0*/  @!P3 BRA `(.L_x_1262) ;  /* 0x000000e000e0b947 */ /* 0x002fea0003800000 */
.L_x_1261:
[----:B------:R-:W-:Y:S05]  /*105d0*/  BSYNC B0 ;  /* 0x0000000000007941 */ /* 0x000fea0003800000 */
.L_x_1258:
[----:B01----:R-:W2:Y:S01]  /*105e0*/  LDL R14, [R1+0xc] ;  /* 0x00000c00010e7983 */ /* 0x003ea20000100800 */
[----:B------:R-:W0:Y:S01]  /*105f0*/  S2R R21, SR_TID.X ;  /* 0x0000000000157919 */ /* 0x000e220000002100 */
[----:B------:R-:W-:Y:S05]  /*10600*/  WARPSYNC.ALL ;  /* 0x0000000000007948 */ /* 0x000fea0003800000 */
[----:B------:R-:W-:Y:S01]  /*10610*/  IMAD.MOV.U32 R15, RZ, RZ, 0x40000040 ;  /* 0x40000040ff0f7424 */ /* 0x000fe200078e00ff */
[----:B0-----:R-:W-:-:S05]  /*10620*/  SHF.R.U32.HI R21, RZ, 0x7, R21 ;  /* 0x00000007ff157819 */ /* 0x001fca0000011615 */
[----:B------:R-:W-:Y:S01]  /*10630*/  VIADD R21, R21, 0x8 ;  /* 0x0000000815157836 */ /* 0x000fe20000000000 */
[----:B------:R-:W-:Y:S01]  /*10640*/  R2UR UR8, R6 ;  /* 0x00000000060872ca */ /* 0x000fe200000e0000 */
[----:B------:R-:W-:Y:S01]  /*10650*/  IMAD.MOV.U32 R25, RZ, RZ, 0x40000040 ;  /* 0x40000040ff197424 */ /* 0x000fe200078e00ff */
[----:B------:R-:W-:Y:S01]  /*10660*/  R2UR UR9, R7 ;  /* 0x00000000070972ca */ /* 0x000fe200000e0000 */
[----:B------:R-:W-:Y:S01]  /*10670*/  IMAD.MOV.U32 R27, RZ, RZ, 0x40000040 ;  /* 0x40000040ff1b7424 */ /* 0x000fe200078e00ff */
[----:B------:R-:W-:Y:S02]  /*10680*/  R2UR UR11, R15 ;  /* 0x000000000f0b72ca */ /* 0x000fe400000e0000 */
[----:B------:R-:W-:Y:S02]  /*10690*/  R2UR UR15, R25 ;  /* 0x00000000190f72ca */ /* 0x000fe400000e0000 */
[----:B------:R-:W-:Y:S02]  /*106a0*/  R2UR UR19, R27 ;  /* 0x000000001b1372ca */ /* 0x000fe400000e0000 */
[----:B------:R-:W-:-:S02]  /*106b0*/  R2UR UR12, R12 ;  /* 0x000000000c0c72ca */ /* 0x000fc400000e0000 */
[----:B------:R-:W-:Y:S01]  /*106c0*/  R2UR UR13, R13 ;  /* 0x000000000d0d72ca */ /* 0x000fe200000e0000 */
[----:B------:R0:W-:Y:S01]  /*106d0*/  BAR.SYNC.DEFER_BLOCKING R21, 0x100 ;  /* 0x000400150000751d */ /* 0x0001e20000010000 */
[----:B------:R-:W-:Y:S02]  /*106e0*/  R2UR UR16, R10 ;  /* 0x000000000a1072ca */ /* 0x000fe400000e0000 */
[----:B------:R-:W-:Y:S01]  /*106f0*/  R2UR UR17, R11 ;  /* 0x000000000b1172ca */ /* 0x000fe200000e0000 */
[----:B--2---:R-:W-:-:S04]  /*10700*/  IMAD R14, R16, 0x400, R14 ;  /* 0x00000400100e7824 */ /* 0x004fc800078e020e */
[C---:B------:R-:W-:Y:S01]  /*10710*/  VIADD R24, R14.reuse, 0x2 ;  /* 0x000000020e187836 */ /* 0x040fe20000000000 */
[C---:B------:R-:W-:Y:S01]  /*10720*/  R2UR UR10, R14.reuse ;  /* 0x000000000e0a72ca */ /* 0x040fe200000e0000 */
[----:B------:R-:W-:-:S03]  /*10730*/  VIADD R26, R14, 0x4 ;  /* 0x000000040e1a7836 */ /* 0x000fc60000000000 */
[----:B------:R-:W-:Y:S02]  /*10740*/  R2UR UR14, R24 ;  /* 0x00000000180e72ca */ /* 0x000fe400000e0000 */
[----:B------:R-:W-:Y:S02]  /*10750*/  R2UR UR18, R26 ;  /* 0x000000001a1272ca */ /* 0x000fe400000e0000 */
[----:B------:R-:W-:-:S06]  /*10760*/  WARPGROUP.ARRIVE ;  /* 0x00000000000079c5 */ /* 0x000fcc0000000000 */
[----:B------:R-:W-:Y:S03]  /*10770*/  HGMMA.64x128x16.F32 R24, gdesc[UR8], RZ, !UPT, gsb0 ;  /* 0x01e00000081879f0 */ /* 0x000fe6000c0008ff */
[----:B------:R-:W-:Y:S02]  /*10780*/  WARPGROUP.DEPBAR.LE gsb0, 0x0 ;  /* 0x00008000000079c5 */ /* 0x000fe40000010000 */
[----:B------:R-:W-:-:S07]  /*10790*/  WARPGROUP.ARRIVE ;  /* 0x00000000000079c5 */ /* 0x000fce0000000000 */
[----:B------:R-:W-:Y:S01]  /*107a0*/  HGMMA.64x128x16.F32 R24, gdesc[UR12], R24, gsb0 ;  /* 0x01e000000c1879f0 */ /* 0x000fe20008000818 */
[----:B------:R-:W-:Y:S01]  /*107b0*/  VIADD R14, R14, 0x6 ;  /* 0x000000060e0e7836 */ /* 0x000fe20000000000 */
[----:B------:R-:W-:Y:S02]  /*107c0*/  R2UR UR23, R15 ;  /* 0x000000000f1772ca */ /* 0x000fe400000e0000 */
[----:B------:R-:W-:Y:S02]  /*107d0*/  R2UR UR20, R8 ;  /* 0x00000000081472ca */ /* 0x000fe400000e0000 */
        /* <DEDUP_REMOVED lines=12> */
.L_x_1264:
[----:B------:R-:W-:Y:S02]  /*108a0*/  SHF.L.U32 R14, R20, 0x1f, RZ ;  /* 0x0000001f140e7819 */ /* 0x000fe400000006ff */
[----:B------:R-:W-:-:S04]  /*108b0*/  LEA R15, R152, R2, 0x3 ;  /* 0x00000002980f7211 */ /* 0x000fc800078e18ff */
[----:B------:R0:W1:Y:S01]  /*108c0*/  SYNCS.PHASECHK.TRANS64.TRYWAIT P2, [R15+URZ+0x16850], R14 ;  /* 0x0168500e0f0075a7 */ /* 0x000062000804017f */
[----:B------:R-:W-:Y:S05]  /*108d0*/  @!P0 BRA `(.L_x_1265) ;  /* 0x0000000000048947 */ /* 0x000fea0003800000 */
[----:B------:R-:W-:Y:S01]  /*108e0*/  BPT.TRAP 0x1 ;  /* 0x000000040000795c */ /* 0x000fe20000300000 */
.L_x_1265:
[----:B-1----:R-:W-:Y:S05]  /*108f0*/  @P2 BRA `(.L_x_1263) ;  /* 0x0000000000082947 */ /* 0x002fea0003800000 */
[----:B------:R-:W1:Y:S02]  /*10900*/  SYNCS.PHASECHK.TRANS64.TRYWAIT P2, [R15+URZ+0x16850], R14 ;  /* 0x0168500e0f0075a7 */ /* 0x000e64000804017f */
[----:B-1----:R-:W-:Y:S05]  /*10910*/  @!P2 BRA `(.L_x_1266) ;  /* 0x000000e00020a947 */ /* 0x002fea0003800000 */
.L_x_1263:
[----:B01----:R-:W-:Y:S01]  /*10920*/  VIADD R14, R2, 0x400 ;  /* 0x00000400020e7836 */ /* 0x003fe20000000000 */
[----:B------:R-:W-:Y:S05]  /*10930*/  WARPSYNC.ALL ;  /* 0x0000000000007948 */ /* 0x000fea0003800000 */
[----:B------:R-:W-:-:S04]  /*10940*/  SHF.R.U32.HI R14, RZ, 0x4, R14 ;  /* 0x00000004ff0e7819 */ /* 0x000fc8000001160e */
[----:B------:R-:W-:-:S05]  /*10950*/  LOP3.LUT R20, R14, 0x3fff, RZ, 0xc0, !PT ;  /* 0x00003fff0e147812 */ /* 0x000fca00078ec0ff */
[----:B------:R-:W-:Y:S01]  /*10960*/  IMAD R20, R152, 0x400, R20 ;  /* 0x0000040098147824 */ /* 0x000fe200078e0214 */
[----:B------:R-:W-:Y:S01]  /*10970*/  WARPGROUP.ARRIVE ;  /* 0x00000000000079c5 */ /* 0x000fe20000000000 */
[----:B------:R-:W-:Y:S02]  /*10980*/  IMAD.MOV.U32 R21, RZ, RZ, 0x40000040 ;  /* 0x40000040ff157424 */ /* 0x000fe400078e00ff */
[----:B------:R-:W-:Y:S01]  /*10990*/  FMUL.FTZ R154, R26, UR27 ;  /* 0x0000001b1a9a7c20 */ /* 0x000fe20008410000 */
[C---:B------:R-:W-:Y:S01]  /*109a0*/  VIADD R14, R20.reuse, 0x80 ;  /* 0x00000080140e7836 */ /* 0x040fe20000000000 */
[----:B------:R-:W-:Y:S01]  /*109b0*/  R2UR UR10, R20 ;  /* 0x00000000140a72ca */ /* 0x000fe200000e0000 */
[----:B------:R-:W-:Y:S01]  /*109c0*/  IMAD.MOV.U32 R15, RZ, RZ, 0x40000040 ;  /* 0x40000040ff0f7424 */ /* 0x000fe200078e00ff */
[----:B------:R-:W-:Y:S01]  /*109d0*/  R2UR UR11, R21 ;  /* 0x00000000150b72ca */ /* 0x000fe200000e0000 */
[----:B------:R-:W-:Y:S01]  /*109e0*/  FMUL.FTZ R21, R25, UR27 ;  /* 0x0000001b19157c20 */ /* 0x000fe20008410000 */
[----:B------:R-:W-:Y:S01]  /*109f0*/  FMUL.FTZ R25, R29, UR27 ;  /* 0x0000001b1d197c20 */ /* 0x000fe20008410000 */
[----:B------:R-:W-:Y:S01]  /*10a00*/  FMUL.FTZ R26, R32, UR27 ;  /* 0x0000001b201a7c20 */ /* 0x000fe20008410000 */
[----:B------:R-:W-:Y:S01]  /*10a10*/  FMUL.FTZ R153, R27, UR27 ;  /* 0x0000001b1b997c20 */ /* 0x000fe20008410000 */
[----:B------:R-:W-:Y:S01]  /*10a20*/  FMUL.FTZ R27, R33, UR27 ;  /* 0x0000001b211b7c20 */ /* 0x000fe20008410000 */
[----:B------:R-:W-:Y:S01]  /*10a30*/  FMUL.FTZ R29, R37, UR27 ;  /* 0x0000001b251d7c20 */ /* 0x000fe20008410000 */
[----:B------:R-:W-:Y:S01]  /*10a40*/  MUFU.TANH R21, R21 ;  /* 0x0000001500157308 */ /* 0x000fe20000002400 */
[----:B------:R-:W-:Y:S01]  /*10a50*/  FMUL.FTZ R32, R42, UR27 ;  /* 0x0000001b2a207c20 */ /* 0x000fe20008410000 */
[----:B------:R-:W-:Y:S01]  /*10a60*/  FMUL.FTZ R42, R52, UR27 ;  /* 0x0000001b342a7c20 */ /* 0x000fe20008410000 */
[----:B------:R-:W-:Y:S01]  /*10a70*/  FMUL.FTZ R33, R43, UR27 ;  /* 0x0000001b2b217c20 */ /* 0x000fe20008410000 */
[----:B------:R-:W-:Y:S01]  /*10a80*/  FMUL.FTZ R43, R53, UR27 ;  /* 0x0000001b352b7c20 */ /* 0x000fe20008410000 */
[----:B------:R-:W-:Y:S01]  /*10a90*/  FMUL.FTZ R53, R64, UR27 ;  /* 0x0000001b40357c20 */ /* 0x000fe20008410000 */
[----:B------:R-:W-:Y:S01]  /*10aa0*/  HGMMA.64x64x16.F32 R88, R148, gdesc[UR8].tnspB, R88, gsb0 ;  /* 0x40e0000894587df0 */ /* 0x000fe20008000858 */
[----:B------:R-:W-:Y:S01]  /*10ab0*/  R2UR UR10, R14 ;  /* 0x000000000e0a72ca */ /* 0x000fe200000e0000 */
[----:B------:R-:W-:Y:S01]  /*10ac0*/  VIADD R14, R20, 0x100 ;  /* 0x00000100140e7836 */ /* 0x000fe20000000000 */
[----:B------:R-:W-:Y:S01]  /*10ad0*/  R2UR UR11, R15 ;  /* 0x000000000f0b72ca */ /* 0x000fe200000e0000 */
[----:B------:R-:W-:Y:S01]  /*10ae0*/  IMAD.MOV.U32 R15, RZ, RZ, 0x40000040 ;  /* 0x40000040ff0f7424 */ /* 0x000fe200078e00ff */
[----:B------:R-:W-:Y:S01]  /*10af0*/  MUFU.TANH R25, R25 ;  /* 0x0000001900197308 */ /* 0x000fe20000002400 */
[----:B------:R-:W-:Y:S01]  /*10b00*/  FMUL.FTZ R37, R47, UR27 ;  /* 0x0000001b2f257c20 */ /* 0x000fe20008410000 */
[----:B------:R-:W-:Y:S01]  /*10b10*/  FMUL.FTZ R47, R58, UR27 ;  /* 0x0000001b3a2f7c20 */ /* 0x000fe20008410000 */
[----:B------:R-:W-:Y:S01]  /*10b20*/  FMUL.FTZ R58, R73, UR27 ;  /* 0x0000001b493a7c20 */ /* 0x000fe20008410000 */
[----:B------:R-:W-:Y:S01]  /*10b30*/  FMUL.FTZ R52, R62, UR27 ;  /* 0x0000001b3e347c20 */ /* 0x000fe20008410000 */
[----:B------:R-:W-:Y:S01]  /*10b40*/  FMUL.FTZ R62, R81, UR27 ;  /* 0x0000001b513e7c20 */ /* 0x000fe20008410000 */
[----:B------:R-:W-:Y:S01]  /*10b50*/  FMUL.FTZ R64, R85, UR27 ;  /* 0x0000001b55407c20 */ /* 0x000fe20008410000 */
[----:B------:R-:W-:Y:S01]  /*10b60*/  UMOV UR41, UR6 ;  /* 0x0000000600297c82 */ /* 0x000fe20008000000 */
[----:B------:R-:W-:Y:S01]  /*10b70*/  MUFU.TANH R26, R26 ;  /* 0x0000001a001a7308 */ /* 0x000fe20000002400 */
[----:B------:R-:W-:Y:S01]  /*10b80*/  FMUL.FTZ R73, R79, UR27 ;  /* 0x0000001b4f497c20 */ /* 0x000fe20008410000 */
[----:B------:R-:W-:Y:S01]  /*10b90*/  FMUL.FTZ R63, R63, UR27 ;  /* 0x0000001b3f3f7c20 */ /* 0x000fe20008410000 */
[----:B------:R-:W-:Y:S01]  /*10ba0*/  FMUL.FTZ R66, R66, UR27 ;  /* 0x0000001b42427c20 */ /* 0x000fe20008410000 */
[----:B------:R-:W-:Y:S01]  /*10bb0*/  FMUL.FTZ R67, R67, UR27 ;  /* 0x0000001b43437c20 */ /* 0x000fe20008410000 */
[----:B------:R-:W0:Y:S03]  /*10bc0*/  S2R R81, SR_TID.X ;  /* 0x0000000000517919 */ /* 0x000e260000002100 */
[----:B------:R-:W-:Y:S08]  /*10bd0*/  MUFU.TANH R27, R27 ;  /* 0x0000001b001b7308 */ /* 0x000ff00000002400 */
[----:B------:R-:W-:Y:S08]  /*10be0*/  MUFU.TANH R29, R29 ;  /* 0x0000001d001d7308 */ /* 0x000ff00000002400 */
[----:B------:R-:W-:Y:S08]  /*10bf0*/  MUFU.TANH R42, R42 ;  /* 0x0000002a002a7308 */ /* 0x000ff00000002400 */
[----:B------:R-:W-:Y:S01]  /*10c00*/  MUFU.TANH R43, R43 ;  /* 0x0000002b002b7308 */ /* 0x000fe20000002400 */
[----:B0-----:R-:W-:-:S07]  /*10c10*/  ISETP.GE.U32.AND P2, PT, R81, 0x180, PT ;  /* 0x000001805100780c */ /* 0x001fce0003f46070 */
[----:B------:R-:W-:Y:S08]  /*10c20*/  MUFU.TANH R53, R53 ;  /* 0x0000003500357308 */ /* 0x000ff00000002400 */
[----:B------:R-:W-:Y:S08]  /*10c30*/  MUFU.TANH R58, R58 ;  /* 0x0000003a003a7308 */ /* 0x000ff00000002400 */
[----:B------:R-:W-:Y:S08]  /*10c40*/  MUFU.TANH R62, R62 ;  /* 0x0000003e003e7308 */ /* 0x000ff00000002400 */
[----:B------:R-:W-:Y:S01]  /*10c50*/  MUFU.TANH R64, R64 ;  /* 0x0000004000407308 */ /* 0x000fe20000002400 */
        /* <DEDUP_REMOVED lines=19> */
[----:B------:R-:W-:Y:S01]  /*10d90*/  SHF.R.U32.HI R80, RZ, 0x7, R81 ;  /* 0x00000007ff507819 */ /* 0x000fe20000011651 */
[----:B------:R-:W-:Y:S08]  /*10da0*/  MUFU.TANH R31, R31 ;  /* 0x0000001f001f7308 */ /* 0x000ff00000002400 */
[----:B------:R-:W-:Y:S08]  /*10db0*/  MUFU.TANH R40, R40 ;  /* 0x0000002800287308 */ /* 0x000ff00000002400 */
[----:B------:R-:W-:Y:S08]  /*10dc0*/  MUFU.TANH R51, R51 ;  /* 0x0000003300337308 */ /* 0x000ff00000002400 */
[----:B------:R-:W-:Y:S08]  /*10dd0*/  MUFU.TANH R59, R59 ;  /* 0x0000003b003b7308 */ /* 0x000ff00000002400 */
[----:B------:R-:W-:Y:S08]  /*10de0*/  MUFU.TANH R61, R61 ;  /* 0x0000003d003d7308 */ /* 0x000ff00000002400 */
        /* <DEDUP_REMOVED lines=13> */
[----:B------:R-:W-:Y:S01]  /*10ec0*/  FMUL.FTZ R15, R24, UR27 ;  /* 0x0000001b180f7c20 */ /* 0x000fe20008410000 */
[----:B------:R-:W-:Y:S01]  /*10ed0*/  FMUL.FTZ R24, R28, UR27 ;  /* 0x0000001b1c187c20 */ /* 0x000fe20008410000 */
[----:B------:R-:W-:Y:S01]  /*10ee0*/  R2UR UR10, R14 ;  /* 0x000000000e0a72ca */ /* 0x000fe200000e0000 */
        /* <DEDUP_REMOVED lines=15> */
[----:B------:R-:W-:-:S03]  /*10fe0*/  FMUL.FTZ R75, R83, UR27 ;  /* 0x0000001b534b7c20 */ /* 0x000fc60008410000 */
[----:B------:R-:W1:Y:S08]  /*10ff0*/  MUFU.TANH R24, R24 ;  /* 0x0000001800187308 */ /* 0x000e700000002400 */
[----:B------:R-:W2:Y:S01]  /*11000*/  MUFU.TANH R28, R28 ;  /* 0x0000001c001c7308 */ /* 0x000ea20000002400 */
[----:B0-----:R-:W-:-:S04]  /*11010*/  FMNMX.FTZ R14, R15, R5, !PT ;  /* 0x000000050f0e7209 */ /* 0x001fc80007810000 */
[----:B------:R-:W-:-:S03]  /*11020*/  FMNMX.FTZ R14, R21, R14, !PT ;  /* 0x0000000e150e7209 */ /* 0x000fc60007810000 */
[----:B------:R-:W0:Y:S01]  /*11030*/  MUFU.TANH R36, R36 ;  /* 0x0000002400247308 */ /* 0x000e220000002400 */
[----:B-1----:R-:W-:-:S04]  /*11040*/  FMNMX.FTZ R14, R24, R14, !PT ;  /* 0x0000000e180e7209 */ /* 0x002fc80007810000 */
[----:B------:R-:W-:-:S03]  /*11050*/  FMNMX.FTZ R14, R25, R14, !PT ;  /* 0x0000000e190e7209 */ /* 0x000fc60007810000 */
[----:B------:R-:W-:Y:S01]  /*11060*/  MUFU.TANH R46, R46 ;  /* 0x0000002e002e7308 */ /* 0x000fe20000002400 */
[----:B------:R-:W-:-:S04]  /*11070*/  FMNMX.FTZ R14, R26, R14, !PT ;  /* 0x0000000e1a0e7209 */ /* 0x000fc80007810000 */
[----:B------:R-:W-:-:S03]  /*11080*/  FMNMX.FTZ R14, R27, R14, !PT ;  /* 0x0000000e1b0e7209 */ /* 0x000fc60007810000 */
[----:B------:R-:W-:Y:S01]  /*11090*/  MUFU.TANH R54, R54 ;  /* 0x0000003600367308 */ /* 0x000fe20000002400 */
[----:B--2---:R-:W-:-:S04]  /*110a0*/  FMNMX.FTZ R14, R28, R14, !PT ;  /* 0x0000000e1c0e7209 */ /* 0x004fc80007810000 */
[----:B------:R-:W-:-:S03]  /*110b0*/  FMNMX.FTZ R14, R29, R14, !PT ;  /* 0x0000000e1d0e7209 */ /* 0x000fc60007810000 */
[----:B------:R-:W-:Y:S01]  /*110c0*/  MUFU.TANH R55, R55 ;  /* 0x0000003700377308 */ /* 0x000fe20000002400 */
[----:B------:R-:W-:-:S04]  /*110d0*/  FMNMX.FTZ R14, R30, R14, !PT ;  /* 0x0000000e1e0e7209 */ /* 0x000fc80007810000 */
[----:B------:R-:W-:-:S03]  /*110e0*/  FMNMX.FTZ R14, R31, R14, !PT ;  /* 0x0000000e1f0e7209 */ /* 0x000fc60007810000 */
[----:B------:R-:W-:Y:S01]  /*110f0*/  MUFU.TANH R56, R56 ;  /* 0x0000003800387308 */ /* 0x000fe20000002400 */
[----:B------:R-:W-:-:S04]  /*11100*/  FMNMX.FTZ R14, R34, R14, !PT ;  /* 0x0000000e220e7209 */ /* 0x000fc80007810000 */
[----:B0-----:R-:W-:Y:S01]  /*11110*/  FMNMX.FTZ R14, R36, R14, !PT ;  /* 0x0000000e240e7209 */ /* 0x001fe20007810000 */
[----:B------:R-:W-:Y:S02]  /*11120*/  WARPGROUP.DEPBAR.LE gsb0, 0x0 ;  /* 0x00008000000079c5 */ /* 0x000fe40000010000 */
        /* <DEDUP_REMOVED lines=9> */
[----:B------:R-:W-:-:S06]  /*111c0*/  WARPGROUP.ARRIVE ;  /* 0x00000000000079c5 */ /* 0x000fcc0000000000 */
[----:B------:R-:W1:Y:S01]  /*111d0*/  MUFU.TANH R48, R48 ;  /* 0x0000003000307308 */ /* 0x000e620000002400 */
[----:B------:R-:W-:Y:S07]  /*111e0*/  HGMMA.64x64x16.F32 R88, R136, gdesc[UR8].tnspB, R88, gsb0 ;  /* 0x40e0000888587df0 */ /* 0x000fee0008000858 */
[----:B------:R-:W2:Y:S01]  /*111f0*/  MUFU.TANH R50, R50 ;  /* 0x0000003200327308 */ /* 0x000ea20000002400 */
[----:B0-----:R-:W-:-:S04]  /*11200*/  FMNMX.FTZ R14, R38, R14, !PT ;  /* 0x0000000e260e7209 */ /* 0x001fc80007810000 */
[----:B------:R-:W-:-:S03]  /*11210*/  FMNMX.FTZ R14, R40, R14, !PT ;  /* 0x0000000e280e7209 */ /* 0x000fc60007810000 */
[----:B------:R-:W0:Y:S01]  /*11220*/  MUFU.TANH R57, R57 ;  /* 0x0000003900397308 */ /* 0x000e220000002400 */
[----:B------:R-:W-:-:S04]  /*11230*/  FMNMX.FTZ R14, R42, R14, !PT ;  /* 0x0000000e2a0e7209 */ /* 0x000fc80007810000 */
[----:B------:R-:W-:-:S03]  /*11240*/  FMNMX.FTZ R14, R43, R14, !PT ;  /* 0x0000000e2b0e7209 */ /* 0x000fc60007810000 */
[----:B------:R-:W3:Y:S01]  /*11250*/  MUFU.TANH R60, R60 ;  /* 0x0000003c003c7308 */ /* 0x000ee20000002400 */
[----:B------:R-:W-:-:S04]  /*11260*/  FMNMX.FTZ R14, R46, R14, !PT ;  /* 0x0000000e2e0e7209 */ /* 0x000fc80007810000 */
[----:B-1----:R-:W-:-:S03]  /*11270*/  FMNMX.FTZ R14, R48, R14, !PT ;  /* 0x0000000e300e7209 */ /* 0x002fc60007810000 */
[----:B------:R-:W1:Y:S01]  /*11280*/  MUFU.TANH R65, R65 ;  /* 0x0000004100417308 */ /* 0x000e620000002400 */
[----:B--2---:R-:W-:-:S04]  /*11290*/  FMNMX.FTZ R14, R50, R14, !PT ;  /* 0x0000000e320e7209 */ /* 0x004fc80007810000 */
[----:B------:R-:W-:-:S03]  /*112a0*/  FMNMX.FTZ R14, R51, R14, !PT ;  /* 0x0000000e330e7209 */ /* 0x000fc60007810000 */
[----:B------:R-:W2:Y:S01]  /*112b0*/  MUFU.TANH R147, R147 ;  /* 0x0000009300937308 */ /* 0x000ea20000002400 */
[----:B------:R-:W-:-:S04]  /*112c0*/  FMNMX.FTZ R14, R53, R14, !PT ;  /* 0x0000000e350e7209 */ /* 0x000fc80007810000 */
[----:B------:R-:W-:-:S03]  /*112d0*/  FMNMX.FTZ R14, R54, R14, !PT ;  /* 0x0000000e360e7209 */ /* 0x000fc60007810000 */
[----:B------:R-:W4:Y:S01]  /*112e0*/  MUFU.TANH R145, R145 ;  /* 0x0000009100917308 */ /* 0x000f220000002400 */
[----:B------:R-:W-:-:S04]  /*112f0*/  FMNMX.FTZ R14, R55, R14, !PT ;  /* 0x0000000e370e7209 */ /* 0x000fc80007810000 */
[----:B------:R-:W-:-:S03]  /*11300*/  FMNMX.FTZ R14, R56, R14, !PT ;  /* 0x0000000e380e7209 */ /* 0x000fc60007810000 */
[----:B------:R-:W5:Y:S01]  /*11310*/  MUFU.TANH R143, R143 ;  /* 0x0000008f008f7308 */ /* 0x000f620000002400 */
[----:B0-----:R-:W-:-:S04]  /*11320*/  FMNMX.FTZ R14, R57, R14, !PT ;  /* 0x0000000e390e7209 */ /* 0x001fc80007810000 */
[----:B------:R-:W-:-:S03]  /*11330*/  FMNMX.FTZ R14, R58, R14, !PT ;  /* 0x0000000e3a0e7209 */ /* 0x000fc60007810000 */
[----:B------:R-:W0:Y:S01]  /*11340*/  MUFU.TANH R141, R141 ;  /* 0x0000008d008d7308 */ /* 0x000e220000002400 */
[----:B------:R-:W-:-:S04]  /*11350*/  FMNMX.FTZ R14, R59, R14, !PT ;  /* 0x0000000e3b0e7209 */ /* 0x000fc80007810000 */
[----:B---3--:R-:W-:-:S03]  /*11360*/  FMNMX.FTZ R14, R60, R14, !PT ;  /* 0x0000000e3c0e7209 */ /* 0x008fc60007810000 */
[----:B------:R-:W3:Y:S01]  /*11370*/  MUFU.TANH R32, R32 ;  /* 0x0000002000207308 */ /* 0x000ee20000002400 */
[----:B------:R-:W-:-:S04]  /*11380*/  FMNMX.FTZ R14, R61, R14, !PT ;  /* 0x0000000e3d0e7209 */ /* 0x000fc80007810000 */
[----:B------:R-:W-:Y:S01]  /*11390*/  FMNMX.FTZ R14, R62, R14, !PT ;  /* 0x0000000e3e0e7209 */ /* 0x000fe20007810000 */
[----:B------:R-:W-:-:S03]  /*113a0*/  WARPGROUP.DEPBAR.LE gsb0, 0x0 ;  /* 0x00008000000079c5 */ /* 0x000fc60000010000 */
[----:B-1----:R-:W-:Y:S01]  /*113b0*/  FMNMX.FTZ R14, R65, R14, !PT ;  /* 0x0000000e410e7209 */ /* 0x002fe20007810000 */
[----:B------:R-:W1:Y:S01]  /*113c0*/  MUFU.TANH R33, R33 ;  /* 0x0000002100217308 */ /* 0x000e620000002400 */
[----:B------:R-:W-:Y:S02]  /*113d0*/  WARPGROUP.ARRIVE ;  /* 0x00000000000079c5 */ /* 0x000fe40000000000 */
[----:B------:R-:W-:-:S05]  /*113e0*/  FMNMX.FTZ R14, R64, R14, !PT ;  /* 0x0000000e400e7209 */ /* 0x000fca0007810000 */
[----:B------:R-:W2:Y:S01]  /*113f0*/  SHFL.BFLY PT, R72, R14, 0x2, 0x1f ;  /* 0x0c401f000e487f89 */ /* 0x000ea200000e0000 */
[----:B------:R-:W1:Y:S08]  /*11400*/  MUFU.TANH R35, R35 ;  /* 0x0000002300237308 */ /* 0x000e700000002400 */
[----:B------:R-:W1:Y:S08]  /*11410*/  MUFU.TANH R37, R37 ;  /* 0x0000002500257308 */ /* 0x000e700000002400 */
[----:B------:R-:W1:Y:S01]  /*11420*/  MUFU.TANH R39, R39 ;  /* 0x0000002700277308 */ /* 0x000e620000002400 */
[----:B--2---:R-:W-:-:S07]  /*11430*/  FMNMX.FTZ R14, R14, R72, !PT ;  /* 0x000000480e0e7209 */ /* 0x004fce0007810000 */
[----:B------:R-:W2:Y:S01]  /*11440*/  MUFU.TANH R41, R41 ;  /* 0x0000002900297308 */ /* 0x000ea20000002400 */
[----:B------:R-:W-:Y:S01]  /*11450*/  FMUL.FTZ R72, R78, UR27 ;  /* 0x0000001b4e487c20 */ /* 0x000fe20008410000 */
[----:B------:R-:W4:Y:S06]  /*11460*/  SHFL.BFLY PT, R77, R14, 0x1, 0x1f ;  /* 0x0c201f000e4d7f89 */ /* 0x000f2c00000e0000 */
[----:B------:R-:W2:Y:S08]  /*11470*/  MUFU.TANH R44, R44 ;  /* 0x0000002c002c7308 */ /* 0x000eb00000002400 */
[----:B------:R-:W2:Y:S08]  /*11480*/  MUFU.TANH R45, R45 ;  /* 0x0000002d002d7308 */ /* 0x000eb00000002400 */
[----:B------:R-:W2:Y:S01]  /*11490*/  MUFU.TANH R47, R47 ;  /* 0x0000002f002f7308 */ /* 0x000ea20000002400 */
[----:B----4-:R-:W-:Y:S01]  /*114a0*/  FMNMX.FTZ R14, R14, R77, !PT ;  /* 0x0000004d0e0e7209 */ /* 0x010fe20007810000 */
[----:B------:R-:W-:-:S06]  /*114b0*/  FMUL.FTZ R77, R87, UR27 ;  /* 0x0000001b574d7c20 */ /* 0x000fcc0008410000 */
[----:B------:R-:W4:Y:S01]  /*114c0*/  MUFU.TANH R49, R49 ;  /* 0x0000003100317308 */ /* 0x000f220000002400 */
[C---:B------:R-:W-:Y:S01]  /*114d0*/  FMUL.FTZ R79, R14.reuse, UR41 ;  /* 0x000000290e4f7c20 */ /* 0x040fe20008410000 */
[----:B------:R-:W-:-:S03]  /*114e0*/  FADD.FTZ R5, -R14, R5 ;  /* 0x000000050e057221 */ /* 0x000fc60000010100 */
[--C-:B------:R-:W-:Y:S01]  /*114f0*/  FFMA.FTZ R148, R15, UR41, -R79.reuse ;  /* 0x000000290f947c23 */ /* 0x100fe2000801084f */
[----:B------:R-:W-:Y:S01]  /*11500*/  FMNMX.FTZ R15, R154, R23, !PT ;  /* 0x000000179a0f7209 */ /* 0x000fe20007810000 */
[--C-:B------:R-:W-:Y:S01]  /*11510*/  FFMA.FTZ R150, R24, UR41, -R79.reuse ;  /* 0x0000002918967c23 */ /* 0x100fe2000801084f */
[----:B------:R-:W4:Y:S01]  /*11520*/  MUFU.TANH R52, R52 ;  /* 0x0000003400347308 */ /* 0x000f220000002400 */
[--C-:B------:R-:W-:Y:S01]  /*11530*/  FFMA.FTZ R78, R25, UR41, -R79.reuse ;  /* 0x00000029194e7c23 */ /* 0x100fe2000801084f */
[----:B------:R-:W-:Y:S01]  /*11540*/  FMNMX.FTZ R15, R153, R15, !PT ;  /* 0x0000000f990f7209 */ /* 0x000fe20007810000 */
[----:B------:R-:W-:Y:S02]  /*11550*/  VIADD R24, R20, 0x200 ;  /* 0x0000020014187836 */ /* 0x000fe40000000000 */
[--C-:B------:R-:W-:Y:S01]  /*11560*/  FFMA.FTZ R144, R26, UR41, -R79.reuse ;  /* 0x000000291a907c23 */ /* 0x100fe2000801084f */
[----:B------:R-:W-:Y:S01]  /*11570*/  IMAD.MOV.U32 R25, RZ, RZ, 0x40000040 ;  /* 0x40000040ff197424 */ /* 0x000fe200078e00ff */
[----:B------:R-:W-:Y:S01]  /*11580*/  FMNMX.FTZ R15, R151, R15, !PT ;  /* 0x0000000f970f7209 */ /* 0x000fe20007810000 */
[--C-:B------:R-:W-:Y:S01]  /*11590*/  FFMA.FTZ R26, R27, UR41, -R79.reuse ;  /* 0x000000291b1a7c23 */ /* 0x100fe2000801084f */
[----:B------:R-:W4:Y:S01]  /*115a0*/  MUFU.TANH R63, R63 ;  /* 0x0000003f003f7308 */ /* 0x000f220000002400 */
[----:B------:R-:W-:Y:S01]  /*115b0*/  R2UR UR10, R24 ;  /* 0x00000000180a72ca */ /* 0x000fe200000e0000 */
[--C-:B------:R-:W-:Y:S01]  /*115c0*/  FFMA.FTZ R27, R36, UR41, -R79.reuse ;  /* 0x00000029241b7c23 */ /* 0x100fe2000801084f */
[----:B------:R-:W-:Y:S01]  /*115d0*/  FMNMX.FTZ R15, R149, R15, !PT ;  /* 0x0000000f950f7209 */ /* 0x000fe20007810000 */
[--C-:B------:R-:W-:Y:S01]  /*115e0*/  FFMA.FTZ R36, R48, UR41, -R79.reuse ;  /* 0x0000002930247c23 */ /* 0x100fe2000801084f */
[----:B------:R-:W-:Y:S01]  /*115f0*/  R2UR UR11, R25 ;  /* 0x00000000190b72ca */ /* 0x000fe200000e0000 */
[----:B------:R-:W-:Y:S01]  /*11600*/  IMAD.MOV.U32 R25, RZ, RZ, 0x40000040 ;  /* 0x40000040ff197424 */ /* 0x000fe200078e00ff */
[----:B------:R-:W-:Y:S01]  /*11610*/  FMNMX.FTZ R15, R147, R15, !PT ;  /* 0x0000000f930f7209 */ /* 0x000fe20007810000 */
[----:B------:R-:W4:Y:S01]  /*11620*/  MUFU.TANH R66, R66 ;  /* 0x0000004200427308 */ /* 0x000f220000002400 */
[--C-:B------:R-:W-:Y:S01]  /*11630*/  FFMA.FTZ R146, R28, UR41, -R79.reuse ;  /* 0x000000291c927c23 */ /* 0x100fe2000801084f */
[--C-:B------:R-:W-:Y:S01]  /*11640*/  FFMA.FTZ R28, R29, UR41, -R79.reuse ;  /* 0x000000291d1c7c23 */ /* 0x100fe2000801084f */
[----:B------:R-:W-:Y:S01]  /*11650*/  FMNMX.FTZ R15, R145, R15, !PT ;  /* 0x0000000f910f7209 */ /* 0x000fe20007810000 */
[--C-:B------:R-:W-:Y:S01]  /*11660*/  FFMA.FTZ R29, R31, UR41, -R79.reuse ;  /* 0x000000291f1d7c23 */ /* 0x100fe2000801084f */
[--C-:B------:R-:W-:Y:S01]  /*11670*/  FFMA.FTZ R31, R43, UR41, -R79.reuse ;  /* 0x000000292b1f7c23 */ /* 0x100fe2000801084f */
[--C-:B------:R-:W-:Y:S01]  /*11680*/  FFMA.FTZ R43, R56, UR41, -R79.reuse ;  /* 0x00000029382b7c23 */ /* 0x100fe2000801084f */
[----:B-----5:R-:W-:Y:S01]  /*11690*/  FMNMX.FTZ R15, R143, R15, !PT ;  /* 0x0000000f8f0f7209 */ /* 0x020fe20007810000 */
[----:B------:R-:W5:Y:S01]  /*116a0*/  MUFU.TANH R67, R67 ;  /* 0x0000004300437308 */ /* 0x000f620000002400 */
[----:B------:R-:W-:Y:S01]  /*116b0*/  FMUL.FTZ R5, R5, UR41 ;  /* 0x0000002905057c20 */ /* 0x000fe20008410000 */
[----:B------:R-:W-:Y:S01]  /*116c0*/  HGMMA.64x64x16.F32 R88, R132, gdesc[UR8].tnspB, R88, gsb0 ;  /* 0x40e0000884587df0 */ /* 0x000fe20008000858 */
[----:B0-----:R-:W-:Y:S01]  /*116d0*/  FMNMX.FTZ R15, R141, R15, !PT ;  /* 0x0000000f8d0f7209 */ /* 0x001fe20007810000 */
[--C-:B------:R-:W-:Y:S01]  /*116e0*/  FFMA.FTZ R21, R21, UR41, -R79.reuse ;  /* 0x0000002915157c23 */ /* 0x100fe2000801084f */
[----:B------:R-:W-:Y:S01]  /*116f0*/  R2UR UR11, R25 ;  /* 0x00000000190b72ca */ /* 0x000fe200000e0000 */
[----:B------:R-:W-:Y:S01]  /*11700*/  IMAD.MOV.U32 R25, RZ, RZ, 0x40000040 ;  /* 0x40000040ff197424 */ /* 0x000fe200078e00ff */
[----:B---3--:R-:W-:Y:S01]  /*11710*/  FMNMX.FTZ R15, R32, R15, !PT ;  /* 0x0000000f200f7209 */ /* 0x008fe20007810000 */
[----:B------:R-:W0:Y:S01]  /*11720*/  MUFU.TANH R68, R68 ;  /* 0x0000004400447308 */ /* 0x000e220000002400 */
[--C-:B------:R-:W-:Y:S01]  /*11730*/  FFMA.FTZ R142, R34, UR41, -R79.reuse ;  /* 0x00000029228e7c23 */ /* 0x100fe2000801084f */
[--C-:B------:R-:W-:Y:S01]  /*11740*/  FFMA.FTZ R140, R30, UR41, -R79.reuse ;  /* 0x000000291e8c7c23 */ /* 0x100fe2000801084f */
[----:B-1----:R-:W-:Y:S01]  /*11750*/  FMNMX.FTZ R15, R33, R15, !PT ;  /* 0x0000000f210f7209 */ /* 0x002fe20007810000 */
[--C-:B------:R-:W-:Y:S01]  /*11760*/  FFMA.FTZ R34, R53, UR41, -R79.reuse ;  /* 0x0000002935227c23 */ /* 0x100fe2000801084f */
[--C-:B------:R-:W-:Y:S01]  /*11770*/  FFMA.FTZ R30, R40, UR41, -R79.reuse ;  /* 0x00000029281e7c23 */ /* 0x100fe2000801084f */
[--C-:B------:R-:W-:Y:S01]  /*11780*/  FFMA.FTZ R53, R61, UR41, -R79.reuse ;  /* 0x000000293d357c23 */ /* 0x100fe2000801084f */
[----:B------:R-:W-:Y:S01]  /*11790*/  FMNMX.FTZ R15, R35, R15, !PT ;  /* 0x0000000f230f7209 */ /* 0x000fe20007810000 */
[----:B------:R-:W1:Y:S01]  /*117a0*/  MUFU.TANH R69, R69 ;  /* 0x0000004500457308 */ /* 0x000e620000002400 */
[--C-:B------:R-:W-:Y:S01]  /*117b0*/  FFMA.FTZ R40, R54, UR41, -R79.reuse ;  /* 0x0000002936287c23 */ /* 0x100fe2000801084f */
[--C-:B------:R-:W-:Y:S01]  /*117c0*/  FFMA.FTZ R136, R38, UR41, -R79.reuse ;  /* 0x0000002926887c23 */ /* 0x100fe2000801084f */
[----:B------:R-:W-:Y:S01]  /*117d0*/  FMNMX.FTZ R15, R37, R15, !PT ;  /* 0x0000000f250f7209 */ /* 0x000fe20007810000 */
[--C-:B------:R-:W-:Y:S01]  /*117e0*/  FFMA.FTZ R54, R62, UR41, -R79.reuse ;  /* 0x000000293e367c23 */ /* 0x100fe2000801084f */
[--C-:B------:R-:W-:Y:S01]  /*117f0*/  FFMA.FTZ R38, R51, UR41, -R79.reuse ;  /* 0x0000002933267c23 */ /* 0x100fe2000801084f */
[--C-:B------:R-:W-:Y:S01]  /*11800*/  FFMA.FTZ R51, R60, UR41, -R79.reuse ;  /* 0x000000293c337c23 */ /* 0x100fe2000801084f */
[----:B------:R-:W-:Y:S01]  /*11810*/  FMNMX.FTZ R15, R39, R15, !PT ;  /* 0x0000000f270f7209 */ /* 0x000fe20007810000 */
[----:B------:R-:W3:Y:S01]  /*11820*/  MUFU.TANH R70, R70 ;  /* 0x0000004600467308 */ /* 0x000ee20000002400 */
[--C-:B------:R-:W-:Y:S01]  /*11830*/  FFMA.FTZ R64, R64, UR41, -R79.reuse ;  /* 0x0000002940407c23 */ /* 0x100fe2000801084f */
[--C-:B------:R-:W-:Y:S01]  /*11840*/  FFMA.FTZ R138, R42, UR41, -R79.reuse ;  /* 0x000000292a8a7c23 */ /* 0x100fe2000801084f */
[----:B--2---:R-:W-:Y:S01]  /*11850*/  FMNMX.FTZ R15, R41, R15, !PT ;  /* 0x0000000f290f7209 */ /* 0x004fe20007810000 */
[--C-:B------:R-:W-:Y:S01]  /*11860*/  FFMA.FTZ R42, R55, UR41, -R79.reuse ;  /* 0x00000029372a7c23 */ /* 0x100fe2000801084f */
[----:B------:R-:W-:-:S02]  /*11870*/  FFMA.FTZ R55, R65, UR41, -R79 ;  /* 0x0000002941377c23 */ /* 0x000fc4000801084f */
[----:B------:R-:W-:Y:S01]  /*11880*/  FMNMX.FTZ R15, R44, R15, !PT ;  /* 0x0000000f2c0f7209 */ /* 0x000fe20007810000 */
[----:B------:R-:W2:Y:S03]  /*11890*/  MUFU.TANH R71, R71 ;  /* 0x0000004700477308 */ /* 0x000ea60000002400 */
[----:B------:R-:W-:-:S04]  /*118a0*/  FMNMX.FTZ R15, R45, R15, !PT ;  /* 0x0000000f2d0f7209 */ /* 0x000fc80007810000 */
[----:B------:R-:W-:Y:S01]  /*118b0*/  FMNMX.FTZ R15, R47, R15, !PT ;  /* 0x0000000f2f0f7209 */ /* 0x000fe20007810000 */
[----:B------:R-:W2:Y:S03]  /*118c0*/  MUFU.TANH R72, R72 ;  /* 0x0000004800487308 */ /* 0x000ea60000002400 */
[----:B----4-:R-:W-:-:S04]  /*118d0*/  FMNMX.FTZ R15, R49, R15, !PT ;  /* 0x0000000f310f7209 */ /* 0x010fc80007810000 */
[----:B------:R-:W-:Y:S01]  /*118e0*/  FMNMX.FTZ R15, R52, R15, !PT ;  /* 0x0000000f340f7209 */ /* 0x000fe20007810000 */
[----:B------:R-:W4:Y:S03]  /*118f0*/  MUFU.TANH R73, R73 ;  /* 0x0000004900497308 */ /* 0x000f260000002400 */
[----:B------:R-:W-:-:S04]  /*11900*/  FMNMX.FTZ R15, R63, R15, !PT ;  /* 0x0000000f3f0f7209 */ /* 0x000fc80007810000 */
[----:B------:R-:W-:Y:S01]  /*11910*/  FMNMX.FTZ R15, R66, R15, !PT ;  /* 0x0000000f420f7209 */ /* 0x000fe20007810000 */
[----:B------:R-:W4:Y:S03]  /*11920*/  MUFU.TANH R74, R74 ;  /* 0x0000004a004a7308 */ /* 0x000f260000002400 */
[----:B-----5:R-:W-:-:S04]  /*11930*/  FMNMX.FTZ R15, R67, R15, !PT ;  /* 0x0000000f430f7209 */ /* 0x020fc80007810000 */
[----:B0-----:R-:W-:Y:S01]  /*11940*/  FMNMX.FTZ R15, R68, R15, !PT ;  /* 0x0000000f440f7209 */ /* 0x001fe20007810000 */
[----:B------:R-:W0:Y:S03]  /*11950*/  MUFU.TANH R75, R75 ;  /* 0x0000004b004b7308 */ /* 0x000e260000002400 */
[----:B-1----:R-:W-:-:S04]  /*11960*/  FMNMX.FTZ R15, R69, R15, !PT ;  /* 0x0000000f450f7209 */ /* 0x002fc80007810000 */
[----:B---3--:R-:W-:Y:S01]  /*11970*/  FMNMX.FTZ R24, R70, R15, !PT ;  /* 0x0000000f46187209 */ /* 0x008fe20007810000 */
[----:B------:R-:W1:Y:S03]  /*11980*/  MUFU.TANH R76, R76 ;  /* 0x0000004c004c7308 */ /* 0x000e660000002400 */
[----:B--2---:R-:W-:-:S04]  /*11990*/  FMNMX.FTZ R15, R71, R24, !PT ;  /* 0x00000018470f7209 */ /* 0x004fc80007810000 */
[----:B------:R-:W-:Y:S01]  /*119a0*/  FMNMX.FTZ R24, R72, R15, !PT ;  /* 0x0000000f48187209 */ /* 0x000fe20007810000 */
[----:B------:R-:W2:Y:S01]  /*119b0*/  MUFU.TANH R77, R77 ;  /* 0x0000004d004d7308 */ /* 0x000ea20000002400 */
[----:B------:R-:W-:Y:S02]  /*119c0*/  WARPGROUP.DEPBAR.LE gsb0, 0x0 ;  /* 0x00008000000079c5 */ /* 0x000fe40000010000 */
[----:B----4-:R-:W-:Y:S01]  /*119d0*/  FMNMX.FTZ R15, R73, R24, !PT ;  /* 0x00000018490f7209 */ /* 0x010fe20007810000 */
[----:B------:R-:W-:Y:S01]  /*119e0*/  WARPGROUP.ARRIVE ;  /* 0x00000000000079c5 */ /* 0x000fe20000000000 */
[--C-:B------:R-:W-:Y:S01]  /*119f0*/  FFMA.FTZ R132, R46, UR41, -R79.reuse ;  /* 0x000000292e847c23 */ /* 0x100fe2000801084f */
[--C-:B------:R-:W-:Y:S01]  /*11a00*/  FFMA.FTZ R46, R57, UR41, -R79.reuse ;  /* 0x00000029392e7c23 */ /* 0x100fe2000801084f */
[----:B------:R-:W-:Y:S01]  /*11a10*/  FMNMX.FTZ R24, R74, R15, !PT ;  /* 0x0000000f4a187209 */ /* 0x000fe20007810000 */
[--C-:B------:R-:W-:Y:S01]  /*11a20*/  FFMA.FTZ R134, R50, UR41, -R79.reuse ;  /* 0x0000002932867c23 */ /* 0x100fe2000801084f */
[----:B------:R-:W-:Y:S01]  /*11a30*/  FFMA.FTZ R50, R59, UR41, -R79 ;  /* 0x000000293b327c23 */ /* 0x000fe2000801084f */
[----:B------:R-:W-:Y:S01]  /*11a40*/  MUFU.EX2 R5, R5 ;  /* 0x0000000500057308 */ /* 0x000fe20000000800 */
[----:B0-----:R-:W-:-:S04]  /*11a50*/  FMNMX.FTZ R15, R75, R24, !PT ;  /* 0x000000184b0f7209 */ /* 0x001fc80007810000 */
[----:B-1----:R-:W-:-:S03]  /*11a60*/  FMNMX.FTZ R24, R76, R15, !PT ;  /* 0x0000000f4c187209 */ /* 0x002fc60007810000 */
[----:B------:R-:W0:Y:S01]  /*11a70*/  MUFU.EX2 R148, R148 ;  /* 0x0000009400947308 */ /* 0x000e220000000800 */
[----:B--2---:R-:W-:Y:S01]  /*11a80*/  FMNMX.FTZ R15, R77, R24, !PT ;  /* 0x000000184d0f7209 */ /* 0x004fe20007810000 */
[----:B------:R-:W-:-:S04]  /*11a90*/  VIADD R24, R20, 0x280 ;  /* 0x0000028014187836 */ /* 0x000fc80000000000 */
[----:B------:R-:W1:Y:S01]  /*11aa0*/  SHFL.BFLY PT, R48, R15, 0x2, 0x1f ;  /* 0x0c401f000f307f89 */ /* 0x000e6200000e0000 */
[----:B------:R-:W-:Y:S01]  /*11ab0*/  R2UR UR10, R24 ;  /* 0x00000000180a72ca */ /* 0x000fe200000e0000 */
[----:B------:R-:W-:Y:S08]  /*11ac0*/  MUFU.EX2 R21, R21 ;  /* 0x0000001500157308 */ /* 0x000ff00000000800 */
[----:B------:R-:W-:Y:S04]  /*11ad0*/  MUFU.EX2 R150, R150 ;  /* 0x0000009600967308 */ /* 0x000fe80000000800 */
[----:B------:R-:W-:Y:S01]  /*11ae0*/  HGMMA.64x64x16.F32 R88, R128, gdesc[UR8].tnspB, R88, gsb0 ;  /* 0x40e0000880587df0 */ /* 0x000fe20008000858 */
[----:B------:R-:W-:Y:S01]  /*11af0*/  R2UR UR11, R25 ;  /* 0x00000000190b72ca */ /* 0x000fe200000e0000 */
[----:B------:R-:W-:-:S02]  /*11b00*/  IMAD.MOV.U32 R25, RZ, RZ, 0x40000040 ;  /* 0x40000040ff197424 */ /* 0x000fc400078e00ff */
[----:B------:R-:W-:Y:S01]  /*11b10*/  MUFU.EX2 R78, R78 ;  /* 0x0000004e004e7308 */ /* 0x000fe20000000800 */
[----:B-1----:R-:W-:Y:S01]  /*11b20*/  FMNMX.FTZ R15, R15, R48, !PT ;  /* 0x000000300f0f7209 */ /* 0x002fe20007810000 */
[----:B------:R-:W-:-:S06]  /*11b30*/  FFMA.FTZ R48, R58, UR41, -R79 ;  /* 0x000000293a307c23 */ /* 0x000fcc000801084f */
[----:B------:R-:W-:Y:S01]  /*11b40*/  MUFU.EX2 R144, R144 ;  /* 0x0000009000907308 */ /* 0x000fe20000000800 */
[----:B------:R-:W1:Y:S01]  /*11b50*/  SHFL.BFLY PT, R24, R15, 0x1, 0x1f ;  /* 0x0c201f000f187f89 */ /* 0x000e6200000e0000 */
[----:B0-----:R-:W-:-:S06]  /*11b60*/  FFMA.FTZ R4, R5, R4, R148 ;  /* 0x0000000405047223 */ /* 0x001fcc0000010094 */
[----:B------:R-:W-:Y:S08]  /*11b70*/  MUFU.EX2 R26, R26 ;  /* 0x0000001a001a7308 */ /* 0x000ff00000000800 */
[----:B------:R-:W-:Y:S08]  /*11b80*/  MUFU.EX2 R146, R146 ;  /* 0x0000009200927308 */ /* 0x000ff00000000800 */
[----:B------:R-:W-:Y:S01]  /*11b90*/  MUFU.EX2 R28, R28 ;  /* 0x0000001c001c7308 */ /* 0x000fe20000000800 */
[----:B-1----:R-:W-:-:S05]  /*11ba0*/  FMNMX.FTZ R15, R15, R24, !PT ;  /* 0x000000180f0f7209 */ /* 0x002fca0007810000 */
[C---:B------:R-:W-:Y:S01]  /*11bb0*/  FMUL.FTZ R58, R15.reuse, UR41 ;  /* 0x000000290f3a7c20 */ /* 0x040fe20008410000 */
[----:B------:R-:W-:Y:S01]  /*11bc0*/  FADD.FTZ R24, -R15, R23 ;  /* 0x000000170f187221 */ /* 0x000fe20000010100 */
[----:B------:R-:W-:Y:S02]  /*11bd0*/  MUFU.EX2 R140, R140 ;  /* 0x0000008c008c7308 */ /* 0x000fe40000000800 */
[--C-:B------:R-:W-:Y:S01]  /*11be0*/  FFMA.FTZ R137, R39, UR41, -R58.reuse ;  /* 0x0000002927897c23 */ /* 0x100fe2000801083a */
[----:B------:R-:W-:Y:S01]  /*11bf0*/  FMUL.FTZ R56, R24, UR41 ;  /* 0x0000002918387c20 */ /* 0x000fe20008410000 */
[----:B------:R-:W2:Y:S01]  /*11c00*/  LDL R39, [R1+0x4] ;  /* 0x0000040001277983 */ /* 0x000ea20000100800 */
[----:B------:R-:W-:Y:S02]  /*11c10*/  VIADD R24, R20, 0x300 ;  /* 0x0000030014187836 */ /* 0x000fe40000000000 */
[--C-:B------:R-:W-:Y:S01]  /*11c20*/  FFMA.FTZ R57, R154, UR41, -R58.reuse ;  /* 0x000000299a397c23 */ /* 0x100fe2000801083a */
[--C-:B------:R-:W-:Y:S01]  /*11c30*/  FFMA.FTZ R59, R153, UR41, -R58.reuse ;  /* 0x00000029993b7c23 */ /* 0x100fe2000801083a */
[----:B------:R-:W-:Y:S01]  /*11c40*/  FFMA.FTZ R151, R151, UR41, -R58 ;  /* 0x0000002997977c23 */ /* 0x000fe2000801083a */
[----:B------:R-:W-:Y:S01]  /*11c50*/  MUFU.EX2 R56, R56 ;  /* 0x0000003800387308 */ /* 0x000fe20000000800 */
[----:B------:R-:W-:Y:S01]  /*11c60*/  R2UR UR10, R24 ;  /* 0x00000000180a72ca */ /* 0x000fe200000e0000 */
[----:B------:R-:W-:-:S02]  /*11c70*/  VIADD R24, R20, 0x380 ;  /* 0x0000038014187836 */ /* 0x000fc40000000000 */
[--C-:B------:R-:W-:Y:S01]  /*11c80*/  FFMA.FTZ R61, R149, UR41, -R58.reuse ;  /* 0x00000029953d7c23 */ /* 0x100fe2000801083a */
[--C-:B------:R-:W-:Y:S01]  /*11c90*/  FFMA.FTZ R62, R141, UR41, -R58.reuse ;  /* 0x000000298d3e7c23 */ /* 0x100fe2000801083a */
[--C-:B------:R-:W-:Y:S01]  /*11ca0*/  FFMA.FTZ R141, R32, UR41, -R58.reuse ;  /* 0x00000029208d7c23 */ /* 0x100fe2000801083a */
[--C-:B------:R-:W-:Y:S01]  /*11cb0*/  FFMA.FTZ R60, R147, UR41, -R58.reuse ;  /* 0x00000029933c7c23 */ /* 0x100fe2000801083a */
[--C-:B------:R-:W-:Y:S01]  /*11cc0*/  FFMA.FTZ R32, R33, UR41, -R58.reuse ;  /* 0x0000002921207c23 */ /* 0x100fe2000801083a */
[----:B------:R-:W0:Y:S01]  /*11cd0*/  MUFU.EX2 R57, R57 ;  /* 0x0000003900397308 */ /* 0x000e220000000800 */
[--C-:B------:R-:W-:Y:S01]  /*11ce0*/  FFMA.FTZ R33, R37, UR41, -R58.reuse ;  /* 0x0000002925217c23 */ /* 0x100fe2000801083a */
[--C-:B------:R-:W-:Y:S01]  /*11cf0*/  FFMA.FTZ R145, R145, UR41, -R58.reuse ;  /* 0x0000002991917c23 */ /* 0x100fe2000801083a */
[--C-:B------:R-:W-:Y:S01]  /*11d00*/  FFMA.FTZ R139, R44, UR41, -R58.reuse ;  /* 0x000000292c8b7c23 */ /* 0x100fe2000801083a */
[--C-:B------:R-:W-:Y:S01]  /*11d10*/  FFMA.FTZ R147, R143, UR41, -R58.reuse ;  /* 0x000000298f937c23 */ /* 0x100fe2000801083a */
[----:B------:R-:W-:-:S03]  /*11d20*/  FFMA.FTZ R143, R35, UR41, -R58 ;  /* 0x00000029238f7c23 */ /* 0x000fc6000801083a */
[----:B------:R-:W-:Y:S01]  /*11d30*/  MUFU.EX2 R29, R29 ;  /* 0x0000001d001d7308 */ /* 0x000fe20000000800 */
[----:B------:R-:W-:Y:S02]  /*11d40*/  WARPGROUP.DEPBAR.LE gsb0, 0x0 ;  /* 0x00008000000079c5 */ /* 0x000fe40000010000 */
[----:B------:R-:W-:-:S05]  /*11d50*/  WARPGROUP.ARRIVE ;  /* 0x00000000000079c5 */ /* 0x000fca0000000000 */
[----:B------:R-:W1:Y:S01]  /*11d60*/  MUFU.EX2 R59, R59 ;  /* 0x0000003b003b7308 */ /* 0x000e620000000800 */
[--C-:B------:R-:W-:Y:S01]  /*11d70*/  FFMA.FTZ R135, R52, UR41, -R58.reuse ;  /* 0x0000002934877c23 */ /* 0x100fe2000801083a */
[----:B------:R-:W-:-:S06]  /*11d80*/  FFMA.FTZ R133, R47, UR41, -R58 ;  /* 0x000000292f857c23 */ /* 0x000fcc000801083a */
[----:B------:R-:W3:Y:S01]  /*11d90*/  MUFU.EX2 R151, R151 ;  /* 0x0000009700977308 */ /* 0x000ee20000000800 */
[----:B------:R-:W-:Y:S01]  /*11da0*/  HGMMA.64x64x16.F32 R88, R124, gdesc[UR8].tnspB, R88, gsb0 ;  /* 0x40e000087c587df0 */ /* 0x000fe20008000858 */
[----:B------:R-:W-:Y:S01]  /*11db0*/  R2UR UR10, R24 ;  /* 0x00000000180a72ca */ /* 0x000fe200000e0000 */
[----:B0-----:R-:W-:Y:S01]  /*11dc0*/  FFMA.FTZ R44, R56, R3, R57 ;  /* 0x00000003382c7223 */ /* 0x001fe20000010039 */
[----:B------:R-:W-:Y:S01]  /*11dd0*/  R2UR UR11, R25 ;  /* 0x00000000190b72ca */ /* 0x000fe200000e0000 */
[----:B------:R-:W-:Y:S01]  /*11de0*/  VIADD R25, R80, 0x9 ;  /* 0x0000000950197836 */ /* 0x000fe20000000000 */
[----:B------:R-:W-:Y:S01]  /*11df0*/  @!P1 LEA R24, R16, R2, 0x3 ;  /* 0x0000000210189211 */ /* 0x000fe200078e18ff */
[--C-:B------:R-:W-:Y:S01]  /*11e00*/  FFMA.FTZ R35, R41, UR41, -R58.reuse ;  /* 0x0000002929237c23 */ /* 0x100fe2000801083a */
[----:B------:R-:W0:Y:S01]  /*11e10*/  MUFU.EX2 R61, R61 ;  /* 0x0000003d003d7308 */ /* 0x000e220000000800 */
[----:B------:R-:W-:Y:S02]  /*11e20*/  FFMA.FTZ R20, R45, UR41, -R58 ;  /* 0x000000292d147c23 */ /* 0x000fe4000801083a */
[----:B------:R-:W-:-:S05]  /*11e30*/  @!P1 VIADD R24, R24, 0x16840 ;  /* 0x0001684018189836 */ /* 0x000fca0000000000 */
[----:B------:R-:W4:Y:S08]  /*11e40*/  MUFU.EX2 R60, R60 ;  /* 0x0000003c003c7308 */ /* 0x000f300000000800 */
[----:B------:R-:W5:Y:S08]  /*11e50*/  MUFU.EX2 R145, R145 ;  /* 0x0000009100917308 */ /* 0x000f700000000800 */
[----:B------:R-:W5:Y:S08]  /*11e60*/  MUFU.EX2 R147, R147 ;  /* 0x0000009300937308 */ /* 0x000f700000000800 */
[----:B------:R-:W5:Y:S08]  /*11e70*/  MUFU.EX2 R62, R62 ;  /* 0x0000003e003e7308 */ /* 0x000f700000000800 */
[----:B------:R-:W5:Y:S08]  /*11e80*/  MUFU.EX2 R141, R141 ;  /* 0x0000008d008d7308 */ /* 0x000f700000000800 */
[----:B------:R-:W5:Y:S08]  /*11e90*/  MUFU.EX2 R32, R32 ;  /* 0x0000002000207308 */ /* 0x000f700000000800 */
[----:B------:R-:W5:Y:S08]  /*11ea0*/  MUFU.EX2 R142, R142 ;  /* 0x0000008e008e7308 */ /* 0x000f700000000800 */
[----:B------:R-:W5:Y:S01]  /*11eb0*/  MUFU.EX2 R143, R143 ;  /* 0x0000008f008f7308 */ /* 0x000f620000000800 */
[----:B------:R-:W-:-:S02]  /*11ec0*/  WARPGROUP.DEPBAR.LE gsb0, 0x0 ;  /* 0x00008000000079c5 */ /* 0x000fc40000010000 */
[----:B------:R-:W-:Y:S01]  /*11ed0*/  WARPGROUP.ARRIVE ;  /* 0x00000000000079c5 */ /* 0x000fe20000000000 */
[----:B------:R-:W-:Y:S01]  /*11ee0*/  SEL R37, R25, 0x9, !P2 ;  /* 0x0000000919257807 */ /* 0x000fe20005000000 */
[----:B------:R-:W-:Y:S01]  /*11ef0*/  FADD.FTZ R3, R21, R4 ;  /* 0x0000000415037221 */ /* 0x000fe20000010000 */
[----:B-1----:R-:W-:Y:S02]  /*11f00*/  FADD.FTZ R44, R59, R44 ;  /* 0x0000002c3b2c7221 */ /* 0x002fe40000010000 */
[----:B------:R-:W1:Y:S01]  /*11f10*/  MUFU.EX2 R27, R27 ;  /* 0x0000001b001b7308 */ /* 0x000e620000000800 */
[----:B------:R-:W-:Y:S01]  /*11f20*/  HGMMA.64x64x16.F32 R88, R120, gdesc[UR8].tnspB, R88, gsb0 ;  /* 0x40e0000878587df0 */ /* 0x000fe20008000858 */
[----:B------:R-:W-:Y:S01]  /*11f30*/  @!P1 PRMT R25, RZ, 0x654, R24 ;  /* 0x00000654ff199816 */ /* 0x000fe20000000018 */
[----:B---3--:R-:W-:-:S05]  /*11f40*/  FADD.FTZ R44, R151, R44 ;  /* 0x0000002c972c7221 */ /* 0x008fca0000010000 */
[----:B------:R-:W3:Y:S08]  /*11f50*/  MUFU.EX2 R33, R33 ;  /* 0x0000002100217308 */ /* 0x000ef00000000800 */
[----:B------:R-:W3:Y:S08]  /*11f60*/  MUFU.EX2 R136, R136 ;  /* 0x0000008800887308 */ /* 0x000ef00000000800 */
[----:B------:R1:W-:Y:S08]  /*11f70*/  MUFU.EX2 R23, R64 ;  /* 0x0000004000177308 */ /* 0x0003f00000000800 */
[----:B------:R-:W3:Y:S08]  /*11f80*/  MUFU.EX2 R137, R137 ;  /* 0x0000008900897308 */ /* 0x000ef00000000800 */
[----:B------:R-:W3:Y:S08]  /*11f90*/  MUFU.EX2 R30, R30 ;  /* 0x0000001e001e7308 */ /* 0x000ef00000000800 */
[----:B------:R-:W3:Y:S08]  /*11fa0*/  MUFU.EX2 R35, R35 ;  /* 0x0000002300237308 */ /* 0x000ef00000000800 */
[----:B------:R-:W3:Y:S08]  /*11fb0*/  MUFU.EX2 R138, R138 ;  /* 0x0000008a008a7308 */ /* 0x000ef00000000800 */
[----:B------:R-:W3:Y:S01]  /*11fc0*/  MUFU.EX2 R139, R139 ;  /* 0x0000008b008b7308 */ /* 0x000ee20000000800 */
[----:B------:R-:W-:-:S07]  /*11fd0*/  FFMA.FTZ R49, R49, UR41, -R58 ;  /* 0x0000002931317c23 */ /* 0x000fce000801083a */
[----:B------:R-:W3:Y:S01]  /*11fe0*/  MUFU.EX2 R31, R31 ;  /* 0x0000001f001f7308 */ /* 0x000ee20000000800 */
[----:B------:R-:W-:Y:S02]  /*11ff0*/  WARPGROUP.DEPBAR.LE gsb0, 0x0 ;  /* 0x00008000000079c5 */ /* 0x000fe40000010000 */
[----:B------:R0:W-:Y:S06]  /*12000*/  BAR.ARV R37, 0x100 ;  /* 0x000400250000751d */ /* 0x0001ec0000002000 */
[----:B------:R4:W-:Y:S01]  /*12010*/  @!P1 SYNCS.ARRIVE.TRANS64.RED.A1T0 RZ, [R25+URZ], RZ ;  /* 0x000000ff19ff99a7 */ /* 0x0009e2000810043f */
[----:B------:R-:W3:Y:S01]  /*12020*/  MUFU.EX2 R20, R20 ;  /* 0x0000001400147308 */ /* 0x000ee20000000800 */
[----:B----4-:R-:W-:-:S07]  /*12030*/  @!P1 IMAD R25, R152, 0x8, R2 ;  /* 0x0000000898199824 */ /* 0x010fce00078e0202 */
[----:B------:R-:W4:Y:S01]  /*12040*/  MUFU.EX2 R132, R132 ;  /* 0x0000008400847308 */ /* 0x000f220000000800 */
[----:B------:R-:W-:Y:S02]  /*12050*/  @!P1 VIADD R4, R25, 0x16860 ;  /* 0x0001686019049836 */ /* 0x000fe40000000000 */
[----:B------:R-:W-:Y:S01]  /*12060*/  FADD.FTZ R25, R150, R3 ;  /* 0x0000000396197221 */ /* 0x000fe20000010000 */
[----:B0-----:R-:W-:-:S03]  /*12070*/  FADD.FTZ R37, R61, R44 ;  /* 0x0000002c3d257221 */ /* 0x001fc60000010000 */
[----:B------:R-:W-:Y:S01]  /*12080*/  FADD.FTZ R25, R78, R25 ;  /* 0x000000194e197221 */ /* 0x000fe20000010000 */
[----:B------:R-:W-:Y:S01]  /*12090*/  FADD.FTZ R44, R60, R37 ;  /* 0x000000253c2c7221 */ /* 0x000fe20000010000 */
[----:B------:R-:W0:Y:S02]  /*120a0*/  MUFU.EX2 R133, R133 ;  /* 0x0000008500857308 */ /* 0x000e240000000800 */
[----:B------:R-:W-:Y:S01]  /*120b0*/  FADD.FTZ R25, R144, R25 ;  /* 0x0000001990197221 */ /* 0x000fe20000010000 */
[----:B-----5:R-:W-:-:S03]  /*120c0*/  FADD.FTZ R52, R145, R44 ;  /* 0x0000002c91347221 */ /* 0x020fc60000010000 */
[----:B------:R-:W-:Y:S01]  /*120d0*/  FADD.FTZ R25, R26, R25 ;  /* 0x000000191a197221 */ /* 0x000fe20000010000 */
[----:B------:R-:W-:Y:S01]  /*120e0*/  FADD.FTZ R37, R147, R52 ;  /* 0x0000003493257221 */ /* 0x000fe20000010000 */
[----:B------:R-:W5:Y:S02]  /*120f0*/  MUFU.EX2 R36, R36 ;  /* 0x0000002400247308 */ /* 0x000f640000000800 */
[----:B------:R-:W-:Y:S01]  /*12100*/  FADD.FTZ R25, R146, R25 ;  /* 0x0000001992197221 */ /* 0x000fe20000010000 */
[----:B------:R-:W-:-:S03]  /*12110*/  FADD.FTZ R52, R62, R37 ;  /* 0x000000253e347221 */ /* 0x000fc60000010000 */
[----:B------:R-:W-:Y:S02]  /*12120*/  FADD.FTZ R25, R28, R25 ;  /* 0x000000191c197221 */ /* 0x000fe40000010000 */
[----:B------:R-:W-:Y:S02]  /*12130*/  MUFU.EX2 R134, R134 ;  /* 0x0000008600867308 */ /* 0x000fe40000000800 */
[----:B-1----:R-:W-:Y:S01]  /*12140*/  FADD.FTZ R64, R140, R25 ;  /* 0x000000198c407221 */ /* 0x002fe20000010000 */
[----:B------:R-:W-:-:S03]  /*12150*/  FADD.FTZ R25, R141, R52 ;  /* 0x000000348d197221 */ /* 0x000fc60000010000 */
[----:B------:R-:W-:Y:S01]  /*12160*/  FADD.FTZ R37, R29, R64 ;  /* 0x000000401d257221 */ /* 0x000fe20000010000 */
[----:B------:R-:W-:Y:S01]  /*12170*/  FADD.FTZ R52, R32, R25 ;  /* 0x0000001920347221 */ /* 0x000fe20000010000 */
[----:B------:R-:W-:Y:S02]  /*12180*/  MUFU.EX2 R38, R38 ;  /* 0x0000002600267308 */ /* 0x000fe40000000800 */
[----:B------:R-:W-:Y:S01]  /*12190*/  FADD.FTZ R64, R142, R37 ;  /* 0x000000258e407221 */ /* 0x000fe20000010000 */
[----:B------:R-:W-:-:S03]  /*121a0*/  FADD.FTZ R52, R143, R52 ;  /* 0x000000348f347221 */ /* 0x000fc60000010000 */
[----:B------:R-:W-:Y:S01]  /*121b0*/  FADD.FTZ R25, R27, R64 ;  /* 0x000000401b197221 */ /* 0x000fe20000010000 */
[----:B---3--:R-:W-:Y:S01]  /*121c0*/  FADD.FTZ R52, R33, R52 ;  /* 0x0000003421347221 */ /* 0x008fe20000010000 */
[----:B------:R-:W-:Y:S02]  /*121d0*/  MUFU.EX2 R34, R34 ;  /* 0x0000002200227308 */ /* 0x000fe40000000800 */
[----:B------:R-:W-:Y:S01]  /*121e0*/  FADD.FTZ R25, R136, R25 ;  /* 0x0000001988197221 */ /* 0x000fe20000010000 */
[----:B------:R-:W-:Y:S01]  /*121f0*/  FADD.FTZ R52, R137, R52 ;  /* 0x0000003489347221 */ /* 0x000fe20000010000 */
[----:B------:R-:W-:Y:S02]  /*12200*/  FFMA.FTZ R3, R63, UR41, -R58 ;  /* 0x000000293f037c23 */ /* 0x000fe4000801083a */
[----:B------:R-:W-:Y:S01]  /*12210*/  FADD.FTZ R25, R30, R25 ;  /* 0x000000191e197221 */ /* 0x000fe20000010000 */
[----:B------:R-:W-:Y:S01]  /*12220*/  FADD.FTZ R52, R35, R52 ;  /* 0x0000003423347221 */ /* 0x000fe20000010000 */
[----:B------:R-:W1:Y:S01]  /*12230*/  MUFU.EX2 R24, R49 ;  /* 0x0000003100187308 */ /* 0x000e620000000800 */
[----:B------:R-:W-:Y:S01]  /*12240*/  F2FP.F16.F32.PACK_AB R148, R21, R148 ;  /* 0x000000941594723e */ /* 0x000fe200000000ff */
[----:B------:R-:W-:Y:S01]  /*12250*/  FADD.FTZ R64, R138, R25 ;  /* 0x000000198a407221 */ /* 0x000fe20000010000 */
[----:B------:R-:W-:Y:S01]  /*12260*/  @!P1 PRMT R4, RZ, 0x654, R4 ;  /* 0x00000654ff049816 */ /* 0x000fe20000000004 */
[----:B------:R-:W-:Y:S01]  /*12270*/  FADD.FTZ R21, R139, R52 ;  /* 0x000000348b157221 */ /* 0x000fe20000010000 */
[----:B------:R-:W-:-:S03]  /*12280*/  FFMA.FTZ R129, R66, UR41, -R58 ;  /* 0x0000002942817c23 */ /* 0x000fc6000801083a */
[----:B------:R-:W3:Y:S01]  /*12290*/  MUFU.EX2 R135, R135 ;  /* 0x0000008700877308 */ /* 0x000ee20000000800 */
[----:B------:R-:W-:Y:S01]  /*122a0*/  FADD.FTZ R25, R31, R64 ;  /* 0x000000401f197221 */ /* 0x000fe20000010000 */
[----:B------:R4:W-:Y:S01]  /*122b0*/  @!P1 SYNCS.ARRIVE.TRANS64.RED.A1T0 RZ, [R4+URZ], RZ ;  /* 0x000000ff04ff99a7 */ /* 0x0009e2000810043f */
[----:B------:R-:W-:-:S05]  /*122c0*/  FADD.FTZ R52, R20, R21 ;  /* 0x0000001514347221 */ /* 0x000fca0000010000 */
[----:B------:R-:W2:Y:S01]  /*122d0*/  MUFU.EX2 R3, R3 ;  /* 0x0000000300037308 */ /* 0x000ea20000000800 */
[----:B----4-:R-:W-:Y:S01]  /*122e0*/  FFMA.FTZ R4, R67, UR41, -R58 ;  /* 0x0000002943047c23 */ /* 0x010fe2000801083a */
[----:B------:R-:W-:Y:S01]  /*122f0*/  FADD.FTZ R25, R132, R25 ;  /* 0x0000001984197221 */ /* 0x000fe20000010000 */
[----:B0-----:R-:W-:Y:S01]  /*12300*/  FADD.FTZ R21, R133, R52 ;  /* 0x0000003485157221 */ /* 0x001fe20000010000 */
[----:B------:R-:W-:-:S04]  /*12310*/  FFMA.FTZ R131, R68, UR41, -R58 ;  /* 0x0000002944837c23 */ /* 0x000fc8000801083a */
[----:B------:R-:W0:Y:S01]  /*12320*/  MUFU.EX2 R129, R129 ;  /* 0x0000008100817308 */ /* 0x000e220000000800 */
[----:B------:R-:W-:Y:S01]  /*12330*/  F2FP.F16.F32.PACK_AB R146, R28, R146 ;  /* 0x000000921c92723e */ /* 0x000fe200000000ff */
[----:B-----5:R-:W-:Y:S01]  /*12340*/  FADD.FTZ R25, R36, R25 ;  /* 0x0000001924197221 */ /* 0x020fe20000010000 */
[----:B-1----:R-:W-:Y:S01]  /*12350*/  FADD.FTZ R28, R24, R21 ;  /* 0x00000015181c7221 */ /* 0x002fe20000010000 */
[----:B------:R-:W-:-:S04]  /*12360*/  FFMA.FTZ R44, R69, UR41, -R58 ;  /* 0x00000029452c7c23 */ /* 0x000fc8000801083a */
[----:B------:R-:W1:Y:S01]  /*12370*/  MUFU.EX2 R40, R40 ;  /* 0x0000002800287308 */ /* 0x000e620000000800 */
[----:B------:R-:W-:Y:S01]  /*12380*/  FADD.FTZ R25, R134, R25 ;  /* 0x0000001986197221 */ /* 0x000fe20000010000 */
[----:B---3--:R-:W-:-:S06]  /*12390*/  FADD.FTZ R28, R135, R28 ;  /* 0x0000001c871c7221 */ /* 0x008fcc0000010000 */
[----:B------:R-:W3:Y:S01]  /*123a0*/  MUFU.EX2 R4, R4 ;  /* 0x0000000400047308 */ /* 0x000ee20000000800 */
[----:B------:R-:W-:Y:S01]  /*123b0*/  FFMA.FTZ R125, R70, UR41, -R58 ;  /* 0x00000029467d7c23 */ /* 0x000fe2000801083a */
[----:B------:R-:W-:-:S06]  /*123c0*/  FADD.FTZ R25, R38, R25 ;  /* 0x0000001926197221 */ /* 0x000fcc0000010000 */
[----:B------:R-:W4:Y:S01]  /*123d0*/  MUFU.EX2 R42, R42 ;  /* 0x0000002a002a7308 */ /* 0x000f220000000800 */
[----:B--2---:R-:W-:-:S07]  /*123e0*/  FADD.FTZ R28, R3, R28 ;  /* 0x0000001c031c7221 */ /* 0x004fce0000010000 */
[----:B------:R-:W2:Y:S01]  /*123f0*/  MUFU.EX2 R131, R131 ;  /* 0x0000008300837308 */ /* 0x000ea20000000800 */
[----:B------:R-:W-:Y:S01]  /*12400*/  FFMA.FTZ R71, R71, UR41, -R58 ;  /* 0x0000002947477c23 */ /* 0x000fe2000801083a */
[----:B------:R-:W-:-:S06]  /*12410*/  FADD.FTZ R25, R34, R25 ;  /* 0x0000001922197221 */ /* 0x000fcc0000010000 */
[----:B------:R-:W5:Y:S01]  /*12420*/  MUFU.EX2 R43, R43 ;  /* 0x0000002b002b7308 */ /* 0x000f620000000800 */
[----:B0-----:R-:W-:Y:S01]  /*12430*/  FADD.FTZ R21, R129, R28 ;  /* 0x0000001c81157221 */ /* 0x001fe20000010000 */
[----:B------:R-:W-:-:S06]  /*12440*/  FFMA.FTZ R72, R72, UR41, -R58 ;  /* 0x0000002948487c23 */ /* 0x000fcc000801083a */
[----:B------:R-:W0:Y:S01]  /*12450*/  MUFU.EX2 R44, R44 ;  /* 0x0000002c002c7308 */ /* 0x000e220000000800 */
[----:B------:R-:W-:Y:S01]  /*12460*/  F2FP.F16.F32.PACK_AB R144, R26, R144 ;  /* 0x000000901a90723e */ /* 0x000fe200000000ff */
[----:B-1----:R-:W-:-:S06]  /*12470*/  FADD.FTZ R25, R40, R25 ;  /* 0x0000001928197221 */ /* 0x002fcc0000010000 */
[----:B------:R-:W1:Y:S01]  /*12480*/  MUFU.EX2 R46, R46 ;  /* 0x0000002e002e7308 */ /* 0x000e620000000800 */
[----:B---3--:R-:W-:Y:S01]  /*12490*/  FADD.FTZ R28, R4, R21 ;  /* 0x00000015041c7221 */ /* 0x008fe20000010000 */
[----:B------:R-:W-:-:S06]  /*124a0*/  FFMA.FTZ R73, R73, UR41, -R58 ;  /* 0x0000002949497c23 */ /* 0x000fcc000801083a */
[----:B------:R-:W3:Y:S01]  /*124b0*/  MUFU.EX2 R125, R125 ;  /* 0x0000007d007d7308 */ /* 0x000ee20000000800 */
[----:B------:R-:W-:Y:S01]  /*124c0*/  F2FP.F16.F32.PACK_AB R136, R30, R136 ;  /* 0x000000881e88723e */ /* 0x000fe200000000ff */
[----:B----4-:R-:W-:-:S06]  /*124d0*/  FADD.FTZ R30, R42, R25 ;  /* 0x000000192a1e7221 */ /* 0x010fcc0000010000 */
[----:B------:R-:W4:Y:S01]  /*124e0*/  MUFU.EX2 R48, R48 ;  /* 0x0000003000307308 */ /* 0x000f220000000800 */
[----:B--2---:R-:W-:Y:S01]  /*124f0*/  FADD.FTZ R21, R131, R28 ;  /* 0x0000001c83157221 */ /* 0x004fe20000010000 */
[----:B------:R-:W-:-:S06]  /*12500*/  FFMA.FTZ R74, R74, UR41, -R58 ;  /* 0x000000294a4a7c23 */ /* 0x000fcc000801083a */
[----:B------:R-:W2:Y:S01]  /*12510*/  MUFU.EX2 R26, R71 ;  /* 0x00000047001a7308 */ /* 0x000ea20000000800 */
[----:B------:R-:W-:Y:S01]  /*12520*/  F2FP.F16.F32.PACK_AB R139, R20, R139 ;  /* 0x0000008b148b723e */ /* 0x000fe200000000ff */
[----:B-----5:R-:W-:-:S06]  /*12530*/  FADD.FTZ R25, R43, R30 ;  /* 0x0000001e2b197221 */ /* 0x020fcc0000010000 */
[----:B------:R-:W5:Y:S01]  /*12540*/  MUFU.EX2 R50, R50 ;  /* 0x0000003200327308 */ /* 0x000f620000000800 */
[----:B0-----:R-:W-:Y:S01]  /*12550*/  FADD.FTZ R20, R44, R21 ;  /* 0x000000152c147221 */ /* 0x001fe20000010000 */
[----:B------:R-:W-:-:S06]  /*12560*/  FFMA.FTZ R75, R75, UR41, -R58 ;  /* 0x000000294b4b7c23 */ /* 0x000fcc000801083a */
[----:B------:R-:W0:Y:S01]  /*12570*/  MUFU.EX2 R72, R72 ;  /* 0x0000004800487308 */ /* 0x000e220000000800 */
[----:B-1----:R-:W-:Y:S01]  /*12580*/  FADD.FTZ R25, R46, R25 ;  /* 0x000000192e197221 */ /* 0x002fe20000010000 */
[----:B---3--:R-:W-:-:S06]  /*12590*/  FADD.FTZ R21, R125, R20 ;  /* 0x000000147d157221 */ /* 0x008fcc0000010000 */
[----:B------:R-:W1:Y:S01]  /*125a0*/  MUFU.EX2 R51, R51 ;  /* 0x0000003300337308 */ /* 0x000e620000000800 */
[----:B------:R-:W-:-:S07]  /*125b0*/  FFMA.FTZ R76, R76, UR41, -R58 ;  /* 0x000000294c4c7c23 */ /* 0x000fce000801083a */
[----:B------:R-:W3:Y:S01]  /*125c0*/  MUFU.EX2 R73, R73 ;  /* 0x0000004900497308 */ /* 0x000ee20000000800 */
[----:B----4-:R-:W-:Y:S01]  /*125d0*/  FADD.FTZ R25, R48, R25 ;  /* 0x0000001930197221 */ /* 0x010fe20000010000 */
[----:B--2---:R-:W-:-:S06]  /*125e0*/  FADD.FTZ R21, R26, R21 ;  /* 0x000000151a157221 */ /* 0x004fcc0000010000 */
[----:B------:R-:W2:Y:S01]  /*125f0*/  MUFU.EX2 R53, R53 ;  /* 0x0000003500357308 */ /* 0x000ea20000000800 */
[----:B------:R-:W-:-:S07]  /*12600*/  FFMA.FTZ R58, R77, UR41, -R58 ;  /* 0x000000294d3a7c23 */ /* 0x000fce000801083a */
[----:B------:R-:W4:Y:S01]  /*12610*/  MUFU.EX2 R74, R74 ;  /* 0x0000004a004a7308 */ /* 0x000f220000000800 */
[----:B-----5:R-:W-:Y:S01]  /*12620*/  FADD.FTZ R20, R50, R25 ;  /* 0x0000001932147221 */ /* 0x020fe20000010000 */
[----:B------:R-:W-:-:S06]  /*12630*/  F2FP.F16.F32.PACK_AB R129, R4, R129 ;  /* 0x000000810481723e */ /* 0x000fcc00000000ff */
[----:B------:R-:W5:Y:S01]  /*12640*/  MUFU.EX2 R54, R54 ;  /* 0x0000003600367308 */ /* 0x000f620000000800 */
[----:B0-----:R-:W-:-:S07]  /*12650*/  FADD.FTZ R4, R72, R21 ;  /* 0x0000001548047221 */ /* 0x001fce0000010000 */
[----:B------:R-:W0:Y:S01]  /*12660*/  MUFU.EX2 R75, R75 ;  /* 0x0000004b004b7308 */ /* 0x000e220000000800 */
[----:B------:R-:W-:Y:S01]  /*12670*/  F2FP.F16.F32.PACK_AB R135, R3, R135 ;  /* 0x000000870387723e */ /* 0x000fe200000000ff */
[----:B-1----:R-:W-:-:S06]  /*12680*/  FADD.FTZ R20, R51, R20 ;  /* 0x0000001433147221 */ /* 0x002fcc0000010000 */
[----:B------:R-:W1:Y:S01]  /*12690*/  MUFU.EX2 R55, R55 ;  /* 0x0000003700377308 */ /* 0x000e620000000800 */
[----:B---3--:R-:W-:Y:S01]  /*126a0*/  FADD.FTZ R3, R73, R4 ;  /* 0x0000000449037221 */ /* 0x008fe20000010000 */
[----:B------:R-:W-:-:S06]  /*126b0*/  ISETP.GT.AND P2, PT, R0, R39, PT ;  /* 0x000000270000720c */ /* 0x000fcc0003f44270 */
[----:B------:R-:W3:Y:S01]  /*126c0*/  MUFU.EX2 R76, R76 ;  /* 0x0000004c004c7308 */ /* 0x000ee20000000800 */
[----:B--2---:R-:W-:Y:S01]  /*126d0*/  FADD.FTZ R21, R53, R20 ;  /* 0x0000001435157221 */ /* 0x004fe20000010000 */
[----:B----4-:R-:W-:-:S06]  /*126e0*/  FADD.FTZ R3, R74, R3 ;  /* 0x000000034a037221 */ /* 0x010fcc0000010000 */
[----:B------:R-:W2:Y:S01]  /*126f0*/  MUFU.EX2 R58, R58 ;  /* 0x0000003a003a7308 */ /* 0x000ea20000000800 */
[----:B-----5:R-:W-:Y:S01]  /*12700*/  FADD.FTZ R4, R54, R21 ;  /* 0x0000001536047221 */ /* 0x020fe20000010000 */
[----:B0-----:R-:W-:-:S03]  /*12710*/  FADD.FTZ R3, R75, R3 ;  /* 0x000000034b037221 */ /* 0x001fc60000010000 */
[----:B-1----:R-:W-:Y:S01]  /*12720*/  FADD.FTZ R4, R55, R4 ;  /* 0x0000000437047221 */ /* 0x002fe20000010000 */
[C---:B------:R-:W-:Y:S01]  /*12730*/  F2FP.F16.F32.PACK_AB R122, R23.reuse, R55 ;  /* 0x00000037177a723e */ /* 0x040fe200000000ff */
[----:B---3--:R-:W-:Y:S02]  /*12740*/  FADD.FTZ R3, R76, R3 ;  /* 0x000000034c037221 */ /* 0x008fe40000010000 */
        /* <DEDUP_REMOVED lines=17> */
[----:B------:R-:W-:Y:S01]  /*12860*/  F2FP.F16.F32.PACK_AB R150, R78, R150 ;  /* 0x000000964e96723e */ /* 0x000fe200000000ff */
[----:B--2---:R-:W-:Y:S01]  /*12870*/  FADD.FTZ R3, R58, R3 ;  /* 0x000000033a037221 */ /* 0x004fe20000010000 */
[----:B------:R-:W-:Y:S01]  /*12880*/  F2FP.F16.F32.PACK_AB R149, R59, R57 ;  /* 0x000000393b95723e */ /* 0x000fe200000000ff */
[----:B------:R-:W-:Y:S01]  /*12890*/  VIADD R0, R0, 0xffffffff ;  /* 0xffffffff00007836 */ /* 0x000fe20000000000 */
[----:B------:R-:W-:Y:S01]  /*128a0*/  F2FP.F16.F32.PACK_AB R151, R61, R151 ;  /* 0x000000973d97723e */ /* 0x000fe200000000ff */
[----:B------:R-:W-:Y:S01]  /*128b0*/  FMUL.FTZ R90, R90, R56 ;  /* 0x000000385a5a7220 */ /* 0x000fe20000410000 */
[----:B------:R-:W-:Y:S01]  /*128c0*/  F2FP.F16.F32.PACK_AB R145, R145, R60 ;  /* 0x0000003c9191723e */ /* 0x000fe200000000ff */
[-C--:B------:R-:W-:Y:S01]  /*128d0*/  FMUL.FTZ R91, R91, R56.reuse ;  /* 0x000000385b5b7220 */ /* 0x080fe20000410000 */
        /* <DEDUP_REMOVED lines=9> */
[-C--:B------:R-:W-:Y:S01]  /*12970*/  FMUL.FTZ R102, R102, R56.reuse ;  /* 0x0000003866667220 */ /* 0x080fe20000410000 */
[----:B------:R-:W-:Y:S01]  /*12980*/  F2FP.F16.F32.PACK_AB R137, R35, R137 ;  /* 0x000000892389723e */ /* 0x000fe200000000ff */
[----:B------:R-:W-:Y:S01]  /*12990*/  FMUL.FTZ R103, R103, R56 ;  /* 0x0000003867677220 */ /* 0x000fe20000410000 */
[----:B------:R-:W-:Y:S01]  /*129a0*/  F2FP.F16.F32.PACK_AB R138, R31, R138 ;  /* 0x0000008a1f8a723e */ /* 0x000fe200000000ff */
[----:B------:R-:W-:Y:S01]  /*129b0*/  FMUL.FTZ R106, R106, R56 ;  /* 0x000000386a6a7220 */ /* 0x000fe20000410000 */
[----:B------:R-:W-:Y:S01]  /*129c0*/  F2FP.F16.F32.PACK_AB R132, R36, R132 ;  /* 0x000000842484723e */ /* 0x000fe200000000ff */
        /* <DEDUP_REMOVED lines=14> */
[----:B------:R-:W-:Y:S01]  /*12ab0*/  IMAD.MOV.U32 R20, RZ, RZ, R19 ;  /* 0x000000ffff147224 */ /* 0x000fe200078e0013 */
[----:B------:R-:W-:Y:S01]  /*12ac0*/  F2FP.F16.F32.PACK_AB R126, R51, R50 ;  /* 0x00000032337e723e */ /* 0x000fe200000000ff */
[----:B------:R-:W-:Y:S01]  /*12ad0*/  IMAD.MOV.U32 R152, RZ, RZ, R16 ;  /* 0x000000ffff987224 */ /* 0x000fe200078e0010 */
[----:B------:R-:W-:Y:S01]  /*12ae0*/  F2FP.F16.F32.PACK_AB R127, R73, R72 ;  /* 0x00000048497f723e */ /* 0x000fe200000000ff */
[----:B------:R-:W-:Y:S01]  /*12af0*/  IMAD.MOV.U32 R23, RZ, RZ, R15 ;  /* 0x000000ffff177224 */ /* 0x000fe200078e000f */
[----:B------:R-:W-:Y:S01]  /*12b00*/  F2FP.F16.F32.PACK_AB R120, R54, R53 ;  /* 0x000000353678723e */ /* 0x000fe200000000ff */
[----:B------:R-:W-:Y:S01]  /*12b10*/  IMAD.MOV.U32 R5, RZ, RZ, R14 ;  /* 0x000000ffff057224 */ /* 0x000fe200078e000e */
[----:B------:R-:W-:-:S02]  /*12b20*/  F2FP.F16.F32.PACK_AB R121, R75, R74 ;  /* 0x0000004a4b79723e */ /* 0x000fc400000000ff */
[----:B------:R-:W-:Y:S01]  /*12b30*/  F2FP.F16.F32.PACK_AB R123, R58, R76 ;  /* 0x0000004c3a7b723e */ /* 0x000fe200000000ff */
[----:B------:R-:W-:Y:S06]  /*12b40*/  @P2 BRA `(.L_x_1267) ;  /* 0xffffffd800502947 */ /* 0x000fec000383ffff */
.L_x_1257:
[----:B------:R-:W2:Y:S02]  /*12b50*/  LDL R5, [R1+0x18] ;  /* 0x0000180001057983 */ /* 0x000ea40000100800 */
[----:B--2---:R-:W-:-:S13]  /*12b60*/  ISETP.GE.AND P2, PT, R0, R5, PT ;  /* 0x000000050000720c */ /* 0x004fda0003f46270 */
[----:B------:R-:W-:Y:S05]  /*12b70*/  @!P2 BRA `(.L_x_1268) ;  /* 0x0000003400f0a947 */ /* 0x000fea0003800000 */
[----:B------:R-:W2:Y:S04]  /*12b80*/  LDL R20, [R1+0x24] ;  /* 0x0000240001147983 */ /* 0x000ea80000100800 */
[----:B------:R-:W2:Y:S01]  /*12b90*/  LDL R5, [R1+0x20] ;  /* 0x0000200001057983 */ /* 0x000ea20000100800 */
[----:B------:R-:W-:Y:S02]  /*12ba0*/  IMAD.MOV.U32 R23, RZ, RZ, R14 ;  /* 0x000000ffff177224 */ /* 0x000fe400078e000e */
[----:B------:R-:W-:Y:S02]  /*12bb0*/  IMAD.MOV.U32 R154, RZ, RZ, R16 ;  /* 0x000000ffff9a7224 */ /* 0x000fe400078e0010 */
[----:B--2---:R-:W-:Y:S02]  /*12bc0*/  IMAD.IADD R153, R5, 0x1, -R20 ;  /* 0x0000000105997824 */ /* 0x004fe400078e0a14 */
[----:B------:R-:W-:-:S02]  /*12bd0*/  IMAD.MOV.U32 R5, RZ, RZ, R15 ;  /* 0x000000ffff057224 */ /* 0x000fc400078e000f */
[--C-:B------:R-:W-:Y:S02]  /*12be0*/  IMAD.IADD R152, R156, 0x1, R153.reuse ;  /* 0x000000019c987824 */ /* 0x100fe400078e0299 */
[----:B------:R-:W-:Y:S02]  /*12bf0*/  IMAD.IADD R153, R157, 0x1, R153 ;  /* 0x000000019d997824 */ /* 0x000fe400078e0299 */
[----:B------:R-:W-:Y:S01]  /*12c00*/  IMAD.MOV.U32 R20, RZ, RZ, R19 ;  /* 0x000000ffff147224 */ /* 0x000fe200078e0013 */
[----:B------:R-:W-:Y:S02]  /*12c10*/  LOP3.LUT R15, RZ, R152, RZ, 0x33, !PT ;  /* 0x00000098ff0f7212 */ /* 0x000fe400078e33ff */
[----:B------:R-:W-:-:S05]  /*12c20*/  LOP3.LUT R14, RZ, R153, RZ, 0x33, !PT ;  /* 0x00000099ff0e7212 */ /* 0x000fca00078e33ff */
[----:B------:R0:W-:Y:S04]  /*12c30*/  STL [R1+0x4], R14 ;  /* 0x0000040e01007387 */ /* 0x0001e80000100800 */
[----:B------:R0:W-:Y:S02]  /*12c40*/  STL [R1+0x8], R15 ;  /* 0x0000080f01007387 */ /* 0x0001e40000100800 */
.L_x_1286:
[----:B0-----:R-:W2:Y:S01]  /*12c50*/  LDL R14, [R1+0x10] ;  /* 0x00001000010e7983 */ /* 0x001ea20000100800 */
        /* <DEDUP_REMOVED lines=10> */
.L_x_1270:
[----:B------:R-:W-:Y:S02]  /*12d00*/  LEA R14, R16, R2, 0x3 ;  /* 0x00000002100e7211 */ /* 0x000fe400078e18ff */
[----:B------:R-:W-:-:S04]  /*12d10*/  SHF.L.U32 R15, R19, 0x1f, RZ ;  /* 0x0000001f130f7819 */ /* 0x000fc800000006ff */
[----:B------:R0:W1:Y:S01]  /*12d20*/  SYNCS.PHASECHK.TRANS64.TRYWAIT P3, [R14+URZ+0x16830], R15 ;  /* 0x0168300f0e0075a7 */ /* 0x000062000806017f */
[----:B------:R-:W-:Y:S05]  /*12d30*/  @!P0 BRA `(.L_x_1271) ;  /* 0x0000000000048947 */ /* 0x000fea0003800000 */
[----:B------:R-:W-:Y:S01]  /*12d40*/  BPT.TRAP 0x1 ;  /* 0x000000040000795c */ /* 0x000fe20000300000 */
.L_x_1271:
[----:B------:R-:W-:Y:S04]  /*12d50*/  BSSY B0, `(.L_x_1269) ;  /* 0x0000004000007945 */ /* 0x000fe80003800000 */
[----:B-1----:R-:W-:Y:S05]  /*12d60*/  @P3 BRA `(.L_x_1272) ;  /* 0x0000000000083947 */ /* 0x002fea0003800000 */
[----:B------:R-:W1:Y:S02]  /*12d70*/  SYNCS.PHASECHK.TRANS64.TRYWAIT P3, [R14+URZ+0x16830], R15 ;  /* 0x0168300f0e0075a7 */ /* 0x000e64000806017f */
[----:B-1----:R-:W-:Y:S05]  /*12d80*/  @!P3 BRA `(.L_x_1273) ;  /* 0x000000bc0018b947 */ /* 0x002fea0003800000 */
.L_x_1272:
[----:B------:R-:W-:Y:S05]  /*12d90*/  BSYNC B0 ;  /* 0x0000000000007941 */ /* 0x000fea0003800000 */
.L_x_1269:
[----:B------:R-:W2:Y:S01]  /*12da0*/  LDL R21, [R1+0xc] ;  /* 0x00000c0001157983 */ /* 0x000ea20000100800 */
[----:B01----:R-:W0:Y:S01]  /*12db0*/  S2R R14, SR_TID.X ;  /* 0x00000000000e7919 */ /* 0x003e220000002100 */
        /* <DEDUP_REMOVED lines=8> */
[----:B------:R-:W-:Y:S01]  /*12e40*/  R2UR UR23, R27 ;  /* 0x000000001b1772ca */ /* 0x000fe200000e0000 */
[----:B------:R-:W-:Y:S01]  /*12e50*/  IMAD.MOV.U32 R15, RZ, RZ, 0x40000040 ;  /* 0x40000040ff0f7424 */ /* 0x000fe200078e00ff */
[----:B------:R-:W-:Y:S02]  /*12e60*/  R2UR UR12, R12 ;  /* 0x000000000c0c72ca */ /* 0x000fe400000e0000 */
[----:B------:R-:W-:-:S02]  /*12e70*/  R2UR UR13, R13 ;  /* 0x000000000d0d72ca */ /* 0x000fc400000e0000 */
[----:B------:R-:W-:Y:S01]  /*12e80*/  R2UR UR15, R15 ;  /* 0x000000000f0f72ca */ /* 0x000fe200000e0000 */
[----:B--2---:R-:W-:Y:S02]  /*12e90*/  IMAD R26, R16, 0x400, R21 ;  /* 0x00000400101a7824 */ /* 0x004fe400078e0215 */
[----:B------:R-:W-:Y:S02]  /*12ea0*/  VIADD R21, R14, 0x8 ;  /* 0x000000080e157836 */ /* 0x000fe40000000000 */
[C---:B------:R-:W-:Y:S01]  /*12eb0*/  VIADD R14, R26.reuse, 0x2 ;  /* 0x000000021a0e7836 */ /* 0x040fe20000000000 */
[C---:B------:R-:W-:Y:S01]  /*12ec0*/  R2UR UR10, R26.reuse ;  /* 0x000000001a0a72ca */ /* 0x040fe200000e0000 */
[C---:B------:R-:W-:Y:S02]  /*12ed0*/  VIADD R24, R26.reuse, 0x4 ;  /* 0x000000041a187836 */ /* 0x040fe40000000000 */
[----:B------:R-:W-:-:S03]  /*12ee0*/  VIADD R26, R26, 0x6 ;  /* 0x000000061a1a7836 */ /* 0x000fc60000000000 */
[----:B------:R-:W-:Y:S02]  /*12ef0*/  R2UR UR18, R24 ;  /* 0x00000000181272ca */ /* 0x000fe400000e0000 */
[----:B------:R-:W-:Y:S01]  /*12f00*/  R2UR UR22, R26 ;  /* 0x000000001a1672ca */ /* 0x000fe200000e0000 */
[----:B------:R0:W-:Y:S06]  /*12f10*/  BAR.SYNC.DEFER_BLOCKING R21, 0x100 ;  /* 0x000400150000751d */ /* 0x0001ec0000010000 */
[----:B------:R-:W-:-:S06]  /*12f20*/  WARPGROUP.ARRIVE ;  /* 0x00000000000079c5 */ /* 0x000fcc0000000000 */
[----:B------:R-:W-:Y:S01]  /*12f30*/  HGMMA.64x128x16.F32 R24, gdesc[UR8], RZ, !UPT, gsb0 ;  /* 0x01e00000081879f0 */ /* 0x000fe2000c0008ff */
        /* <DEDUP_REMOVED lines=18> */
.L_x_1275:
[----:B------:R-:W-:Y:S01]  /*13060*/  SHF.L.U32 R14, R20, 0x1f, RZ ;  /* 0x0000001f140e7819 */ /* 0x000fe200000006ff */
[----:B------:R-:W-:-:S04]  /*13070*/  IMAD R15, R154, 0x8, R2 ;  /* 0x000000089a0f7824 */ /* 0x000fc800078e0202 */
[----:B------:R0:W1:Y:S01]  /*13080*/  SYNCS.PHASECHK.TRANS64.TRYWAIT P2, [R15+URZ+0x16850], R14 ;  /* 0x0168500e0f0075a7 */ /* 0x000062000804017f */
[----:B------:R-:W-:Y:S05]  /*13090*/  @!P0 BRA `(.L_x_1276) ;  /* 0x0000000000048947 */ /* 0x000fea0003800000 */
[----:B------:R-:W-:Y:S01]  /*130a0*/  BPT.TRAP 0x1 ;  /* 0x000000040000795c */ /* 0x000fe20000300000 */
.L_x_1276:
[----:B-1----:R-:W-:Y:S05]  /*130b0*/  @P2 BRA `(.L_x_1274) ;  /* 0x0000000000082947 */ /* 0x002fea0003800000 */
[----:B------:R-:W1:Y:S02]  /*130c0*/  SYNCS.PHASECHK.TRANS64.TRYWAIT P2, [R15+URZ+0x16850], R14 ;  /* 0x0168500e0f0075a7 */ /* 0x000e64000804017f */
[----:B-1----:R-:W-:Y:S05]  /*130d0*/  @!P2 BRA `(.L_x_1277) ;  /* 0x000000b80058a947 */ /* 0x002fea0003800000 */
.L_x_1274:
        /* <DEDUP_REMOVED lines=9> */
[----:B------:R-:W-:Y:S01]  /*13170*/  HGMMA.64x64x16.F32 R88, R148, gdesc[UR8].tnspB, R88, gsb0 ;  /* 0x40e0000894587df0 */ /* 0x000fe20008000858 */
[----:B------:R-:W-:Y:S02]  /*13180*/  VIADD R20, R14, 0x80 ;  /* 0x000000800e147836 */ /* 0x000fe40000000000 */
[----:B------:R-:W-:-:S03]  /*13190*/  IMAD.MOV.U32 R21, RZ, RZ, 0x40000040 ;  /* 0x40000040ff157424 */ /* 0x000fc600078e00ff */
[----:B------:R-:W-:Y:S02]  /*131a0*/  R2UR UR10, R20 ;  /* 0x00000000140a72ca */ /* 0x000fe400000e0000 */
[----:B------:R-:W-:Y:S01]  /*131b0*/  R2UR UR11, R21 ;  /* 0x00000000150b72ca */ /* 0x000fe200000e0000 */
[----:B------:R-:W-:Y:S02]  /*131c0*/  VIADD R20, R14, 0x100 ;  /* 0x000001000e147836 */ /* 0x000fe40000000000 */
[----:B------:R-:W-:Y:S01]  /*131d0*/  IMAD.MOV.U32 R21, RZ, RZ, 0x40000040 ;  /* 0x40000040ff157424 */ /* 0x000fe200078e00ff */
[----:B------:R-:W-:Y:S02]  /*131e0*/  WARPGROUP.DEPBAR.LE gsb0, 0x0 ;  /* 0x00008000000079c5 */ /* 0x000fe40000010000 */
[----:B------:R-:W-:Y:S01]  /*131f0*/  WARPGROUP.ARRIVE ;  /* 0x00000000000079c5 */ /* 0x000fe20000000000 */
[----:B------:R-:W2:Y:S04]  /*13200*/  LDL R148, [R1+0x20] ;  /* 0x0000200001947983 */ /* 0x000ea80000100800 */
[----:B------:R-:W3:Y:S02]  /*13210*/  LDL R151, [R1+0x24] ;  /* 0x0000240001977983 */ /* 0x000ee40000100800 */
[----:B------:R-:W-:Y:S01]  /*13220*/  HGMMA.64x64x16.F32 R88, R144, gdesc[UR8].tnspB, R88, gsb0 ;  /* 0x40e0000890587df0 */ /* 0x000fe20008000858 */
[----:B------:R-:W-:Y:S01]  /*13230*/  R2UR UR10, R20 ;  /* 0x00000000140a72ca */ /* 0x000fe200000e0000 */
[----:B------:R-:W-:Y:S01]  /*13240*/  VIADD R20, R14, 0x180 ;  /* 0x000001800e147836 */ /* 0x000fe20000000000 */
[----:B------:R-:W-:Y:S01]  /*13250*/  R2UR UR11, R21 ;  /* 0x00000000150b72ca */ /* 0x000fe200000e0000 */
[----:B------:R-:W-:Y:S01]  /*13260*/  FMUL.FTZ R15, R24, UR26 ;  /* 0x0000001a180f7c20 */ /* 0x000fe20008410000 */
[----:B------:R-:W-:Y:S01]  /*13270*/  MOV R21, 0x40000040 ;  /* 0x4000004000157802 */ /* 0x000fe20000000f00 */
        /* <DEDUP_REMOVED lines=24> */
[----:B------:R-:W0:Y:S01]  /*13400*/  S2R R149, SR_TID.X ;  /* 0x0000000000957919 */ /* 0x000e220000002100 */
        /* <DEDUP_REMOVED lines=27> */
[----:B------:R-:W-:-:S02]  /*135c0*/  @!P1 IMAD R83, R16, 0x8, R2 ;  /* 0x0000000810539824 */ /* 0x000fc400078e0202 */
[----:B------:R-:W-:Y:S01]  /*135d0*/  FMUL.FTZ R25, R25, UR26 ;  /* 0x0000001a19197c20 */ /* 0x000fe20008410000 */
[----:B------:R-:W-:Y:S01]  /*135e0*/  FMUL.FTZ R53, R53, UR26 ;  /* 0x0000001a35357c20 */ /* 0x000fe20008410000 */
[----:B------:R-:W-:Y:S01]  /*135f0*/  FMUL.FTZ R61, R61, UR26 ;  /* 0x0000001a3d3d7c20 */ /* 0x000fe20008410000 */
[----:B0-----:R-:W-:Y:S01]  /*13600*/  SHF.R.U32.HI R150, RZ, 0x7, R149 ;  /* 0x00000007ff967819 */ /* 0x001fe20000011695 */
[----:B------:R-:W-:Y:S01]  /*13610*/  FMUL.FTZ R65, R65, UR26 ;  /* 0x0000001a41417c20 */ /* 0x000fe20008410000 */
[----:B------:R-:W-:Y:S01]  /*13620*/  FMUL.FTZ R73, R73, UR26 ;  /* 0x0000001a49497c20 */ /* 0x000fe20008410000 */
[----:B------:R-:W-:Y:S01]  /*13630*/  FMUL.FTZ R77, R77, UR26 ;  /* 0x0000001a4d4d7c20 */ /* 0x000fe20008410000 */
[----:B------:R-:W-:Y:S01]  /*13640*/  FMUL.FTZ R85, R85, UR26 ;  /* 0x0000001a55557c20 */ /* 0x000fe20008410000 */
[----:B------:R-:W-:Y:S01]  /*13650*/  ISETP.GE.U32.AND P2, PT, R149, 0x180, PT ;  /* 0x000001809500780c */ /* 0x000fe20003f46070 */
[----:B------:R-:W0:Y:S08]  /*13660*/  MUFU.TANH R15, R15 ;  /* 0x0000000f000f7308 */ /* 0x000e300000002400 */
[----:B------:R-:W1:Y:S01]  /*13670*/  MUFU.TANH R25, R25 ;  /* 0x0000001900197308 */ /* 0x000e620000002400 */
[----:B------:R-:W-:-:S02]  /*13680*/  WARPGROUP.DEPBAR.LE gsb0, 0x0 ;  /* 0x00008000000079c5 */ /* 0x000fc40000010000 */
[----:B------:R-:W-:-:S05]  /*13690*/  WARPGROUP.ARRIVE ;  /* 0x00000000000079c5 */ /* 0x000fca0000000000 */
[----:B------:R-:W4:Y:S01]  /*136a0*/  MUFU.TANH R24, R24 ;  /* 0x0000001800187308 */ /* 0x000f220000002400 */
        /* <DEDUP_REMOVED lines=56> */
[----:B------:R-:W-:Y:S02]  /*13a30*/  IMAD.MOV.U32 R21, RZ, RZ, 0x40000040 ;  /* 0x40000040ff157424 */ /* 0x000fe400078e00ff */
[----:B------:R-:W-:Y:S01]  /*13a40*/  FMUL.FTZ R14, R80, UR26 ;  /* 0x0000001a500e7c20 */ /* 0x000fe20008410000 */
[----:B------:R-:W-:Y:S01]  /*13a50*/  FMUL.FTZ R80, R82, UR26 ;  /* 0x0000001a52507c20 */ /* 0x000fe20008410000 */
[----:B------:R-:W-:Y:S01]  /*13a60*/  IMAD.SHL.U32 R82, R0, 0x80, RZ ;  /* 0x0000008000527824 */ /* 0x000fe200078e00ff */
        /* <DEDUP_REMOVED lines=13> */
[----:B------:R-:W-:Y:S02]  /*13b40*/  R2UR UR10, R20 ;  /* 0x00000000140a72ca */ /* 0x000fe400000e0000 */
[----:B------:R-:W-:Y:S01]  /*13b50*/  R2UR UR11, R21 ;  /* 0x00000000150b72ca */ /* 0x000fe200000e0000 */
[----:B------:R-:W-:Y:S01]  /*13b60*/  VIADD R21, R150, 0x9 ;  /* 0x0000000996157836 */ /* 0x000fe20000000000 */
[----:B--2---:R-:W-:Y:S02]  /*13b70*/  IADD3 R20, R148, 0x1, -R82 ;  /* 0x0000000194147810 */ /* 0x004fe40007ffe852 */
[----:B------:R-:W2:Y:S02]  /*13b80*/  MUFU.TANH R67, R67 ;  /* 0x0000004300437308 */ /* 0x000ea40000002400 */
[----:B------:R-:W-:Y:S01]  /*13b90*/  SEL R21, R21, 0x9, !P2 ;  /* 0x0000000915157807 */ /* 0x000fe20005000000 */
[----:B---3--:R-:W-:-:S05]  /*13ba0*/  IMAD.IADD R20, R20, 0x1, -R151 ;  /* 0x0000000114147824 */ /* 0x008fca00078e0a97 */
[----:B------:R-:W3:Y:S01]  /*13bb0*/  MUFU.TANH R68, R68 ;  /* 0x0000004400447308 */ /* 0x000ee20000002400 */
[----:B------:R-:W-:-:S07]  /*13bc0*/  IMAD R20, R155, -0x2, R20 ;  /* 0xfffffffe9b147824 */ /* 0x000fce00078e0214 */
        /* <DEDUP_REMOVED lines=20> */
[----:B------:R-:W-:Y:S01]  /*13d10*/  FMUL.FTZ R84, R86, UR26 ;  /* 0x0000001a56547c20 */ /* 0x000fe20008410000 */
[----:B------:R-:W-:Y:S02]  /*13d20*/  @!P1 VIADD R86, R83, 0x16840 ;  /* 0x0001684053569836 */ /* 0x000fe40000000000 */
[----:B------:R-:W-:Y:S01]  /*13d30*/  FMUL.FTZ R83, R87, UR26 ;  /* 0x0000001a57537c20 */ /* 0x000fe20008410000 */
[C---:B------:R-:W-:Y:S01]  /*13d40*/  VIADD R121, R20.reuse, UR30 ;  /* 0x0000001e14797c36 */ /* 0x040fe20008000000 */
[----:B------:R-:W0:Y:S01]  /*13d50*/  MUFU.TANH R120, R120 ;  /* 0x0000007800787308 */ /* 0x000e220000002400 */
[----:B------:R-:W-:Y:S01]  /*13d60*/  @!P1 PRMT R86, RZ, 0x654, R86 ;  /* 0x00000654ff569816 */ /* 0x000fe20000000056 */
[----:B------:R0:W-:Y:S06]  /*13d70*/  BAR.ARV R21, 0x100 ;  /* 0x000400150000751d */ /* 0x0001ec0000002000 */
[----:B------:R-:W0:Y:S01]  /*13d80*/  MUFU.TANH R84, R84 ;  /* 0x0000005400547308 */ /* 0x000e220000002400 */
[----:B------:R-:W-:Y:S01]  /*13d90*/  VIADD R122, R20, UR25 ;  /* 0x00000019147a7c36 */ /* 0x000fe20008000000 */
[----:B------:R5:W-:Y:S03]  /*13da0*/  @!P1 SYNCS.ARRIVE.TRANS64.RED.A1T0 RZ, [R86+URZ], RZ ;  /* 0x000000ff56ff99a7 */ /* 0x000be6000810043f */
[----:B------:R-:W-:-:S03]  /*13db0*/  IMAD.IADD R87, R156, 0x1, R122 ;  /* 0x000000019c577824 */ /* 0x000fc600078e027a */
[----:B------:R-:W0:Y:S01]  /*13dc0*/  MUFU.TANH R83, R83 ;  /* 0x0000005300537308 */ /* 0x000e220000002400 */
[----:B-----5:R-:W-:Y:S01]  /*13dd0*/  IADD3 R86, R156, R121, RZ ;  /* 0x000000799c567210 */ /* 0x020fe20007ffe0ff */
[----:B-1234-:R-:W-:Y:S06]  /*13de0*/  @!P5 BRA `(.L_x_1278) ;  /* 0x00000000005cd947 */ /* 0x01efec0003800000 */
[----:B------:R-:W-:Y:S01]  /*13df0*/  ISETP.GT.AND P2, PT, R152, -0x1, PT ;  /* 0xffffffff9800780c */ /* 0x000fe20003f44270 */
[----:B------:R-:W-:-:S12]  /*13e00*/  BSSY B0, `(.L_x_1279) ;  /* 0x0000011000007945 */ /* 0x000fd80003800000 */
[----:B------:R-:W-:Y:S05]  /*13e10*/  @P2 BRA `(.L_x_1280) ;  /* 0x0000000000242947 */ /* 0x000fea0003800000 */
[----:B------:R-:W2:Y:S01]  /*13e20*/  LDL R123, [R1+0x8] ;  /* 0x00000800017b7983 */ /* 0x000ea20000100800 */
[----:B------:R-:W-:-:S05]  /*13e30*/  IMAD.U32 R125, RZ, RZ, UR4 ;  /* 0x00000004ff7d7e24 */ /* 0x000fca000f8e00ff */
[----:B------:R-:W-:-:S13]  /*13e40*/  ISETP.NE.AND P2, PT, R125, 0x1, PT ;  /* 0x000000017d00780c */ /* 0x000fda0003f45270 */
[----:B0-----:R-:W2:Y:S02]  /*13e50*/  @P2 LDC.64 R20, c[0x0][0x9e8] ;  /* 0x00027a00ff142b82 */ /* 0x001ea40000000a00 */
[----:B--2---:R-:W-:-:S04]  /*13e60*/  @P2 IMAD.HI.U32 R124, R123, R20, RZ ;  /* 0x000000147b7c2227 */ /* 0x004fc800078e00ff */
[----:B------:R-:W-:Y:S01]  /*13e70*/  IMAD.MOV.U32 R20, RZ, RZ, R123 ;  /* 0x000000ffff147224 */ /* 0x000fe200078e007b */
[----:B------:R-:W-:-:S04]  /*13e80*/  @P2 SHF.R.U32.HI R20, RZ, R21, R124 ;  /* 0x00000015ff142219 */ /* 0x000fc8000001167c */
[----:B------:R-:W-:Y:S01]  /*13e90*/  LOP3.LUT R123, RZ, R20, RZ, 0x33, !PT ;  /* 0x00000014ff7b7212 */ /* 0x000fe200078e33ff */
[----:B------:R-:W-:Y:S06]  /*13ea0*/  BRA `(.L_x_1281) ;  /* 0x0000000000187947 */ /* 0x000fec0003800000 */
.L_x_1280:
[----:B------:R-:W-:Y:S02]  /*13eb0*/  IMAD.U32 R125, RZ, RZ, UR4 ;  /* 0x00000004ff7d7e24 */ /* 0x000fe4000f8e00ff */
[----:B------:R-:W-:-:S03]  /*13ec0*/  IMAD.MOV.U32 R123, RZ, RZ, R152 ;  /* 0x000000ffff7b7224 */ /* 0x000fc600078e0098 */
[----:B------:R-:W-:-:S13]  /*13ed0*/  ISETP.NE.AND P2, PT, R125, 0x1, PT ;  /* 0x000000017d00780c */ /* 0x000fda0003f45270 */
[----:B0-----:R-:W0:Y:S02]  /*13ee0*/  @P2 LDC.64 R20, c[0x0][0x9e8] ;  /* 0x00027a00ff142b82 */ /* 0x001e240000000a00 */
[----:B0-----:R-:W-:-:S05]  /*13ef0*/  @P2 IMAD.HI.U32 R20, R152, R20, RZ ;  /* 0x0000001498142227 */ /* 0x001fca00078e00ff */
[----:B------:R-:W-:-:S07]  /*13f00*/  @P2 SHF.R.U32.HI R123, RZ, R21, R20 ;  /* 0x00000015ff7b2219 */ /* 0x000fce0000011614 */
.L_x_1281:
[----:B------:R-:W-:Y:S05]  /*13f10*/  BSYNC B0 ;  /* 0x0000000000007941 */ /* 0x000fea0003800000 */
.L_x_1279:
[----:B------:R-:W-:-:S04]  /*13f20*/  IMAD R20, R123, R125, -R82 ;  /* 0x0000007d7b147224 */ /* 0x000fc800078e0a52 */
[----:B------:R-:W-:-:S05]  /*13f30*/  IMAD R20, R155, -0x2, R20 ;  /* 0xfffffffe9b147824 */ /* 0x000fca00078e0214 */
[----:B------:R-:W-:Y:S02]  /*13f40*/  VIADDMNMX R87, R20, R125, R87, PT ;  /* 0x0000007d14577246 */ /* 0x000fe40003800157 */
[----:B------:R-:W-:-:S07]  /*13f50*/  VIMNMX R86, R86, R20, !PT ;  /* 0x0000001456567248 */ /* 0x000fce0007fe0100 */
.L_x_1278:
        /* <DEDUP_REMOVED lines=10> */
[----:B------:R-:W-:Y:S02]  /*14000*/  ISETP.GT.AND P3, PT, R86, 0x9, P2 ;  /* 0x000000095600780c */ /* 0x000fe40001764270 */
[C---:B------:R-:W-:Y:S02]  /*14010*/  ISETP.LT.OR P4, PT, R87.reuse, 0x9, P4 ;  /* 0x000000095700780c */ /* 0x040fe40002781670 */
[----:B------:R-:W-:-:S02]  /*14020*/  ISETP.LT.OR P3, PT, R87, 0xa, P3 ;  /* 0x0000000a5700780c */ /* 0x000fc40001f61670 */
[----:B------:R-:W-:Y:S02]  /*14030*/  FSEL R27, R27, -INF , !P4 ;  /* 0xff8000001b1b7808 */ /* 0x000fe40006000000 */
        /* <DEDUP_REMOVED lines=84> */
[----:B------:R-:W-:Y:S01]  /*14580*/  FSEL R85, R85, -INF , !P3 ;  /* 0xff80000055557808 */ /* 0x000fe20005800000 */
[----:B------:R-:W-:Y:S08]  /*14590*/  @!P5 BRA `(.L_x_1282) ;  /* 0x00000000005cd947 */ /* 0x000ff00003800000 */
[----:B------:R-:W-:Y:S01]  /*145a0*/  ISETP.GT.AND P3, PT, R153, -0x1, PT ;  /* 0xffffffff9900780c */ /* 0x000fe20003f64270 */
[----:B------:R-:W-:-:S12]  /*145b0*/  BSSY B0, `(.L_x_1283) ;  /* 0x0000011000007945 */ /* 0x000fd80003800000 */
[----:B------:R-:W-:Y:S05]  /*145c0*/  @P3 BRA `(.L_x_1284) ;  /* 0x0000000000243947 */ /* 0x000fea0003800000 */
[----:B------:R-:W2:Y:S01]  /*145d0*/  LDL R124, [R1+0x4] ;  /* 0x00000400017c7983 */ /* 0x000ea20000100800 */
[----:B------:R-:W-:-:S05]  /*145e0*/  IMAD.U32 R123, RZ, RZ, UR4 ;  /* 0x00000004ff7b7e24 */ /* 0x000fca000f8e00ff */
[----:B------:R-:W-:-:S13]  /*145f0*/  ISETP.NE.AND P3, PT, R123, 0x1, PT ;  /* 0x000000017b00780c */ /* 0x000fda0003f65270 */
[----:B------:R-:W2:Y:S02]  /*14600*/  @P3 LDC.64 R14, c[0x0][0x9e8] ;  /* 0x00027a00ff0e3b82 */ /* 0x000ea40000000a00 */
[----:B--2---:R-:W-:-:S04]  /*14610*/  @P3 IMAD.HI.U32 R86, R124, R14, RZ ;  /* 0x0000000e7c563227 */ /* 0x004fc800078e00ff */
[----:B------:R-:W-:Y:S01]  /*14620*/  IMAD.MOV.U32 R14, RZ, RZ, R124 ;  /* 0x000000ffff0e7224 */ /* 0x000fe200078e007c */
[----:B------:R-:W-:-:S04]  /*14630*/  @P3 SHF.R.U32.HI R14, RZ, R15, R86 ;  /* 0x0000000fff0e3219 */ /* 0x000fc80000011656 */
[----:B------:R-:W-:Y:S01]  /*14640*/  LOP3.LUT R87, RZ, R14, RZ, 0x33, !PT ;  /* 0x0000000eff577212 */ /* 0x000fe200078e33ff */
[----:B------:R-:W-:Y:S06]  /*14650*/  BRA `(.L_x_1285) ;  /* 0x0000000000187947 */ /* 0x000fec0003800000 */
.L_x_1284:
[----:B------:R-:W-:Y:S02]  /*14660*/  IMAD.U32 R123, RZ, RZ, UR4 ;  /* 0x00000004ff7b7e24 */ /* 0x000fe4000f8e00ff */
[----:B------:R-:W-:-:S03]  /*14670*/  IMAD.MOV.U32 R87, RZ, RZ, R153 ;  /* 0x000000ffff577224 */ /* 0x000fc600078e0099 */
[----:B------:R-:W-:-:S13]  /*14680*/  ISETP.NE.AND P3, PT, R123, 0x1, PT ;  /* 0x000000017b00780c */ /* 0x000fda0003f65270 */
[----:B------:R-:W0:Y:S02]  /*14690*/  @P3 LDC.64 R14, c[0x0][0x9e8] ;  /* 0x00027a00ff0e3b82 */ /* 0x000e240000000a00 */
[----:B0-----:R-:W-:-:S05]  /*146a0*/  @P3 IMAD.HI.U32 R14, R153, R14, RZ ;  /* 0x0000000e990e3227 */ /* 0x001fca00078e00ff */
[----:B------:R-:W-:-:S07]  /*146b0*/  @P3 SHF.R.U32.HI R87, RZ, R15, R14 ;  /* 0x0000000fff573219 */ /* 0x000fce000001160e */
.L_x_1285:
[----:B------:R-:W-:Y:S05]  /*146c0*/  BSYNC B0 ;  /* 0x0000000000007941 */ /* 0x000fea0003800000 */
.L_x_1283:
[----:B------:R-:W-:-:S04]  /*146d0*/  IMAD R82, R87, R123, -R82 ;  /* 0x0000007b57527224 */ /* 0x000fc800078e0a52 */
[----:B------:R-:W-:-:S05]  /*146e0*/  IMAD R82, R155, -0x2, R82 ;  /* 0xfffffffe9b527824 */ /* 0x000fca00078e0252 */
[----:B------:R-:W-:Y:S02]  /*146f0*/  VIADDMNMX R122, R82, R123, R122, PT ;  /* 0x0000007b527a7246 */ /* 0x000fe4000380017a */
[----:B------:R-:W-:-:S07]  /*14700*/  VIMNMX R121, R121, R82, !PT ;  /* 0x0000005279797248 */ /* 0x000fce0007fe0100 */
.L_x_1282:
[----:B------:R-:W-:Y:S01]  /*14710*/  FMNMX.FTZ R14, R20, R23, !PT ;  /* 0x00000017140e7209 */ /* 0x000fe20007810000 */
[----:B------:R-:W2:Y:S01]  /*14720*/  LDL R86, [R1+0x18] ;  /* 0x0000180001567983 */ /* 0x000ea20000100800 */
        /* <DEDUP_REMOVED lines=13> */
[C---:B------:R-:W-:Y:S02]  /*14800*/  ISETP.GT.AND P4, PT, R121.reuse, 0x18, P2 ;  /* 0x000000187900780c */ /* 0x040fe40001784270 */
        /* <DEDUP_REMOVED lines=50> */
[C---:B------:R-:W-:Y:S01]  /*14b30*/  ISETP.LT.OR P4, PT, R122.reuse, 0x39, P4 ;  /* 0x000000397a00780c */ /* 0x040fe20002781670 */
[----:B------:R-:W0:Y:S01]  /*14b40*/  SHFL.BFLY PT, R15, R14, 0x2, 0x1f ;  /* 0x0c401f000e0f7f89 */ /* 0x000e2200000e0000 */
[----:B------:R-:W-:-:S02]  /*14b50*/  ISETP.LT.OR P3, PT, R122, 0x22, P3 ;  /* 0x000000227a00780c */ /* 0x000fc40001f61670 */
[----:B------:R-:W-:Y:S02]  /*14b60*/  FSEL R52, R52, -INF , !P4 ;  /* 0xff80000034347808 */ /* 0x000fe40006000000 */
[C---:B------:R-:W-:Y:S02]  /*14b70*/  ISETP.GT.AND P4, PT, R121.reuse, 0x40, P2 ;  /* 0x000000407900780c */ /* 0x040fe40001784270 */
[----:B------:R-:W-:Y:S02]  /*14b80*/  FSEL R42, R42, -INF , !P3 ;  /* 0xff8000002a2a7808 */ /* 0x000fe40005800000 */
[----:B------:R-:W-:Y:S02]  /*14b90*/  ISETP.GT.AND P3, PT, R121, 0x29, P2 ;  /* 0x000000297900780c */ /* 0x000fe40001764270 */
[C---:B------:R-:W-:Y:S02]  /*14ba0*/  ISETP.LT.OR P4, PT, R122.reuse, 0x41, P4 ;  /* 0x000000417a00780c */ /* 0x040fe40002781670 */
[----:B------:R-:W-:-:S02]  /*14bb0*/  ISETP.LT.OR P3, PT, R122, 0x2a, P3 ;  /* 0x0000002a7a00780c */ /* 0x000fc40001f61670 */
[----:B------:R-:W-:Y:S02]  /*14bc0*/  FSEL R57, R57, -INF , !P4 ;  /* 0xff80000039397808 */ /* 0x000fe40006000000 */
[C---:B------:R-:W-:Y:S02]  /*14bd0*/  ISETP.GT.AND P4, PT, R121.reuse, 0x41, P2 ;  /* 0x000000417900780c */ /* 0x040fe40001784270 */
[----:B------:R-:W-:Y:S02]  /*14be0*/  FSEL R46, R46, -INF , !P3 ;  /* 0xff8000002e2e7808 */ /* 0x000fe40005800000 */
[----:B------:R-:W-:Y:S02]  /*14bf0*/  ISETP.GT.AND P3, PT, R121, 0x31, P2 ;  /* 0x000000317900780c */ /* 0x000fe40001764270 */
[----:B------:R-:W-:Y:S02]  /*14c00*/  ISETP.LT.OR P4, PT, R122, 0x42, P4 ;  /* 0x000000427a00780c */ /* 0x000fe40002781670 */
[----:B0-----:R-:W-:-:S02]  /*14c10*/  FMNMX.FTZ R14, R14, R15, !PT ;  /* 0x0000000f0e0e7209 */ /* 0x001fc40007810000 */
[----:B------:R-:W-:Y:S02]  /*14c20*/  ISETP.LT.OR P3, PT, R122, 0x32, P3 ;  /* 0x000000327a00780c */ /* 0x000fe40001f61670 */
[----:B------:R-:W-:Y:S01]  /*14c30*/  FSEL R58, R58, -INF , !P4 ;  /* 0xff8000003a3a7808 */ /* 0x000fe20006000000 */
[----:B------:R-:W0:Y:S01]  /*14c40*/  SHFL.BFLY PT, R15, R14, 0x1, 0x1f ;  /* 0x0c201f000e0f7f89 */ /* 0x000e2200000e0000 */
[C---:B------:R-:W-:Y:S02]  /*14c50*/  ISETP.GT.AND P4, PT, R121.reuse, 0x48, P2 ;  /* 0x000000487900780c */ /* 0x040fe40001784270 */
[----:B------:R-:W-:Y:S02]  /*14c60*/  FSEL R50, R50, -INF , !P3 ;  /* 0xff80000032327808 */ /* 0x000fe40005800000 */
[----:B------:R-:W-:Y:S02]  /*14c70*/  ISETP.GT.AND P3, PT, R121, 0x39, P2 ;  /* 0x000000397900780c */ /* 0x000fe40001764270 */
[----:B------:R-:W-:-:S02]  /*14c80*/  ISETP.LT.OR P4, PT, R122, 0x49, P4 ;  /* 0x000000497a00780c */ /* 0x000fc40002781670 */
[----:B------:R-:W-:Y:S02]  /*14c90*/  ISETP.LT.OR P3, PT, R122, 0x3a, P3 ;  /* 0x0000003a7a00780c */ /* 0x000fe40001f61670 */
[----:B------:R-:W-:Y:S02]  /*14ca0*/  FSEL R60, R60, -INF , !P4 ;  /* 0xff8000003c3c7808 */ /* 0x000fe40006000000 */
[----:B------:R-:W-:Y:S02]  /*14cb0*/  ISETP.GT.AND P4, PT, R121, RZ, P2 ;  /* 0x000000ff7900720c */ /* 0x000fe40001784270 */
[----:B------:R-:W-:Y:S02]  /*14cc0*/  FSEL R54, R54, -INF , !P3 ;  /* 0xff80000036367808 */ /* 0x000fe40005800000 */
[----:B------:R-:W-:-:S04]  /*14cd0*/  ISETP.LT.OR P4, PT, R122, 0x1, P4 ;  /* 0x000000017a00780c */ /* 0x000fc80002781670 */
[----:B------:R-:W-:Y:S02]  /*14ce0*/  FSEL R24, R24, -INF , !P4 ;  /* 0xff80000018187808 */ /* 0x000fe40006000000 */
[----:B------:R-:W-:Y:S02]  /*14cf0*/  ISETP.GT.AND P4, PT, R121, 0x49, P2 ;  /* 0x000000497900780c */ /* 0x000fe40001784270 */
[----:B0-----:R-:W-:Y:S02]  /*14d00*/  FMNMX.FTZ R14, R14, R15, !PT ;  /* 0x0000000f0e0e7209 */ /* 0x001fe40007810000 */
[----:B------:R-:W-:Y:S02]  /*14d10*/  FMNMX.FTZ R15, R24, R5, !PT ;  /* 0x00000005180f7209 */ /* 0x000fe40007810000 */
[C---:B------:R-:W-:Y:S01]  /*14d20*/  FSETP.NEU.FTZ.AND P3, PT, R14.reuse, -INF , PT ;  /* 0xff8000000e00780b */ /* 0x040fe20003f7d000 */
[----:B------:R-:W-:Y:S01]  /*14d30*/  FMUL.FTZ R82, R14, UR41 ;  /* 0x000000290e527c20 */ /* 0x000fe20008410000 */
[----:B------:R-:W-:-:S04]  /*14d40*/  ISETP.LT.OR P4, PT, R122, 0x4a, P4 ;  /* 0x0000004a7a00780c */ /* 0x000fc80002781670 */
[----:B------:R-:W-:Y:S02]  /*14d50*/  FSEL R82, R82, RZ, P3 ;  /* 0x000000ff52527208 */ /* 0x000fe40001800000 */
[----:B------:R-:W-:Y:S02]  /*14d60*/  FSEL R62, R62, -INF , !P4 ;  /* 0xff8000003e3e7808 */ /* 0x000fe40006000000 */
[----:B------:R-:W-:Y:S01]  /*14d70*/  ISETP.GT.AND P4, PT, R121, 0x50, P2 ;  /* 0x000000507900780c */ /* 0x000fe20001784270 */
[--C-:B------:R-:W-:Y:S01]  /*14d80*/  FFMA.FTZ R148, R20, UR41, -R82.reuse ;  /* 0x0000002914947c23 */ /* 0x100fe20008010852 */
[--C-:B------:R-:W-:Y:S01]  /*14d90*/  FFMA.FTZ R20, R25, UR41, -R82.reuse ;  /* 0x0000002919147c23 */ /* 0x100fe20008010852 */
[--C-:B------:R-:W-:Y:S01]  /*14da0*/  FFMA.FTZ R25, R28, UR41, -R82.reuse ;  /* 0x000000291c197c23 */ /* 0x100fe20008010852 */
[----:B------:R-:W-:Y:S01]  /*14db0*/  FMNMX.FTZ R28, R26, R15, !PT ;  /* 0x0000000f1a1c7209 */ /* 0x000fe20007810000 */
[--C-:B------:R-:W-:Y:S01]  /*14dc0*/  FFMA.FTZ R150, R27, UR41, -R82.reuse ;  /* 0x000000291b967c23 */ /* 0x100fe20008010852 */
        /* <DEDUP_REMOVED lines=16> */
[----:B------:R-:W-:Y:S01]  /*14ed0*/  MUFU.EX2 R148, R148 ;  /* 0x0000009400947308 */ /* 0x000fe20000000800 */
[----:B------:R-:W-:Y:S01]  /*14ee0*/  FSEL R66, R66, -INF , !P4 ;  /* 0xff80000042427808 */ /* 0x000fe20006000000 */
[--C-:B------:R-:W-:Y:S01]  /*14ef0*/  FFMA.FTZ R132, R55, UR41, -R82.reuse ;  /* 0x0000002937847c23 */ /* 0x100fe20008010852 */
[----:B------:R-:W-:Y:S01]  /*14f00*/  FMNMX.FTZ R15, R37, R32, !PT ;  /* 0x00000020250f7209 */ /* 0x000fe20007810000 */
[--C-:B------:R-:W-:Y:S01]  /*14f10*/  FFMA.FTZ R142, R43, UR41, -R82.reuse ;  /* 0x000000292b8e7c23 */ /* 0x100fe20008010852 */
[----:B------:R-:W-:Y:S01]  /*14f20*/  ISETP.GT.AND P4, PT, R121, 0x58, P2 ;  /* 0x000000587900780c */ /* 0x000fe20001784270 */
        /* <DEDUP_REMOVED lines=10> */
[----:B------:R-:W-:Y:S01]  /*14fd0*/  MUFU.EX2 R150, R150 ;  /* 0x0000009600967308 */ /* 0x000fe20000000800 */
        /* <DEDUP_REMOVED lines=21> */
[----:B------:R-:W-:Y:S01]  /*15130*/  FFMA.FTZ R51, R79, UR41, -R82 ;  /* 0x000000294f337c23 */ /* 0x000fe20008010852 */
[----:B------:R-:W-:Y:S01]  /*15140*/  FMNMX.FTZ R36, R54, R15, !PT ;  /* 0x0000000f36247209 */ /* 0x000fe20007810000 */
[----:B------:R-:W-:Y:S01]  /*15150*/  MUFU.EX2 R27, R27 ;  /* 0x0000001b001b7308 */ /* 0x000fe20000000800 */
[----:B------:R-:W-:-:S02]  /*15160*/  ISETP.GT.AND P4, PT, R121, 0x61, P2 ;  /* 0x000000617900780c */ /* 0x000fc40001784270 */
[----:B------:R-:W-:Y:S01]  /*15170*/  FMNMX.FTZ R15, R57, R36, !PT ;  /* 0x00000024390f7209 */ /* 0x000fe20007810000 */
[----:B------:R-:W-:Y:S01]  /*15180*/  FFMA.FTZ R36, R53, UR41, -R82 ;  /* 0x0000002935247c23 */ /* 0x000fe20008010852 */
[----:B------:R-:W-:Y:S02]  /*15190*/  ISETP.LT.OR P4, PT, R122, 0x62, P4 ;  /* 0x000000627a00780c */ /* 0x000fe40002781670 */
[----:B------:R-:W-:Y:S01]  /*151a0*/  FMNMX.FTZ R15, R58, R15, !PT ;  /* 0x0000000f3a0f7209 */ /* 0x000fe20007810000 */
[----:B------:R-:W-:Y:S01]  /*151b0*/  MUFU.EX2 R146, R146 ;  /* 0x0000009200927308 */ /* 0x000fe20000000800 */
[----:B------:R-:W-:Y:S02]  /*151c0*/  FSEL R74, R74, -INF , !P4 ;  /* 0xff8000004a4a7808 */ /* 0x000fe40006000000 */
[----:B------:R-:W-:Y:S02]  /*151d0*/  ISETP.GT.AND P4, PT, R121, 0x68, P2 ;  /* 0x000000687900780c */ /* 0x000fe40001784270 */
        /* <DEDUP_REMOVED lines=13> */
[----:B------:R-:W-:Y:S02]  /*152b0*/  ISETP.GT.AND P4, PT, R121, 0x70, P2 ;  /* 0x000000707900780c */ /* 0x000fe40001784270 */
[----:B------:R-:W-:Y:S02]  /*152c0*/  FMNMX.FTZ R15, R70, R15, !PT ;  /* 0x0000000f460f7209 */ /* 0x000fe40007810000 */
[----:B------:R-:W-:-:S02]  /*152d0*/  ISETP.LT.OR P4, PT, R122, 0x71, P4 ;  /* 0x000000717a00780c */ /* 0x000fc40002781670 */
[----:B------:R-:W-:Y:S01]  /*152e0*/  FMNMX.FTZ R15, R72, R15, !PT ;  /* 0x0000000f480f7209 */ /* 0x000fe20007810000 */
[----:B------:R-:W-:Y:S01]  /*152f0*/  MUFU.EX2 R142, R142 ;  /* 0x0000008e008e7308 */ /* 0x000fe20000000800 */
[----:B------:R-:W-:Y:S02]  /*15300*/  FSEL R80, R80, -INF , !P4 ;  /* 0xff80000050507808 */ /* 0x000fe40006000000 */
[----:B------:R-:W-:Y:S02]  /*15310*/  ISETP.GT.AND P4, PT, R121, 0x71, P2 ;  /* 0x000000717900780c */ /* 0x000fe40001784270 */
[----:B------:R-:W-:Y:S02]  /*15320*/  FMNMX.FTZ R15, R74, R15, !PT ;  /* 0x0000000f4a0f7209 */ /* 0x000fe40007810000 */
[----:B------:R-:W-:Y:S01]  /*15330*/  ISETP.LT.OR P4, PT, R122, 0x72, P4 ;  /* 0x000000727a00780c */ /* 0x000fe20002781670 */
[----:B------:R-:W-:Y:S01]  /*15340*/  MUFU.EX2 R32, R32 ;  /* 0x0000002000207308 */ /* 0x000fe20000000800 */
[----:B------:R-:W-:-:S02]  /*15350*/  FMNMX.FTZ R15, R76, R15, !PT ;  /* 0x0000000f4c0f7209 */ /* 0x000fc40007810000 */
[----:B------:R-:W-:Y:S02]  /*15360*/  FSEL R81, R81, -INF , !P4 ;  /* 0xff80000051517808 */ /* 0x000fe40006000000 */
[C---:B------:R-:W-:Y:S02]  /*15370*/  ISETP.GT.AND P4, PT, R121.reuse, 0x78, P2 ;  /* 0x000000787900780c */ /* 0x040fe40001784270 */
[----:B------:R-:W-:Y:S01]  /*15380*/  FMNMX.FTZ R15, R78, R15, !PT ;  /* 0x0000000f4e0f7209 */ /* 0x000fe20007810000 */
[----:B------:R-:W-:Y:S01]  /*15390*/  MUFU.EX2 R136, R136 ;  /* 0x0000008800887308 */ /* 0x000fe20000000800 */
[----:B------:R-:W-:Y:S02]  /*153a0*/  ISETP.GT.AND P2, PT, R121, 0x79, P2 ;  /* 0x000000797900780c */ /* 0x000fe40001744270 */
[----:B------:R-:W-:Y:S02]  /*153b0*/  ISETP.LT.OR P4, PT, R122, 0x79, P4 ;  /* 0x000000797a00780c */ /* 0x000fe40002781670 */
[----:B------:R-:W-:-:S02]  /*153c0*/  FMNMX.FTZ R40, R80, R15, !PT ;  /* 0x0000000f50287209 */ /* 0x000fc40007810000 */
[----:B------:R-:W-:Y:S01]  /*153d0*/  ISETP.LT.OR P2, PT, R122, 0x7a, P2 ;  /* 0x0000007a7a00780c */ /* 0x000fe20001741670 */
[----:B------:R-:W-:Y:S01]  /*153e0*/  MUFU.EX2 R35, R35 ;  /* 0x0000002300237308 */ /* 0x000fe20000000800 */
[----:B------:R-:W-:Y:S01]  /*153f0*/  FSEL R84, R84, -INF , !P4 ;  /* 0xff80000054547808 */ /* 0x000fe20006000000 */
[--C-:B------:R-:W-:Y:S01]  /*15400*/  FFMA.FTZ R122, R120, UR41, -R82.reuse ;  /* 0x00000029787a7c23 */ /* 0x100fe20008010852 */
[----:B------:R-:W-:Y:S02]  /*15410*/  FMNMX.FTZ R15, R81, R40, !PT ;  /* 0x00000028510f7209 */ /* 0x000fe40007810000 */
[----:B------:R-:W-:Y:S02]  /*15420*/  FSEL R83, R83, -INF , !P2 ;  /* 0xff80000053537808 */ /* 0x000fe40005000000 */
[----:B------:R-:W-:Y:S01]  /*15430*/  FMNMX.FTZ R44, R84, R15, !PT ;  /* 0x0000000f542c7209 */ /* 0x000fe20007810000 */
[----:B------:R-:W-:Y:S03]  /*15440*/  MUFU.EX2 R138, R138 ;  /* 0x0000008a008a7308 */ /* 0x000fe60000000800 */
[----:B------:R-:W-:Y:S01]  /*15450*/  FMNMX.FTZ R15, R83, R44, !PT ;  /* 0x0000002c530f7209 */ /* 0x000fe20007810000 */
[----:B------:R-:W-:Y:S01]  /*15460*/  FFMA.FTZ R44, R68, UR41, -R82 ;  /* 0x00000029442c7c23 */ /* 0x000fe20008010852 */
[----:B------:R-:W-:-:S03]  /*15470*/  FSEL R68, R14, RZ, P3 ;  /* 0x000000ff0e447208 */ /* 0x000fc60001800000 */
[----:B------:R-:W0:Y:S01]  /*15480*/  SHFL.BFLY PT, R48, R15, 0x2, 0x1f ;  /* 0x0c401f000f307f89 */ /* 0x000e2200000e0000 */
[----:B------:R-:W-:Y:S01]  /*15490*/  MUFU.EX2 R36, R36 ;  /* 0x0000002400247308 */ /* 0x000fe20000000800 */
[----:B------:R-:W-:-:S04]  /*154a0*/  FADD.FTZ R68, -R68, R23 ;  /* 0x0000001744447221 */ /* 0x000fc80000010100 */
[----:B------:R-:W-:-:S03]  /*154b0*/  FMUL.FTZ R23, R68, UR41 ;  /* 0x0000002944177c20 */ /* 0x000fc60008410000 */
[----:B------:R-:W-:Y:S08]  /*154c0*/  MUFU.EX2 R132, R132 ;  /* 0x0000008400847308 */ /* 0x000ff00000000800 */
[----:B------:R-:W1:Y:S01]  /*154d0*/  MUFU.EX2 R23, R23 ;  /* 0x0000001700177308 */ /* 0x000e620000000800 */
[----:B0-----:R-:W-:-:S07]  /*154e0*/  FMNMX.FTZ R53, R15, R48, !PT ;  /* 0x000000300f357209 */ /* 0x001fce0007810000 */
[----:B------:R-:W-:Y:S01]  /*154f0*/  MUFU.EX2 R39, R39 ;  /* 0x0000002700277308 */ /* 0x000fe20000000800 */
[--C-:B------:R-:W-:Y:S01]  /*15500*/  FFMA.FTZ R48, R77, UR41, -R82.reuse ;  /* 0x000000294d307c23 */ /* 0x100fe20008010852 */
[----:B------:R-:W-:Y:S01]  /*15510*/  FFMA.FTZ R82, R85, UR41, -R82 ;  /* 0x0000002955527c23 */ /* 0x000fe20008010852 */
[----:B------:R-:W0:Y:S05]  /*15520*/  SHFL.BFLY PT, R56, R53, 0x1, 0x1f ;  /* 0x0c201f0035387f89 */ /* 0x000e2a00000e0000 */
[----:B------:R-:W-:Y:S01]  /*15530*/  MUFU.EX2 R134, R134 ;  /* 0x0000008600867308 */ /* 0x000fe20000000800 */
[-C--:B-1----:R-:W-:Y:S01]  /*15540*/  FMUL.FTZ R88, R88, R23.reuse ;  /* 0x0000001758587220 */ /* 0x082fe20000410000 */
        /* <DEDUP_REMOVED lines=17> */
[----:B0-----:R-:W-:-:S04]  /*15660*/  FMNMX.FTZ R15, R53, R56, !PT ;  /* 0x00000038350f7209 */ /* 0x001fc80007810000 */
[C---:B------:R-:W-:Y:S01]  /*15670*/  FSETP.NEU.FTZ.AND P2, PT, R15.reuse, -INF , PT ;  /* 0xff8000000f00780b */ /* 0x040fe20003f5d000 */
[----:B------:R-:W-:Y:S01]  /*15680*/  FMUL.FTZ R55, R15, UR41 ;  /* 0x000000290f377c20 */ /* 0x000fe20008410000 */
[----:B------:R-:W-:Y:S04]  /*15690*/  MUFU.EX2 R43, R43 ;  /* 0x0000002b002b7308 */ /* 0x000fe80000000800 */
[----:B------:R-:W-:-:S04]  /*156a0*/  FSEL R55, R55, RZ, P2 ;  /* 0x000000ff37377208 */ /* 0x000fc80001000000 */
[----:B------:R-:W-:Y:S01]  /*156b0*/  MUFU.EX2 R130, R130 ;  /* 0x0000008200827308 */ /* 0x000fe20000000800 */
[--C-:B------:R-:W-:Y:S01]  /*156c0*/  FFMA.FTZ R141, R41, UR41, -R55.reuse ;  /* 0x00000029298d7c23 */ /* 0x100fe20008010837 */
[----:B------:R-:W-:Y:S01]  /*156d0*/  FFMA.FTZ R41, R23, R4, R148 ;  /* 0x0000000417297223 */ /* 0x000fe20000010094 */
[--C-:B------:R-:W-:Y:S01]  /*156e0*/  FFMA.FTZ R145, R33, UR41, -R55.reuse ;  /* 0x0000002921917c23 */ /* 0x100fe20008010837 */
[--C-:B------:R-:W-:Y:S01]  /*156f0*/  FFMA.FTZ R33, R42, UR41, -R55.reuse ;  /* 0x000000292a217c23 */ /* 0x100fe20008010837 */
        /* <DEDUP_REMOVED lines=16> */
[--C-:B------:R-:W-:Y:S01]  /*15800*/  FFMA.FTZ R30, R38, UR41, -R55.reuse ;  /* 0x00000029261e7c23 */ /* 0x100fe20008010837 */
[----:B------:R-:W-:Y:S01]  /*15810*/  FADD.FTZ R5, R27, R42 ;  /* 0x0000002a1b057221 */ /* 0x000fe20000010000 */
[--C-:B------:R-:W-:Y:S01]  /*15820*/  FFMA.FTZ R34, R46, UR41, -R55.reuse ;  /* 0x000000292e227c23 */ /* 0x100fe20008010837 */
[----:B------:R-:W-:Y:S01]  /*15830*/  FMUL.FTZ R4, R4, UR41 ;  /* 0x0000002904047c20 */ /* 0x000fe20008410000 */
[----:B------:R-:W-:Y:S01]  /*15840*/  FFMA.FTZ R37, R50, UR41, -R55 ;  /* 0x0000002932257c23 */ /* 0x000fe20008010837 */
[----:B------:R-:W-:Y:S01]  /*15850*/  FADD.FTZ R41, R146, R5 ;  /* 0x0000000592297221 */ /* 0x000fe20000010000 */
[----:B------:R-:W-:Y:S01]  /*15860*/  MUFU.EX2 R151, R151 ;  /* 0x0000009700977308 */ /* 0x000fe20000000800 */
[--C-:B------:R-:W-:Y:S01]  /*15870*/  FFMA.FTZ R139, R52, UR41, -R55.reuse ;  /* 0x00000029348b7c23 */ /* 0x100fe20008010837 */
[----:B------:R-:W-:Y:S01]  /*15880*/  FFMA.FTZ R38, R54, UR41, -R55 ;  /* 0x0000002936267c23 */ /* 0x000fe20008010837 */
[----:B------:R-:W-:Y:S01]  /*15890*/  FADD.FTZ R41, R28, R41 ;  /* 0x000000291c297221 */ /* 0x000fe20000010000 */
[----:B------:R-:W-:Y:S01]  /*158a0*/  F2FP.F16.F32.PACK_AB R150, R25, R150 ;  /* 0x000000961996723e */ /* 0x000fe200000000ff */
[--C-:B------:R-:W-:Y:S01]  /*158b0*/  FFMA.FTZ R133, R57, UR41, -R55.reuse ;  /* 0x0000002939857c23 */ /* 0x100fe20008010837 */
[----:B------:R-:W-:Y:S01]  /*158c0*/  FFMA.FTZ R135, R60, UR41, -R55 ;  /* 0x000000293c877c23 */ /* 0x000fe20008010837 */
[----:B------:R-:W-:Y:S01]  /*158d0*/  FADD.FTZ R42, R140, R41 ;  /* 0x000000298c2a7221 */ /* 0x000fe20000010000 */
[----:B------:R-:W0:Y:S01]  /*158e0*/  MUFU.EX2 R5, R4 ;  /* 0x0000000400057308 */ /* 0x000e220000000800 */
[----:B------:R-:W-:Y:S01]  /*158f0*/  @!P1 IMAD R41, R154, 0x8, R2 ;  /* 0x000000089a299824 */ /* 0x000fe200078e0202 */
[----:B------:R-:W-:Y:S01]  /*15900*/  F2FP.F16.F32.PACK_AB R146, R28, R146 ;  /* 0x000000921c92723e */ /* 0x000fe200000000ff */
[----:B------:R-:W-:Y:S01]  /*15910*/  FADD.FTZ R45, R31, R42 ;  /* 0x0000002a1f2d7221 */ /* 0x000fe20000010000 */
[----:B------:R-:W-:Y:S01]  /*15920*/  FFMA.FTZ R129, R64, UR41, -R55 ;  /* 0x0000002940817c23 */ /* 0x000fe20008010837 */
[----:B------:R-:W-:-:S02]  /*15930*/  @!P1 VIADD R42, R41, 0x16860 ;  /* 0x00016860292a9836 */ /* 0x000fc40000000000 */
[----:B------:R-:W-:Y:S01]  /*15940*/  FFMA.FTZ R41, R58, UR41, -R55 ;  /* 0x000000293a297c23 */ /* 0x000fe20008010837 */
[----:B------:R-:W-:Y:S01]  /*15950*/  FADD.FTZ R45, R142, R45 ;  /* 0x0000002d8e2d7221 */ /* 0x000fe20000010000 */
[----:B------:R-:W1:Y:S01]  /*15960*/  MUFU.EX2 R26, R26 ;  /* 0x0000001a001a7308 */ /* 0x000e620000000800 */
[----:B------:R-:W-:Y:S01]  /*15970*/  F2FP.F16.F32.PACK_AB R144, R27, R144 ;  /* 0x000000901b90723e */ /* 0x000fe200000000ff */
[----:B------:R-:W-:Y:S01]  /*15980*/  FFMA.FTZ R131, R69, UR41, -R55 ;  /* 0x0000002945837c23 */ /* 0x000fe20008010837 */
[----:B------:R-:W-:Y:S01]  /*15990*/  FADD.FTZ R49, R32, R45 ;  /* 0x0000002d20317221 */ /* 0x000fe20000010000 */
[----:B------:R-:W-:Y:S01]  /*159a0*/  @!P1 PRMT R42, RZ, 0x654, R42 ;  /* 0x00000654ff2a9816 */ /* 0x000fe2000000002a */
[--C-:B------:R-:W-:Y:S01]  /*159b0*/  FFMA.FTZ R70, R70, UR41, -R55.reuse ;  /* 0x0000002946467c23 */ /* 0x100fe20008010837 */
[----:B------:R-:W-:Y:S01]  /*159c0*/  FFMA.FTZ R125, R72, UR41, -R55 ;  /* 0x00000029487d7c23 */ /* 0x000fe20008010837 */
[----:B------:R-:W-:Y:S01]  /*159d0*/  F2FP.F16.F32.PACK_AB R148, R20, R148 ;  /* 0x000000941494723e */ /* 0x000fe200000000ff */
[----:B------:R-:W3:Y:S01]  /*159e0*/  MUFU.EX2 R145, R145 ;  /* 0x0000009100917308 */ /* 0x000ee20000000800 */
[----:B0-----:R-:W-:Y:S01]  /*159f0*/  FFMA.FTZ R45, R5, R3, R149 ;  /* 0x00000003052d7223 */ /* 0x001fe20000010095 */
[----:B------:R0:W-:Y:S01]  /*15a00*/  @!P1 SYNCS.ARRIVE.TRANS64.RED.A1T0 RZ, [R42+URZ], RZ ;  /* 0x000000ff2aff99a7 */ /* 0x0001e2000810043f */
[--C-:B------:R-:W-:Y:S01]  /*15a10*/  FFMA.FTZ R3, R62, UR41, -R55.reuse ;  /* 0x000000293e037c23 */ /* 0x100fe20008010837 */
[----:B------:R-:W-:Y:S01]  /*15a20*/  FFMA.FTZ R74, R74, UR41, -R55 ;  /* 0x000000294a4a7c23 */ /* 0x000fe20008010837 */
[----:B------:R-:W-:Y:S01]  /*15a30*/  FADD.FTZ R4, R24, R45 ;  /* 0x0000002d18047221 */ /* 0x000fe20000010000 */
[--C-:B------:R-:W-:Y:S01]  /*15a40*/  FFMA.FTZ R76, R76, UR41, -R55.reuse ;  /* 0x000000294c4c7c23 */ /* 0x100fe20008010837 */
[----:B------:R-:W-:Y:S01]  /*15a50*/  FFMA.FTZ R78, R78, UR41, -R55 ;  /* 0x000000294e4e7c23 */ /* 0x000fe20008010837 */
[----:B------:R-:W4:Y:S01]  /*15a60*/  MUFU.EX2 R29, R29 ;  /* 0x0000001d001d7308 */ /* 0x000f220000000800 */
[----:B------:R-:W-:Y:S01]  /*15a70*/  FADD.FTZ R45, R151, R4 ;  /* 0x00000004972d7221 */ /* 0x000fe20000010000 */
[----:B0-----:R-:W-:Y:S01]  /*15a80*/  FADD.FTZ R42, R136, R49 ;  /* 0x00000031882a7221 */ /* 0x001fe20000010000 */
[--C-:B------:R-:W-:Y:S01]  /*15a90*/  FFMA.FTZ R80, R80, UR41, -R55.reuse ;  /* 0x0000002950507c23 */ /* 0x100fe20008010837 */
[----:B------:R-:W-:Y:S01]  /*15aa0*/  FFMA.FTZ R81, R81, UR41, -R55 ;  /* 0x0000002951517c23 */ /* 0x000fe20008010837 */
[----:B-1----:R-:W-:Y:S01]  /*15ab0*/  FADD.FTZ R4, R26, R45 ;  /* 0x0000002d1a047221 */ /* 0x002fe20000010000 */
[----:B------:R-:W-:Y:S01]  /*15ac0*/  FADD.FTZ R49, R35, R42 ;  /* 0x0000002a23317221 */ /* 0x000fe20000010000 */
[----:B------:R-:W-:Y:S01]  /*15ad0*/  FFMA.FTZ R42, R66, UR41, -R55 ;  /* 0x00000029422a7c23 */ /* 0x000fe20008010837 */
[----:B------:R-:W0:Y:S01]  /*15ae0*/  MUFU.EX2 R147, R147 ;  /* 0x0000009300937308 */ /* 0x000e220000000800 */
[----:B---3--:R-:W-:Y:S01]  /*15af0*/  FADD.FTZ R4, R145, R4 ;  /* 0x0000000491047221 */ /* 0x008fe20000010000 */
[----:B------:R-:W-:Y:S01]  /*15b00*/  FADD.FTZ R49, R138, R49 ;  /* 0x000000318a317221 */ /* 0x000fe20000010000 */
[--C-:B------:R-:W-:Y:S01]  /*15b10*/  FFMA.FTZ R84, R84, UR41, -R55.reuse ;  /* 0x0000002954547c23 */ /* 0x100fe20008010837 */
[----:B------:R-:W-:Y:S01]  /*15b20*/  FFMA.FTZ R55, R83, UR41, -R55 ;  /* 0x0000002953377c23 */ /* 0x000fe20008010837 */
[----:B------:R-:W-:Y:S01]  /*15b30*/  F2FP.F16.F32.PACK_AB R149, R24, R149 ;  /* 0x000000951895723e */ /* 0x000fe200000000ff */
[----:B------:R-:W-:Y:S01]  /*15b40*/  FADD.FTZ R49, R36, R49 ;  /* 0x0000003124317221 */ /* 0x000fe20000010000 */
[----:B--2---:R-:W-:Y:S01]  /*15b50*/  ISETP.GT.AND P2, PT, R0, R86, PT ;  /* 0x000000560000720c */ /* 0x004fe20003f44270 */
[----:B------:R-:W1:Y:S01]  /*15b60*/  MUFU.EX2 R30, R30 ;  /* 0x0000001e001e7308 */ /* 0x000e620000000800 */
[----:B----4-:R-:W-:Y:S01]  /*15b70*/  FADD.FTZ R4, R29, R4 ;  /* 0x000000041d047221 */ /* 0x010fe20000010000 */
[----:B------:R-:W-:Y:S01]  /*15b80*/  FADD.FTZ R46, R132, R49 ;  /* 0x00000031842e7221 */ /* 0x000fe20000010000 */
[----:B------:R-:W-:Y:S01]  /*15b90*/  F2FP.F16.F32.PACK_AB R142, R32, R142 ;  /* 0x0000008e208e723e */ /* 0x000fe200000000ff */
[-C--:B------:R-:W-:Y:S01]  /*15ba0*/  FMUL.FTZ R90, R90, R5.reuse ;  /* 0x000000055a5a7220 */ /* 0x080fe20000410000 */
[-C--:B------:R-:W-:Y:S01]  /*15bb0*/  FMUL.FTZ R91, R91, R5.reuse ;  /* 0x000000055b5b7220 */ /* 0x080fe20000410000 */
[----:B------:R-:W-:Y:S01]  /*15bc0*/  FADD.FTZ R49, R39, R46 ;  /* 0x0000002e27317221 */ /* 0x000fe20000010000 */
[-C--:B------:R-:W-:Y:S01]  /*15bd0*/  FMUL.FTZ R94, R94, R5.reuse ;  /* 0x000000055e5e7220 */ /* 0x080fe20000410000 */
[----:B------:R-:W2:Y:S01]  /*15be0*/  MUFU.EX2 R141, R141 ;  /* 0x0000008d008d7308 */ /* 0x000ea20000000800 */
[----:B0-----:R-:W-:Y:S01]  /*15bf0*/  FADD.FTZ R45, R147, R4 ;  /* 0x00000004932d7221 */ /* 0x001fe20000010000 */
[----:B------:R-:W-:Y:S01]  /*15c00*/  FADD.FTZ R49, R134, R49 ;  /* 0x0000003186317221 */ /* 0x000fe20000010000 */
[-C--:B------:R-:W-:Y:S01]  /*15c10*/  FMUL.FTZ R95, R95, R5.reuse ;  /* 0x000000055f5f7220 */ /* 0x080fe20000410000 */
[-C--:B------:R-:W-:Y:S01]  /*15c20*/  FMUL.FTZ R98, R98, R5.reuse ;  /* 0x0000000562627220 */ /* 0x080fe20000410000 */
[-C--:B------:R-:W-:Y:S01]  /*15c30*/  FMUL.FTZ R99, R99, R5.reuse ;  /* 0x0000000563637220 */ /* 0x080fe20000410000 */
[----:B------:R-:W-:Y:S01]  /*15c40*/  FADD.FTZ R49, R40, R49 ;  /* 0x0000003128317221 */ /* 0x000fe20000010000 */
[-C--:B------:R-:W-:Y:S01]  /*15c50*/  FMUL.FTZ R102, R102, R5.reuse ;  /* 0x0000000566667220 */ /* 0x080fe20000410000 */
[----:B------:R-:W0:Y:S01]  /*15c60*/  MUFU.EX2 R33, R33 ;  /* 0x0000002100217308 */ /* 0x000e220000000800 */
[----:B-1----:R-:W-:Y:S01]  /*15c70*/  FADD.FTZ R4, R30, R45 ;  /* 0x0000002d1e047221 */ /* 0x002fe20000010000 */
[----:B------:R-:W-:Y:S01]  /*15c80*/  FADD.FTZ R46, R128, R49 ;  /* 0x00000031802e7221 */ /* 0x000fe20000010000 */
[-C--:B------:R-:W-:Y:S01]  /*15c90*/  FMUL.FTZ R103, R103, R5.reuse ;  /* 0x0000000567677220 */ /* 0x080fe20000410000 */
[-C--:B------:R-:W-:Y:S01]  /*15ca0*/  FMUL.FTZ R106, R106, R5.reuse ;  /* 0x000000056a6a7220 */ /* 0x080fe20000410000 */
[-C--:B------:R-:W-:Y:S01]  /*15cb0*/  FMUL.FTZ R107, R107, R5.reuse ;  /* 0x000000056b6b7220 */ /* 0x080fe20000410000 */
[----:B------:R-:W-:Y:S01]  /*15cc0*/  FADD.FTZ R45, R43, R46 ;  /* 0x0000002e2b2d7221 */ /* 0x000fe20000010000 */
[-C--:B------:R-:W-:Y:S01]  /*15cd0*/  FMUL.FTZ R110, R110, R5.reuse ;  /* 0x000000056e6e7220 */ /* 0x080fe20000410000 */
[----:B------:R-:W1:Y:S01]  /*15ce0*/  MUFU.EX2 R143, R143 ;  /* 0x0000008f008f7308 */ /* 0x000e620000000800 */
[----:B--2---:R-:W-:Y:S01]  /*15cf0*/  FADD.FTZ R4, R141, R4 ;  /* 0x000000048d047221 */ /* 0x004fe20000010000 */
[----:B------:R-:W-:Y:S01]  /*15d00*/  FADD.FTZ R45, R130, R45 ;  /* 0x0000002d822d7221 */ /* 0x000fe20000010000 */
[-C--:B------:R-:W-:Y:S01]  /*15d10*/  FMUL.FTZ R111, R111, R5.reuse ;  /* 0x000000056f6f7220 */ /* 0x080fe20000410000 */
[-C--:B------:R-:W-:Y:S01]  /*15d20*/  FMUL.FTZ R114, R114, R5.reuse ;  /* 0x0000000572727220 */ /* 0x080fe20000410000 */
[-C--:B------:R-:W-:Y:S01]  /*15d30*/  FMUL.FTZ R115, R115, R5.reuse ;  /* 0x0000000573737220 */ /* 0x080fe20000410000 */
[-C--:B------:R-:W-:Y:S01]  /*15d40*/  FMUL.FTZ R118, R118, R5.reuse ;  /* 0x0000000576767220 */ /* 0x080fe20000410000 */
[----:B------:R-:W-:Y:S01]  /*15d50*/  FMUL.FTZ R119, R119, R5 ;  /* 0x0000000577777220 */ /* 0x000fe20000410000 */
[----:B------:R-:W2:Y:S01]  /*15d60*/  MUFU.EX2 R34, R34 ;  /* 0x0000002200227308 */ /* 0x000ea20000000800 */
[----:B0-----:R-:W-:Y:S01]  /*15d70*/  FADD.FTZ R4, R33, R4 ;  /* 0x0000000421047221 */ /* 0x001fe20000010000 */
[----:B------:R-:W-:Y:S01]  /*15d80*/  F2FP.F16.F32.PACK_AB R140, R31, R140 ;  /* 0x0000008c1f8c723e */ /* 0x000fe200000000ff */
[----:B------:R-:W-:Y:S01]  /*15d90*/  VIADD R0, R0, 0xffffffff ;  /* 0xffffffff00007836 */ /* 0x000fe20000000000 */
[----:B------:R-:W-:Y:S01]  /*15da0*/  F2FP.F16.F32.PACK_AB R136, R35, R136 ;  /* 0x000000882388723e */ /* 0x000fe200000000ff */
[----:B------:R-:W-:Y:S01]  /*15db0*/  IMAD.MOV.U32 R154, RZ, RZ, R16 ;  /* 0x000000ffff9a7224 */ /* 0x000fe200078e0010 */
[----:B------:R-:W-:Y:S01]  /*15dc0*/  F2FP.F16.F32.PACK_AB R138, R36, R138 ;  /* 0x0000008a248a723e */ /* 0x000fe200000000ff */
[----:B------:R-:W-:Y:S01]  /*15dd0*/  IMAD.MOV.U32 R23, RZ, RZ, R14 ;  /* 0x000000ffff177224 */ /* 0x000fe200078e000e */
[----:B------:R-:W0:Y:S01]  /*15de0*/  MUFU.EX2 R137, R137 ;  /* 0x0000008900897308 */ /* 0x000e220000000800 */
[----:B-1----:R-:W-:Y:S01]  /*15df0*/  FADD.FTZ R25, R143, R4 ;  /* 0x000000048f197221 */ /* 0x002fe20000010000 */
[----:B------:R-:W-:-:S02]  /*15e00*/  F2FP.F16.F32.PACK_AB R132, R39, R132 ;  /* 0x000000842784723e */ /* 0x000fc400000000ff */
[----:B------:R-:W-:Y:S02]  /*15e10*/  F2FP.F16.F32.PACK_AB R134, R40, R134 ;  /* 0x000000862886723e */ /* 0x000fe400000000ff */
[----:B------:R-:W-:Y:S02]  /*15e20*/  F2FP.F16.F32.PACK_AB R128, R43, R128 ;  /* 0x000000802b80723e */ /* 0x000fe400000000ff */
[----:B------:R-:W1:Y:S01]  /*15e30*/  MUFU.EX2 R44, R44 ;  /* 0x0000002c002c7308 */ /* 0x000e620000000800 */
[----:B--2---:R-:W-:Y:S01]  /*15e40*/  FADD.FTZ R4, R34, R25 ;  /* 0x0000001922047221 */ /* 0x004fe20000010000 */
[----:B------:R-:W-:Y:S02]  /*15e50*/  F2FP.F16.F32.PACK_AB R151, R26, R151 ;  /* 0x000000971a97723e */ /* 0x000fe400000000ff */
[----:B------:R-:W-:Y:S02]  /*15e60*/  F2FP.F16.F32.PACK_AB R145, R29, R145 ;  /* 0x000000911d91723e */ /* 0x000fe400000000ff */
[----:B------:R-:W-:-:S02]  /*15e70*/  F2FP.F16.F32.PACK_AB R147, R30, R147 ;  /* 0x000000931e93723e */ /* 0x000fc400000000ff */
[----:B------:R-:W2:Y:S01]  /*15e80*/  MUFU.EX2 R37, R37 ;  /* 0x0000002500257308 */ /* 0x000ea20000000800 */
[----:B0-----:R-:W-:Y:S01]  /*15e90*/  FADD.FTZ R4, R137, R4 ;  /* 0x0000000489047221 */ /* 0x001fe20000010000 */
[----:B------:R-:W-:Y:S02]  /*15ea0*/  F2FP.F16.F32.PACK_AB R141, R33, R141 ;  /* 0x0000008d218d723e */ /* 0x000fe400000000ff */
[----:B------:R-:W-:Y:S02]  /*15eb0*/  F2FP.F16.F32.PACK_AB R143, R34, R143 ;  /* 0x0000008f228f723e */ /* 0x000fe400000000ff */
[----:B------:R-:W-:Y:S02]  /*15ec0*/  MOV R5, R15 ;  /* 0x0000000f00057202 */ /* 0x000fe40000000f00 */
        /* <DEDUP_REMOVED lines=65> */
[----:B--2---:R-:W-:Y:S01]  /*162e0*/  FADD.FTZ R24, R123, R24 ;  /* 0x000000187b187221 */ /* 0x004fe20000010000 */
[C---:B0-----:R-:W-:Y:S01]  /*162f0*/  FADD.FTZ R4, R53.reuse, R32 ;  /* 0x0000002035047221 */ /* 0x041fe20000010000 */
[----:B------:R-:W-:Y:S02]  /*16300*/  F2FP.F16.F32.PACK_AB R122, R53, R122 ;  /* 0x0000007a357a723e */ /* 0x000fe400000000ff */
[C---:B-1----:R-:W-:Y:S01]  /*16310*/  FADD.FTZ R3, R55.reuse, R24 ;  /* 0x0000001837037221 */ /* 0x042fe20000010000 */
[----:B------:R-:W-:Y:S01]  /*16320*/  F2FP.F16.F32.PACK_AB R123, R55, R123 ;  /* 0x0000007b377b723e */ /* 0x000fe200000000ff */
[----:B------:R-:W-:Y:S06]  /*16330*/  @P2 BRA `(.L_x_1286) ;  /* 0xffffffc800442947 */ /* 0x000fec000383ffff */
.L_x_1268:
[----:B------:R-:W-:Y:S05]  /*16340*/  WARPSYNC.ALL ;  /* 0x0000000000007948 */ /* 0x000fea0003800000 */
[----:B------:R-:W-:Y:S06]  /*16350*/  BAR.ARV 0x8, 0x1a0 ;  /* 0x0206800000007b1d */ /* 0x000fec0000002000 */
[----:B------:R-:W-:Y:S05]  /*16360*/  @!P0 BRA `(.L_x_1287) ;  /* 0x0000000000048947 */ /* 0x000fea0003800000 */
[----:B------:R-:W-:Y:S01]  /*16370*/  BPT.TRAP 0x1 ;  /* 0x000000040000795c */ /* 0x000fe20000300000 */
.L_x_1287:
[----:B------:R-:W-:Y:S01]  /*16380*/  IMAD R9, R16, 0x8, R2 ;  /* 0x0000000810097824 */ /* 0x000fe200078e0202 */
[----:B------:R-:W-:-:S04]  /*16390*/  SHF.L.U32 R0, R19, 0x1f, RZ ;  /* 0x0000001f13007819 */ /* 0x000fc800000006ff */
[----:B------:R0:W1:Y:S01]  /*163a0*/  SYNCS.PHASECHK.TRANS64.TRYWAIT P2, [R9+URZ+0x16850], R0 ;  /* 0x01685000090075a7 */ /* 0x000062000804017f */
[----:B------:R-:W-:Y:S05]  /*163b0*/  @!P0 BRA `(.L_x_1288) ;  /* 0x0000000000048947 */ /* 0x000fea0003800000 */
[----:B------:R-:W-:Y:S01]  /*163c0*/  BPT.TRAP 0x1 ;  /* 0x000000040000795c */ /* 0x000fe20000300000 */
.L_x_1288:
[----:B------:R-:W-:-:S05]  /*163d0*/  VIADD R2, R2, 0x400 ;  /* 0x0000040002027836 */ /* 0x000fca0000000000 */
[----:B------:R-:W-:-:S04]  /*163e0*/  SHF.R.U32.HI R2, RZ, 0x4, R2 ;  /* 0x00000004ff027819 */ /* 0x000fc80000011602 */
[----:B------:R-:W-:Y:S01]  /*163f0*/  LOP3.LUT R7, R2, 0x3fff, RZ, 0xc0, !PT ;  /* 0x00003fff02077812 */ /* 0x000fe200078ec0ff */
[----:B-1----:R-:W-:Y:S06]  /*16400*/  @P2 BRA `(.L_x_1289) ;  /* 0x0000000000082947 */ /* 0x002fec0003800000 */
[----:B------:R-:W1:Y:S02]  /*16410*/  SYNCS.PHASECHK.TRANS64.TRYWAIT P0, [R9+URZ+0x16850], R0 ;  /* 0x01685000090075a7 */ /* 0x000e64000800017f */
[----:B-1----:R-:W-:Y:S05]  /*16420*/  @!P0 BRA `(.L_x_1290) ;  /* 0x0000008400988947 */ /* 0x002fea0003800000 */
.L_x_1289:
[----:B------:R-:W-:Y:S01]  /*16430*/  IMAD R6, R16, 0x400, R7 ;  /* 0x0000040010067824 */ /* 0x000fe200078e0207 */
[----:B------:R-:W2:Y:S01]  /*16440*/  LDL.LU R8, [R1+0x34] ;  /* 0x0000340001087983 */ /* 0x000ea20000300800 */
[----:B------:R-:W-:Y:S01]  /*16450*/  IMAD.MOV.U32 R7, RZ, RZ, 0x40000040 ;  /* 0x40000040ff077424 */ /* 0x000fe200078e00ff */
[----:B------:R-:W-:Y:S05]  /*16460*/  WARPSYNC.ALL ;  /* 0x0000000000007948 */ /* 0x000fea0003800000 */
[C---:B------:R-:W-:Y:S01]  /*16470*/  R2UR UR6, R6.reuse ;  /* 0x00000000060672ca */ /* 0x040fe200000e0000 */
[----:B------:R-:W-:Y:S01]  /*16480*/  WARPGROUP.ARRIVE ;  /* 0x00000000000079c5 */ /* 0x000fe20000000000 */
[----:B------:R-:W-:Y:S01]  /*16490*/  R2UR UR7, R7 ;  /* 0x00000000070772ca */ /* 0x000fe200000e0000 */
[----:B------:R-:W-:Y:S01]  /*164a0*/  VIADD R10, R6, 0x80 ;  /* 0x00000080060a7836 */ /* 0x000fe20000000000 */
[----:B------:R-:W3:Y:S01]  /*164b0*/  SHFL.BFLY PT, R5, R4, 0x2, 0x1f ;  /* 0x0c401f0004057f89 */ /* 0x000ee200000e0000 */
[----:B------:R-:W-:Y:S01]  /*164c0*/  IMAD.MOV.U32 R11, RZ, RZ, 0x40000040 ;  /* 0x40000040ff0b7424 */ /* 0x000fe200078e00ff */
[----:B------:R-:W-:Y:S01]  /*164d0*/  CS2R R26, SRZ ;  /* 0x00000000001a7805 */ /* 0x000fe2000001ff00 */
[----:B------:R-:W-:Y:S01]  /*164e0*/  IMAD.MOV.U32 R7, RZ, RZ, 0x40000040 ;  /* 0x40000040ff077424 */ /* 0x000fe200078e00ff */
[----:B01----:R-:W0:Y:S01]  /*164f0*/  SHFL.BFLY PT, R0, R3, 0x2, 0x1f ;  /* 0x0c401f0003007f89 */ /* 0x003e2200000e0000 */
[----:B------:R-:W-:-:S02]  /*16500*/  VIADD R16, R16, 0x1 ;  /* 0x0000000110107836 */ /* 0x000fc40000000000 */
[----:B------:R-:W-:-:S03]  /*16510*/  IMAD.MOV.U32 R21, RZ, RZ, -0x800000 ;  /* 0xff800000ff157424 */ /* 0x000fc600078e00ff */
[----:B------:R-:W-:Y:S01]  /*16520*/  ISETP.NE.AND P2, PT, R16, 0x2, PT ;  /* 0x000000021000780c */ /* 0x000fe20003f45270 */
[----:B------:R-:W-:Y:S01]  /*16530*/  HGMMA.64x64x16.F32 R88, R148, gdesc[UR4].tnspB, R88, gsb0 ;  /* 0x40e0000494587df0 */ /* 0x000fe20008000858 */
[----:B------:R-:W-:Y:S01]  /*16540*/  R2UR UR6, R10 ;  /* 0x000000000a0672ca */ /* 0x000fe200000e0000 */
[----:B------:R-:W-:Y:S01]  /*16550*/  VIADD R10, R6, 0x100 ;  /* 0x00000100060a7836 */ /* 0x000fe20000000000 */
[----:B------:R-:W-:Y:S01]  /*16560*/  R2UR UR7, R11 ;  /* 0x000000000b0772ca */ /* 0x000fe200000e0000 */
[----:B------:R-:W-:Y:S01]  /*16570*/  IMAD.MOV.U32 R11, RZ, RZ, 0x40000040 ;  /* 0x40000040ff0b7424 */ /* 0x000fe200078e00ff */
[----:B------:R-:W-:Y:S01]  /*16580*/  SEL R16, R16, RZ, P2 ;  /* 0x000000ff10107207 */ /* 0x000fe20001000000 */
[----:B---3--:R-:W-:Y:S01]  /*16590*/  FADD.FTZ R5, R5, R4 ;  /* 0x0000000405057221 */ /* 0x008fe20000010000 */
[----:B0-----:R-:W-:Y:S01]  /*165a0*/  FADD.FTZ R2, R0, R3 ;  /* 0x0000000300027221 */ /* 0x001fe20000010000 */
[----:B------:R-:W-:-:S03]  /*165b0*/  IMAD.MOV.U32 R3, RZ, RZ, -0x800000 ;  /* 0xff800000ff037424 */ /* 0x000fc600078e00ff */
[----:B------:R-:W0:Y:S01]  /*165c0*/  SHFL.BFLY PT, R0, R5, 0x1, 0x1f ;  /* 0x0c201f0005007f89 */ /* 0x000e2200000e0000 */
[----:B------:R-:W-:Y:S02]  /*165d0*/  WARPGROUP.DEPBAR.LE gsb0, 0x0 ;  /* 0x00008000000079c5 */ /* 0x000fe40000010000 */
[----:B------:R-:W-:-:S06]  /*165e0*/  WARPGROUP.ARRIVE ;  /* 0x00000000000079c5 */ /* 0x000fcc0000000000 */
[----:B------:R-:W-:Y:S01]  /*165f0*/  HGMMA.64x64x16.F32 R88, R144, gdesc[UR4].tnspB, R88, gsb0 ;  /* 0x40e0000490587df0 */ /* 0x000fe20008000858 */
[----:B------:R-:W-:Y:S01]  /*16600*/  R2UR UR6, R10 ;  /* 0x000000000a0672ca */ /* 0x000fe200000e0000 */
[----:B------:R-:W-:Y:S01]  /*16610*/  VIADD R10, R6, 0x180 ;  /* 0x00000180060a7836 */ /* 0x000fe20000000000 */
[----:B------:R-:W-:Y:S01]  /*16620*/  R2UR UR7, R11 ;  /* 0x000000000b0772ca */ /* 0x000fe200000e0000 */
[----:B------:R-:W-:Y:S01]  /*16630*/  IMAD.MOV.U32 R11, RZ, RZ, 0x40000040 ;  /* 0x40000040ff0b7424 */ /* 0x000fe200078e00ff */
[----:B------:R-:W-:Y:S02]  /*16640*/  WARPGROUP.DEPBAR.LE gsb0, 0x0 ;  /* 0x00008000000079c5 */ /* 0x000fe40000010000 */
[----:B------:R-:W-:-:S09]  /*16650*/  WARPGROUP.ARRIVE ;  /* 0x00000000000079c5 */ /* 0x000fd20000000000 */
        /* <DEDUP_REMOVED lines=11> */
[----:B------:R-:W-:Y:S02]  /*16710*/  IMAD.MOV.U32 R11, RZ, RZ, 0x40000040 ;  /* 0x40000040ff0b7424 */ /* 0x000fe400078e00ff */
[----:B--2---:R-:W-:-:S05]  /*16720*/  VIADD R8, R8, 0x1 ;  /* 0x0000000108087836 */ /* 0x004fca0000000000 */
[----:B------:R-:W-:Y:S01]  /*16730*/  STL [R1+0x34], R8 ;  /* 0x0000340801007387 */ /* 0x000fe20000100800 */
[----:B------:R-:W-:Y:S02]  /*16740*/  WARPGROUP.DEPBAR.LE gsb0, 0x0 ;  /* 0x00008000000079c5 */ /* 0x000fe40000010000 */
[----:B------:R-:W-:-:S06]  /*16750*/  WARPGROUP.ARRIVE ;  /* 0x00000000000079c5 */ /* 0x000fcc0000000000 */
[----:B------:R-:W-:Y:S01]  /*16760*/  HGMMA.64x64x16.F32 R88, R132, gdesc[UR4].tnspB, R88, gsb0 ;  /* 0x40e0000484587df0 */ /* 0x000fe20008000858 */
[----:B------:R-:W-:Y:S01]  /*16770*/  R2UR UR6, R10 ;  /* 0x000000000a0672ca */ /* 0x000fe200000e0000 */
[C---:B------:R-:W-:Y:S01]  /*16780*/  VIADD R10, R6.reuse, 0x300 ;  /* 0x00000300060a7836 */ /* 0x040fe20000000000 */
[----:B------:R-:W-:Y:S01]  /*16790*/  R2UR UR7, R11 ;  /* 0x000000000b0772ca */ /* 0x000fe200000e0000 */
[----:B------:R-:W-:Y:S01]  /*167a0*/  IMAD.MOV.U32 R11, RZ, RZ, 0x40000040 ;  /* 0x40000040ff0b7424 */ /* 0x000fe200078e00ff */
[----:B------:R-:W-:Y:S01]  /*167b0*/  IADD3 R6, R6, 0x380, RZ ;  /* 0x0000038006067810 */ /* 0x000fe20007ffe0ff */
[----:B------:R-:W-:Y:S02]  /*167c0*/  WARPGROUP.DEPBAR.LE gsb0, 0x0 ;  /* 0x00008000000079c5 */ /* 0x000fe40000010000 */
[----:B------:R-:W-:-:S08]  /*167d0*/  WARPGROUP.ARRIVE ;  /* 0x00000000000079c5 */ /* 0x000fd00000000000 */
[----:B------:R-:W-:Y:S01]  /*167e0*/  HGMMA.64x64x16.F32 R88, R128, gdesc[UR4].tnspB, R88, gsb0 ;  /* 0x40e0000480587df0 */ /* 0x000fe20008000858 */
[----:B------:R-:W-:Y:S02]  /*167f0*/  R2UR UR6, R10 ;  /* 0x000000000a0672ca */ /* 0x000fe400000e0000 */
[----:B------:R-:W-:Y:S01]  /*16800*/  R2UR UR7, R11 ;  /* 0x000000000b0772ca */ /* 0x000fe200000e0000 */
[----:B------:R-:W-:Y:S02]  /*16810*/  WARPGROUP.DEPBAR.LE gsb0, 0x0 ;  /* 0x00008000000079c5 */ /* 0x000fe40000010000 */
[----:B------:R-:W-:-:S10]  /*16820*/  WARPGROUP.ARRIVE ;  /* 0x00000000000079c5 */ /* 0x000fd40000000000 */
[----:B------:R-:W-:Y:S01]  /*16830*/  HGMMA.64x64x16.F32 R88, R124, gdesc[UR4].tnspB, R88, gsb0 ;  /* 0x40e000047c587df0 */ /* 0x000fe20008000858 */
[----:B------:R-:W-:Y:S01]  /*16840*/  R2UR UR6, R6 ;  /* 0x00000000060672ca */ /* 0x000fe200000e0000 */
[----:B0-----:R-:W-:Y:S01]  /*16850*/  FADD.FTZ R6, R5, R0 ;  /* 0x0000000005067221 */ /* 0x001fe20000010000 */
[----:B------:R-:W-:Y:S01]  /*16860*/  R2UR UR7, R7 ;  /* 0x00000000070772ca */ /* 0x000fe200000e0000 */
[----:B------:R-:W-:Y:S01]  /*16870*/  IMAD.U32 R5, RZ, RZ, UR41 ;  /* 0x00000029ff057e24 */ /* 0x000fe2000f8e00ff */
[----:B------:R-:W0:Y:S02]  /*16880*/  SHFL.BFLY PT, R7, R2, 0x1, 0x1f ;  /* 0x0c201f0002077f89 */ /* 0x000e2400000e0000 */
[----:B------:R-:W-:-:S13]  /*16890*/  FSETP.NE.FTZ.AND P0, PT, R6, RZ, PT ;  /* 0x000000ff0600720b */ /* 0x000fda0003f15000 */
[----:B------:R-:W1:Y:S01]  /*168a0*/  @P0 MUFU.LG2 R0, R6 ;  /* 0x0000000600000308 */ /* 0x000e620000000c00 */
[----:B------:R-:W-:-:S07]  /*168b0*/  @P0 FMUL.FTZ R5, R5, 0.69314718246459960938 ;  /* 0x3f31721805050820 */ /* 0x000fce0000410000 */
[----:B------:R-:W-:Y:S01]  /*168c0*/  @P0 MUFU.RCP R26, R6 ;  /* 0x00000006001a0308 */ /* 0x000fe20000001000 */
[----:B0-----:R-:W-:Y:S01]  /*168d0*/  FADD.FTZ R7, R2, R7 ;  /* 0x0000000702077221 */ /* 0x001fe20000010000 */
[----:B------:R-:W-:-:S04]  /*168e0*/  SEL R2, RZ, 0x1, P2 ;  /* 0x00000001ff027807 */ /* 0x000fc80001000000 */
[----:B------:R-:W-:Y:S02]  /*168f0*/  FSETP.NE.FTZ.AND P3, PT, R7, RZ, PT ;  /* 0x000000ff0700720b */ /* 0x000fe40003f75000 */
[----:B------:R-:W-:Y:S01]  /*16900*/  LOP3.LUT R19, R19, R2, RZ, 0x3c, !PT ;  /* 0x0000000213137212 */ /* 0x000fe200078e3cff */
[----:B------:R-:W-:Y:S02]  /*16910*/  @!P1 VIADD R2, R9, 0x16860 ;  /* 0x0001686009029836 */ /* 0x000fe40000000000 */
[----:B-1----:R-:W-:Y:S01]  /*16920*/  @P0 FMUL.FTZ R0, R0, 0.69314718246459960938 ;  /* 0x3f31721800000820 */ /* 0x002fe20000410000 */
[----:B------:R-:W-:Y:S02]  /*16930*/  IMAD.U32 R9, RZ, RZ, UR41 ;  /* 0x00000029ff097e24 */ /* 0x000fe4000f8e00ff */
[----:B------:R-:W-:Y:S01]  /*16940*/  @!P1 PRMT R2, RZ, 0x654, R2 ;  /* 0x00000654ff029816 */ /* 0x000fe20000000002 */
[----:B------:R-:W-:Y:S01]  /*16950*/  @P0 FFMA.FTZ R21, R5, R14, R0 ;  /* 0x0000000e05150223 */ /* 0x000fe20000010000 */
[----:B------:R-:W-:-:S03]  /*16960*/  PLOP3.LUT P0, PT, PT, PT, PT, 0x8, 0x0 ;  /* 0x000000000000781c */ /* 0x000fc60003f0e170 */
[----:B------:R-:W0:Y:S01]  /*16970*/  @P3 MUFU.LG2 R4, R7 ;  /* 0x0000000700043308 */ /* 0x000e220000000c00 */
[----:B------:R-:W-:-:S07]  /*16980*/  @P3 FMUL.FTZ R9, R9, 0.69314718246459960938 ;  /* 0x3f31721809093820 */ /* 0x000fce0000410000 */
[----:B------:R-:W1:Y:S01]  /*16990*/  @P3 MUFU.RCP R27, R7 ;  /* 0x00000007001b3308 */ /* 0x000e620000001000 */
[----:B0-----:R-:W-:-:S04]  /*169a0*/  @P3 FMUL.FTZ R4, R4, 0.69314718246459960938 ;  /* 0x3f31721804043820 */ /* 0x001fc80000410000 */
[----:B------:R-:W-:Y:S01]  /*169b0*/  @P3 FFMA.FTZ R3, R9, R15, R4 ;  /* 0x0000000f09033223 */ /* 0x000fe20000010004 */
        /* <DEDUP_REMOVED lines=36> */
[----:B--2---:R-:W-:-:S07]  /*16c00*/  FMUL.FTZ R27, R119, R27 ;  /* 0x0000001b771b7220 */ /* 0x004fce0000410000 */
.L_x_1172:
[----:B------:R-:W-:Y:S05]  /*16c10*/  WARPSYNC.ALL ;  /* 0x0000000000007948 */ /* 0x000fea0003800000 */
[----:B------:R-:W1:Y:S08]  /*16c20*/  S2UR UR5, SR_CgaCtaId ;  /* 0x00000000000579c3 */ /* 0x000e700000008800 */
[----:B------:R-:W-:Y:S06]  /*16c30*/  BAR.SYNC.DEFER_BLOCKING 0x5, 0x1a0 ;  /* 0x0146800000007b1d */ /* 0x000fec0000010000 */
[----:B------:R-:W-:Y:S01]  /*16c40*/  UMOV UR4, 0x400 ;  /* 0x0000040000047882 */ /* 0x000fe20000000000 */
[----:B------:R-:W-:Y:S01]  /*16c50*/  BSSY B0, `(.L_x_1291) ;  /* 0x00001a0000007945 */ /* 0x000fe20003800000 */
[----:B------:R-:W2:Y:S01]  /*16c60*/  S2R R4, SR_TID.X ;  /* 0x0000000000047919 */ /* 0x000ea20000002100 */
[----:B-1----:R-:W-:-:S06]  /*16c70*/  ULEA UR4, UR5, UR4, 0x18 ;  /* 0x0000000405047291 */ /* 0x002fcc000f8ec03f */
[----:B------:R-:W-:-:S05]  /*16c80*/  IMAD.U32 R2, RZ, RZ, UR4 ;  /* 0x00000004ff027e24 */ /* 0x000fca000f8e00ff */
[----:B------:R-:W1:Y:S01]  /*16c90*/  LDS.128 R8, [R2+0x168d0] ;  /* 0x0168d00002087984 */ /* 0x000e620000000c00 */
[----:B--2---:R-:W-:-:S05]  /*16ca0*/  VIADD R39, R4, 0xffffff80 ;  /* 0xffffff8004277836 */ /* 0x004fca0000000000 */
[----:B------:R-:W-:-:S04]  /*16cb0*/  SHF.R.S32.HI R36, RZ, 0x1f, R39 ;  /* 0x0000001fff247819 */ /* 0x000fc80000011427 */
[----:B------:R-:W-:-:S04]  /*16cc0*/  LEA.HI R20, R36, R39, RZ, 0x3 ;  /* 0x0000002724147211 */ /* 0x000fc800078f18ff */
[----:B------:R-:W-:Y:S02]  /*16cd0*/  LOP3.LUT R0, R20, 0x1ffffff8, RZ, 0xc0, !PT ;  /* 0x1ffffff814007812 */ /* 0x000fe400078ec0ff */
[----:B------:R-:W-:-:S03]  /*16ce0*/  SHF.R.S32.HI R20, RZ, 0x3, R20 ;  /* 0x00000003ff147819 */ /* 0x000fc60000011414 */
[----:B------:R-:W-:-:S04]  /*16cf0*/  IMAD.IADD R0, R39, 0x1, -R0 ;  /* 0x0000000127007824 */ /* 0x000fc800078e0a00 */
[----:B------:R-:W-:Y:S01]  /*16d00*/  IMAD.SHL.U32 R0, R0, 0x8, RZ ;  /* 0x0000000800007824 */ /* 0x000fe200078e00ff */
[----:B-1----:R1:W-:Y:S04]  /*16d10*/  STL.64 [R1+0x10], R8 ;  /* 0x0000100801007387 */ /* 0x0023e80000100a00 */
[----:B------:R1:W-:Y:S01]  /*16d20*/  STL.64 [R1+0x18], R10 ;  /* 0x0000180a01007387 */ /* 0x0003e20000100a00 */
[----:B------:R-:W-:Y:S06]  /*16d30*/  BAR.ARV 0x4, 0x1a0 ;  /* 0x0106800000007b1d */ /* 0x000fec0000002000 */
[----:B------:R-:W-:Y:S05]  /*16d40*/  @P0 BRA `(.L_x_1292) ;  /* 0x0000001000000947 */ /* 0x000fea0003800000 */
[----:B------:R-:W2:Y:S01]  /*16d50*/  LDL R37, [R1+0x30] ;  /* 0x0000300001257983 */ /* 0x000ea20000100800 */
[----:B-1----:R-:W-:Y:S01]  /*16d60*/  VIADD R11, R4, 0xffffff80 ;  /* 0xffffff80040b7836 */ /* 0x002fe20000000000 */
[----:B------:R-:W-:Y:S01]  /*16d70*/  LEA.HI R4, R36, R39, RZ, 0x4 ;  /* 0x0000002724047211 */ /* 0x000fe200078f20ff */
[----:B------:R-:W1:Y:S03]  /*16d80*/  S2R R5, SR_SWINHI ;  /* 0x0000000000057919 */ /* 0x000e660000002f00 */
[----:B------:R-:W-:Y:S02]  /*16d90*/  SHF.R.S32.HI R9, RZ, 0x4, R4 ;  /* 0x00000004ff097819 */ /* 0x000fe40000011404 */
[----:B------:R-:W-:Y:S02]  /*16da0*/  SHF.R.S32.HI R10, RZ, 0x1f, R11 ;  /* 0x0000001fff0a7819 */ /* 0x000fe4000001140b */
[----:B------:R-:W-:-:S02]  /*16db0*/  LOP3.LUT R8, R4, 0x3fffff0, RZ, 0xc0, !PT ;  /* 0x03fffff004087812 */ /* 0x000fc400078ec0ff */
[----:B------:R-:W-:Y:S02]  /*16dc0*/  LEA.HI R10, R10, R11, RZ, 0x5 ;  /* 0x0000000b0a0a7211 */ /* 0x000fe400078f28ff */
[----:B------:R-:W-:Y:S01]  /*16dd0*/  LEA.HI R4, R4, R9, RZ, 0x1 ;  /* 0x0000000904047211 */ /* 0x000fe200078f08ff */
[----:B------:R-:W-:Y:S01]  /*16de0*/  IMAD.IADD R8, R39, 0x1, -R8 ;  /* 0x0000000127087824 */ /* 0x000fe200078e0a08 */
[----:B------:R-:W-:Y:S02]  /*16df0*/  SHF.R.S32.HI R10, RZ, 0x5, R10 ;  /* 0x00000005ff0a7819 */ /* 0x000fe4000001140a */
[----:B------:R-:W-:-:S03]  /*16e00*/  LOP3.LUT R4, R4, 0x1ffffffe, RZ, 0xc0, !PT ;  /* 0x1ffffffe04047812 */ /* 0x000fc600078ec0ff */
[----:B------:R-:W-:Y:S02]  /*16e10*/  IMAD R11, R10, 0x10, R8 ;  /* 0x000000100a0b7824 */ /* 0x000fe400078e0208 */
[----:B------:R-:W-:-:S05]  /*16e20*/  IMAD.IADD R4, R9, 0x1, -R4 ;  /* 0x0000000109047824 */ /* 0x000fca00078e0a04 */
[----:B------:R-:W-:Y:S02]  /*16e30*/  LEA R4, R11, R4, 0x3 ;  /* 0x000000040b047211 */ /* 0x000fe400078e18ff */
[----:B------:R-:W-:Y:S02]  /*16e40*/  MOV R12, R2 ;  /* 0x00000002000c7202 */ /* 0x000fe40000000f00 */
[----:B-1----:R-:W-:Y:S01]  /*16e50*/  MOV R13, R5 ;  /* 0x00000005000d7202 */ /* 0x002fe20000000f00 */
[----:B------:R-:W-:-:S04]  /*16e60*/  IMAD.SHL.U32 R5, R4, 0x8, RZ ;  /* 0x0000000804057824 */ /* 0x000fc800078e00ff */
[----:B------:R-:W-:-:S03]  /*16e70*/  IMAD.WIDE R4, R5, 0x2, R12 ;  /* 0x0000000205047825 */ /* 0x000fc600078e020c */
[C---:B------:R-:W-:Y:S02]  /*16e80*/  LOP3.LUT R9, R4.reuse, 0x380, RZ, 0xc0, !PT ;  /* 0x0000038004097812 */ /* 0x040fe400078ec0ff */
[C---:B------:R-:W-:Y:S02]  /*16e90*/  IADD3 R11, P1, R4.reuse, 0x40, RZ ;  /* 0x00000040040b7810 */ /* 0x040fe40007f3e0ff */
[C---:B-----5:R-:W-:Y:S02]  /*16ea0*/  IADD3 R23, P0, R4.reuse, 0x60, RZ ;  /* 0x0000006004177810 */ /* 0x060fe40007f1e0ff */
[----:B------:R-:W-:Y:S01]  /*16eb0*/  SHF.R.U64 R9, R9, 0x3, RZ ;  /* 0x0000000309097819 */ /* 0x000fe200000012ff */
[----:B------:R-:W-:Y:S05]  /*16ec0*/  WARPSYNC.ALL ;  /* 0x0000000000007948 */ /* 0x000fea0003800000 */
[----:B------:R-:W-:Y:S01]  /*16ed0*/  IADD3 R15, P2, R4, 0x20, RZ ;  /* 0x00000020040f7810 */ /* 0x000fe20007f5e0ff */
[----:B------:R-:W-:Y:S01]  /*16ee0*/  ULDC.64 UR4, c[0x0][0xbd8] ;  /* 0x0002f60000047ab9 */ /* 0x000fe20000000a00 */
[----:B------:R-:W-:-:S02]  /*16ef0*/  LOP3.LUT R10, R11, 0x380, RZ, 0xc0, !PT ;  /* 0x000003800b0a7812 */ /* 0x000fc400078ec0ff */
[----:B------:R-:W-:Y:S01]  /*16f00*/  LOP3.LUT R4, R9, R4, RZ, 0x3c, !PT ;  /* 0x0000000409047212 */ /* 0x000fe200078e3cff */
[--C-:B------:R-:W-:Y:S01]  /*16f10*/  IMAD.X R9, RZ, RZ, R5.reuse, P0 ;  /* 0x000000ffff097224 */ /* 0x100fe200000e0605 */
[----:B------:R-:W-:Y:S02]  /*16f20*/  ISETP.NE.U32.AND P0, PT, RZ, UR4, PT ;  /* 0x00000004ff007c0c */ /* 0x000fe4000bf05070 */
[----:B------:R-:W-:Y:S02]  /*16f30*/  SHF.R.U64 R10, R10, 0x3, RZ ;  /* 0x000000030a0a7819 */ /* 0x000fe400000012ff */
[----:B------:R-:W-:Y:S01]  /*16f40*/  ISETP.NE.AND.EX P0, PT, RZ, UR5, PT, P0 ;  /* 0x00000005ff007c0c */ /* 0x000fe2000bf05300 */
[----:B------:R-:W-:Y:S01]  /*16f50*/  ULDC.64 UR4, c[0x0][0xbe0] ;  /* 0x0002f80000047ab9 */ /* 0x000fe20000000a00 */
[----:B------:R-:W-:Y:S01]  /*16f60*/  LOP3.LUT R10, R10, R11, RZ, 0x3c, !PT ;  /* 0x0000000b0a0a7212 */ /* 0x000fe200078e3cff */
[----:B------:R-:W-:Y:S01]  /*16f70*/  IMAD.X R11, RZ, RZ, R5, P1 ;  /* 0x000000ffff0b7224 */ /* 0x000fe200008e0605 */
[----:B0-----:R-:W-:-:S02]  /*16f80*/  LOP3.LUT R14, R15, 0x380, RZ, 0xc0, !PT ;  /* 0x000003800f0e7812 */ /* 0x001fc400078ec0ff */
[----:B------:R-:W-:Y:S02]  /*16f90*/  ISETP.NE.U32.AND P1, PT, RZ, UR4, PT ;  /* 0x00000004ff007c0c */ /* 0x000fe4000bf25070 */
[----:B------:R-:W-:Y:S02]  /*16fa0*/  LOP3.LUT R8, R23, 0x380, RZ, 0xc0, !PT ;  /* 0x0000038017087812 */ /* 0x000fe400078ec0ff */
[----:B------:R-:W-:Y:S02]  /*16fb0*/  SHF.R.U64 R14, R14, 0x3, RZ ;  /* 0x000000030e0e7819 */ /* 0x000fe400000012ff */
[----:B------:R-:W-:Y:S02]  /*16fc0*/  ISETP.NE.AND.EX P1, PT, RZ, UR5, PT, P1 ;  /* 0x00000005ff007c0c */ /* 0x000fe4000bf25310 */
[----:B------:R-:W-:Y:S02]  /*16fd0*/  SHF.R.U64 R8, R8, 0x3, RZ ;  /* 0x0000000308087819 */ /* 0x000fe400000012ff */
[----:B------:R-:W-:Y:S01]  /*16fe0*/  LOP3.LUT R14, R14, R15, RZ, 0x3c, !PT ;  /* 0x0000000f0e0e7212 */ /* 0x000fe200078e3cff */
[----:B------:R-:W-:Y:S01]  /*16ff0*/  IMAD.X R15, RZ, RZ, R5, P2 ;  /* 0x000000ffff0f7224 */ /* 0x000fe200010e0605 */
[----:B------:R-:W-:-:S02]  /*17000*/  MOV R34, R4 ;  /* 0x0000000400227202 */ /* 0x000fc40000000f00 */
[----:B------:R-:W-:Y:S02]  /*17010*/  LOP3.LUT R8, R8, R23, RZ, 0x3c, !PT ;  /* 0x0000001708087212 */ /* 0x000fe400078e3cff */
[----:B------:R-:W-:Y:S02]  /*17020*/  F2FP.F16.F32.PACK_AB R4, R89, R28 ;  /* 0x0000001c5904723e */ /* 0x000fe400000000ff */
[----:B------:R-:W-:Y:S02]  /*17030*/  F2FP.F16.F32.PACK_AB R5, R91, R90 ;  /* 0x0000005a5b05723e */ /* 0x000fe400000000ff */
[----:B------:R-:W-:Y:S02]  /*17040*/  F2FP.F16.F32.PACK_AB R6, R6, R29 ;  /* 0x0000001d0606723e */ /* 0x000fe400000000ff */
[----:B------:R-:W-:Y:S01]  /*17050*/  F2FP.F16.F32.PACK_AB R7, R7, R94 ;  /* 0x0000005e0707723e */ /* 0x000fe200000000ff */
[----:B------:R-:W-:Y:S01]  /*17060*/  BAR.SYNC.DEFER_BLOCKING 0x1, 0x180 ;  /* 0x0046000000007b1d */ /* 0x000fe20000010000 */
[----:B------:R-:W-:-:S02]  /*17070*/  MOV R23, R8 ;  /* 0x0000000800177202 */ /* 0x000fc40000000f00 */
[----:B------:R-:W-:Y:S02]  /*17080*/  MOV R30, R10 ;  /* 0x0000000a001e7202 */ /* 0x000fe40000000f00 */
[----:B------:R-:W-:-:S03]  /*17090*/  MOV R32, R14 ;  /* 0x0000000e00207202 */ /* 0x000fc60000000f00 */
[----:B------:R-:W2:Y:S01]  /*170a0*/  LDC.64 R28, c[0x0][0xbd8] ;  /* 0x0002f600ff1c7b82 */ /* 0x000ea20000000a00 */
[----:B------:R-:W-:Y:S02]  /*170b0*/  F2FP.F16.F32.PACK_AB R8, R97, R96 ;  /* 0x000000606108723e */ /* 0x000fe400000000ff */
[----:B------:R-:W-:Y:S02]  /*170c0*/  F2FP.F16.F32.PACK_AB R9, R99, R98 ;  /* 0x000000626309723e */ /* 0x000fe400000000ff */
[----:B------:R-:W-:Y:S02]  /*170d0*/  F2FP.F16.F32.PACK_AB R10, R101, R100 ;  /* 0x00000064650a723e */ /* 0x000fe400000000ff */
[----:B------:R-:W-:Y:S01]  /*170e0*/  F2FP.F16.F32.PACK_AB R11, R103, R102 ;  /* 0x00000066670b723e */ /* 0x000fe200000000ff */
[----:B------:R-:W0:Y:S01]  /*170f0*/  @P1 LDC.64 R14, c[0x0][0xbe0] ;  /* 0x0002f800ff0e1b82 */ /* 0x000e220000000a00 */
[----:B------:R-:W-:Y:S02]  /*17100*/  F2FP.F16.F32.PACK_AB R24, R24, R33 ;  /* 0x000000211818723e */ /* 0x000fe400000000ff */
[----:B------:R-:W-:-:S02]  /*17110*/  F2FP.F16.F32.PACK_AB R25, R25, R114 ;  /* 0x000000721919723e */ /* 0x000fc400000000ff */
[----:B------:R-:W-:Y:S02]  /*17120*/  F2FP.F16.F32.PACK_AB R26, R26, R31 ;  /* 0x0000001f1a1a723e */ /* 0x000fe400000000ff */
[----:B------:R-:W-:Y:S01]  /*17130*/  F2FP.F16.F32.PACK_AB R27, R27, R118 ;  /* 0x000000761b1b723e */ /* 0x000fe200000000ff */
[----:B------:R1:W-:Y:S01]  /*17140*/  STSM.16.M88.4 [R34], R4 ;  /* 0x0000000422007844 */ /* 0x0003e20000000200 */
[----:B------:R-:W-:-:S03]  /*17150*/  LEA.HI R36, R36, R39, RZ, 0x7 ;  /* 0x0000002724247211 */ /* 0x000fc600078f38ff */
[----:B------:R3:W-:Y:S01]  /*17160*/  STSM.16.M88.4 [R32], R8 ;  /* 0x0000000820007844 */ /* 0x0007e20000000200 */
[----:B------:R-:W-:Y:S02]  /*17170*/  LOP3.LUT R31, R36, 0xffffff80, RZ, 0xc0, !PT ;  /* 0xffffff80241f7812 */ /* 0x000fe400078ec0ff */
[----:B-1----:R-:W-:Y:S02]  /*17180*/  F2FP.F16.F32.PACK_AB R4, R105, R104 ;  /* 0x000000686904723e */ /* 0x002fe400000000ff */
[----:B------:R-:W-:Y:S02]  /*17190*/  F2FP.F16.F32.PACK_AB R5, R107, R106 ;  /* 0x0000006a6b05723e */ /* 0x000fe400000000ff */
[----:B------:R-:W-:Y:S02]  /*171a0*/  F2FP.F16.F32.PACK_AB R6, R109, R108 ;  /* 0x0000006c6d06723e */ /* 0x000fe400000000ff */
[----:B------:R-:W-:-:S05]  /*171b0*/  F2FP.F16.F32.PACK_AB R7, R111, R110 ;  /* 0x0000006e6f07723e */ /* 0x000fca00000000ff */
[----:B------:R1:W-:Y:S04]  /*171c0*/  STSM.16.M88.4 [R30], R4 ;  /* 0x000000041e007844 */ /* 0x0003e80000000200 */
[----:B------:R4:W-:Y:S01]  /*171d0*/  STSM.16.M88.4 [R23], R24 ;  /* 0x0000001817007844 */ /* 0x0009e20000000200 */
[----:B------:R-:W-:-:S05]  /*171e0*/  IMAD.IADD R31, R39, 0x1, -R31 ;  /* 0x00000001271f7824 */ /* 0x000fca00078e0a1f */
[----:B---3--:R-:W-:Y:S01]  /*171f0*/  SHF.R.S32.HI R8, RZ, 0x1f, R31 ;  /* 0x0000001fff087819 */ /* 0x008fe2000001141f */
[----:B------:R-:W-:Y:S01]  /*17200*/  ULDC UR4, c[0x0][0xa88] ;  /* 0x0002a20000047ab9 */ /* 0x000fe20000000800 */
[----:B------:R-:W-:Y:S02]  /*17210*/  IMAD.MOV.U32 R35, RZ, RZ, RZ ;  /* 0x000000ffff237224 */ /* 0x000fe400078e00ff */
[----:B-1----:R-:W-:Y:S01]  /*17220*/  LEA.HI R4, R8, R31, RZ, 0x2 ;  /* 0x0000001f08047211 */ /* 0x002fe200078f10ff */
[----:B----4-:R-:W-:-:S03]  /*17230*/  IMAD.U32 R23, RZ, RZ, UR4 ;  /* 0x00000004ff177e24 */ /* 0x010fc6000f8e00ff */
[--C-:B------:R-:W-:Y:S02]  /*17240*/  SHF.R.S32.HI R7, RZ, 0x2, R4.reuse ;  /* 0x00000002ff077819 */ /* 0x100fe40000011404 */
[----:B------:R-:W-:Y:S01]  /*17250*/  SHF.R.S32.HI R10, RZ, 0x1f, R4 ;  /* 0x0000001fff0a7819 */ /* 0x000fe20000011404 */
[C---:B--2---:R-:W-:Y:S01]  /*17260*/  IMAD.WIDE R28, R37.reuse, 0x4, R28 ;  /* 0x00000004251c7825 */ /* 0x044fe200078e021c */
[----:B------:R-:W-:Y:S03]  /*17270*/  BAR.SYNC.DEFER_BLOCKING 0x1, 0x180 ;  /* 0x0046000000007b1d */ /* 0x000fe60000010000 */
[----:B0-----:R-:W-:-:S03]  /*17280*/  @P1 IMAD.WIDE R4, R37, 0x4, R14 ;  /* 0x0000000425041825 */ /* 0x001fc600078e020e */
[----:B------:R0:W5:Y:S04]  /*17290*/  @P0 LDG.E R35, desc[UR38][R28.64] ;  /* 0x000000261c230981 */ /* 0x000168000c1e1900 */
[----:B------:R0:W5:Y:S01]  /*172a0*/  @P1 LDG.E R23, desc[UR38][R4.64] ;  /* 0x0000002604171981 */ /* 0x000162000c1e1900 */
[----:B------:R-:W-:Y:S02]  /*172b0*/  SHF.R.S32.HI R6, RZ, 0x7, R36 ;  /* 0x00000007ff067819 */ /* 0x000fe40000011424 */
[----:B------:R-:W-:Y:S01]  /*172c0*/  LEA.HI R10, R10, R7, RZ, 0x3 ;  /* 0x000000070a0a7211 */ /* 0x000fe200078f18ff */
[----:B------:R-:W-:Y:S06]  /*172d0*/  @P1 BRA `(.L_x_1293) ;  /* 0x0000000000101947 */ /* 0x000fec0003800000 */
[----:B------:R-:W-:Y:S05]  /*172e0*/  @!P0 BRA `(.L_x_1293) ;  /* 0x00000000000c8947 */ /* 0x000fea0003800000 */
[----:B0-----:R-:W2:Y:S04]  /*172f0*/  LDG.E R4, desc[UR38][R28.64] ;  /* 0x000000261c047981 */ /* 0x001ea8000c1e1900 */
[----:B-----5:R-:W2:Y:S02]  /*17300*/  LDG.E R23, desc[UR38][R28.64+0x4] ;  /* 0x000004261c177981 */ /* 0x020ea4000c1e1900 */
[----:B--2---:R-:W-:-:S07]  /*17310*/  IMAD.IADD R23, R23, 0x1, -R4 ;  /* 0x0000000117177824 */ /* 0x004fce00078e0a04 */
.L_x_1293:
[----:B------:R-:W2:Y:S01]  /*17320*/  LDL.LU R40, [R1+0x2c] ;  /* 0x00002c0001287983 */ /* 0x000ea20000300800 */
[----:B0-----:R-:W-:Y:S01]  /*17330*/  IMAD.HI R5, R6, 0x55555556, RZ ;  /* 0x5555555606057827 */ /* 0x001fe200078e02ff */
[----:B------:R-:W-:Y:S01]  /*17340*/  LOP3.LUT R10, R10, 0xfffffff8, RZ, 0xc0, !PT ;  /* 0xfffffff80a0a7812 */ /* 0x000fe200078ec0ff */
[----:B------:R-:W-:Y:S01]  /*17350*/  ULDC.64 UR4, c[0x0][0xb70] ;  /* 0x0002dc0000047ab9 */ /* 0x000fe20000000a00 */
[----:B------:R-:W3:Y:S01]  /*17360*/  LDL.LU R39, [R1+0x38] ;  /* 0x0000380001277983 */ /* 0x000ee20000300800 */
[----:B------:R-:W-:Y:S01]  /*17370*/  LEA.HI R8, R8, R31, RZ, 0x5 ;  /* 0x0000001f08087211 */ /* 0x000fe200078f28ff */
[--C-:B-----5:R-:W-:Y:S01]  /*17380*/  IMAD.MOV.U32 R28, RZ, RZ, R35.reuse ;  /* 0x000000ffff1c7224 */ /* 0x120fe200078e0023 */
[----:B------:R-:W-:Y:S01]  /*17390*/  LEA.HI R9, R5, R5, RZ, 0x1 ;  /* 0x0000000505097211 */ /* 0x000fe200078f08ff */
[----:B------:R-:W-:Y:S01]  /*173a0*/  IMAD.IADD R11, R7, 0x1, -R10 ;  /* 0x00000001070b7824 */ /* 0x000fe200078e0a0a */
[----:B------:R-:W-:Y:S02]  /*173b0*/  SHF.R.S32.HI R29, RZ, 0x1f, R35 ;  /* 0x0000001fff1d7819 */ /* 0x000fe40000011423 */
[----:B------:R-:W-:Y:S01]  /*173c0*/  SHF.R.S32.HI R8, RZ, 0x5, R8 ;  /* 0x00000005ff087819 */ /* 0x000fe20000011408 */
[----:B------:R-:W-:Y:S01]  /*173d0*/  IMAD R9, R9, -0x3, R6 ;  /* 0xfffffffd09097824 */ /* 0x000fe200078e0206 */
[----:B------:R-:W-:-:S02]  /*173e0*/  SHF.R.S32.HI R6, RZ, 0x1f, R37 ;  /* 0x0000001fff067819 */ /* 0x000fc40000011425 */
[----:B------:R-:W-:Y:S01]  /*173f0*/  SEL R37, R37, RZ, !P0 ;  /* 0x000000ff25257207 */ /* 0x000fe20004000000 */
[----:B------:R-:W-:Y:S01]  /*17400*/  IMAD R8, R8, 0x10, R11 ;  /* 0x0000001008087824 */ /* 0x000fe200078e020b */
[----:B------:R-:W-:Y:S02]  /*17410*/  SEL R38, R6, RZ, !P0 ;  /* 0x000000ff06267207 */ /* 0x000fe40004000000 */
[----:B------:R-:W-:Y:S01]  /*17420*/  LOP3.LUT P0, RZ, R31, 0x3, RZ, 0xc0, !PT ;  /* 0x000000031fff7812 */ /* 0x000fe2000780c0ff */
[----:B------:R-:W-:Y:S01]  /*17430*/  IMAD R8, R9, 0x40, R8 ;  /* 0x0000004009087824 */ /* 0x000fe200078e0208 */
[--C-:B------:R-:W-:Y:S01]  /*17440*/  SHF.R.S32.HI R31, RZ, 0x1f, R0.reuse ;  /* 0x0000001fff1f7819 */ /* 0x100fe20000011400 */
[----:B------:R-:W-:Y:S01]  /*17450*/  IMAD.MOV.U32 R30, RZ, RZ, R0 ;  /* 0x000000ffff1e7224 */ /* 0x000fe200078e0000 */
[----:B------:R-:W-:Y:S01]  /*17460*/  BSSY B1, `(.L_x_1294) ;  /* 0x000005f000017945 */ /* 0x000fe20003800000 */
[----:B--2---:R-:W-:Y:S01]  /*17470*/  SHF.R.S32.HI R36, RZ, 0x1f, R40 ;  /* 0x0000001fff247819 */ /* 0x004fe20000011428 */
[----:B---3--:R-:W-:-:S04]  /*17480*/  IMAD R10, R39, 0xc0, R8 ;  /* 0x000000c0270a7824 */ /* 0x008fc800078e0208 */
[----:B------:R-:W-:Y:S01]  /*17490*/  IMAD R4, R36, UR4, RZ ;  /* 0x0000000424047c24 */ /* 0x000fe2000f8e02ff */
[----:B------:R-:W-:-:S03]  /*174a0*/  SHF.R.S32.HI R9, RZ, 0x1f, R10 ;  /* 0x0000001fff097819 */ /* 0x000fc6000001140a */
[C---:B------:R-:W-:Y:S02]  /*174b0*/  IMAD R7, R40.reuse, UR5, R4 ;  /* 0x0000000528077c24 */ /* 0x040fe4000f8e0204 */
[----:B------:R-:W-:Y:S01]  /*174c0*/  IMAD.WIDE.U32 R4, R40, UR4, R28 ;  /* 0x0000000428047c25 */ /* 0x000fe2000f8e001c */
[----:B------:R-:W-:-:S03]  /*174d0*/  ULDC.64 UR4, c[0x0][0xb78] ;  /* 0x0002de0000047ab9 */ /* 0x000fc60000000a00 */
[----:B------:R-:W-:Y:S02]  /*174e0*/  IMAD.IADD R5, R5, 0x1, R7 ;  /* 0x0000000105057824 */ /* 0x000fe400078e0207 */
[----:B------:R-:W-:Y:S02]  /*174f0*/  IMAD R6, R38, UR4, RZ ;  /* 0x0000000426067c24 */ /* 0x000fe4000f8e02ff */
[----:B------:R-:W-:-:S04]  /*17500*/  IMAD.WIDE.U32 R4, R37, UR4, R4 ;  /* 0x0000000425047c25 */ /* 0x000fc8000f8e0004 */
[----:B------:R-:W-:Y:S01]  /*17510*/  IMAD R8, R37, UR5, R6 ;  /* 0x0000000525087c24 */ /* 0x000fe2000f8e0206 */
[----:B------:R-:W-:Y:S01]  /*17520*/  IADD3 R6, P1, R10, R4, RZ ;  /* 0x000000040a067210 */ /* 0x000fe20007f3e0ff */
[----:B------:R-:W-:Y:S01]  /*17530*/  IMAD R7, R20, 0x40, R0 ;  /* 0x0000004014077824 */ /* 0x000fe200078e0200 */
[----:B------:R-:W-:Y:S01]  /*17540*/  ULDC.64 UR4, c[0x0][0xb40] ;  /* 0x0002d00000047ab9 */ /* 0x000fe20000000a00 */
[----:B------:R-:W-:Y:S01]  /*17550*/  VIADD R4, R10, 0x8 ;  /* 0x000000080a047836 */ /* 0x000fe20000000000 */
[----:B------:R-:W-:Y:S01]  /*17560*/  IADD3.X R9, R9, R5, R8, P1, !PT ;  /* 0x0000000509097210 */ /* 0x000fe20000ffe408 */
[----:B------:R-:W-:Y:S01]  /*17570*/  IMAD.WIDE R12, R7, 0x2, R12 ;  /* 0x00000002070c7825 */ /* 0x000fe200078e020c */
[----:B------:R-:W-:Y:S02]  /*17580*/  LEA R32, P2, R6, UR4, 0x2 ;  /* 0x0000000406207c11 */ /* 0x000fe4000f8410ff */
[----:B------:R-:W-:Y:S02]  /*17590*/  ISETP.GE.OR P1, PT, R10, R23, P0 ;  /* 0x000000170a00720c */ /* 0x000fe40000726670 */
[----:B------:R-:W-:Y:S01]  /*175a0*/  LEA.HI.X R33, R6, UR5, R9, 0x2, P2 ;  /* 0x0000000506217c11 */ /* 0x000fe200090f1409 */
[----:B------:R-:W-:Y:S01]  /*175b0*/  ULDC.64 UR4, c[0x0][0xaa0] ;  /* 0x0002a80000047ab9 */ /* 0x000fe20000000a00 */
[----:B------:R-:W-:-:S02]  /*175c0*/  IADD3 R27, P2, R12, 0x1800, RZ ;  /* 0x000018000c1b7810 */ /* 0x000fc40007f5e0ff */
[C---:B------:R-:W-:Y:S02]  /*175d0*/  IADD3 R11, P3, R12.reuse, 0x3000, RZ ;  /* 0x000030000c0b7810 */ /* 0x040fe40007f7e0ff */
[----:B------:R-:W-:Y:S01]  /*175e0*/  IADD3 R7, P4, R12, 0x4800, RZ ;  /* 0x000048000c077810 */ /* 0x000fe20007f9e0ff */
[--C-:B------:R-:W-:Y:S01]  /*175f0*/  IMAD.X R5, RZ, RZ, R13.reuse, P2 ;  /* 0x000000ffff057224 */ /* 0x100fe200010e060d */
[----:B------:R-:W-:Y:S02]  /*17600*/  ISETP.GE.OR P0, PT, R4, R23, P0 ;  /* 0x000000170400720c */ /* 0x000fe40000706670 */
[----:B------:R-:W-:Y:S01]  /*17610*/  LOP3.LUT R25, R12, 0x380, RZ, 0xc0, !PT ;  /* 0x000003800c197812 */ /* 0x000fe200078ec0ff */
[----:B------:R-:W-:Y:S01]  /*17620*/  IMAD.X R15, RZ, RZ, R13, P4 ;  /* 0x000000ffff0f7224 */ /* 0x000fe200020e060d */
[----:B------:R-:W-:Y:S01]  /*17630*/  LOP3.LUT R4, R27, 0x380, RZ, 0xc0, !PT ;  /* 0x000003801b047812 */ /* 0x000fe200078ec0ff */
[----:B------:R-:W-:Y:S01]  /*17640*/  @!P1 STG.E desc[UR38][R32.64], R21 ;  /* 0x0000001520009986 */ /* 0x000fe2000c101926 */
[----:B------:R-:W-:-:S02]  /*17650*/  LOP3.LUT R8, R11, 0x380, RZ, 0xc0, !PT ;  /* 0x000003800b087812 */ /* 0x000fc400078ec0ff */
[----:B------:R-:W-:Y:S02]  /*17660*/  LOP3.LUT R6, R7, 0x380, RZ, 0xc0, !PT ;  /* 0x0000038007067812 */ /* 0x000fe400078ec0ff */
[----:B------:R-:W-:Y:S02]  /*17670*/  SHF.R.U64 R25, R25, 0x3, RZ ;  /* 0x0000000319197819 */ /* 0x000fe400000012ff */
[----:B------:R-:W-:Y:S01]  /*17680*/  SHF.R.U64 R4, R4, 0x3, RZ ;  /* 0x0000000304047819 */ /* 0x000fe200000012ff */
[----:B------:R0:W-:Y:S01]  /*17690*/  @!P0 STG.E desc[UR38][R32.64+0x20], R3 ;  /* 0x0000200320008986 */ /* 0x0001e2000c101926 */
[----:B------:R-:W-:Y:S02]  /*176a0*/  SHF.R.U64 R8, R8, 0x3, RZ ;  /* 0x0000000308087819 */ /* 0x000fe400000012ff */
[----:B------:R-:W-:Y:S02]  /*176b0*/  SHF.R.U64 R6, R6, 0x3, RZ ;  /* 0x0000000306067819 */ /* 0x000fe400000012ff */
[----:B------:R-:W-:Y:S01]  /*176c0*/  LOP3.LUT R24, R25, R12, RZ, 0x3c, !PT ;  /* 0x0000000c19187212 */ /* 0x000fe200078e3cff */
[----:B------:R-:W-:Y:S01]  /*176d0*/  IMAD.MOV.U32 R25, RZ, RZ, R13 ;  /* 0x000000ffff197224 */ /* 0x000fe200078e000d */
[----:B------:R-:W-:-:S02]  /*176e0*/  IADD3.X R9, RZ, R13, RZ, P3, !PT ;  /* 0x0000000dff097210 */ /* 0x000fc40001ffe4ff */
[----:B------:R-:W-:Y:S02]  /*176f0*/  LOP3.LUT R4, R4, R27, RZ, 0x3c, !PT ;  /* 0x0000001b04047212 */ /* 0x000fe400078e3cff */
[----:B------:R-:W-:Y:S01]  /*17700*/  LOP3.LUT R8, R8, R11, RZ, 0x3c, !PT ;  /* 0x0000000b08087212 */ /* 0x000fe200078e3cff */
[----:B------:R-:W5:Y:S01]  /*17710*/  LD.E.128 R24, desc[UR38][R24.64] ;  /* 0x0000002618187980 */ /* 0x000f62000c101d00 */
[----:B------:R-:W-:Y:S01]  /*17720*/  LOP3.LUT R14, R6, R7, RZ, 0x3c, !PT ;  /* 0x00000007060e7212 */ /* 0x000fe200078e3cff */
[----:B------:R-:W-:Y:S02]  /*17730*/  IMAD R34, R29, UR4, RZ ;  /* 0x000000041d227c24 */ /* 0x000fe4000f8e02ff */
[----:B------:R-:W5:Y:S01]  /*17740*/  LD.E.128 R4, desc[UR38][R4.64] ;  /* 0x0000002604047980 */ /* 0x000f62000c101d00 */
[----:B------:R-:W-:Y:S01]  /*17750*/  IMAD.WIDE.U32 R28, R35, UR4, R30 ;  /* 0x00000004231c7c25 */ /* 0x000fe2000f8e001e */
[----:B------:R-:W-:Y:S02]  /*17760*/  ULDC UR4, c[0x0][0xa8c] ;  /* 0x0002a30000047ab9 */ /* 0x000fe40000000800 */
[----:B------:R-:W5:Y:S04]  /*17770*/  LD.E.128 R8, desc[UR38][R8.64] ;  /* 0x0000002608087980 */ /* 0x000f68000c101d00 */
[----:B------:R-:W5:Y:S01]  /*17780*/  LD.E.128 R12, desc[UR38][R14.64] ;  /* 0x000000260e0c7980 */ /* 0x000f62000c101d00 */
[----:B------:R-:W-:Y:S01]  /*17790*/  @!PT LDS RZ, [RZ] ;  /* 0x00000000fffff984 */ /* 0x000fe20000000800 */
[----:B------:R-:W-:Y:S01]  /*177a0*/  @!PT LDS RZ, [RZ] ;  /* 0x00000000fffff984 */ /* 0x000fe20000000800 */
[----:B------:R-:W-:Y:S01]  /*177b0*/  @!PT LDS RZ, [RZ] ;  /* 0x00000000fffff984 */ /* 0x000fe20000000800 */
[----:B------:R-:W-:Y:S01]  /*177c0*/  @!PT LDS RZ, [RZ] ;  /* 0x00000000fffff984 */ /* 0x000fe20000000800 */
[----:B------:R1:W-:Y:S06]  /*177d0*/  MEMBAR.ALL.CTA ;  /* 0x0000000000007992 */ /* 0x0003ec0000008000 */
[----:B-1----:R-:W1:Y:S01]  /*177e0*/  FENCE.VIEW.ASYNC.S ;  /* 0x00000000000073c6 */ /* 0x002e620000000000 */
[----:B------:R-:W-:Y:S01]  /*177f0*/  ISETP.GE.AND P0, PT, R0, UR4, PT ;  /* 0x0000000400007c0c */ /* 0x000fe2000bf06270 */
[----:B------:R-:W-:-:S02]  /*17800*/  VIADD R0, R20, 0x30 ;  /* 0x0000003014007836 */ /* 0x000fc40000000000 */
[----:B------:R-:W-:Y:S02]  /*17810*/  IMAD R31, R39, -0xc0, R23 ;  /* 0xffffff40271f7824 */ /* 0x000fe400078e0217 */
[C---:B0-----:R-:W-:Y:S02]  /*17820*/  VIADD R3, R20.reuse, 0x60 ;  /* 0x0000006014037836 */ /* 0x041fe40000000000 */
[----:B------:R-:W-:Y:S02]  /*17830*/  VIADD R21, R20, 0x90 ;  /* 0x0000009014157836 */ /* 0x000fe40000000000 */
[----:B------:R-:W-:Y:S01]  /*17840*/  IMAD R35, R35, UR5, R34 ;  /* 0x0000000523237c24 */ /* 0x000fe2000f8e0222 */
[----:B------:R-:W-:Y:S01]  /*17850*/  ULDC.64 UR4, c[0x0][0xae0] ;  /* 0x0002b80000047ab9 */ /* 0x000fe20000000a00 */
[-C--:B------:R-:W-:Y:S01]  /*17860*/  ISETP.GE.OR P3, PT, R0, R31.reuse, P0 ;  /* 0x0000001f0000720c */ /* 0x080fe20000766670 */
[----:B------:R-:W-:Y:S01]  /*17870*/  IMAD R30, R36, UR4, RZ ;  /* 0x00000004241e7c24 */ /* 0x000fe2000f8e02ff */
[-C--:B------:R-:W-:Y:S01]  /*17880*/  ISETP.GE.OR P1, PT, R3, R31.reuse, P0 ;  /* 0x0000001f0300720c */ /* 0x080fe20000726670 */
[----:B------:R-:W-:Y:S01]  /*17890*/  IMAD.IADD R29, R29, 0x1, R35 ;  /* 0x000000011d1d7824 */ /* 0x000fe200078e0223 */
[----:B------:R-:W-:-:S02]  /*178a0*/  ISETP.GE.OR P2, PT, R21, R31, P0 ;  /* 0x0000001f1500720c */ /* 0x000fc40000746670 */
[----:B------:R-:W-:Y:S01]  /*178b0*/  ISETP.GE.OR P0, PT, R20, R31, P0 ;  /* 0x0000001f1400720c */ /* 0x000fe20000706670 */
[C---:B------:R-:W-:Y:S02]  /*178c0*/  IMAD R23, R40.reuse, UR5, R30 ;  /* 0x0000000528177c24 */ /* 0x040fe4000f8e021e */
[----:B------:R-:W-:Y:S01]  /*178d0*/  IMAD.WIDE.U32 R28, R40, UR4, R28 ;  /* 0x00000004281c7c25 */ /* 0x000fe2000f8e001c */
[----:B------:R-:W-:-:S03]  /*178e0*/  ULDC.64 UR4, c[0x0][0xae8] ;  /* 0x0002ba0000047ab9 */ /* 0x000fc60000000a00 */
[----:B------:R-:W-:Y:S02]  /*178f0*/  VIADD R0, R2, 0x16820 ;  /* 0x0001682002007836 */ /* 0x000fe40000000000 */
[----:B------:R-:W-:Y:S02]  /*17900*/  IMAD.IADD R29, R29, 0x1, R23 ;  /* 0x000000011d1d7824 */ /* 0x000fe400078e0217 */
[----:B------:R-:W-:Y:S01]  /*17910*/  IMAD R3, R38, UR4, RZ ;  /* 0x0000000426037c24 */ /* 0x000fe2000f8e02ff */
[----:B------:R-:W-:Y:S01]  /*17920*/  PRMT R0, RZ, 0x654, R0 ;  /* 0x00000654ff007816 */ /* 0x000fe20000000000 */
[C---:B------:R-:W-:Y:S01]  /*17930*/  IMAD.WIDE.U32 R32, R37.reuse, UR4, R28 ;  /* 0x0000000425207c25 */ /* 0x040fe2000f8e001c */
[----:B------:R-:W-:Y:S02]  /*17940*/  SHF.R.S32.HI R21, RZ, 0x1f, R20 ;  /* 0x0000001fff157819 */ /* 0x000fe40000011414 */
[----:B-1----:R0:W-:Y:S01]  /*17950*/  SYNCS.ARRIVE.TRANS64.RED.A1T0 RZ, [R0+URZ], RZ ;  /* 0x000000ff00ff79a7 */ /* 0x0021e2000810043f */
[----:B------:R-:W-:-:S02]  /*17960*/  IMAD R3, R37, UR5, R3 ;  /* 0x0000000525037c24 */ /* 0x000fc4000f8e0203 */
[----:B------:R-:W-:-:S04]  /*17970*/  IMAD.WIDE R30, R39, 0xc0, R20 ;  /* 0x000000c0271e7825 */ /* 0x000fc800078e0214 */
[----:B------:R-:W-:Y:S01]  /*17980*/  IMAD.IADD R23, R33, 0x1, R3 ;  /* 0x0000000121177824 */ /* 0x000fe200078e0203 */
[----:B0-----:R-:W-:Y:S06]  /*17990*/  @P0 BRA `(.L_x_1295) ;  /* 0x00000000002c0947 */ /* 0x001fec0003800000 */
        /* <DEDUP_REMOVED lines=11> */
.L_x_1295:
[----:B------:R-:W-:Y:S05]  /*17a50*/  BSYNC B1 ;  /* 0x0000000000017941 */ /* 0x000fea0003800000 */
.L_x_1294:
        /* <DEDUP_REMOVED lines=11> */
[----:B0----5:R-:W-:Y:S02]  /*17b10*/  LEA R24, P0, R20, UR4, 0x1 ;  /* 0x0000000414187c11 */ /* 0x021fe4000f8008ff */
[----:B------:R-:W-:-:S04]  /*17b20*/  IADD3 R3, R21, R3, RZ ;  /* 0x0000000315037210 */ /* 0x000fc80007ffe0ff */
[----:B------:R-:W-:-:S05]  /*17b30*/  LEA.HI.X R25, R20, UR5, R3, 0x1, P0 ;  /* 0x0000000514197c11 */ /* 0x000fca00080f0c03 */
[----:B------:R1:W-:Y:S02]  /*17b40*/  STG.E.128 desc[UR38][R24.64], R4 ;  /* 0x0000000418007986 */ /* 0x0003e4000c101d26 */
.L_x_1297:
[----:B------:R-:W-:Y:S05]  /*17b50*/  BSYNC B1 ;  /* 0x0000000000017941 */ /* 0x000fea0003800000 */
.L_x_1296:
        /* <DEDUP_REMOVED lines=15> */
.L_x_1299:
[----:B------:R-:W-:Y:S05]  /*17c50*/  BSYNC B1 ;  /* 0x0000000000017941 */ /* 0x000fea0003800000 */
.L_x_1298:
        /* <DEDUP_REMOVED lines=10> */
[----:B--2---:R-:W-:Y:S01]  /*17d00*/  LEA R6, P0, R4, UR4, 0x1 ;  /* 0x0000000404067c11 */ /* 0x004fe2000f8008ff */
[----:B------:R-:W-:-:S05]  /*17d10*/  IMAD.IADD R3, R5, 0x1, R3 ;  /* 0x0000000105037824 */ /* 0x000fca00078e0203 */
[----:B------:R-:W-:-:S05]  /*17d20*/  LEA.HI.X R7, R4, UR5, R3, 0x1, P0 ;  /* 0x0000000504077c11 */ /* 0x000fca00080f0c03 */
[----:B------:R3:W-:Y:S01]  /*17d30*/  STG.E.128 desc[UR38][R6.64], R12 ;  /* 0x0000000c06007986 */ /* 0x0007e2000c101d26 */
[----:B------:R-:W-:Y:S05]  /*17d40*/  BRA `(.L_x_1300) ;  /* 0x0000000800407947 */ /* 0x000fea0003800000 */
.L_x_1292:
[----:B-1----:R-:W2:Y:S01]  /*17d50*/  LDL R8, [R1+0x30] ;  /* 0x0000300001087983 */ /* 0x002ea20000100800 */
[----:B------:R-:W-:Y:S01]  /*17d60*/  ULDC.64 UR4, c[0x0][0xbd8] ;  /* 0x0002f60000047ab9 */ /* 0x000fe20000000a00 */
[----:B------:R-:W2:Y:S01]  /*17d70*/  LDC.64 R4, c[0x0][0xbd8] ;  /* 0x0002f600ff047b82 */ /* 0x000ea20000000a00 */
[----:B------:R-:W-:Y:S01]  /*17d80*/  ISETP.NE.U32.AND P0, PT, RZ, UR4, PT ;  /* 0x00000004ff007c0c */ /* 0x000fe2000bf05070 */
[----:B------:R-:W-:-:S03]  /*17d90*/  IMAD.MOV.U32 R9, RZ, RZ, RZ ;  /* 0x000000ffff097224 */ /* 0x000fc600078e00ff */
[----:B------:R-:W-:Y:S01]  /*17da0*/  ISETP.NE.AND.EX P0, PT, RZ, UR5, PT, P0 ;  /* 0x00000005ff007c0c */ /* 0x000fe2000bf05300 */
[----:B------:R-:W-:Y:S02]  /*17db0*/  ULDC.64 UR4, c[0x0][0xbe0] ;  /* 0x0002f80000047ab9 */ /* 0x000fe40000000a00 */
[----:B------:R-:W-:-:S04]  /*17dc0*/  ISETP.NE.U32.AND P1, PT, RZ, UR4, PT ;  /* 0x00000004ff007c0c */ /* 0x000fc8000bf25070 */
[----:B------:R-:W-:-:S13]  /*17dd0*/  ISETP.NE.AND.EX P1, PT, RZ, UR5, PT, P1 ;  /* 0x00000005ff007c0c */ /* 0x000fda000bf25310 */
[----:B------:R-:W1:Y:S01]  /*17de0*/  @P1 LDC.64 R6, c[0x0][0xbe0] ;  /* 0x0002f800ff061b82 */ /* 0x000e620000000a00 */
[----:B------:R-:W-:Y:S02]  /*17df0*/  ULDC UR4, c[0x0][0xa88] ;  /* 0x0002a20000047ab9 */ /* 0x000fe40000000800 */
[----:B------:R-:W-:Y:S02]  /*17e00*/  IMAD.U32 R3, RZ, RZ, UR4 ;  /* 0x00000004ff037e24 */ /* 0x000fe4000f8e00ff */
[----:B--2---:R-:W-:-:S04]  /*17e10*/  IMAD.WIDE R4, R8, 0x4, R4 ;  /* 0x0000000408047825 */ /* 0x004fc800078e0204 */
[----:B-1----:R-:W-:Y:S01]  /*17e20*/  @P1 IMAD.WIDE R6, R8, 0x4, R6 ;  /* 0x0000000408061825 */ /* 0x002fe200078e0206 */
[----:B------:R1:W5:Y:S04]  /*17e30*/  @P0 LDG.E R9, desc[UR38][R4.64] ;  /* 0x0000002604090981 */ /* 0x000368000c1e1900 */
[----:B------:R1:W5:Y:S01]  /*17e40*/  @P1 LDG.E R3, desc[UR38][R6.64] ;  /* 0x0000002606031981 */ /* 0x000362000c1e1900 */
[----:B------:R-:W-:Y:S01]  /*17e50*/  ISETP.GT.AND P2, PT, R39, 0xbf, PT ;  /* 0x000000bf2700780c */ /* 0x000fe20003f44270 */
[----:B------:R-:W-:-:S12]  /*17e60*/  @P1 BRA `(.L_x_1301) ;  /* 0x0000000000101947 */ /* 0x000fd80003800000 */
[----:B------:R-:W-:Y:S05]  /*17e70*/  @!P0 BRA `(.L_x_1301) ;  /* 0x00000000000c8947 */ /* 0x000fea0003800000 */
[----:B-1----:R-:W2:Y:S04]  /*17e80*/  LDG.E R6, desc[UR38][R4.64] ;  /* 0x0000002604067981 */ /* 0x002ea8000c1e1900 */
[----:B-----5:R-:W2:Y:S02]  /*17e90*/  LDG.E R3, desc[UR38][R4.64+0x4] ;  /* 0x0000042604037981 */ /* 0x020ea4000c1e1900 */
[----:B--2---:R-:W-:-:S07]  /*17ea0*/  IMAD.IADD R3, R3, 0x1, -R6 ;  /* 0x0000000103037824 */ /* 0x004fce00078e0a06 */
.L_x_1301:
[----:B------:R-:W2:Y:S04]  /*17eb0*/  LDL R15, [R1+0x2c] ;  /* 0x00002c00010f7983 */ /* 0x000ea80000100800 */
[----:B0-----:R0:W5:Y:S01]  /*17ec0*/  LDL R14, [R1+0x38] ;  /* 0x00003800010e7983 */ /* 0x0011620000100800 */
[----:B-1----:R-:W-:Y:S01]  /*17ed0*/  SHF.R.S32.HI R4, RZ, 0x1f, R8 ;  /* 0x0000001fff047819 */ /* 0x002fe20000011408 */
[----:B------:R-:W-:Y:S01]  /*17ee0*/  BSSY B1, `(.L_x_1302) ;  /* 0x000001d000017945 */ /* 0x000fe20003800000 */
[----:B------:R-:W-:Y:S02]  /*17ef0*/  SEL R11, R8, RZ, !P0 ;  /* 0x000000ff080b7207 */ /* 0x000fe40004000000 */
[----:B------:R-:W-:Y:S02]  /*17f00*/  SHF.R.S32.HI R13, RZ, 0x1f, R0 ;  /* 0x0000001fff0d7819 */ /* 0x000fe40000011400 */
[----:B------:R-:W-:-:S02]  /*17f10*/  SEL R12, R4, RZ, !P0 ;  /* 0x000000ff040c7207 */ /* 0x000fc40004000000 */
[----:B-----5:R-:W-:Y:S02]  /*17f20*/  SHF.R.S32.HI R8, RZ, 0x1f, R9 ;  /* 0x0000001fff087819 */ /* 0x020fe40000011409 */
[----:B--2---:R-:W-:Y:S01]  /*17f30*/  SHF.R.S32.HI R10, RZ, 0x1f, R15 ;  /* 0x0000001fff0a7819 */ /* 0x004fe2000001140f */
[----:B0-----:R-:W-:Y:S06]  /*17f40*/  @P2 BRA `(.L_x_1303) ;  /* 0x0000000000582947 */ /* 0x001fec0003800000 */
[----:B------:R-:W0:Y:S02]  /*17f50*/  S2R R5, SR_TID.X ;  /* 0x0000000000057919 */ /* 0x000e240000002100 */
        /* <DEDUP_REMOVED lines=15> */
[----:B------:R-:W-:-:S03]  /*18050*/  ULDC.64 UR4, c[0x0][0xb40] ;  /* 0x0002d00000047ab9 */ /* 0x000fc60000000a00 */
[----:B------:R-:W-:Y:S01]  /*18060*/  IMAD.IADD R5, R5, 0x1, R7 ;  /* 0x0000000105057824 */ /* 0x000fe200078e0207 */
[----:B------:R-:W-:-:S04]  /*18070*/  LEA R6, P0, R4, UR4, 0x2 ;  /* 0x0000000404067c11 */ /* 0x000fc8000f8010ff */
[----:B------:R-:W-:Y:S01]  /*18080*/  LEA.HI.X R7, R4, UR5, R5, 0x2, P0 ;  /* 0x0000000504077c11 */ /* 0x000fe200080f1405 */
[----:B------:R-:W-:-:S05]  /*18090*/  IMAD.MOV.U32 R5, RZ, RZ, -0x800000 ;  /* 0xff800000ff057424 */ /* 0x000fca00078e00ff */
[----:B------:R0:W-:Y:S03]  /*180a0*/  STG.E desc[UR38][R6.64], R5 ;  /* 0x0000000506007986 */ /* 0x0001e6000c101926 */
.L_x_1303:
[----:B------:R-:W-:Y:S05]  /*180b0*/  BSYNC B1 ;  /* 0x0000000000017941 */ /* 0x000fea0003800000 */
.L_x_1302:
[----:B0-----:R-:W-:Y:S01]  /*180c0*/  MOV R5, R13 ;  /* 0x0000000d00057202 */ /* 0x001fe20000000f00 */
[----:B------:R-:W-:Y:S01]  /*180d0*/  ULDC.64 UR4, c[0x0][0xaa0] ;  /* 0x0002a80000047ab9 */ /* 0x000fe20000000a00 */
        /* <DEDUP_REMOVED lines=14> */
[----:B------:R-:W-:Y:S01]  /*181c0*/  ISETP.GE.OR P3, PT, R6, R7, P0 ;  /* 0x000000070600720c */ /* 0x000fe20000766670 */
[----:B------:R-:W-:Y:S02]  /*181d0*/  IMAD R3, R15, UR7, R0 ;  /* 0x000000070f037c24 */ /* 0x000fe4000f8e0200 */
[C---:B------:R-:W-:Y:S02]  /*181e0*/  VIADD R0, R20.reuse, 0x60 ;  /* 0x0000006014007836 */ /* 0x040fe40000000000 */
[----:B------:R-:W-:-:S02]  /*181f0*/  VIADD R6, R20, 0x90 ;  /* 0x0000009014067836 */ /* 0x000fc40000000000 */
[----:B------:R-:W-:Y:S01]  /*18200*/  IMAD.WIDE.U32 R4, R15, UR6, R4 ;  /* 0x000000060f047c25 */ /* 0x000fe2000f8e0004 */
[-C--:B------:R-:W-:Y:S02]  /*18210*/  ISETP.GE.OR P1, PT, R0, R7.reuse, P0 ;  /* 0x000000070000720c */ /* 0x080fe40000726670 */
[-C--:B------:R-:W-:Y:S01]  /*18220*/  ISETP.GE.OR P2, PT, R6, R7.reuse, P0 ;  /* 0x000000070600720c */ /* 0x080fe20000746670 */
[----:B------:R-:W-:Y:S01]  /*18230*/  IMAD.IADD R5, R5, 0x1, R3 ;  /* 0x0000000105057824 */ /* 0x000fe200078e0203 */
[----:B------:R-:W-:Y:S01]  /*18240*/  ISETP.GE.OR P0, PT, R20, R7, P0 ;  /* 0x000000071400720c */ /* 0x000fe20000706670 */
[----:B------:R-:W-:Y:S02]  /*18250*/  IMAD R0, R12, UR4, RZ ;  /* 0x000000040c007c24 */ /* 0x000fe4000f8e02ff */
[----:B------:R-:W-:-:S04]  /*18260*/  IMAD.WIDE.U32 R6, R11, UR4, R4 ;  /* 0x000000040b067c25 */ /* 0x000fc8000f8e0004 */
[----:B------:R-:W-:Y:S02]  /*18270*/  IMAD R3, R11, UR5, R0 ;  /* 0x000000050b037c24 */ /* 0x000fe4000f8e0200 */
[----:B------:R-:W-:-:S04]  /*18280*/  IMAD.WIDE R20, R14, 0xc0, R20 ;  /* 0x000000c00e147825 */ /* 0x000fc800078e0214 */
[----:B------:R-:W-:Y:S01]  /*18290*/  IMAD.IADD R9, R7, 0x1, R3 ;  /* 0x0000000107097824 */ /* 0x000fe200078e0203 */
        /* <DEDUP_REMOVED lines=12> */
.L_x_1305:
[----:B------:R-:W-:Y:S05]  /*18360*/  BSYNC B1 ;  /* 0x0000000000017941 */ /* 0x000fea0003800000 */
.L_x_1304:
        /* <DEDUP_REMOVED lines=15> */
.L_x_1307:
[----:B------:R-:W-:Y:S05]  /*18460*/  BSYNC B1 ;  /* 0x0000000000017941 */ /* 0x000fea0003800000 */
.L_x_1306:
        /* <DEDUP_REMOVED lines=11> */
[----:B01----:R-:W-:Y:S02]  /*18520*/  LEA R10, P0, R4, UR4, 0x1 ;  /* 0x00000004040a7c11 */ /* 0x003fe4000f8008ff */
[----:B------:R-:W-:-:S04]  /*18530*/  IADD3 R3, R5, R3, RZ ;  /* 0x0000000305037210 */ /* 0x000fc80007ffe0ff */
[----:B------:R-:W-:-:S05]  /*18540*/  LEA.HI.X R11, R4, UR5, R3, 0x1, P0 ;  /* 0x00000005040b7c11 */ /* 0x000fca00080f0c03 */
[----:B------:R2:W-:Y:S02]  /*18550*/  STG.E.128 desc[UR38][R10.64], RZ ;  /* 0x000000ff0a007986 */ /* 0x0005e4000c101d26 */
.L_x_1309:
[----:B------:R-:W-:Y:S05]  /*18560*/  BSYNC B1 ;  /* 0x0000000000017941 */ /* 0x000fea0003800000 */
.L_x_1308:
        /* <DEDUP_REMOVED lines=14> */
.L_x_1300:
[----:B------:R-:W-:Y:S05]  /*18650*/  BSYNC B0 ;  /* 0x0000000000007941 */ /* 0x000fea0003800000 */
.L_x_1291:
[----:B------:R-:W2:Y:S01]  /*18660*/  LDL R0, [R1+0x1c] ;  /* 0x00001c0001007983 */ /* 0x000ea20000100800 */
[----:B------:R-:W-:Y:S02]  /*18670*/  ULDC UR4, c[0x0][0xc14] ;  /* 0x0003050000047ab9 */ /* 0x000fe40000000800 */
[----:B--2---:R-:W-:-:S13]  /*18680*/  ISETP.GE.AND P0, PT, R0, UR4, PT ;  /* 0x0000000400007c0c */ /* 0x004fda000bf06270 */
[----:B------:R-:W-:Y:S05]  /*18690*/  @!P0 BRA `(.L_x_1310) ;  /* 0xfffffe8400c88947 */ /* 0x000fea000383ffff */
[----:B------:R-:W-:Y:S05]  /*186a0*/  BRA `(.L_x_1096) ;  /* 0x0000005400407947 */ /* 0x000fea0003800000 */
.L_x_1094:
[----:B------:R-:W-:-:S08]  /*186b0*/  NOP ;  /* 0x0000000000007918 */ /* 0x000fd00000000000 */
[----:B------:R-:W0:-:S00]  /*186c0*/  USETMAXREG.DEALLOC.CTAPOOL 0x20 ;  /* 0x00000020000079c8 */ /* 0x000e0000080e0500 */
[----:B0-----:R-:W-:-:S06]  /*186d0*/  LOP3.LUT R0, R0, 0x3, RZ, 0xc0, !PT ;  /* 0x0000000300007812 */ /* 0x001fcc00078ec0ff */
[----:B------:R-:W0:Y:S02]  /*186e0*/  SHFL.IDX PT, R0, R0, RZ, 0x1f ;  /* 0x00001fff00007589 */ /* 0x000e2400000e0000 */
[----:B0-----:R-:W-:-:S13]  /*186f0*/  ISETP.NE.AND P0, PT, R0, RZ, PT ;  /* 0x000000ff0000720c */ /* 0x001fda0003f05270 */
[----:B------:R-:W-:Y:S05]  /*18700*/  @P0 BRA `(.L_x_1096) ;  /* 0x0000005400280947 */ /* 0x000fea0003800000 */
        /* <DEDUP_REMOVED lines=15> */
[----:B------:R-:W-:Y:S01]  /*18800*/  ISETP.GE.U32.AND P0, PT, R28, 0x2, PT ;  /* 0x000000021c00780c */ /* 0x000fe20003f06070 */
[----:B------:R-:W-:Y:S01]  /*18810*/  IMAD.MOV.U32 R19, RZ, RZ, RZ ;  /* 0x000000ffff137224 */ /* 0x000fe200078e00ff */
        /* <DEDUP_REMOVED lines=38> */
.L_x_1315:
[----:B------:R-:W-:Y:S01]  /*18a80*/  VIADD R0, R19, 0x1f ;  /* 0x0000001f13007836 */ /* 0x000fe20000000000 */
[----:B------:R-:W-:-:S04]  /*18a90*/  MOV R19, UR7 ;  /* 0x0000000700137c02 */ /* 0x000fc80008000f00 */
[----:B------:R-:W-:-:S13]  /*18aa0*/  ISETP.GE.AND P0, PT, R0, UR5, PT ;  /* 0x0000000500007c0c */ /* 0x000fda000bf06270 */
[----:B------:R-:W-:Y:S05]  /*18ab0*/  @P0 BRA `(.L_x_1312) ;  /* 0x0000000400d00947 */ /* 0x000fea0003800000 */
[----:B------:R-:W-:Y:S01]  /*18ac0*/  IMAD.MOV.U32 R19, RZ, RZ, R0 ;  /* 0x000000ffff137224 */ /* 0x000fe200078e0000 */
[C---:B------:R-:W-:Y:S01]  /*18ad0*/  ISETP.NE.AND P1, PT, R28.reuse, 0x1f, PT ;  /* 0x0000001f1c00780c */ /* 0x040fe20003f25270 */
[----:B------:R-:W-:Y:S01]  /*18ae0*/  BSSY B0, `(.L_x_1313) ;  /* 0x0000008000007945 */ /* 0x000fe20003800000 */
[----:B------:R-:W-:Y:S02]  /*18af0*/  IMAD.MOV.U32 R0, RZ, RZ, RZ ;  /* 0x000000ffff007224 */ /* 0x000fe400078e00ff */
[----:B------:R-:W-:-:S05]  /*18b00*/  IMAD.IADD R5, R28, 0x1, R19 ;  /* 0x000000011c057824 */ /* 0x000fca00078e0213 */
[----:B------:R-:W-:-:S13]  /*18b10*/  ISETP.GE.OR P0, PT, R5, UR5, !P1 ;  /* 0x0000000505007c0c */ /* 0x000fda000cf06670 */
[----:B------:R-:W-:Y:S05]  /*18b20*/  @P0 BRA `(.L_x_1314) ;  /* 0x00000000000c0947 */ /* 0x000fea0003800000 */
[----:B------:R-:W0:Y:S02]  /*18b30*/  LDC.64 R2, c[0x0][0xc58] ;  /* 0x00031600ff027b82 */ /* 0x000e240000000a00 */
[----:B0-----:R-:W-:-:S05]  /*18b40*/  IMAD.WIDE R2, R5, 0x4, R2 ;  /* 0x0000000405027825 */ /* 0x001fca00078e0202 */
[----:B------:R0:W5:Y:S02]  /*18b50*/  LDG.E R0, desc[UR38][R2.64] ;  /* 0x0000002602007981 */ /* 0x000164000c1e1900 */
.L_x_1314:
[----:B------:R-:W-:Y:S05]  /*18b60*/  BSYNC B0 ;  /* 0x0000000000007941 */ /* 0x000fea0003800000 */
.L_x_1313:
[----:B0----5:R-:W0:Y:S01]  /*18b70*/  SHFL.UP PT, R2, R0, 0x1, RZ ;  /* 0x0420000000027989 */ /* 0x021e2200000e00ff */
[C---:B------:R-:W-:Y:S02]  /*18b80*/  ISETP.NE.AND P0, PT, R28.reuse, RZ, PT ;  /* 0x000000ff1c00720c */ /* 0x040fe40003f05270 */
[----:B------:R-:W-:Y:S02]  /*18b90*/  ISETP.GE.U32.AND P1, PT, R28, 0x2, PT ;  /* 0x000000021c00780c */ /* 0x000fe40003f26070 */
        /* <DEDUP_REMOVED lines=23> */
.L_x_1311:
        /* <DEDUP_REMOVED lines=20> */
.L_x_1316:
[----:B---3--:R-:W-:Y:S01]  /*18e50*/  IMAD R16, R16, UR4, R11 ;  /* 0x0000000410107c24 */ /* 0x008fe2000f8e020b */
[----:B------:R-:W-:Y:S01]  /*18e60*/  IABS R2, R4 ;  /* 0x0000000400027213 */ /* 0x000fe20000000000 */
[----:B-1----:R-:W-:-:S03]  /*18e70*/  IMAD.MOV R9, RZ, RZ, -R3 ;  /* 0x000000ffff097224 */ /* 0x002fc600078e0a03 */
[----:B--2---:R-:W-:Y:S01]  /*18e80*/  IADD3 R5, -R16, UR6, RZ ;  /* 0x0000000610057c10 */ /* 0x004fe2000fffe1ff */
[----:B0-----:R-:W-:Y:S01]  /*18e90*/  IMAD.MOV R10, RZ, RZ, -R2 ;  /* 0x000000ffff0a7224 */ /* 0x001fe200078e0a02 */
[----:B------:R-:W-:Y:S01]  /*18ea0*/  MOV R2, RZ ;  /* 0x000000ff00027202 */ /* 0x000fe20000000f00 */
[----:B------:R-:W-:Y:S01]  /*18eb0*/  IMAD R9, R9, R6, RZ ;  /* 0x0000000609097224 */ /* 0x000fe200078e02ff */
[----:B------:R-:W-:-:S03]  /*18ec0*/  IABS R8, R5 ;  /* 0x0000000500087213 */ /* 0x000fc60000000000 */
        /* <DEDUP_REMOVED lines=43> */
[----:B------:R-:W-:Y:S02]  /*19180*/  @!P0 IADD3 R2, -R2, RZ, RZ ;  /* 0x000000ff02028210 */ /* 0x000fe40007ffe1ff */
[----:B------:R-:W-:-:S13]  /*19190*/  ISETP.NE.AND P0, PT, R7, RZ, PT ;  /* 0x000000ff0700720c */ /* 0x000fda0003f05270 */
[----:B------:R-:W-:Y:S01]  /*191a0*/  @!P0 LOP3.LUT R2, RZ, R7, RZ, 0x33, !PT ;  /* 0x00000007ff028212 */ /* 0x000fe200078e33ff */
[----:B------:R-:W-:-:S03]  /*191b0*/  IMAD.MOV R7, RZ, RZ, -R7 ;  /* 0x000000ffff077224 */ /* 0x000fc600078e0a07 */
[----:B------:R-:W-:Y:S01]  /*191c0*/  LOP3.LUT R17, RZ, R2, RZ, 0x33, !PT ;  /* 0x00000002ff117212 */ /* 0x000fe200078e33ff */
[----:B------:R-:W-:-:S04]  /*191d0*/  IMAD R18, R2, R7, R3 ;  /* 0x0000000702127224 */ /* 0x000fc800078e0203 */
[----:B------:R-:W-:Y:S01]  /*191e0*/  IMAD.IADD R17, R0, 0x1, R17 ;  /* 0x0000000100117824 */ /* 0x000fe200078e0211 */
[----:B------:R-:W-:Y:S06]  /*191f0*/  BRA `(.L_x_1317) ;  /* 0x00000000000c7947 */ /* 0x000fec0003800000 */
.L_x_1312:
[----:B------:R-:W-:Y:S02]  /*19200*/  IMAD.MOV.U32 R17, RZ, RZ, RZ ;  /* 0x000000ffff117224 */ /* 0x000fe400078e00ff */
[----:B------:R-:W-:Y:S02]  /*19210*/  IMAD.U32 R16, RZ, RZ, UR6 ;  /* 0x00000006ff107e24 */ /* 0x000fe4000f8e00ff */
[----:B------:R-:W-:-:S07]  /*19220*/  IMAD.MOV.U32 R18, RZ, RZ, RZ ;  /* 0x000000ffff127224 */ /* 0x000fce00078e00ff */
.L_x_1317:
        /* <DEDUP_REMOVED lines=12> */
[----:B------:R-:W-:Y:S01]  /*192f0*/  IMAD.MOV.U32 R26, RZ, RZ, 0x1 ;  /* 0x00000001ff1a7424 */ /* 0x000fe200078e00ff */
[----:B------:R-:W-:Y:S01]  /*19300*/  ULDC.64 UR40, c[0x0][0x198] ;  /* 0x0000660000287ab9 */ /* 0x000fe20000000a00 */
[----:B------:R-:W-:Y:S01]  /*19310*/  IMAD.MOV.U32 R25, RZ, RZ, RZ ;  /* 0x000000ffff197224 */ /* 0x000fe200078e00ff */
[----:B------:R-:W-:Y:S01]  /*19320*/  ULDC UR37, c[0x0][0xc] ;  /* 0x0000030000257ab9 */ /* 0x000fe20000000800 */
[----:B------:R-:W-:Y:S02]  /*19330*/  IMAD.MOV.U32 R22, RZ, RZ, RZ ;  /* 0x000000ffff167224 */ /* 0x000fe400078e00ff */
[----:B------:R-:W-:-:S07]  /*19340*/  IMAD.MOV.U32 R24, RZ, RZ, 0x1 ;  /* 0x00000001ff187424 */ /* 0x000fce00078e00ff */
.L_x_1418:
[----:B------:R-:W-:Y:S05]  /*19350*/  YIELD ;  /* 0x0000000000007946 */ /* 0x000fea0003800000 */
[----:B------:R-:W-:Y:S01]  /*19360*/  ULDC.64 UR4, c[0x0][0xa28] ;  /* 0x00028a0000047ab9 */ /* 0x000fe20000000a00 */
[----:B------:R-:W-:Y:S01]  /*19370*/  IMAD.MOV.U32 R8, RZ, RZ, RZ ;  /* 0x000000ffff087224 */ /* 0x000fe200078e00ff */
[----:B------:R-:W-:Y:S01]  /*19380*/  ISETP.NE.U32.AND P0, PT, RZ, UR4, PT ;  /* 0x00000004ff007c0c */ /* 0x000fe2000bf05070 */
[----:B0-----:R-:W-:Y:S01]  /*19390*/  IMAD.MOV.U32 R0, RZ, RZ, RZ ;  /* 0x000000ffff007224 */ /* 0x001fe200078e00ff */
[----:B------:R-:W-:Y:S01]  /*193a0*/  ULDC.64 UR8, c[0x0][0xa08] ;  /* 0x0002820000087ab9 */ /* 0x000fe20000000a00 */
[----:B------:R-:W-:Y:S01]  /*193b0*/  ULDC.64 UR10, c[0x0][0xa10] ;  /* 0x00028400000a7ab9 */ /* 0x000fe20000000a00 */
[----:B------:R-:W-:Y:S01]  /*193c0*/  ISETP.NE.AND.EX P0, PT, RZ, UR5, PT, P0 ;  /* 0x00000005ff007c0c */ /* 0x000fe2000bf05300 */
[----:B------:R-:W-:-:S12]  /*193d0*/  ULDC.64 UR4, c[0x0][0xa00] ;  /* 0x0002800000047ab9 */ /* 0x000fd80000000a00 */
[----:B--2---:R-:W0:Y:S01]  /*193e0*/  @P0 LDC.64 R2, c[0x0][0xa28] ;  /* 0x00028a00ff020b82 */ /* 0x004e220000000a00 */
[----:B------:R-:W-:-:S04]  /*193f0*/  ISETP.NE.U32.AND P2, PT, RZ, UR4, PT ;  /* 0x00000004ff007c0c */ /* 0x000fc8000bf45070 */
[----:B------:R-:W-:Y:S01]  /*19400*/  ISETP.NE.AND.EX P2, PT, RZ, UR5, PT, P2 ;  /* 0x00000005ff007c0c */ /* 0x000fe2000bf45320 */
[----:B------:R-:W-:Y:S01]  /*19410*/  ULDC.64 UR4, c[0x0][0xa18] ;  /* 0x0002860000047ab9 */ /* 0x000fe20000000a00 */
[----:B0-----:R-:W-:-:S05]  /*19420*/  @P0 IMAD.WIDE R2, R19, 0x4, R2 ;  /* 0x0000000413020825 */ /* 0x001fca00078e0202 */
[----:B------:R0:W5:Y:S01]  /*19430*/  @P0 LDG.E R8, desc[UR38][R2.64] ;  /* 0x0000002602080981 */ /* 0x000162000c1e1900 */
[----:B------:R-:W-:Y:S01]  /*19440*/  ISETP.NE.U32.AND P0, PT, RZ, UR4, PT ;  /* 0x00000004ff007c0c */ /* 0x000fe2000bf05070 */
[----:B0-----:R-:W0:Y:S03]  /*19450*/  LDC.64 R2, c[0x0][0xa00] ;  /* 0x00028000ff027b82 */ /* 0x001e260000000a00 */
[----:B------:R-:W-:-:S13]  /*19460*/  ISETP.NE.AND.EX P0, PT, RZ, UR5, PT, P0 ;  /* 0x00000005ff007c0c */ /* 0x000fda000bf05300 */
[----:B------:R-:W2:Y:S01]  /*19470*/  @P0 LDC.64 R4, c[0x0][0xa18] ;  /* 0x00028600ff040b82 */ /* 0x000ea20000000a00 */
[----:B0-----:R-:W-:-:S05]  /*19480*/  IMAD.WIDE R2, R19, 0x4, R2 ;  /* 0x0000000413027825 */ /* 0x001fca00078e0202 */
[----:B------:R-:W3:Y:S01]  /*19490*/  @P2 LDG.E R0, desc[UR38][R2.64] ;  /* 0x0000002602002981 */ /* 0x000ee2000c1e1900 */
[----:B------:R-:W-:Y:S02]  /*194a0*/  ULDC UR4, c[0x0][0x288] ;  /* 0x0000a20000047ab9 */ /* 0x000fe40000000800 */
[----:B------:R-:W-:Y:S01]  /*194b0*/  IMAD.U32 R7, RZ, RZ, UR4 ;  /* 0x00000004ff077e24 */ /* 0x000fe2000f8e00ff */
[----:B------:R-:W-:Y:S01]  /*194c0*/  ULDC.64 UR4, c[0x0][0x3f8] ;  /* 0x0000fe0000047ab9 */ /* 0x000fe20000000a00 */
[----:B--2---:R-:W-:-:S05]  /*194d0*/  @P0 IMAD.WIDE R4, R19, 0x4, R4 ;  /* 0x0000000413040825 */ /* 0x004fca00078e0204 */
[----:B------:R0:W5:Y:S01]  /*194e0*/  @P0 LDG.E R7, desc[UR38][R4.64] ;  /* 0x0000002604070981 */ /* 0x000162000c1e1900 */
[----:B------:R-:W-:Y:S01]  /*194f0*/  UISETP.NE.U32.AND UP0, UPT, UR4, URZ, UPT ;  /* 0x0000003f0400728c */ /* 0x000fe2000bf05070 */
[----:B------:R-:W-:Y:S01]  /*19500*/  ISETP.NE.U32.AND P1, PT, RZ, UR8, PT ;  /* 0x00000008ff007c0c */ /* 0x000fe2000bf25070 */
[----:B------:R-:W-:Y:S01]  /*19510*/  ULDC UR6, c[0x0][0x338] ;  /* 0x0000ce0000067ab9 */ /* 0x000fe20000000800 */
[----:B------:R-:W-:Y:S01]  /*19520*/  ULDC UR4, c[0x0][0x404] ;  /* 0x0001010000047ab9 */ /* 0x000fe20000000800 */
[----:B------:R-:W-:Y:S01]  /*19530*/  UISETP.NE.AND.EX UP0, UPT, UR5, URZ, UPT, UP0 ;  /* 0x0000003f0500728c */ /* 0x000fe2000bf05300 */
[----:B------:R-:W-:Y:S01]  /*19540*/  ISETP.NE.AND.EX P3, PT, RZ, UR9, PT, P1 ;  /* 0x00000009ff007c0c */ /* 0x000fe2000bf65310 */
[----:B------:R-:W-:Y:S01]  /*19550*/  IMAD.U32 R6, RZ, RZ, UR6 ;  /* 0x00000006ff067e24 */ /* 0x000fe2000f8e00ff */
[----:B------:R-:W-:Y:S01]  /*19560*/  ULDC UR5, c[0x0][0x2e0] ;  /* 0x0000b80000057ab9 */ /* 0x000fe20000000800 */
[----:B------:R-:W-:Y:S01]  /*19570*/  USEL UR4, UR4, 0x1, UP0 ;  /* 0x0000000104047887 */ /* 0x000fe20008000000 */
[----:B------:R-:W-:-:S03]  /*19580*/  ISETP.NE.U32.AND P1, PT, RZ, UR10, PT ;  /* 0x0000000aff007c0c */ /* 0x000fc6000bf25070 */
[----:B------:R-:W-:Y:S01]  /*19590*/  UIMAD UR4, UR4, UR5, URZ ;  /* 0x00000005040472a4 */ /* 0x000fe2000f8e023f */
[----:B------:R-:W-:-:S05]  /*195a0*/  ISETP.NE.AND.EX P1, PT, RZ, UR11, PT, P1 ;  /* 0x0000000bff007c0c */ /* 0x000fca000bf25310 */
[----:B------:R-:W-:Y:S01]  /*195b0*/  MOV R9, UR4 ;  /* 0x0000000400097c02 */ /* 0x000fe20008000f00 */
[----:B---3--:R0:W-:Y:S01]  /*195c0*/  STL [R1+0x8], R0 ;  /* 0x0000080001007387 */ /* 0x0081e20000100800 */
[----:B------:R-:W-:Y:S06]  /*195d0*/  @P0 BRA `(.L_x_1319) ;  /* 0x0000000000100947 */ /* 0x000fec0003800000 */
[----:B------:R-:W-:Y:S05]  /*195e0*/  @!P2 BRA `(.L_x_1319) ;  /* 0x00000000000ca947 */ /* 0x000fea0003800000 */
[----:B0-----:R-:W2:Y:S04]  /*195f0*/  LDG.E R0, desc[UR38][R2.64] ;  /* 0x0000002602007981 */ /* 0x001ea8000c1e1900 */
[----:B-----5:R-:W2:Y:S02]  /*19600*/  LDG.E R7, desc[UR38][R2.64+0x4] ;  /* 0x0000042602077981 */ /* 0x020ea4000c1e1900 */
[----:B--2---:R-:W-:-:S07]  /*19610*/  IMAD.IADD R7, R7, 0x1, -R0 ;  /* 0x0000000107077824 */ /* 0x004fce00078e0a00 */
.L_x_1319:
[----:B0-----:R-:W0:Y:S01]  /*19620*/  LDC.64 R4, c[0x0][0xa08] ;  /* 0x00028200ff047b82 */ /* 0x001e220000000a00 */
[----:B------:R-:W-:Y:S01]  /*19630*/  IMAD.MOV.U32 R23, RZ, RZ, RZ ;  /* 0x000000ffff177224 */ /* 0x000fe200078e00ff */
[----:B------:R-:W-:-:S06]  /*19640*/  ULDC.64 UR4, c[0x0][0xa20] ;  /* 0x0002880000047ab9 */ /* 0x000fcc0000000a00 */
[----:B------:R-:W2:Y:S01]  /*19650*/  LDC.64 R2, c[0x0][0xa10] ;  /* 0x00028400ff027b82 */ /* 0x000ea20000000a00 */
[----:B------:R-:W-:Y:S02]  /*19660*/  IMAD.MOV.U32 R0, RZ, RZ, RZ ;  /* 0x000000ffff007224 */ /* 0x000fe400078e00ff */
[----:B0-----:R-:W-:-:S05]  /*19670*/  IMAD.WIDE R4, R19, 0x4, R4 ;  /* 0x0000000413047825 */ /* 0x001fca00078e0204 */
[----:B------:R-:W3:Y:S01]  /*19680*/  @P3 LDG.E R23, desc[UR38][R4.64] ;  /* 0x0000002604173981 */ /* 0x000ee2000c1e1900 */
[----:B--2---:R-:W-:-:S05]  /*19690*/  IMAD.WIDE R2, R19, 0x4, R2 ;  /* 0x0000000413027825 */ /* 0x004fca00078e0202 */
[----:B------:R0:W5:Y:S01]  /*196a0*/  @P1 LDG.E R0, desc[UR38][R2.64] ;  /* 0x0000002602001981 */ /* 0x000162000c1e1900 */
[----:B------:R-:W-:-:S04]  /*196b0*/  ISETP.NE.U32.AND P0, PT, RZ, UR4, PT ;  /* 0x00000004ff007c0c */ /* 0x000fc8000bf05070 */
[----:B------:R-:W-:Y:S01]  /*196c0*/  ISETP.NE.AND.EX P0, PT, RZ, UR5, PT, P0 ;  /* 0x00000005ff007c0c */ /* 0x000fe2000bf05300 */
[----:B---3-5:R-:W-:-:S12]  /*196d0*/  IMAD.IADD R23, R23, 0x1, R8 ;  /* 0x0000000117177824 */ /* 0x028fd800078e0208 */
[----:B0-----:R-:W-:Y:S05]  /*196e0*/  @!P0 BRA `(.L_x_1320) ;  /* 0x0000000000108947 */ /* 0x001fea0003800000 */
[----:B------:R-:W0:Y:S02]  /*196f0*/  LDC.64 R4, c[0x0][0xa20] ;  /* 0x00028800ff047b82 */ /* 0x000e240000000a00 */
[----:B0-----:R-:W-:-:S05]  /*19700*/  IMAD.WIDE R4, R19, 0x4, R4 ;  /* 0x0000000413047825 */ /* 0x001fca00078e0204 */
[----:B------:R0:W5:Y:S01]  /*19710*/  LDG.E R9, desc[UR38][R4.64] ;  /* 0x0000002604097981 */ /* 0x000162000c1e1900 */
[----:B------:R-:W-:Y:S05]  /*19720*/  BRA `(.L_x_1321) ;  /* 0x0000000000107947 */ /* 0x000fea0003800000 */
.L_x_1320:
[----:B------:R-:W-:Y:S05]  /*19730*/  @!P3 BRA `(.L_x_1321) ;  /* 0x00000000000cb947 */ /* 0x000fea0003800000 */
[----:B------:R-:W2:Y:S04]  /*19740*/  LDG.E R10, desc[UR38][R4.64] ;  /* 0x00000026040a7981 */ /* 0x000ea8000c1e1900 */
[----:B------:R-:W2:Y:S02]  /*19750*/  LDG.E R9, desc[UR38][R4.64+0x4] ;  /* 0x0000042604097981 */ /* 0x000ea4000c1e1900 */
[----:B--2---:R-:W-:-:S07]  /*19760*/  IMAD.IADD R9, R9, 0x1, -R10 ;  /* 0x0000000109097824 */ /* 0x004fce00078e0a0a */
.L_x_1321:
[----:B0-----:R-:W2:Y:S04]  /*19770*/  @P1 LDG.E R5, desc[UR38][R2.64] ;  /* 0x0000002602051981 */ /* 0x001ea8000c1e1900 */
[----:B------:R-:W2:Y:S01]  /*19780*/  @P1 LDG.E R4, desc[UR38][R2.64+0x4] ;  /* 0x0000042602041981 */ /* 0x000ea2000c1e1900 */
[----:B-----5:R-:W-:Y:S02]  /*19790*/  IMAD.IADD R10, R9, 0x1, -R8 ;  /* 0x00000001090a7824 */ /* 0x020fe400078e0a08 */
[----:B------:R-:W-:-:S05]  /*197a0*/  IMAD R14, R17, 0xc0, RZ ;  /* 0x000000c0110e7824 */ /* 0x000fca00078e02ff */
[----:B------:R-:W-:Y:S01]  /*197b0*/  IADD3 R11, -R7, 0xc0, R14 ;  /* 0x000000c0070b7810 */ /* 0x000fe20007ffe10e */
[----:B--2---:R-:W-:Y:S02]  /*197c0*/  @P1 IMAD.IADD R6, R4, 0x1, -R5 ;  /* 0x0000000104061824 */ /* 0x004fe400078e0a05 */
[----:B------:R-:W0:Y:S02]  /*197d0*/  LDC.64 R4, c[0x0][0x9e0] ;  /* 0x00027800ff047b82 */ /* 0x000e240000000a00 */
[----:B------:R-:W-:-:S04]  /*197e0*/  IMAD.IADD R12, R10, 0x1, R6 ;  /* 0x000000010a0c7824 */ /* 0x000fc800078e0206 */
[C---:B------:R-:W-:Y:S02]  /*197f0*/  VIADD R8, R12.reuse, 0x7f ;  /* 0x0000007f0c087836 */ /* 0x040fe40000000000 */
[----:B------:R-:W-:-:S03]  /*19800*/  IMAD.IADD R2, R12, 0x1, R11 ;  /* 0x000000010c027824 */ /* 0x000fc600078e020b */
[----:B------:R-:W-:-:S04]  /*19810*/  SHF.R.S32.HI R9, RZ, 0x1f, R8 ;  /* 0x0000001fff097819 */ /* 0x000fc80000011408 */
[----:B------:R-:W-:-:S04]  /*19820*/  LEA.HI R9, R9, R8, RZ, 0x7 ;  /* 0x0000000809097211 */ /* 0x000fc800078f38ff */
[----:B------:R-:W-:Y:S02]  /*19830*/  SHF.R.S32.HI R3, RZ, 0x7, R9 ;  /* 0x00000007ff037819 */ /* 0x000fe40000011409 */
[----:B0-----:R-:W-:Y:S01]  /*19840*/  ISETP.GE.AND P2, PT, R5, 0x1, PT ;  /* 0x000000010500780c */ /* 0x001fe20003f46270 */
[----:B------:R-:W-:-:S12]  /*19850*/  IMAD.IADD R11, R2, 0x1, R4 ;  /* 0x00000001020b7824 */ /* 0x000fd800078e0204 */
        /* <DEDUP_REMOVED lines=12> */
.L_x_1324:
[----:B------:R-:W-:-:S13]  /*19920*/  ISETP.NE.AND P0, PT, R5, 0x1, PT ;  /* 0x000000010500780c */ /* 0x000fda0003f05270 */
[----:B------:R-:W0:Y:S02]  /*19930*/  @P0 LDC.64 R8, c[0x0][0x9e8] ;  /* 0x00027a00ff080b82 */ /* 0x000e240000000a00 */
[----:B0-----:R-:W-:-:S05]  /*19940*/  @P0 IMAD.HI.U32 R8, R4, R8, RZ ;  /* 0x0000000804080227 */ /* 0x001fca00078e00ff */
[----:B------:R-:W-:-:S07]  /*19950*/  @P0 SHF.R.U32.HI R4, RZ, R9, R8 ;  /* 0x00000009ff040219 */ /* 0x000fce0000011608 */
.L_x_1325:
[----:B------:R-:W-:Y:S05]  /*19960*/  BSYNC B0 ;  /* 0x0000000000007941 */ /* 0x000fea0003800000 */
.L_x_1323:
[----:B------:R-:W-:-:S05]  /*19970*/  IMAD R4, R4, R5, R5 ;  /* 0x0000000504047224 */ /* 0x000fca00078e0205 */
[----:B------:R-:W-:-:S07]  /*19980*/  VIMNMX R11, R11, R4, PT ;  /* 0x000000040b0b7248 */ /* 0x000fce0003fe0100 */
.L_x_1322:
        /* <DEDUP_REMOVED lines=15> */
.L_x_1328:
[----:B------:R-:W-:-:S13]  /*19a80*/  ISETP.NE.AND P0, PT, R5, 0x1, PT ;  /* 0x000000010500780c */ /* 0x000fda0003f05270 */
[----:B------:R-:W0:Y:S02]  /*19a90*/  @P0 LDC.64 R8, c[0x0][0x9e8] ;  /* 0x00027a00ff080b82 */ /* 0x000e240000000a00 */
[----:B0-----:R-:W-:-:S04]  /*19aa0*/  @P0 IMAD.HI.U32 R12, R4, R8, RZ ;  /* 0x00000008040c0227 */ /* 0x001fc800078e00ff */
[----:B------:R-:W-:Y:S01]  /*19ab0*/  IMAD.MOV.U32 R8, RZ, RZ, R4 ;  /* 0x000000ffff087224 */ /* 0x000fe200078e0004 */
[----:B------:R-:W-:-:S07]  /*19ac0*/  @P0 SHF.R.U32.HI R8, RZ, R9, R12 ;  /* 0x00000009ff080219 */ /* 0x000fce000001160c */
.L_x_1329:
[----:B------:R-:W-:Y:S05]  /*19ad0*/  BSYNC B0 ;  /* 0x0000000000007941 */ /* 0x000fea0003800000 */
.L_x_1327:
[----:B------:R-:W-:-:S05]  /*19ae0*/  IMAD R8, R8, R5, RZ ;  /* 0x0000000508087224 */ /* 0x000fca00078e02ff */
[----:B------:R-:W-:-:S07]  /*19af0*/  VIMNMX R7, R7, R8, !PT ;  /* 0x0000000807077248 */ /* 0x000fce0007fe0100 */
.L_x_1326:
[----:B------:R-:W-:Y:S01]  /*19b00*/  IADD3 R11, R11, 0x7f, RZ ;  /* 0x0000007f0b0b7810 */ /* 0x000fe20007ffe0ff */
[----:B------:R-:W-:Y:S01]  /*19b10*/  BSSY B0, `(.L_x_1330) ;  /* 0x00000b1000007945 */ /* 0x000fe20003800000 */
[----:B------:R-:W-:Y:S02]  /*19b20*/  SHF.R.S32.HI R12, RZ, 0x1f, R7 ;  /* 0x0000001fff0c7819 */ /* 0x000fe40000011407 */
[----:B------:R-:W-:Y:S02]  /*19b30*/  SHF.R.S32.HI R8, RZ, 0x1f, R11 ;  /* 0x0000001fff087819 */ /* 0x000fe4000001140b */
[----:B------:R-:W-:Y:S02]  /*19b40*/  LEA.HI R12, R12, R7, RZ, 0x7 ;  /* 0x000000070c0c7211 */ /* 0x000fe400078f38ff */
[----:B------:R-:W-:Y:S02]  /*19b50*/  LEA.HI R8, R8, R11, RZ, 0x7 ;  /* 0x0000000b08087211 */ /* 0x000fe400078f38ff */
[----:B------:R-:W-:-:S02]  /*19b60*/  SHF.R.S32.HI R12, RZ, 0x7, R12 ;  /* 0x00000007ff0c7819 */ /* 0x000fc4000001140c */
[----:B------:R-:W-:Y:S02]  /*19b70*/  SHF.R.S32.HI R8, RZ, 0x7, R8 ;  /* 0x00000007ff087819 */ /* 0x000fe40000011408 */
[----:B------:R-:W-:Y:S02]  /*19b80*/  VIMNMX R5, RZ, R12, !PT ;  /* 0x0000000cff057248 */ /* 0x000fe40007fe0100 */
[----:B------:R-:W-:Y:S02]  /*19b90*/  VIMNMX R7, R3, R8, PT ;  /* 0x0000000803077248 */ /* 0x000fe40003fe0100 */
[----:B------:R-:W-:Y:S01]  /*19ba0*/  PLOP3.LUT P2, PT, PT, PT, PT, 0x80, 0x0 ;  /* 0x000000000000781c */ /* 0x000fe20003f4f070 */
[--C-:B------:R-:W-:Y:S02]  /*19bb0*/  IMAD R5, R5, 0x80, -R10.reuse ;  /* 0x0000008005057824 */ /* 0x100fe400078e0a0a */
[----:B------:R-:W-:-:S03]  /*19bc0*/  IMAD R7, R7, 0x80, -R10 ;  /* 0x0000008007077824 */ /* 0x000fc600078e0a0a */
[----:B------:R-:W-:Y:S02]  /*19bd0*/  VIMNMX R5, RZ, R5, !PT ;  /* 0x00000005ff057248 */ /* 0x000fe40007fe0100 */
[----:B------:R-:W-:-:S04]  /*19be0*/  VIMNMX R6, R7, R6, PT ;  /* 0x0000000607067248 */ /* 0x000fc80003fe0100 */
[----:B------:R-:W-:-:S13]  /*19bf0*/  ISETP.GT.AND P0, PT, R6, R5, PT ;  /* 0x000000050600720c */ /* 0x000fda0003f04270 */
[----:B------:R-:W-:Y:S01]  /*19c00*/  @P0 VIADD R7, R6, 0x7f ;  /* 0x0000007f06070836 */ /* 0x000fe20000000000 */
[----:B------:R-:W-:-:S04]  /*19c10*/  SHF.R.U32.HI R6, RZ, 0x7, R5 ;  /* 0x00000007ff067819 */ /* 0x000fc80000011605 */
[----:B------:R-:W-:-:S04]  /*19c20*/  @P0 SHF.R.S32.HI R8, RZ, 0x1f, R7 ;  /* 0x0000001fff080819 */ /* 0x000fc80000011407 */
[----:B------:R-:W-:Y:S01]  /*19c30*/  @P0 LEA.HI R8, R8, R7, RZ, 0x7 ;  /* 0x0000000708080211 */ /* 0x000fe200078f38ff */
[----:B------:R-:W-:-:S03]  /*19c40*/  IMAD.MOV.U32 R7, RZ, RZ, R6 ;  /* 0x000000ffff077224 */ /* 0x000fc600078e0006 */
[----:B------:R-:W-:-:S04]  /*19c50*/  @P0 SHF.R.S32.HI R7, RZ, 0x7, R8 ;  /* 0x00000007ff070819 */ /* 0x000fc80000011408 */
[----:B------:R-:W-:-:S13]  /*19c60*/  ISETP.GT.AND P0, PT, R7, R6, PT ;  /* 0x000000060700720c */ /* 0x000fda0003f04270 */
[----:B------:R-:W-:Y:S05]  /*19c70*/  @!P0 BRA `(.L_x_1331) ;  /* 0x0000000800688947 */ /* 0x000fea0003800000 */
[----:B------:R-:W0:Y:S01]  /*19c80*/  LDC R5, c[0x0][0x428] ;  /* 0x00010a00ff057b82 */ /* 0x000e220000000800 */
[----:B------:R-:W-:Y:S01]  /*19c90*/  UMOV UR4, 0xffffffff ;  /* 0xffffffff00047882 */ /* 0x000fe20000000000 */
[----:B------:R-:W-:Y:S02]  /*19ca0*/  SEL R10, R19, RZ, !P1 ;  /* 0x000000ff130a7207 */ /* 0x000fe40004800000 */
[----:B0-----:R-:W-:-:S13]  /*19cb0*/  ISETP.NE.AND P0, PT, R5, 0x1, PT ;  /* 0x000000010500780c */ /* 0x001fda0003f05270 */
[----:B------:R-:W0:Y:S08]  /*19cc0*/  @P0 LDC R5, c[0x0][0x42c] ;  /* 0x00010b00ff050b82 */ /* 0x000e300000000800 */
[----:B------:R-:W2:Y:S01]  /*19cd0*/  @P0 LDC R9, c[0x0][0x430] ;  /* 0x00010c00ff090b82 */ /* 0x000ea20000000800 */
[----:B0-----:R-:W-:-:S04]  /*19ce0*/  @P0 IMAD.HI.U32 R8, R18, R5, RZ ;  /* 0x0000000512080227 */ /* 0x001fc800078e00ff */
[----:B------:R-:W-:Y:S01]  /*19cf0*/  IMAD.MOV.U32 R5, RZ, RZ, R18 ;  /* 0x000000ffff057224 */ /* 0x000fe200078e0012 */
[----:B--2---:R-:W-:Y:S01]  /*19d00*/  @P0 SHF.R.U32.HI R5, RZ, R9, R8 ;  /* 0x00000009ff050219 */ /* 0x004fe20000011608 */
[----:B------:R-:W-:Y:S06]  /*19d10*/  BRA.DIV UR4, `(.L_x_1332) ;  /* 0x0000004e04707947 */ /* 0x000fec000b800000 */
.L_x_1488:
[----:B------:R-:W-:-:S03]  /*19d20*/  UMOV UR4, 0xffffffff ;  /* 0xffffffff00047882 */ /* 0x000fc60000000000 */
[----:B------:R-:W-:Y:S05]  /*19d30*/  BRA.DIV UR4, `(.L_x_1333) ;  /* 0x0000004e04987947 */ /* 0x000fea000b800000 */
[----:B------:R-:W-:-:S13]  /*19d40*/  ELECT P6, URZ, PT ;  /* 0x00000000003f782f */ /* 0x000fda00038c0000 */
.L_x_1491:
[----:B------:R-:W2:Y:S01]  /*19d50*/  LDL R8, [R1+0x4] ;  /* 0x0000040001087983 */ /* 0x000ea20000100800 */
[----:B------:R-:W-:Y:S01]  /*19d60*/  BSSY B1, `(.L_x_1334) ;  /* 0x000000b000017945 */ /* 0x000fe20003800000 */
[----:B------:R-:W0:Y:S01]  /*19d70*/  S2R R11, SR_CgaCtaId ;  /* 0x00000000000b7919 */ /* 0x000e220000008800 */
[----:B--2---:R-:W-:-:S05]  /*19d80*/  VIADD R8, R8, 0x1 ;  /* 0x0000000108087836 */ /* 0x004fca0000000000 */
        /* <DEDUP_REMOVED lines=8> */
.L_x_1492:
[----:B------:R-:W-:Y:S05]  /*19e10*/  BSYNC B1 ;  /* 0x0000000000017941 */ /* 0x000fea0003800000 */
.L_x_1334:
[----:B------:R-:W-:Y:S04]  /*19e20*/  BSSY B1, `(.L_x_1336) ;  /* 0x0000037000017945 */ /* 0x000fe80003800000 */
[----:B------:R-:W-:Y:S05]  /*19e30*/  @!P6 BRA `(.L_x_1337) ;  /* 0x0000000000d4e947 */ /* 0x000fea0003800000 */
[----:B0-----:R-:W-:Y:S01]  /*19e40*/  IMAD R9, R25, 0x8, R8 ;  /* 0x0000000819097824 */ /* 0x001fe200078e0208 */
[----:B------:R-:W-:-:S04]  /*19e50*/  SHF.L.U32 R12, R26, 0x1f, RZ ;  /* 0x0000001f1a0c7819 */ /* 0x000fc800000006ff */
[----:B------:R-:W0:Y:S02]  /*19e60*/  SYNCS.PHASECHK.TRANS64.TRYWAIT P0, [R9+URZ+0x168a0], R12 ;  /* 0x0168a00c090075a7 */ /* 0x000e24000800017f */
[----:B0-----:R-:W-:Y:S05]  /*19e70*/  @!P0 BRA `(.L_x_1338) ;  /* 0x0000004c007c8947 */ /* 0x001fea0003800000 */
.L_x_1493:
[----:B------:R-:W2:Y:S02]  /*19e80*/  S2R R11, SR_TID.X ;  /* 0x00000000000b7919 */ /* 0x000ea40000002100 */
[----:B--2---:R-:W-:-:S04]  /*19e90*/  LOP3.LUT R11, R11, 0x7f, RZ, 0xc0, !PT ;  /* 0x0000007f0b0b7812 */ /* 0x004fc800078ec0ff */
[----:B------:R-:W-:-:S13]  /*19ea0*/  ISETP.NE.AND P1, PT, R11, RZ, PT ;  /* 0x000000ff0b00720c */ /* 0x000fda0003f25270 */
[----:B------:R-:W-:Y:S05]  /*19eb0*/  @P1 BRA `(.L_x_1339) ;  /* 0x0000000000141947 */ /* 0x000fea0003800000 */
[----:B------:R-:W-:Y:S01]  /*19ec0*/  ISETP.NE.AND P0, PT, R28, RZ, PT ;  /* 0x000000ff1c00720c */ /* 0x000fe20003f05270 */
[----:B------:R-:W-:-:S04]  /*19ed0*/  IMAD.MOV.U32 R14, RZ, RZ, 0x4000 ;  /* 0x00004000ff0e7424 */ /* 0x000fc800078e00ff */
[----:B------:R2:W-:Y:S08]  /*19ee0*/  SYNCS.ARRIVE.TRANS64 RZ, [R9+URZ+0x16890], R14 ;  /* 0x0168900e09ff79a7 */ /* 0x0005f0000800003f */
[----:B------:R-:W-:Y:S05]  /*19ef0*/  @!P0 BRA `(.L_x_1339) ;  /* 0x0000000000048947 */ /* 0x000fea0003800000 */
[----:B------:R-:W-:Y:S01]  /*19f00*/  BPT.TRAP 0x1 ;  /* 0x000000040000795c */ /* 0x000fe20000300000 */
.L_x_1339:
[----:B------:R-:W-:Y:S01]  /*19f10*/  IMAD R11, R25, 0x4000, R8 ;  /* 0x00004000190b7824 */ /* 0x000fe200078e0208 */
[----:B------:R-:W-:Y:S01]  /*19f20*/  R2UR UR9, R9 ;  /* 0x00000000090972ca */ /* 0x000fe200000e0000 */
[----:B------:R-:W-:Y:S01]  /*19f30*/  UIADD3 UR4, UP0, UR40, 0x570, URZ ;  /* 0x0000057028047890 */ /* 0x000fe2000ff1e03f */
[----:B------:R-:W-:Y:S01]  /*19f40*/  R2UR UR12, R5 ;  /* 0x00000000050c72ca */ /* 0x000fe200000e0000 */
[----:B------:R-:W-:Y:S01]  /*19f50*/  UMOV UR6, 0x0 ;  /* 0x0000000000067882 */ /* 0x000fe20000000000 */
[----:B------:R-:W-:Y:S01]  /*19f60*/  R2UR UR8, R11 ;  /* 0x000000000b0872ca */ /* 0x000fe200000e0000 */
[----:B------:R-:W-:Y:S01]  /*19f70*/  IMAD R11, R7, 0x80, R0 ;  /* 0x00000080070b7824 */ /* 0x000fe200078e0200 */
[----:B------:R-:W-:Y:S01]  /*19f80*/  R2UR UR13, R10 ;  /* 0x000000000a0d72ca */ /* 0x000fe200000e0000 */
[----:B------:R-:W-:Y:S02]  /*19f90*/  UIADD3.X UR5, URZ, UR41, URZ, UP0, !UPT ;  /* 0x000000293f057290 */ /* 0x000fe400087fe43f */
[----:B------:R-:W-:Y:S01]  /*19fa0*/  VIADD R11, R11, 0xffffff80 ;  /* 0xffffff800b0b7836 */ /* 0x000fe20000000000 */
[----:B------:R-:W-:Y:S01]  /*19fb0*/  UMOV UR7, 0x12f00000 ;  /* 0x12f0000000077882 */ /* 0x000fe20000000000 */
[----:B------:R-:W-:-:S02]  /*19fc0*/  UMOV UR10, URZ ;  /* 0x0000003f000a7c82 */ /* 0x000fc40008000000 */
[----:B------:R-:W-:Y:S01]  /*19fd0*/  UIADD3 UR9, UR9, 0x16890, URZ ;  /* 0x0001689009097890 */ /* 0x000fe2000fffe03f */
[----:B------:R-:W-:-:S03]  /*19fe0*/  R2UR UR11, R11 ;  /* 0x000000000b0b72ca */ /* 0x000fc600000e0000 */
[----:B------:R-:W-:-:S10]  /*19ff0*/  UIADD3 UR8, UR8, 0xe400, URZ ;  /* 0x0000e40008087890 */ /* 0x000fd4000fffe03f */
[----:B------:R3:W-:Y:S01]  /*1a000*/  UTMALDG.4D [UR8], [UR4], desc[UR6] ;  /* 0x00000608040075b4 */ /* 0x0007e20008019000 */
[----:B------:R-:W4:Y:S02]  /*1a010*/  SYNCS.PHASECHK.TRANS64.TRYWAIT P0, [R9+URZ+0x168c0], R12 ;  /* 0x0168c00c090075a7 */ /* 0x000f24000800017f */
[----:B---34-:R-:W-:Y:S05]  /*1a020*/  @!P0 BRA `(.L_x_1340) ;  /* 0x0000004c00248947 */ /* 0x018fea0003800000 */
.L_x_1494:
[----:B------:R-:W-:Y:S01]  /*1a030*/  IMAD.SHL.U32 R13, R25, 0x2000, RZ ;  /* 0x00002000190d7824 */ /* 0x000fe200078e00ff */
[----:B------:R-:W-:Y:S06]  /*1a040*/  @P1 BRA `(.L_x_1341) ;  /* 0x0000000000141947 */ /* 0x000fec0003800000 */
[----:B------:R-:W-:Y:S01]  /*1a050*/  ISETP.NE.AND P0, PT, R28, RZ, PT ;  /* 0x000000ff1c00720c */ /* 0x000fe20003f05270 */
[----:B0--3--:R-:W-:-:S04]  /*1a060*/  IMAD.MOV.U32 R12, RZ, RZ, 0x4000 ;  /* 0x00004000ff0c7424 */ /* 0x009fc800078e00ff */
[----:B------:R4:W-:Y:S08]  /*1a070*/  SYNCS.ARRIVE.TRANS64 RZ, [R9+URZ+0x168b0], R12 ;  /* 0x0168b00c09ff79a7 */ /* 0x0009f0000800003f */
[----:B------:R-:W-:Y:S05]  /*1a080*/  @!P0 BRA `(.L_x_1341) ;  /* 0x0000000000048947 */ /* 0x000fea0003800000 */
[----:B------:R-:W-:Y:S01]  /*1a090*/  BPT.TRAP 0x1 ;  /* 0x000000040000795c */ /* 0x000fe20000300000 */
.L_x_1341:
        /* <DEDUP_REMOVED lines=11> */
[----:B------:R-:W-:-:S04]  /*1a150*/  UIADD3 UR9, UR9, 0x168b0, URZ ;  /* 0x000168b009097890 */ /* 0x000fc8000fffe03f */
[----:B------:R-:W-:-:S09]  /*1a160*/  UIADD3 UR8, UR8, 0x400, URZ ;  /* 0x0000040008087890 */ /* 0x000fd2000fffe03f */
[----:B------:R0:W-:Y:S02]  /*1a170*/  UTMALDG.4D [UR8], [UR4], desc[UR6] ;  /* 0x00000608040075b4 */ /* 0x0001e40008019000 */
[----:B0-----:R-:W-:Y:S01]  /*1a180*/  NOP ;  /* 0x0000000000007918 */ /* 0x001fe20000000000 */
.L_x_1337:
[----:B------:R-:W-:Y:S05]  /*1a190*/  BSYNC B1 ;  /* 0x0000000000017941 */ /* 0x000fea0003800000 */
.L_x_1336:
[----:B------:R-:W-:Y:S01]  /*1a1a0*/  VIADD R25, R25, 0x1 ;  /* 0x0000000119197836 */ /* 0x000fe20000000000 */
[----:B------:R-:W-:Y:S02]  /*1a1b0*/  IADD3 R7, R7, -0x2, RZ ;  /* 0xfffffffe07077810 */ /* 0x000fe40007ffe0ff */
[----:B------:R-:W-:Y:S02]  /*1a1c0*/  PLOP3.LUT P2, PT, PT, PT, PT, 0x8, 0x0 ;  /* 0x000000000000781c */ /* 0x000fe40003f4e170 */
[----:B------:R-:W-:-:S04]  /*1a1d0*/  ISETP.NE.AND P0, PT, R25, 0x2, PT ;  /* 0x000000021900780c */ /* 0x000fc80003f05270 */
[----:B------:R-:W-:Y:S02]  /*1a1e0*/  SEL R25, R25, RZ, P0 ;  /* 0x000000ff19197207 */ /* 0x000fe40000000000 */
[----:B0-234-:R-:W-:Y:S02]  /*1a1f0*/  SEL R9, RZ, 0x1, P0 ;  /* 0x00000001ff097807 */ /* 0x01dfe40000000000 */
[----:B------:R-:W-:Y:S02]  /*1a200*/  ISETP.GE.AND P0, PT, R7, R6, PT ;  /* 0x000000060700720c */ /* 0x000fe40003f06270 */
[----:B------:R-:W-:-:S11]  /*1a210*/  LOP3.LUT R26, R26, R9, RZ, 0x3c, !PT ;  /* 0x000000091a1a7212 */ /* 0x000fd600078e3cff */
[----:B------:R-:W-:Y:S05]  /*1a220*/  @!P0 BRA `(.L_x_1331) ;  /* 0x0000000000fc8947 */ /* 0x000fea0003800000 */
.L_x_1348:
[----:B------:R-:W-:Y:S05]  /*1a230*/  YIELD ;  /* 0x0000000000007946 */ /* 0x000fea0003800000 */
[----:B------:R-:W-:Y:S04]  /*1a240*/  BSSY B1, `(.L_x_1342) ;  /* 0x0000034000017945 */ /* 0x000fe80003800000 */
[----:B------:R-:W-:Y:S05]  /*1a250*/  @!P6 BRA `(.L_x_1343) ;  /* 0x0000000000c8e947 */ /* 0x000fea0003800000 */
[----:B------:R-:W-:Y:S01]  /*1a260*/  IMAD R12, R25, 0x8, R8 ;  /* 0x00000008190c7824 */ /* 0x000fe200078e0208 */
[----:B------:R-:W-:-:S04]  /*1a270*/  SHF.L.U32 R9, R26, 0x1f, RZ ;  /* 0x0000001f1a097819 */ /* 0x000fc800000006ff */
[----:B------:R-:W0:Y:S02]  /*1a280*/  SYNCS.PHASECHK.TRANS64.TRYWAIT P0, [R12+URZ+0x168a0], R9 ;  /* 0x0168a0090c0075a7 */ /* 0x000e24000800017f */
[----:B0-----:R-:W-:Y:S05]  /*1a290*/  @!P0 BRA `(.L_x_1344) ;  /* 0x00000048009c8947 */ /* 0x001fea0003800000 */
.L_x_1495:
        /* <DEDUP_REMOVED lines=9> */
.L_x_1345:
[----:B--2---:R-:W-:Y:S01]  /*1a330*/  IMAD R11, R25, 0x4000, R8 ;  /* 0x00004000190b7824 */ /* 0x004fe200078e0208 */
        /* <DEDUP_REMOVED lines=16> */
.L_x_1496:
[----:B------:R-:W-:Y:S05]  /*1a440*/  @P0 BRA `(.L_x_1347) ;  /* 0x0000000000140947 */ /* 0x000fea0003800000 */
[----:B------:R-:W-:Y:S01]  /*1a450*/  ISETP.NE.AND P1, PT, R28, RZ, PT ;  /* 0x000000ff1c00720c */ /* 0x000fe20003f25270 */
[----:B0-2---:R-:W-:-:S04]  /*1a460*/  IMAD.MOV.U32 R9, RZ, RZ, 0x4000 ;  /* 0x00004000ff097424 */ /* 0x005fc800078e00ff */
[----:B------:R3:W-:Y:S08]  /*1a470*/  SYNCS.ARRIVE.TRANS64 RZ, [R12+URZ+0x168b0], R9 ;  /* 0x0168b0090cff79a7 */ /* 0x0007f0000800003f */
[----:B------:R-:W-:Y:S05]  /*1a480*/  @!P1 BRA `(.L_x_1347) ;  /* 0x0000000000049947 */ /* 0x000fea0003800000 */
[----:B------:R-:W-:Y:S01]  /*1a490*/  BPT.TRAP 0x1 ;  /* 0x000000040000795c */ /* 0x000fe20000300000 */
.L_x_1347:
        /* <DEDUP_REMOVED lines=14> */
.L_x_1343:
[----:B------:R-:W-:Y:S05]  /*1a580*/  BSYNC B1 ;  /* 0x0000000000017941 */ /* 0x000fea0003800000 */
.L_x_1342:
[----:B------:R-:W-:-:S05]  /*1a590*/  VIADD R25, R25, 0x1 ;  /* 0x0000000119197836 */ /* 0x000fca0000000000 */
[----:B------:R-:W-:-:S04]  /*1a5a0*/  ISETP.NE.AND P0, PT, R25, 0x2, PT ;  /* 0x000000021900780c */ /* 0x000fc80003f05270 */
[----:B0-23--:R-:W-:Y:S02]  /*1a5b0*/  SEL R9, RZ, 0x1, P0 ;  /* 0x00000001ff097807 */ /* 0x00dfe40000000000 */
[----:B------:R-:W-:Y:S02]  /*1a5c0*/  SEL R25, R25, RZ, P0 ;  /* 0x000000ff19197207 */ /* 0x000fe40000000000 */
[C---:B------:R-:W-:Y:S02]  /*1a5d0*/  ISETP.GT.AND P0, PT, R7.reuse, R6, PT ;  /* 0x000000060700720c */ /* 0x040fe40003f04270 */
[----:B------:R-:W-:Y:S01]  /*1a5e0*/  LOP3.LUT R26, R26, R9, RZ, 0x3c, !PT ;  /* 0x000000091a1a7212 */ /* 0x000fe200078e3cff */
[----:B------:R-:W-:-:S04]  /*1a5f0*/  VIADD R9, R7, 0xffffffff ;  /* 0xffffffff07097836 */ /* 0x000fc80000000000 */
[----:B------:R-:W-:-:S06]  /*1a600*/  IMAD.MOV.U32 R7, RZ, RZ, R9 ;  /* 0x000000ffff077224 */ /* 0x000fcc00078e0009 */
[----:B------:R-:W-:Y:S05]  /*1a610*/  @P0 BRA `(.L_x_1348) ;  /* 0xfffffffc00040947 */ /* 0x000fea000383ffff */
.L_x_1331:
[----:B------:R-:W-:Y:S05]  /*1a620*/  BSYNC B0 ;  /* 0x0000000000007941 */ /* 0x000fea0003800000 */
.L_x_1330:
[----:B------:R-:W0:Y:S01]  /*1a630*/  LDC.64 R6, c[0x0][0x9e0] ;  /* 0x00027800ff067b82 */ /* 0x000e220000000a00 */
[----:B------:R-:W-:Y:S07]  /*1a640*/  @!P2 WARPSYNC.ALL ;  /* 0x000000000000a948 */ /* 0x000fee0003800000 */
[----:B------:R-:W-:Y:S01]  /*1a650*/  @!P2 BAR.SYNC.DEFER_BLOCKING 0xc, 0x1a0 ;  /* 0x030680000000ab1d */ /* 0x000fe20000010000 */
        /* <DEDUP_REMOVED lines=14> */
.L_x_1351:
[----:B------:R-:W-:-:S13]  /*1a740*/  ISETP.NE.AND P1, PT, R7, 0x1, PT ;  /* 0x000000010700780c */ /* 0x000fda0003f25270 */
[----:B------:R-:W0:Y:S02]  /*1a750*/  @P1 LDC.64 R8, c[0x0][0x9e8] ;  /* 0x00027a00ff081b82 */ /* 0x000e240000000a00 */
[----:B0-----:R-:W-:-:S05]  /*1a760*/  @P1 IMAD.HI.U32 R8, R0, R8, RZ ;  /* 0x0000000800081227 */ /* 0x001fca00078e00ff */
[----:B------:R-:W-:-:S07]  /*1a770*/  @P1 SHF.R.U32.HI R0, RZ, R9, R8 ;  /* 0x00000009ff001219 */ /* 0x000fce0000011608 */
.L_x_1352:
[----:B------:R-:W-:Y:S05]  /*1a780*/  BSYNC B0 ;  /* 0x0000000000007941 */ /* 0x000fea0003800000 */
.L_x_1350:
[----:B------:R-:W-:-:S05]  /*1a790*/  IMAD R5, R0, R7, R7 ;  /* 0x0000000700057224 */ /* 0x000fca00078e0207 */
[----:B------:R-:W-:-:S07]  /*1a7a0*/  VIMNMX R6, R6, R5, PT ;  /* 0x0000000506067248 */ /* 0x000fce0003fe0100 */
.L_x_1349:
[----:B------:R-:W-:Y:S01]  /*1a7b0*/  VIADD R6, R6, 0x7f ;  /* 0x0000007f06067836 */ /* 0x000fe20000000000 */
[----:B------:R-:W-:-:S04]  /*1a7c0*/  ULDC UR4, c[0x0][0x9dc] ;  /* 0x0002770000047ab9 */ /* 0x000fc80000000800 */
[----:B------:R-:W-:-:S04]  /*1a7d0*/  SHF.R.S32.HI R5, RZ, 0x1f, R6 ;  /* 0x0000001fff057819 */ /* 0x000fc80000011406 */
[----:B------:R-:W-:-:S04]  /*1a7e0*/  LEA.HI R5, R5, R6, RZ, 0x7 ;  /* 0x0000000605057211 */ /* 0x000fc800078f38ff */
[----:B------:R-:W-:-:S04]  /*1a7f0*/  SHF.R.S32.HI R0, RZ, 0x7, R5 ;  /* 0x00000007ff007819 */ /* 0x000fc80000011405 */
[----:B------:R-:W-:Y:S01]  /*1a800*/  VIMNMX R8, R3, R0, PT ;  /* 0x0000000003087248 */ /* 0x000fe20003fe0100 */
[----:B------:R-:W-:-:S04]  /*1a810*/  VIADD R0, R4, -UR4 ;  /* 0x8000000404007c36 */ /* 0x000fc80008000000 */
[----:B------:R0:W-:Y:S01]  /*1a820*/  STL [R1], R8 ;  /* 0x0000000801007387 */ /* 0x0001e20000100800 */
[----:B------:R-:W-:Y:S05]  /*1a830*/  @!P0 BRA `(.L_x_1353) ;  /* 0x0000000000448947 */ /* 0x000fea0003800000 */
[----:B------:R-:W-:Y:S01]  /*1a840*/  ISETP.GT.AND P0, PT, R4, -0x1, PT ;  /* 0xffffffff0400780c */ /* 0x000fe20003f04270 */
[----:B------:R-:W-:-:S12]  /*1a850*/  BSSY B0, `(.L_x_1354) ;  /* 0x000000d000007945 */ /* 0x000fd80003800000 */
[----:B------:R-:W-:Y:S05]  /*1a860*/  @P0 BRA `(.L_x_1355) ;  /* 0x00000000001c0947 */ /* 0x000fea0003800000 */
[----:B------:R-:W-:Y:S02]  /*1a870*/  ISETP.NE.AND P0, PT, R7, 0x1, PT ;  /* 0x000000010700780c */ /* 0x000fe40003f05270 */
[----:B------:R-:W-:-:S11]  /*1a880*/  LOP3.LUT R5, RZ, R4, RZ, 0x33, !PT ;  /* 0x00000004ff057212 */ /* 0x000fd600078e33ff */
[----:B------:R-:W2:Y:S02]  /*1a890*/  @P0 LDC.64 R2, c[0x0][0x9e8] ;  /* 0x00027a00ff020b82 */ /* 0x000ea40000000a00 */
[----:B--2---:R-:W-:-:S05]  /*1a8a0*/  @P0 IMAD.HI.U32 R2, R5, R2, RZ ;  /* 0x0000000205020227 */ /* 0x004fca00078e00ff */
[----:B------:R-:W-:-:S04]  /*1a8b0*/  @P0 SHF.R.U32.HI R5, RZ, R3, R2 ;  /* 0x00000003ff050219 */ /* 0x000fc80000011602 */
[----:B------:R-:W-:Y:S01]  /*1a8c0*/  LOP3.LUT R4, RZ, R5, RZ, 0x33, !PT ;  /* 0x00000005ff047212 */ /* 0x000fe200078e33ff */
[----:B------:R-:W-:Y:S06]  /*1a8d0*/  BRA `(.L_x_1356) ;  /* 0x0000000000107947 */ /* 0x000fec0003800000 */
.L_x_1355:
[----:B------:R-:W-:-:S13]  /*1a8e0*/  ISETP.NE.AND P0, PT, R7, 0x1, PT ;  /* 0x000000010700780c */ /* 0x000fda0003f05270 */
[----:B------:R-:W2:Y:S02]  /*1a8f0*/  @P0 LDC.64 R2, c[0x0][0x9e8] ;  /* 0x00027a00ff020b82 */ /* 0x000ea40000000a00 */
[----:B--2---:R-:W-:-:S05]  /*1a900*/  @P0 IMAD.HI.U32 R2, R4, R2, RZ ;  /* 0x0000000204020227 */ /* 0x004fca00078e00ff */
[----:B------:R-:W-:-:S07]  /*1a910*/  @P0 SHF.R.U32.HI R4, RZ, R3, R2 ;  /* 0x00000003ff040219 */ /* 0x000fce0000011602 */
.L_x_1356:
[----:B------:R-:W-:Y:S05]  /*1a920*/  BSYNC B0 ;  /* 0x0000000000007941 */ /* 0x000fea0003800000 */
.L_x_1354:
[----:B------:R-:W-:-:S05]  /*1a930*/  IMAD R7, R4, R7, RZ ;  /* 0x0000000704077224 */ /* 0x000fca00078e02ff */
[----:B------:R-:W-:-:S07]  /*1a940*/  VIMNMX R0, R0, R7, !PT ;  /* 0x0000000700007248 */ /* 0x000fce0007fe0100 */
.L_x_1353:
        /* <DEDUP_REMOVED lines=9> */
[----:B------:R-:W2:Y:S01]  /*1a9e0*/  S2R R7, SR_LANEID ;  /* 0x0000000000077919 */ /* 0x000ea20000000000 */
[----:B------:R-:W-:Y:S01]  /*1a9f0*/  VOTEU.ANY UR4, UPT, PT ;  /* 0x0000000000047886 */ /* 0x000fe200038e0100 */
[----:B------:R-:W3:Y:S01]  /*1aa00*/  LDC.64 R2, c[0x0][0xc38] ;  /* 0x00030e00ff027b82 */ /* 0x000ee20000000a00 */
[----:B------:R-:W2:Y:S08]  /*1aa10*/  FLO.U32 R0, UR4 ;  /* 0x0000000400007d00 */ /* 0x000eb000080e0000 */
[----:B------:R-:W3:Y:S01]  /*1aa20*/  POPC R5, UR4 ;  /* 0x0000000400057d09 */ /* 0x000ee20008000000 */
[----:B--2---:R-:W-:-:S13]  /*1aa30*/  ISETP.EQ.U32.AND P0, PT, R0, R7, PT ;  /* 0x000000070000720c */ /* 0x004fda0003f02070 */
[----:B---3--:R-:W2:Y:S01]  /*1aa40*/  @P0 ATOMG.E.ADD.STRONG.GPU PT, R3, desc[UR38][R2.64], R5 ;  /* 0x00000005020309a8 */ /* 0x008ea200081ee1e6 */
[----:B------:R-:W3:Y:S02]  /*1aa50*/  S2R R4, SR_LTMASK ;  /* 0x0000000000047919 */ /* 0x000ee40000003900 */
[----:B---3--:R-:W-:-:S04]  /*1aa60*/  LOP3.LUT R4, R4, UR4, RZ, 0xc0, !PT ;  /* 0x0000000404047c12 */ /* 0x008fc8000f8ec0ff */
[----:B------:R-:W3:Y:S01]  /*1aa70*/  POPC R7, R4 ;  /* 0x0000000400077309 */ /* 0x000ee20000000000 */
[----:B--2---:R-:W3:Y:S02]  /*1aa80*/  SHFL.IDX PT, R0, R3, R0, 0x1f ;  /* 0x00001f0003007589 */ /* 0x004ee400000e0000 */
[----:B---3--:R-:W-:Y:S01]  /*1aa90*/  IADD3 R16, R0, UR37, R7 ;  /* 0x0000002500107c10 */ /* 0x008fe2000fffe007 */
[----:B------:R-:W-:Y:S06]  /*1aaa0*/  BRA `(.L_x_1359) ;  /* 0x0000002000747947 */ /* 0x000fec0003800000 */
.L_x_1358:
[----:B------:R-:W2:Y:S01]  /*1aab0*/  S2R R0, SR_CgaCtaId ;  /* 0x0000000000007919 */ /* 0x000ea20000008800 */
[----:B------:R-:W-:-:S04]  /*1aac0*/  MOV R27, 0x400 ;  /* 0x00000400001b7802 */ /* 0x000fc80000000f00 */
[----:B--2---:R-:W-:-:S05]  /*1aad0*/  LEA R27, R0, R27, 0x18 ;  /* 0x0000001b001b7211 */ /* 0x004fca00078ec0ff */
        /* <DEDUP_REMOVED lines=9> */
[----:B------:R-:W2:Y:S01]  /*1ab70*/  LDC.64 R2, c[0x4][R2] ;  /* 0x0100000002027b82 */ /* 0x000ea20000000a00 */
[----:B------:R-:W-:Y:S02]  /*1ab80*/  IMAD.U32 R5, RZ, RZ, UR7 ;  /* 0x00000007ff057e24 */ /* 0x000fe4000f8e00ff */
[----:B------:R-:W-:Y:S02]  /*1ab90*/  IMAD.U32 R7, RZ, RZ, UR9 ;  /* 0x00000009ff077e24 */ /* 0x000fe4000f8e00ff */
[----:B------:R-:W-:-:S02]  /*1aba0*/  IMAD.U32 R10, RZ, RZ, UR4 ;  /* 0x00000004ff0a7e24 */ /* 0x000fc4000f8e00ff */
[----:B------:R-:W-:Y:S02]  /*1abb0*/  IMAD.U32 R11, RZ, RZ, UR5 ;  /* 0x00000005ff0b7e24 */ /* 0x000fe4000f8e00ff */
[----:B0-----:R-:W-:Y:S02]  /*1abc0*/  IMAD.MOV.U32 R8, RZ, RZ, 0x70 ;  /* 0x00000070ff087424 */ /* 0x001fe400078e00ff */
[----:B------:R-:W-:Y:S02]  /*1abd0*/  IMAD.MOV.U32 R12, RZ, RZ, 0x1 ;  /* 0x00000001ff0c7424 */ /* 0x000fe400078e00ff */
[----:B------:R-:W-:-:S07]  /*1abe0*/  IMAD.MOV.U32 R13, RZ, RZ, RZ ;  /* 0x000000ffff0d7224 */ /* 0x000fce00078e00ff */
[----:B------:R-:W-:-:S07]  /*1abf0*/  LEPC R20, `(.L_x_1360) ;  /* 0x000000001014794e */ /* 0x000fce0000000000 */
[----:B-12---:R-:W-:Y:S05]  /*1ac00*/  CALL.ABS.NOINC R2 ;  /* 0x0000000002007343 */ /* 0x006fea0003c00000 */
.L_x_1360:
[----:B------:R-:W-:-:S05]  /*1ac10*/  VIADD R0, R27, 0x400 ;  /* 0x000004001b007836 */ /* 0x000fca0000000000 */
[----:B------:R-:W-:-:S13]  /*1ac20*/  LOP3.LUT P0, RZ, R0, 0x3ff, RZ, 0xc0, !PT ;  /* 0x000003ff00ff7812 */ /* 0x000fda000780c0ff */
[----:B------:R-:W-:Y:S05]  /*1ac30*/  @!P0 BRA `(.L_x_1361) ;  /* 0x0000000000808947 */ /* 0x000fea0003800000 */
[----:B------:R-:W-:Y:S01]  /*1ac40*/  MOV R0, 0x0 ;  /* 0x0000000000007802 */ /* 0x000fe20000000f00 */
[----:B------:R-:W-:Y:S01]  /*1ac50*/  ULDC.64 UR6, c[0x4][0xa8] ;  /* 0x01002a0000067ab9 */ /* 0x000fe20000000a00 */
[----:B------:R-:W-:Y:S01]  /*1ac60*/  ULDC.64 UR8, c[0x4][0xb0] ;  /* 0x01002c0000087ab9 */ /* 0x000fe20000000a00 */
[----:B------:R-:W-:Y:S01]  /*1ac70*/  ULDC.64 UR4, c[0x4][0x10] ;  /* 0x0100040000047ab9 */ /* 0x000fe20000000a00 */
[----:B------:R2:W3:Y:S01]  /*1ac80*/  LDC.64 R2, c[0x4][R0] ;  /* 0x0100000000027b82 */ /* 0x0004e20000000a00 */
[----:B------:R-:W-:Y:S02]  /*1ac90*/  IMAD.U32 R4, RZ, RZ, UR6 ;  /* 0x00000006ff047e24 */ /* 0x000fe4000f8e00ff */
[----:B------:R-:W-:Y:S02]  /*1aca0*/  IMAD.U32 R5, RZ, RZ, UR7 ;  /* 0x00000007ff057e24 */ /* 0x000fe4000f8e00ff */
[----:B------:R-:W-:Y:S02]  /*1acb0*/  IMAD.U32 R6, RZ, RZ, UR8 ;  /* 0x00000008ff067e24 */ /* 0x000fe4000f8e00ff */
[----:B------:R-:W-:-:S02]  /*1acc0*/  IMAD.U32 R7, RZ, RZ, UR9 ;  /* 0x00000009ff077e24 */ /* 0x000fc4000f8e00ff */
[----:B------:R-:W-:Y:S02]  /*1acd0*/  IMAD.U32 R10, RZ, RZ, UR4 ;  /* 0x00000004ff0a7e24 */ /* 0x000fe4000f8e00ff */
[----:B------:R-:W-:Y:S02]  /*1ace0*/  IMAD.U32 R11, RZ, RZ, UR5 ;  /* 0x00000005ff0b7e24 */ /* 0x000fe4000f8e00ff */
[----:B0-----:R-:W-:Y:S02]  /*1acf0*/  IMAD.MOV.U32 R8, RZ, RZ, 0x70 ;  /* 0x00000070ff087424 */ /* 0x001fe400078e00ff */
[----:B------:R-:W-:Y:S02]  /*1ad00*/  IMAD.MOV.U32 R12, RZ, RZ, 0x1 ;  /* 0x00000001ff0c7424 */ /* 0x000fe400078e00ff */
[----:B--2---:R-:W-:-:S07]  /*1ad10*/  IMAD.MOV.U32 R13, RZ, RZ, RZ ;  /* 0x000000ffff0d7224 */ /* 0x004fce00078e00ff */
[----:B------:R-:W-:-:S07]  /*1ad20*/  LEPC R20, `(.L_x_1362) ;  /* 0x000000001014794e */ /* 0x000fce0000000000 */
[----:B-1-3--:R-:W-:Y:S05]  /*1ad30*/  CALL.ABS.NOINC R2 ;  /* 0x0000000002007343 */ /* 0x00afea0003c00000 */
.L_x_1362:
[----:B------:R-:W-:Y:S01]  /*1ad40*/  MOV R2, 0x0 ;  /* 0x0000000000027802 */ /* 0x000fe20000000f00 */
[----:B------:R-:W-:Y:S01]  /*1ad50*/  ULDC.64 UR4, c[0x4][0xa8] ;  /* 0x01002a0000047ab9 */ /* 0x000fe20000000a00 */
[----:B------:R-:W-:Y:S01]  /*1ad60*/  ULDC.64 UR6, c[0x4][0xb0] ;  /* 0x01002c0000067ab9 */ /* 0x000fe20000000a00 */
[----:B------:R-:W-:Y:S01]  /*1ad70*/  ULDC.64 UR8, c[0x4][0x18] ;  /* 0x0100060000087ab9 */ /* 0x000fe20000000a00 */
[----:B------:R-:W-:Y:S01]  /*1ad80*/  MOV R4, UR4 ;  /* 0x0000000400047c02 */ /* 0x000fe20008000f00 */
[----:B------:R-:W-:Y:S01]  /*1ad90*/  IMAD.U32 R5, RZ, RZ, UR5 ;  /* 0x00000005ff057e24 */ /* 0x000fe2000f8e00ff */
[----:B------:R-:W0:Y:S01]  /*1ada0*/  LDC.64 R2, c[0x4][R2] ;  /* 0x0100000002027b82 */ /* 0x000e220000000a00 */
[----:B------:R-:W-:Y:S02]  /*1adb0*/  IMAD.U32 R6, RZ, RZ, UR6 ;  /* 0x00000006ff067e24 */ /* 0x000fe4000f8e00ff */
[----:B------:R-:W-:Y:S02]  /*1adc0*/  IMAD.U32 R7, RZ, RZ, UR7 ;  /* 0x00000007ff077e24 */ /* 0x000fe4000f8e00ff */
[----:B------:R-:W-:-:S02]  /*1add0*/  IMAD.U32 R10, RZ, RZ, UR8 ;  /* 0x00000008ff0a7e24 */ /* 0x000fc4000f8e00ff */
[----:B------:R-:W-:Y:S02]  /*1ade0*/  IMAD.U32 R11, RZ, RZ, UR9 ;  /* 0x00000009ff0b7e24 */ /* 0x000fe4000f8e00ff */
[----:B------:R-:W-:Y:S02]  /*1adf0*/  IMAD.MOV.U32 R8, RZ, RZ, 0x70 ;  /* 0x00000070ff087424 */ /* 0x000fe400078e00ff */
[----:B------:R-:W-:Y:S02]  /*1ae00*/  IMAD.MOV.U32 R12, RZ, RZ, 0x1 ;  /* 0x00000001ff0c7424 */ /* 0x000fe400078e00ff */
[----:B------:R-:W-:-:S07]  /*1ae10*/  IMAD.MOV.U32 R13, RZ, RZ, RZ ;  /* 0x000000ffff0d7224 */ /* 0x000fce00078e00ff */
[----:B------:R-:W-:-:S07]  /*1ae20*/  LEPC R20, `(.L_x_1361) ;  /* 0x000000001014794e */ /* 0x000fce0000000000 */
[----:B0-----:R-:W-:Y:S05]  /*1ae30*/  CALL.ABS.NOINC R2 ;  /* 0x0000000002007343 */ /* 0x001fea0003c00000 */
.L_x_1361:
[----:B------:R-:W2:Y:S01]  /*1ae40*/  LDL.LU R20, [R1+0x8] ;  /* 0x0000080001147983 */ /* 0x000ea20000300800 */
[----:B------:R-:W-:Y:S01]  /*1ae50*/  ULDC.64 UR4, c[0x0][0x9f8] ;  /* 0x00027e0000047ab9 */ /* 0x000fe20000000a00 */
[----:B------:R-:W3:Y:S01]  /*1ae60*/  LDC R0, c[0x0][0x428] ;  /* 0x00010a00ff007b82 */ /* 0x000ee20000000800 */
[----:B------:R-:W-:Y:S01]  /*1ae70*/  ISETP.NE.U32.AND P0, PT, RZ, UR4, PT ;  /* 0x00000004ff007c0c */ /* 0x000fe2000bf05070 */
[----:B------:R-:W-:-:S03]  /*1ae80*/  IMAD.MOV.U32 R6, RZ, RZ, R19 ;  /* 0x000000ffff067224 */ /* 0x000fc600078e0013 */
[----:B------:R-:W-:Y:S01]  /*1ae90*/  ISETP.NE.AND.EX P0, PT, RZ, UR5, PT, P0 ;  /* 0x00000005ff007c0c */ /* 0x000fe2000bf05300 */
[----:B------:R-:W-:-:S12]  /*1aea0*/  ULDC.64 UR4, c[0x0][0xa00] ;  /* 0x0002800000047ab9 */ /* 0x000fd80000000a00 */
[----:B------:R-:W4:Y:S02]  /*1aeb0*/  @P0 LDC.64 R2, c[0x0][0x9f8] ;  /* 0x00027e00ff020b82 */ /* 0x000f240000000a00 */
[----:B----4-:R-:W-:-:S05]  /*1aec0*/  @P0 IMAD.WIDE R2, R19, 0x4, R2 ;  /* 0x0000000413020825 */ /* 0x010fca00078e0202 */
[----:B------:R4:W5:Y:S01]  /*1aed0*/  @P0 LDG.E R6, desc[UR38][R2.64] ;  /* 0x0000002602060981 */ /* 0x000962000c1e1900 */
[----:B---3--:R-:W-:Y:S01]  /*1aee0*/  ISETP.NE.AND P0, PT, R0, 0x1, PT ;  /* 0x000000010000780c */ /* 0x008fe20003f05270 */
[----:B------:R-:W-:Y:S01]  /*1aef0*/  IMAD.MOV.U32 R0, RZ, RZ, R18 ;  /* 0x000000ffff007224 */ /* 0x000fe200078e0012 */
[----:B------:R-:W-:-:S04]  /*1af00*/  ISETP.NE.AND P6, PT, R28, RZ, PT ;  /* 0x000000ff1c00720c */ /* 0x000fc80003fc5270 */
[----:B------:R-:W-:-:S07]  /*1af10*/  PLOP3.LUT P1, PT, P6, PT, PT, 0x8, 0x0 ;  /* 0x000000000000781c */ /* 0x000fce000372e170 */
[----:B------:R-:W3:Y:S02]  /*1af20*/  @P0 LDC R5, c[0x0][0x42c] ;  /* 0x00010b00ff050b82 */ /* 0x000ee40000000800 */
[----:B------:R-:W-:-:S05]  /*1af30*/  VOTEU.ALL UP1, P6 ;  /* 0x00000000003f7886 */ /* 0x000fca0003020000 */
[----:B------:R-:W-:Y:S01]  /*1af40*/  @!UP1 UIADD3 UR8, UP0, UR40, 0x270, URZ ;  /* 0x0000027028089890 */ /* 0x000fe2000ff1e03f */
[----:B------:R-:W0:Y:S03]  /*1af50*/  @P0 LDC R4, c[0x0][0x430] ;  /* 0x00010c00ff040b82 */ /* 0x000e260000000800 */
[----:B------:R-:W-:-:S03]  /*1af60*/  @!UP1 UIADD3.X UR9, URZ, UR41, URZ, UP0, !UPT ;  /* 0x000000293f099290 */ /* 0x000fc600087fe43f */
[----:B------:R-:W-:Y:S01]  /*1af70*/  VOTEU.ALL UP0, P6 ;  /* 0x00000000003f7886 */ /* 0x000fe20003000000 */
[----:B---3--:R-:W-:-:S05]  /*1af80*/  @P0 IMAD.HI.U32 R5, R18, R5, RZ ;  /* 0x0000000512050227 */ /* 0x008fca00078e00ff */
[----:B0-----:R-:W-:Y:S02]  /*1af90*/  @P0 SHF.R.U32.HI R0, RZ, R4, R5 ;  /* 0x00000004ff000219 */ /* 0x001fe40000011605 */
[----:B------:R-:W-:-:S04]  /*1afa0*/  ISETP.NE.U32.AND P0, PT, RZ, UR4, PT ;  /* 0x00000004ff007c0c */ /* 0x000fc8000bf05070 */
[----:B------:R-:W-:-:S04]  /*1afb0*/  ISETP.NE.AND.EX P0, PT, RZ, UR5, PT, P0 ;  /* 0x00000005ff007c0c */ /* 0x000fc8000bf05300 */
[----:B------:R-:W-:Y:S01]  /*1afc0*/  SEL R9, R19, RZ, !P0 ;  /* 0x000000ff13097207 */ /* 0x000fe20004000000 */
[----:B--2-4-:R-:W-:-:S08]  /*1afd0*/  IMAD R17, R17, 0xc0, R20 ;  /* 0x000000c011117824 */ /* 0x014fd000078e0214 */
.L_x_1363:
        /* <DEDUP_REMOVED lines=10> */
[----:B------:R-:W2:Y:S01]  /*1b080*/  LDL R4, [R1] ;  /* 0x0000000001047983 */ /* 0x000ea20000100800 */
[----:B------:R-:W0:Y:S01]  /*1b090*/  LDC.64 R2, c[0x0][0x3f8] ;  /* 0x0000fe00ff027b82 */ /* 0x000e220000000a00 */
[----:B------:R-:W-:Y:S02]  /*1b0a0*/  ULDC.64 UR4, c[0x0][0xa08] ;  /* 0x0002820000047ab9 */ /* 0x000fe40000000a00 */
[----:B0-----:R-:W-:Y:S01]  /*1b0b0*/  LOP3.LUT P0, RZ, R2, UR4, RZ, 0xfc, !PT ;  /* 0x0000000402ff7c12 */ /* 0x001fe2000f80fcff */
[----:B------:R-:W-:-:S03]  /*1b0c0*/  UMOV UR4, 0xffffffff ;  /* 0xffffffff00047882 */ /* 0x000fc60000000000 */
[----:B------:R-:W-:-:S04]  /*1b0d0*/  LOP3.LUT P0, RZ, R3, UR5, RZ, 0xfc, P0 ;  /* 0x0000000503ff7c12 */ /* 0x000fc8000800fcff */
[----:B-----5:R-:W-:Y:S01]  /*1b0e0*/  SEL R8, R6, RZ, !P0 ;  /* 0x000000ff06087207 */ /* 0x020fe20004000000 */
[----:B--2---:R-:W-:Y:S01]  /*1b0f0*/  VIADD R7, R4, 0xffffffff ;  /* 0xffffffff04077836 */ /* 0x004fe20000000000 */
[----:B------:R-:W-:Y:S07]  /*1b100*/  BRA.DIV UR4, `(.L_x_1364) ;  /* 0x0000003e04287947 */ /* 0x000fee000b800000 */
.L_x_1499:
[----:B------:R-:W-:Y:S01]  /*1b110*/  UMOV UR4, 0xffffffff ;  /* 0xffffffff00047882 */ /* 0x000fe20000000000 */
[----:B------:R-:W-:Y:S02]  /*1b120*/  SHF.R.S32.HI R12, RZ, 0x1f, R6 ;  /* 0x0000001fff0c7819 */ /* 0x000fe40000011406 */
[----:B------:R-:W-:Y:S05]  /*1b130*/  BRA.DIV UR4, `(.L_x_1365) ;  /* 0x0000003e04507947 */ /* 0x000fea000b800000 */
[----:B------:R-:W-:-:S13]  /*1b140*/  ELECT P6, URZ, PT ;  /* 0x00000000003f782f */ /* 0x000fda00038c0000 */
.L_x_1502:
[----:B------:R-:W-:Y:S05]  /*1b150*/  @!P6 BRA `(.L_x_1366) ;  /* 0x0000000000c8e947 */ /* 0x000fea0003800000 */
[----:B------:R-:W-:-:S04]  /*1b160*/  ISETP.NE.U32.AND P0, PT, R2, RZ, PT ;  /* 0x000000ff0200720c */ /* 0x000fc80003f05070 */
        /* <DEDUP_REMOVED lines=10> */
[----:B------:R-:W-:-:S05]  /*1b210*/  @P0 SHF.R.U32.HI R4, RZ, R5, R8 ;  /* 0x00000005ff040219 */ /* 0x000fca0000011608 */
[----:B------:R-:W-:-:S04]  /*1b220*/  IMAD.MOV R5, RZ, RZ, -R4 ;  /* 0x000000ffff057224 */ /* 0x000fc800078e0a04 */
[----:B------:R-:W-:Y:S01]  /*1b230*/  IMAD R7, R10, R5, R7 ;  /* 0x000000050a077224 */ /* 0x000fe200078e0207 */
[----:B------:R-:W-:-:S03]  /*1b240*/  SHF.R.S32.HI R5, RZ, 0x1f, R4 ;  /* 0x0000001fff057819 */ /* 0x000fc60000011404 */
[----:B------:R-:W-:-:S04]  /*1b250*/  IMAD.WIDE.U32 R4, R6, UR4, R4 ;  /* 0x0000000406047c25 */ /* 0x000fc8000f8e0004 */
[----:B------:R-:W-:Y:S01]  /*1b260*/  IMAD.IADD R5, R5, 0x1, R11 ;  /* 0x0000000105057824 */ /* 0x000fe200078e020b */
[----:B------:R-:W-:-:S04]  /*1b270*/  LEA R10, P0, R4, R2, 0x2 ;  /* 0x00000002040a7211 */ /* 0x000fc800078010ff */
[----:B------:R-:W-:-:S05]  /*1b280*/  LEA.HI.X R11, R4, R3, R5, 0x2, P0 ;  /* 0x00000003040b7211 */ /* 0x000fca00000f1405 */
[----:B------:R0:W5:Y:S04]  /*1b290*/  LDG.E R8, desc[UR38][R10.64] ;  /* 0x000000260a087981 */ /* 0x000168000c1e1900 */
.L_x_1367:
[----:B------:R-:W-:Y:S01]  /*1b2a0*/  IMAD R5, R22, 0x8, R27 ;  /* 0x0000000816057824 */ /* 0x000fe200078e021b */
[----:B------:R-:W-:-:S04]  /*1b2b0*/  SHF.L.U32 R4, R24, 0x1f, RZ ;  /* 0x0000001f18047819 */ /* 0x000fc800000006ff */
[----:B------:R-:W2:Y:S02]  /*1b2c0*/  SYNCS.PHASECHK.TRANS64.TRYWAIT P0, [R5+URZ+0x16840], R4 ;  /* 0x01684004050075a7 */ /* 0x000ea4000800017f */
[----:B--2---:R-:W-:Y:S05]  /*1b2d0*/  @!P0 BRA `(.L_x_1368) ;  /* 0x0000003c00088947 */ /* 0x004fea0003800000 */
.L_x_1503:
        /* <DEDUP_REMOVED lines=9> */
.L_x_1369:
[----:B0-2---:R-:W-:Y:S01]  /*1b370*/  LEA R4, R22, R27, 0xe ;  /* 0x0000001b16047211 */ /* 0x005fe200078e70ff */
        /* <DEDUP_REMOVED lines=8> */
[----:B------:R-:W-:-:S02]  /*1b400*/  R2UR UR12, R0 ;  /* 0x00000000000c72ca */ /* 0x000fc400000e0000 */
[----:B-----5:R-:W-:-:S03]  /*1b410*/  R2UR UR13, R8 ;  /* 0x00000000080d72ca */ /* 0x020fc600000e0000 */
[----:B------:R-:W-:-:S04]  /*1b420*/  UIADD3 UR9, UR9, 0x16830, URZ ;  /* 0x0001683009097890 */ /* 0x000fc8000fffe03f */
[----:B------:R-:W-:Y:S02]  /*1b430*/  ULEA UR11, UR11, UR4, 0x7 ;  /* 0x000000040b0b7291 */ /* 0x000fe4000f8e383f */
[----:B------:R-:W-:Y:S01]  /*1b440*/  UIADD3 UR8, UR8, 0xe400, URZ ;  /* 0x0000e40008087890 */ /* 0x000fe2000fffe03f */
[----:B------:R-:W-:-:S08]  /*1b450*/  UMOV UR4, 0x0 ;  /* 0x0000000000047882 */ /* 0x000fd00000000000 */
[----:B------:R0:W-:Y:S02]  /*1b460*/  UTMALDG.4D [UR8], [UR6], desc[UR4] ;  /* 0x00000408060075b4 */ /* 0x0001e40008019000 */
[----:B0-----:R-:W-:Y:S01]  /*1b470*/  NOP ;  /* 0x0000000000007918 */ /* 0x001fe20000000000 */
.L_x_1366:
[----:B------:R-:W2:Y:S01]  /*1b480*/  LDL.LU R5, [R1+0x4] ;  /* 0x0000040001057983 */ /* 0x000ea20000300800 */
[----:B------:R-:W-:Y:S05]  /*1b490*/  WARPSYNC.ALL ;  /* 0x0000000000007948 */ /* 0x000fea0003800000 */
[----:B------:R-:W-:Y:S02]  /*1b4a0*/  ELECT P0, URZ, PT ;  /* 0x00000000003f782f */ /* 0x000fe40003800000 */
[----:B------:R-:W-:Y:S01]  /*1b4b0*/  R2UR UR9, R27 ;  /* 0x000000001b0972ca */ /* 0x000fe200000e0000 */
[----:B------:R-:W-:-:S10]  /*1b4c0*/  UIADD3 UR4, UP0, UR40, 0x270, URZ ;  /* 0x0000027028047890 */ /* 0x000fd4000ff1e03f */
        /* <DEDUP_REMOVED lines=9> */
[----:B------:R-:W-:Y:S01]  /*1b560*/  BAR.SYNC.DEFER_BLOCKING 0x8, 0x1a0 ;  /* 0x0206800000007b1d */ /* 0x000fe20000010000 */
[----:B------:R-:W-:-:S02]  /*1b570*/  UIADD3 UR8, UR9, 0x8400, URZ ;  /* 0x0000840009087890 */ /* 0x000fc4000fffe03f */
[----:B------:R-:W-:-:S03]  /*1b580*/  UIADD3 UR9, UR9, 0x16800, URZ ;  /* 0x0001680009097890 */ /* 0x000fc6000fffe03f */
[----:B------:R0:W-:Y:S06]  /*1b590*/  @P0 SYNCS.ARRIVE.TRANS64 RZ, [R27+URZ+0x16800], R4 ;  /* 0x016800041bff09a7 */ /* 0x0001ec000800003f */
[----:B------:R3:W-:Y:S01]  /*1b5a0*/  UTMALDG.4D [UR8], [UR4], desc[UR6] ;  /* 0x00000608040075b4 */ /* 0x0007e20008019000 */
[----:B--2---:R-:W-:-:S05]  /*1b5b0*/  VIADD R5, R5, 0x1 ;  /* 0x0000000105057836 */ /* 0x004fca0000000000 */
[----:B0-----:R-:W-:Y:S01]  /*1b5c0*/  LEA.HI R4, R5, R5, RZ, 0x1 ;  /* 0x0000000505047211 */ /* 0x001fe200078f08ff */
[----:B------:R3:W-:Y:S03]  /*1b5d0*/  STL [R1+0x4], R5 ;  /* 0x0000040501007387 */ /* 0x0007e60000100800 */
[----:B------:R-:W-:-:S05]  /*1b5e0*/  LOP3.LUT R4, R4, 0xfffffffe, RZ, 0xc0, !PT ;  /* 0xfffffffe04047812 */ /* 0x000fca00078ec0ff */
[----:B------:R-:W-:-:S05]  /*1b5f0*/  IMAD.IADD R4, R5, 0x1, -R4 ;  /* 0x0000000105047824 */ /* 0x000fca00078e0a04 */
[----:B------:R-:W-:-:S04]  /*1b600*/  SHF.L.U32 R4, R4, 0x1f, RZ ;  /* 0x0000001f04047819 */ /* 0x000fc800000006ff */
[----:B------:R-:W0:Y:S02]  /*1b610*/  SYNCS.PHASECHK.TRANS64.TRYWAIT P0, [R27+URZ+0x16820], R4 ;  /* 0x016820041b0075a7 */ /* 0x000e24000800017f */
[----:B0--3--:R-:W-:Y:S05]  /*1b620*/  @!P0 BRA `(.L_x_1371) ;  /* 0x0000003800488947 */ /* 0x009fea0003800000 */
.L_x_1504:
[----:B------:R-:W-:Y:S05]  /*1b630*/  BSYNC B0 ;  /* 0x0000000000007941 */ /* 0x000fea0003800000 */
.L_x_1370:
[----:B------:R-:W2:Y:S01]  /*1b640*/  LDL R5, [R1] ;  /* 0x0000000001057983 */ /* 0x000ea20000100800 */
[----:B------:R-:W-:Y:S01]  /*1b650*/  BSSY B0, `(.L_x_1372) ;  /* 0x000012c000007945 */ /* 0x000fe20003800000 */
[----:B--2---:R-:W-:-:S05]  /*1b660*/  VIADD R9, R5, 0xfffffffe ;  /* 0xfffffffe05097836 */ /* 0x004fca0000000000 */
[----:B------:R-:W-:-:S13]  /*1b670*/  ISETP.GE.AND P0, PT, R9, R29, PT ;  /* 0x0000001d0900720c */ /* 0x000fda0003f06270 */
[----:B------:R-:W-:Y:S05]  /*1b680*/  @!P0 BRA `(.L_x_1373) ;  /* 0x0000001000a08947 */ /* 0x000fea0003800000 */
[----:B0-----:R-:W-:Y:S01]  /*1b690*/  IMAD.MOV R4, RZ, RZ, -R5 ;  /* 0x000000ffff047224 */ /* 0x001fe200078e0a05 */
[----:B------:R-:W-:Y:S01]  /*1b6a0*/  LOP3.LUT R13, RZ, R29, RZ, 0x33, !PT ;  /* 0x0000001dff0d7212 */ /* 0x000fe200078e33ff */
[----:B------:R-:W-:Y:S03]  /*1b6b0*/  BSSY B1, `(.L_x_1374) ;  /* 0x0000065000017945 */ /* 0x000fe60003800000 */
[----:B------:R-:W-:-:S05]  /*1b6c0*/  VIADDMNMX R13, R4, 0x1, R13, !PT ;  /* 0x00000001040d7846 */ /* 0x000fca000780010d */
[----:B------:R-:W-:-:S05]  /*1b6d0*/  IMAD.IADD R4, R5, 0x1, R13 ;  /* 0x0000000105047824 */ /* 0x000fca00078e020d */
[----:B------:R-:W-:-:S04]  /*1b6e0*/  LOP3.LUT R4, R4, 0x1, RZ, 0xc0, !PT ;  /* 0x0000000104047812 */ /* 0x000fc800078ec0ff */
[----:B------:R-:W-:-:S13]  /*1b6f0*/  ISETP.NE.U32.AND P0, PT, R4, 0x1, PT ;  /* 0x000000010400780c */ /* 0x000fda0003f05070 */
[----:B------:R-:W-:Y:S05]  /*1b700*/  @P0 BRA `(.L_x_1375) ;  /* 0x00000004007c0947 */ /* 0x000fea0003800000 */
[----:B------:R-:W-:Y:S01]  /*1b710*/  VIADD R10, R22, 0x1 ;  /* 0x00000001160a7836 */ /* 0x000fe20000000000 */
        /* <DEDUP_REMOVED lines=28> */
.L_x_1378:
[----:B0-----:R-:W-:Y:S01]  /*1b8e0*/  IMAD R3, R10, 0x8, R27 ;  /* 0x000000080a037824 */ /* 0x001fe200078e021b */
[----:B------:R-:W-:-:S04]  /*1b8f0*/  SHF.L.U32 R2, R14, 0x1f, RZ ;  /* 0x0000001f0e027819 */ /* 0x000fc800000006ff */
[----:B------:R-:W0:Y:S02]  /*1b900*/  SYNCS.PHASECHK.TRANS64.TRYWAIT P0, [R3+URZ+0x16840], R2 ;  /* 0x01684002030075a7 */ /* 0x000e24000800017f */
[----:B0-----:R-:W-:Y:S05]  /*1b910*/  @!P0 BRA `(.L_x_1379) ;  /* 0x0000003400a08947 */ /* 0x001fea0003800000 */
.L_x_1505:
        /* <DEDUP_REMOVED lines=9> */
.L_x_1380:
        /* <DEDUP_REMOVED lines=15> */
[----:B------:R-:W-:Y:S02]  /*1baa0*/  ULEA UR11, UR11, UR4, 0x7 ;  /* 0x000000040b0b7291 */ /* 0x000fe4000f8e383f */
[----:B------:R-:W-:Y:S01]  /*1bab0*/  UIADD3 UR8, UR8, 0xe400, URZ ;  /* 0x0000e40008087890 */ /* 0x000fe2000fffe03f */
[----:B------:R-:W-:-:S08]  /*1bac0*/  UMOV UR4, 0x0 ;  /* 0x0000000000047882 */ /* 0x000fd00000000000 */
[----:B------:R0:W-:Y:S01]  /*1bad0*/  UTMALDG.4D [UR8], [UR6], desc[UR4] ;  /* 0x00000408060075b4 */ /* 0x0001e20008019000 */
[----:B------:R-:W2:Y:S02]  /*1bae0*/  SYNCS.PHASECHK.TRANS64.TRYWAIT P0, [R2+URZ+0x60], R5 ;  /* 0x00006005020075a7 */ /* 0x000ea4000800017f */
[----:B0-2---:R-:W-:Y:S05]  /*1baf0*/  @!P0 BRA `(.L_x_1381) ;  /* 0x00000034003c8947 */ /* 0x005fea0003800000 */
.L_x_1506:
[----:B------:R-:W-:Y:S05]  /*1bb00*/  @P1 BRA `(.L_x_1382) ;  /* 0x0000000000181947 */ /* 0x000fea0003800000 */
[----:B------:R-:W-:Y:S01]  /*1bb10*/  ISETP.NE.AND P0, PT, R28, RZ, PT ;  /* 0x000000ff1c00720c */ /* 0x000fe20003f05270 */
[----:B0-----:R-:W-:Y:S02]  /*1bb20*/  IMAD R2, R22, 0x8, R27 ;  /* 0x0000000816027824 */ /* 0x001fe400078e021b */
[----:B------:R-:W-:-:S04]  /*1bb30*/  IMAD.MOV.U32 R3, RZ, RZ, 0x4000 ;  /* 0x00004000ff037424 */ /* 0x000fc800078e00ff */
[----:B------:R2:W-:Y:S06]  /*1bb40*/  SYNCS.ARRIVE.TRANS64 RZ, [R2+URZ+0x16850], R3 ;  /* 0x0168500302ff79a7 */ /* 0x0005ec000800003f */
[----:B------:R-:W-:Y:S05]  /*1bb50*/  @!P0 BRA `(.L_x_1382) ;  /* 0x0000000000048947 */ /* 0x000fea0003800000 */
[----:B------:R-:W-:Y:S01]  /*1bb60*/  BPT.TRAP 0x1 ;  /* 0x000000040000795c */ /* 0x000fe20000300000 */
.L_x_1382:
        /* <DEDUP_REMOVED lines=20> */
.L_x_1377:
[----:B------:R-:W-:Y:S05]  /*1bcb0*/  BSYNC B2 ;  /* 0x0000000000027941 */ /* 0x000fea0003800000 */
.L_x_1376:
[----:B------:R-:W2:Y:S01]  /*1bcc0*/  LDL R2, [R1] ;  /* 0x0000000001027983 */ /* 0x000ea20000100800 */
[----:B------:R-:W-:Y:S02]  /*1bcd0*/  IMAD.MOV.U32 R22, RZ, RZ, R10 ;  /* 0x000000ffff167224 */ /* 0x000fe400078e000a */
[----:B------:R-:W-:Y:S02]  /*1bce0*/  IMAD.MOV.U32 R24, RZ, RZ, R14 ;  /* 0x000000ffff187224 */ /* 0x000fe400078e000e */
[----:B--2---:R-:W-:-:S07]  /*1bcf0*/  VIADD R9, R2, 0xfffffffd ;  /* 0xfffffffd02097836 */ /* 0x004fce0000000000 */
.L_x_1375:
[----:B------:R-:W-:Y:S05]  /*1bd00*/  BSYNC B1 ;  /* 0x0000000000017941 */ /* 0x000fea0003800000 */
.L_x_1374:
[----:B------:R-:W2:Y:S01]  /*1bd10*/  LDL.LU R2, [R1] ;  /* 0x0000000001027983 */ /* 0x000ea20000300800 */
[----:B------:R-:W-:Y:S01]  /*1bd20*/  VIADD R13, R13, 0xfffffffe ;  /* 0xfffffffe0d0d7836 */ /* 0x000fe20000000000 */
[----:B--2---:R-:W-:-:S04]  /*1bd30*/  LOP3.LUT R2, RZ, R2, RZ, 0x33, !PT ;  /* 0x00000002ff027212 */ /* 0x004fc800078e33ff */
[----:B------:R-:W-:-:S13]  /*1bd40*/  ISETP.NE.AND P0, PT, R13, R2, PT ;  /* 0x000000020d00720c */ /* 0x000fda0003f05270 */
[----:B------:R-:W-:Y:S05]  /*1bd50*/  @!P0 BRA `(.L_x_1373) ;  /* 0x0000000800ec8947 */ /* 0x000fea0003800000 */
[----:B------:R-:W-:-:S07]  /*1bd60*/  IMAD.MOV.U32 R4, RZ, RZ, R8 ;  /* 0x000000ffff047224 */ /* 0x000fce00078e0008 */
.L_x_1397:
[----:B------:R-:W-:Y:S01]  /*1bd70*/  VIADD R10, R22, 0x1 ;  /* 0x00000001160a7836 */ /* 0x000fe20000000000 */
[----:B------:R-:W-:Y:S05]  /*1bd80*/  YIELD ;  /* 0x0000000000007946 */ /* 0x000fea0003800000 */
[----:B------:R-:W-:Y:S01]  /*1bd90*/  ISETP.NE.AND P0, PT, R10, 0x2, PT ;  /* 0x000000020a00780c */ /* 0x000fe20003f05270 */
[----:B------:R-:W-:Y:S03]  /*1bda0*/  BSSY B1, `(.L_x_1383) ;  /* 0x0000057000017945 */ /* 0x000fe60003800000 */
[----:B0-----:R-:W-:-:S02]  /*1bdb0*/  SEL R11, RZ, 0x1, P0 ;  /* 0x00000001ff0b7807 */ /* 0x001fc40000000000 */
[----:B------:R-:W-:Y:S02]  /*1bdc0*/  SEL R10, R10, RZ, P0 ;  /* 0x000000ff0a0a7207 */ /* 0x000fe40000000000 */
[----:B------:R-:W-:Y:S01]  /*1bdd0*/  LOP3.LUT R11, R24, R11, RZ, 0x3c, !PT ;  /* 0x0000000b180b7212 */ /* 0x000fe200078e3cff */
[----:B--2---:R-:W-:Y:S06]  /*1bde0*/  @!P6 BRA `(.L_x_1384) ;  /* 0x000000040048e947 */ /* 0x004fec0003800000 */
        /* <DEDUP_REMOVED lines=23> */
.L_x_1385:
[----:B------:R-:W-:Y:S01]  /*1bf60*/  IMAD R3, R10, 0x8, R27 ;  /* 0x000000080a037824 */ /* 0x000fe200078e021b */
[----:B------:R-:W-:-:S04]  /*1bf70*/  SHF.L.U32 R2, R11, 0x1f, RZ ;  /* 0x0000001f0b027819 */ /* 0x000fc800000006ff */
[----:B------:R-:W2:Y:S02]  /*1bf80*/  SYNCS.PHASECHK.TRANS64.TRYWAIT P0, [R3+URZ+0x16840], R2 ;  /* 0x01684002030075a7 */ /* 0x000ea4000800017f */
[----:B--2---:R-:W-:Y:S05]  /*1bf90*/  @!P0 BRA `(.L_x_1386) ;  /* 0x0000003000288947 */ /* 0x004fea0003800000 */
.L_x_1507:
        /* <DEDUP_REMOVED lines=9> */
.L_x_1387:
        /* <DEDUP_REMOVED lines=19> */
[----:B------:R-:W2:Y:S02]  /*1c160*/  SYNCS.PHASECHK.TRANS64.TRYWAIT P1, [R3+URZ+0x60], R24 ;  /* 0x00006018030075a7 */ /* 0x000ea4000802017f */
[----:B0-2---:R-:W-:Y:S05]  /*1c170*/  @!P1 BRA `(.L_x_1388) ;  /* 0x0000002c00c49947 */ /* 0x005fea0003800000 */
.L_x_1508:
[----:B------:R-:W-:Y:S05]  /*1c180*/  @P0 BRA `(.L_x_1389) ;  /* 0x0000000000140947 */ /* 0x000fea0003800000 */
[----:B------:R-:W-:Y:S01]  /*1c190*/  ISETP.NE.AND P1, PT, R28, RZ, PT ;  /* 0x000000ff1c00720c */ /* 0x000fe20003f25270 */
[----:B------:R-:W-:-:S04]  /*1c1a0*/  IMAD.MOV.U32 R2, RZ, RZ, 0x4000 ;  /* 0x00004000ff027424 */ /* 0x000fc800078e00ff */
[----:B------:R2:W-:Y:S08]  /*1c1b0*/  SYNCS.ARRIVE.TRANS64 RZ, [R3+URZ+0x50], R2 ;  /* 0x0000500203ff79a7 */ /* 0x0005f0000800003f */
[----:B------:R-:W-:Y:S05]  /*1c1c0*/  @!P1 BRA `(.L_x_1389) ;  /* 0x0000000000049947 */ /* 0x000fea0003800000 */
[----:B------:R-:W-:Y:S01]  /*1c1d0*/  BPT.TRAP 0x1 ;  /* 0x000000040000795c */ /* 0x000fe20000300000 */
.L_x_1389:
        /* <DEDUP_REMOVED lines=18> */
[----:B---3--:R-:W-:Y:S01]  /*1c300*/  NOP ;  /* 0x0000000000007918 */ /* 0x008fe20000000000 */
.L_x_1384:
[----:B------:R-:W-:Y:S05]  /*1c310*/  BSYNC B1 ;  /* 0x0000000000017941 */ /* 0x000fea0003800000 */
.L_x_1383:
[----:B------:R-:W-:Y:S01]  /*1c320*/  VIADD R22, R10, 0x1 ;  /* 0x000000010a167836 */ /* 0x000fe20000000000 */
[----:B------:R-:W-:Y:S01]  /*1c330*/  BSSY B1, `(.L_x_1390) ;  /* 0x000005a000017945 */ /* 0x000fe20003800000 */
[----:B------:R-:W-:-:S03]  /*1c340*/  VIADD R13, R9, 0xffffffff ;  /* 0xffffffff090d7836 */ /* 0x000fc60000000000 */
[----:B------:R-:W-:-:S04]  /*1c350*/  ISETP.NE.AND P0, PT, R22, 0x2, PT ;  /* 0x000000021600780c */ /* 0x000fc80003f05270 */
[----:B0-----:R-:W-:Y:S02]  /*1c360*/  SEL R24, RZ, 0x1, P0 ;  /* 0x00000001ff187807 */ /* 0x001fe40000000000 */
        /* <DEDUP_REMOVED lines=21> */
[----:B------:R-:W-:-:S04]  /*1c4c0*/  LEA R4, P0, R2, UR4, 0x2 ;  /* 0x0000000402047c11 */ /* 0x000fc8000f8010ff */
[----:B------:R-:W-:Y:S01]  /*1c4d0*/  LEA.HI.X R5, R2, UR5, R3, 0x2, P0 ;  /* 0x0000000502057c11 */ /* 0x000fe200080f1403 */
[----:B------:R-:W-:-:S04]  /*1c4e0*/  IMAD.MOV R2, RZ, RZ, -R15 ;  /* 0x000000ffff027224 */ /* 0x000fc800078e0a0f */
[----:B------:R0:W5:Y:S01]  /*1c4f0*/  LDG.E R4, desc[UR38][R4.64] ;  /* 0x0000002604047981 */ /* 0x000162000c1e1900 */
[----:B------:R-:W-:-:S07]  /*1c500*/  IMAD R14, R14, R2, R13 ;  /* 0x000000020e0e7224 */ /* 0x000fce00078e020d */
.L_x_1392:
[----:B--2---:R-:W-:Y:S02]  /*1c510*/  LEA R2, R22, R27, 0x3 ;  /* 0x0000001b16027211 */ /* 0x004fe400078e18ff */
[----:B------:R-:W-:-:S04]  /*1c520*/  SHF.L.U32 R3, R24, 0x1f, RZ ;  /* 0x0000001f18037819 */ /* 0x000fc800000006ff */
[----:B------:R-:W2:Y:S02]  /*1c530*/  SYNCS.PHASECHK.TRANS64.TRYWAIT P0, [R2+URZ+0x16840], R3 ;  /* 0x01684003020075a7 */ /* 0x000ea4000800017f */
[----:B--2---:R-:W-:Y:S05]  /*1c540*/  @!P0 BRA `(.L_x_1393) ;  /* 0x0000002800e48947 */ /* 0x004fea0003800000 */
.L_x_1509:
        /* <DEDUP_REMOVED lines=9> */
.L_x_1394:
[----:B0-2---:R-:W-:Y:S01]  /*1c5e0*/  VIADD R3, R27, 0x16800 ;  /* 0x000168001b037836 */ /* 0x005fe20000000000 */
[----:B------:R-:W-:Y:S01]  /*1c5f0*/  R2UR UR11, R14 ;  /* 0x000000000e0b72ca */ /* 0x000fe200000e0000 */
[----:B------:R-:W-:Y:S01]  /*1c600*/  UIADD3 UR6, UP0, UR40, 0x370, URZ ;  /* 0x0000037028067890 */ /* 0x000fe2000ff1e03f */
[----:B------:R-:W-:Y:S01]  /*1c610*/  R2UR UR4, R23 ;  /* 0x00000000170472ca */ /* 0x000fe200000e0000 */
[----:B------:R-:W-:Y:S01]  /*1c620*/  IMAD R2, R22, 0x8, R3 ;  /* 0x0000000816027824 */ /* 0x000fe200078e0203 */
[----:B------:R-:W-:Y:S01]  /*1c630*/  R2UR UR12, R0 ;  /* 0x00000000000c72ca */ /* 0x000fe200000e0000 */
[----:B------:R-:W-:Y:S01]  /*1c640*/  UIADD3.X UR7, URZ, UR41, URZ, UP0, !UPT ;  /* 0x000000293f077290 */ /* 0x000fe200087fe43f */
[----:B-----5:R-:W-:Y:S01]  /*1c650*/  R2UR UR13, R4 ;  /* 0x00000000040d72ca */ /* 0x020fe200000e0000 */
[----:B------:R-:W-:Y:S01]  /*1c660*/  UMOV UR5, 0x14f00000 ;  /* 0x14f0000000057882 */ /* 0x000fe20000000000 */
[----:B------:R-:W-:Y:S01]  /*1c670*/  R2UR UR9, R2 ;  /* 0x00000000020972ca */ /* 0x000fe200000e0000 */
[----:B------:R-:W-:Y:S01]  /*1c680*/  IMAD R2, R22, 0x4000, R27 ;  /* 0x0000400016027824 */ /* 0x000fe200078e021b */
[----:B------:R-:W-:Y:S01]  /*1c690*/  SHF.L.U32 R11, R11, 0x1f, RZ ;  /* 0x0000001f0b0b7819 */ /* 0x000fe200000006ff */
[----:B------:R-:W-:-:S03]  /*1c6a0*/  UMOV UR10, URZ ;  /* 0x0000003f000a7c82 */ /* 0x000fc60008000000 */
[----:B------:R-:W-:Y:S01]  /*1c6b0*/  R2UR UR8, R2 ;  /* 0x00000000020872ca */ /* 0x000fe200000e0000 */
[----:B------:R-:W-:Y:S01]  /*1c6c0*/  ULEA UR11, UR11, UR4, 0x7 ;  /* 0x000000040b0b7291 */ /* 0x000fe2000f8e383f */
[----:B------:R-:W-:Y:S02]  /*1c6d0*/  IMAD R2, R10, 0x8, R3 ;  /* 0x000000080a027824 */ /* 0x000fe400078e0203 */
[----:B------:R-:W-:-:S03]  /*1c6e0*/  UMOV UR4, 0x0 ;  /* 0x0000000000047882 */ /* 0x000fc60000000000 */
[----:B------:R-:W-:-:S06]  /*1c6f0*/  UIADD3 UR9, UR9, 0x30, URZ ;  /* 0x0000003009097890 */ /* 0x000fcc000fffe03f */
[----:B------:R-:W-:-:S09]  /*1c700*/  UIADD3 UR8, UR8, 0xe400, URZ ;  /* 0x0000e40008087890 */ /* 0x000fd2000fffe03f */
[----:B------:R0:W-:Y:S01]  /*1c710*/  UTMALDG.4D [UR8], [UR6], desc[UR4] ;  /* 0x00000408060075b4 */ /* 0x0001e20008019000 */
[----:B------:R-:W2:Y:S02]  /*1c720*/  SYNCS.PHASECHK.TRANS64.TRYWAIT P1, [R2+URZ+0x60], R11 ;  /* 0x0000600b020075a7 */ /* 0x000ea4000802017f */
[----:B0-2---:R-:W-:Y:S05]  /*1c730*/  @!P1 BRA `(.L_x_1395) ;  /* 0x00000028007c9947 */ /* 0x005fea0003800000 */
.L_x_1510:
[----:B------:R-:W-:Y:S05]  /*1c740*/  @P0 BRA `(.L_x_1396) ;  /* 0x0000000000140947 */ /* 0x000fea0003800000 */
[----:B------:R-:W-:Y:S01]  /*1c750*/  ISETP.NE.AND P1, PT, R28, RZ, PT ;  /* 0x000000ff1c00720c */ /* 0x000fe20003f25270 */
[----:B------:R-:W-:-:S04]  /*1c760*/  IMAD.MOV.U32 R3, RZ, RZ, 0x4000 ;  /* 0x00004000ff037424 */ /* 0x000fc800078e00ff */
[----:B------:R2:W-:Y:S08]  /*1c770*/  SYNCS.ARRIVE.TRANS64 RZ, [R2+URZ+0x50], R3 ;  /* 0x0000500302ff79a7 */ /* 0x0005f0000800003f */
[----:B------:R-:W-:Y:S05]  /*1c780*/  @!P1 BRA `(.L_x_1396) ;  /* 0x0000000000049947 */ /* 0x000fea0003800000 */
[----:B------:R-:W-:Y:S01]  /*1c790*/  BPT.TRAP 0x1 ;  /* 0x000000040000795c */ /* 0x000fe20000300000 */
.L_x_1396:
        /* <DEDUP_REMOVED lines=19> */
.L_x_1391:
[----:B------:R-:W-:Y:S05]  /*1c8d0*/  BSYNC B1 ;  /* 0x0000000000017941 */ /* 0x000fea0003800000 */
.L_x_1390:
[----:B------:R-:W-:Y:S01]  /*1c8e0*/  ISETP.GT.AND P0, PT, R13, R29, PT ;  /* 0x0000001d0d00720c */ /* 0x000fe20003f04270 */
[----:B------:R-:W-:-:S12]  /*1c8f0*/  VIADD R9, R9, 0xfffffffe ;  /* 0xfffffffe09097836 */ /* 0x000fd80000000000 */
[----:B------:R-:W-:Y:S05]  /*1c900*/  @P0 BRA `(.L_x_1397) ;  /* 0xfffffff400180947 */ /* 0x000fea000383ffff */
.L_x_1373:
[----:B------:R-:W-:Y:S05]  /*1c910*/  BSYNC B0 ;  /* 0x0000000000007941 */ /* 0x000fea0003800000 */
.L_x_1372:
[----:B------:R-:W-:Y:S01]  /*1c920*/  ISETP.NE.AND P0, PT, R28, RZ, PT ;  /* 0x000000ff1c00720c */ /* 0x000fe20003f05270 */
[----:B------:R-:W-:-:S12]  /*1c930*/  BSSY B0, `(.L_x_1398) ;  /* 0x000000e000007945 */ /* 0x000fd80003800000 */
[----:B------:R-:W-:Y:S05]  /*1c940*/  @P0 BRA `(.L_x_1399) ;  /* 0x0000000000300947 */ /* 0x000fea0003800000 */
[----:B------:R-:W3:Y:S01]  /*1c950*/  S2R R9, SR_LANEID ;  /* 0x0000000000097919 */ /* 0x000ee20000000000 */
[----:B------:R-:W-:Y:S01]  /*1c960*/  VOTEU.ANY UR4, UPT, PT ;  /* 0x0000000000047886 */ /* 0x000fe200038e0100 */
[----:B0-2---:R-:W0:Y:S01]  /*1c970*/  LDC.64 R2, c[0x0][0xc38] ;  /* 0x00030e00ff027b82 */ /* 0x005e220000000a00 */
[----:B------:R-:W3:Y:S08]  /*1c980*/  FLO.U32 R4, UR4 ;  /* 0x0000000400047d00 */ /* 0x000ef000080e0000 */
[----:B------:R-:W0:Y:S01]  /*1c990*/  POPC R5, UR4 ;  /* 0x0000000400057d09 */ /* 0x000e220008000000 */
[----:B---3--:R-:W-:-:S13]  /*1c9a0*/  ISETP.EQ.U32.AND P0, PT, R4, R9, PT ;  /* 0x000000090400720c */ /* 0x008fda0003f02070 */
[----:B0-----:R-:W2:Y:S01]  /*1c9b0*/  @P0 ATOMG.E.ADD.STRONG.GPU PT, R3, desc[UR38][R2.64], R5 ;  /* 0x00000005020309a8 */ /* 0x001ea200081ee1e6 */
[----:B------:R-:W0:Y:S02]  /*1c9c0*/  S2R R6, SR_LTMASK ;  /* 0x0000000000067919 */ /* 0x000e240000003900 */
[----:B0-----:R-:W-:-:S04]  /*1c9d0*/  LOP3.LUT R6, R6, UR4, RZ, 0xc0, !PT ;  /* 0x0000000406067c12 */ /* 0x001fc8000f8ec0ff */
[----:B------:R-:W0:Y:S01]  /*1c9e0*/  POPC R9, R6 ;  /* 0x0000000600097309 */ /* 0x000e220000000000 */
[----:B--2---:R-:W0:Y:S02]  /*1c9f0*/  SHFL.IDX PT, R4, R3, R4, 0x1f ;  /* 0x00001f0403047589 */ /* 0x004e2400000e0000 */
[----:B0-----:R-:W-:-:S07]  /*1ca00*/  IADD3 R16, R4, UR37, R9 ;  /* 0x0000002504107c10 */ /* 0x001fce000fffe009 */
.L_x_1399:
[----:B------:R-:W-:Y:S05]  /*1ca10*/  BSYNC B0 ;  /* 0x0000000000007941 */ /* 0x000fea0003800000 */
.L_x_1398:
[----:B------:R-:W-:Y:S04]  /*1ca20*/  BSSY B0, `(.L_x_1400) ;  /* 0x0000020000007945 */ /* 0x000fe80003800000 */
[----:B------:R-:W-:Y:S05]  /*1ca30*/  @!P6 BRA `(.L_x_1401) ;  /* 0x000000000078e947 */ /* 0x000fea0003800000 */
[----:B--2---:R-:W-:Y:S01]  /*1ca40*/  IMAD R3, R22, 0x8, R27 ;  /* 0x0000000816037824 */ /* 0x004fe200078e021b */
[----:B0-----:R-:W-:-:S04]  /*1ca50*/  SHF.L.U32 R2, R24, 0x1f, RZ ;  /* 0x0000001f18027819 */ /* 0x001fc800000006ff */
[----:B------:R-:W0:Y:S02]  /*1ca60*/  SYNCS.PHASECHK.TRANS64.TRYWAIT P0, [R3+URZ+0x16860], R2 ;  /* 0x01686002030075a7 */ /* 0x000e24000800017f */
[----:B0-----:R-:W-:Y:S05]  /*1ca70*/  @!P0 BRA `(.L_x_1402) ;  /* 0x0000002400c08947 */ /* 0x001fea0003800000 */
.L_x_1511:
        /* <DEDUP_REMOVED lines=9> */
.L_x_1403:
        /* <DEDUP_REMOVED lines=16> */
[----:B---3--:R-:W-:Y:S01]  /*1cc10*/  NOP ;  /* 0x0000000000007918 */ /* 0x008fe20000000000 */
.L_x_1401:
[----:B------:R-:W-:Y:S05]  /*1cc20*/  BSYNC B0 ;  /* 0x0000000000007941 */ /* 0x000fea0003800000 */
.L_x_1400:
[----:B------:R-:W-:-:S05]  /*1cc30*/  VIADD R22, R22, 0x1 ;  /* 0x0000000116167836 */ /* 0x000fca0000000000 */
[----:B------:R-:W-:-:S04]  /*1cc40*/  ISETP.NE.AND P0, PT, R22, 0x2, PT ;  /* 0x000000021600780c */ /* 0x000fc80003f05270 */
[----:B0-2---:R-:W-:Y:S02]  /*1cc50*/  SEL R3, RZ, 0x1, P0 ;  /* 0x00000001ff037807 */ /* 0x005fe40000000000 */
[----:B------:R-:W-:Y:S02]  /*1cc60*/  SEL R22, R22, RZ, P0 ;  /* 0x000000ff16167207 */ /* 0x000fe40000000000 */
[----:B------:R-:W-:-:S07]  /*1cc70*/  LOP3.LUT R24, R24, R3, RZ, 0x3c, !PT ;  /* 0x0000000318187212 */ /* 0x000fce00078e3cff */
.L_x_1359:
[----:B------:R-:W-:Y:S05]  /*1cc80*/  BSYNC B6 ;  /* 0x0000000000067941 */ /* 0x000fea0003800000 */
.L_x_1357:
[----:B------:R-:W-:-:S03]  /*1cc90*/  UMOV UR4, 0xffffffff ;  /* 0xffffffff00047882 */ /* 0x000fc60000000000 */
[----:B------:R-:W-:Y:S05]  /*1cca0*/  BRA.DIV UR4, `(.L_x_1404) ;  /* 0x0000002604487947 */ /* 0x000fea000b800000 */
[----:B------:R2:W3:Y:S04]  /*1ccb0*/  SHFL.IDX PT, R4, R16, RZ, 0x1f ;  /* 0x00001fff10047589 */ /* 0x0004e800000e0000 */
[----:B------:R2:W4:Y:S02]  /*1ccc0*/  SHFL.IDX PT, R5, R16, 0x1, 0x1f ;  /* 0x00201f0010057f89 */ /* 0x00052400000e0000 */
.L_x_1515:
        /* <DEDUP_REMOVED lines=11> */
.L_x_1406:
[----:B------:R-:W-:Y:S05]  /*1cd80*/  BSYNC B0 ;  /* 0x0000000000007941 */ /* 0x000fea0003800000 */
.L_x_1405:
[----:B------:R-:W-:-:S03]  /*1cd90*/  UMOV UR4, 0xffffffff ;  /* 0xffffffff00047882 */ /* 0x000fc60000000000 */
[----:B------:R-:W-:Y:S05]  /*1cda0*/  BRA.DIV UR4, `(.L_x_1407) ;  /* 0x0000002604547947 */ /* 0x000fea000b800000 */
[----:B-----5:R-:W0:Y:S01]  /*1cdb0*/  SHFL.UP PT, R14, R2, 0x1, RZ ;  /* 0x04200000020e7989 */ /* 0x020e2200000e00ff */
        /* <DEDUP_REMOVED lines=19> */
[----:B------:R0:W0:Y:S02]  /*1cef0*/  SHFL.IDX PT, R14, R8, 0x1f, 0x1f ;  /* 0x03e01f00080e7f89 */ /* 0x00002400000e0000 */
.L_x_1523:
[----:B------:R-:W-:Y:S02]  /*1cf00*/  ULDC UR4, c[0x0][0xc10] ;  /* 0x0003040000047ab9 */ /* 0x000fe40000000800 */
[----:B------:R-:W-:-:S04]  /*1cf10*/  IMAD.U32 R7, RZ, RZ, UR4 ;  /* 0x00000004ff077e24 */ /* 0x000fc8000f8e00ff */
[----:B0-----:R-:W-:-:S04]  /*1cf20*/  IMAD R14, R14, R7, RZ ;  /* 0x000000070e0e7224 */ /* 0x001fc800078e02ff */
[----:B----4-:R-:W-:-:S05]  /*1cf30*/  IMAD.IADD R5, R5, 0x1, R14 ;  /* 0x0000000105057824 */ /* 0x010fca00078e020e */
[----:B---3--:R-:W-:-:S13]  /*1cf40*/  ISETP.GT.AND P0, PT, R5, R4, PT ;  /* 0x000000040500720c */ /* 0x008fda0003f04270 */
[----:B------:R-:W-:Y:S05]  /*1cf50*/  @P0 BRA `(.L_x_1408) ;  /* 0x0000000000ac0947 */ /* 0x000fea0003800000 */
[----:B------:R-:W0:Y:S02]  /*1cf60*/  LDC R0, c[0x0][0xc14] ;  /* 0x00030500ff007b82 */ /* 0x000e240000000800 */
.L_x_1413:
[----:B------:R-:W-:-:S05]  /*1cf70*/  VIADD R19, R19, 0x1f ;  /* 0x0000001f13137836 */ /* 0x000fca0000000000 */
        /* <DEDUP_REMOVED lines=11> */
.L_x_1411:
[----:B------:R-:W-:Y:S05]  /*1d030*/  BSYNC B0 ;  /* 0x0000000000007941 */ /* 0x000fea0003800000 */
.L_x_1410:
[----:B------:R-:W-:-:S03]  /*1d040*/  UMOV UR4, 0xffffffff ;  /* 0xffffffff00047882 */ /* 0x000fc60000000000 */
[----:B------:R-:W-:Y:S05]  /*1d050*/  BRA.DIV UR4, `(.L_x_1412) ;  /* 0x0000002604787947 */ /* 0x000fea000b800000 */
[----:B-----5:R-:W3:Y:S01]  /*1d060*/  SHFL.UP PT, R14, R2, 0x1, RZ ;  /* 0x04200000020e7989 */ /* 0x020ee200000e00ff */
[C---:B------:R-:W-:Y:S02]  /*1d070*/  ISETP.NE.AND P0, PT, R28.reuse, RZ, PT ;  /* 0x000000ff1c00720c */ /* 0x040fe40003f05270 */
[----:B------:R-:W-:Y:S02]  /*1d080*/  ISETP.GE.U32.AND P1, PT, R28, 0x2, PT ;  /* 0x000000021c00780c */ /* 0x000fe40003f26070 */
[----:B---3--:R-:W-:Y:S02]  /*1d090*/  SEL R13, R14, RZ, P0 ;  /* 0x000000ff0e0d7207 */ /* 0x008fe40000000000 */
[----:B------:R-:W-:-:S03]  /*1d0a0*/  ISETP.GE.U32.AND P0, PT, R28, 0x4, PT ;  /* 0x000000041c00780c */ /* 0x000fc60003f06070 */
[----:B------:R-:W-:-:S05]  /*1d0b0*/  IMAD.IADD R13, R2, 0x1, R13 ;  /* 0x00000001020d7824 */ /* 0x000fca00078e020d */
[----:B------:R-:W3:Y:S02]  /*1d0c0*/  SHFL.UP PT, R14, R13, 0x2, RZ ;  /* 0x044000000d0e7989 */ /* 0x000ee400000e00ff */
[----:B---3--:R-:W-:Y:S02]  /*1d0d0*/  SEL R14, R14, RZ, P1 ;  /* 0x000000ff0e0e7207 */ /* 0x008fe40000800000 */
[----:B------:R-:W-:-:S03]  /*1d0e0*/  ISETP.GE.U32.AND P1, PT, R28, 0x8, PT ;  /* 0x000000081c00780c */ /* 0x000fc60003f26070 */
[----:B0-----:R-:W-:-:S05]  /*1d0f0*/  IMAD.IADD R3, R13, 0x1, R14 ;  /* 0x000000010d037824 */ /* 0x001fca00078e020e */
        /* <DEDUP_REMOVED lines=11> */
.L_x_1531:
[----:B------:R-:W-:Y:S02]  /*1d1b0*/  ULDC UR4, c[0x0][0xc10] ;  /* 0x0003040000047ab9 */ /* 0x000fe40000000800 */
[----:B------:R-:W-:-:S04]  /*1d1c0*/  IMAD.U32 R7, RZ, RZ, UR4 ;  /* 0x00000004ff077e24 */ /* 0x000fc8000f8e00ff */
[----:B---3--:R-:W-:-:S05]  /*1d1d0*/  IMAD R14, R14, R7, RZ ;  /* 0x000000070e0e7224 */ /* 0x008fca00078e02ff */
[----:B------:R-:W-:-:S04]  /*1d1e0*/  IADD3 R5, R14, R5, RZ ;  /* 0x000000050e057210 */ /* 0x000fc80007ffe0ff */
[----:B------:R-:W-:-:S13]  /*1d1f0*/  ISETP.GT.AND P0, PT, R5, R4, PT ;  /* 0x000000040500720c */ /* 0x000fda0003f04270 */
[----:B------:R-:W-:Y:S05]  /*1d200*/  @!P0 BRA `(.L_x_1413) ;  /* 0xfffffffc00588947 */ /* 0x000fea000383ffff */
.L_x_1408:
[----:B--2---:R-:W-:Y:S01]  /*1d210*/  IMAD.IADD R16, R5, 0x1, -R14 ;  /* 0x0000000105107824 */ /* 0x004fe200078e0a0e */
[----:B------:R-:W-:-:S03]  /*1d220*/  UMOV UR4, 0xffffffff ;  /* 0xffffffff00047882 */ /* 0x000fc60000000000 */
[----:B------:R-:W-:-:S05]  /*1d230*/  IMAD R3, R8, R7, R16 ;  /* 0x0000000708037224 */ /* 0x000fca00078e0210 */
[----:B------:R-:W-:Y:S01]  /*1d240*/  ISETP.GT.AND P6, PT, R3, R4, PT ;  /* 0x000000040300720c */ /* 0x000fe20003fc4270 */
[----:B------:R-:W-:-:S12]  /*1d250*/  BRA.DIV UR4, `(.L_x_1414) ;  /* 0x0000002604c87947 */ /* 0x000fd8000b800000 */
[----:B------:R-:W-:-:S04]  /*1d260*/  VOTE.ANY R3, PT, !P6 ;  /* 0x0000000000037806 */ /* 0x000fc800070e0100 */
[----:B------:R-:W2:Y:S02]  /*1d270*/  POPC R5, R3 ;  /* 0x0000000300057309 */ /* 0x000ea40000000000 */
[----:B--2---:R2:W3:Y:S02]  /*1d280*/  SHFL.IDX PT, R17, R2, R5, 0x1f ;  /* 0x00001f0502117589 */ /* 0x0044e400000e0000 */
.L_x_1535:
[----:B------:R-:W-:Y:S01]  /*1d290*/  ISETP.NE.AND P0, PT, R3, RZ, PT ;  /* 0x000000ff0300720c */ /* 0x000fe20003f05270 */
[----:B------:R-:W-:-:S12]  /*1d2a0*/  IMAD.MOV.U32 R14, RZ, RZ, RZ ;  /* 0x000000ffff0e7224 */ /* 0x000fd800078e00ff */
[----:B------:R-:W-:Y:S05]  /*1d2b0*/  @!P0 BRA `(.L_x_1415) ;  /* 0x0000000000108947 */ /* 0x000fea0003800000 */
[----:B------:R-:W-:Y:S01]  /*1d2c0*/  UMOV UR4, 0xffffffff ;  /* 0xffffffff00047882 */ /* 0x000fe20000000000 */
[----:B------:R-:W-:Y:S02]  /*1d2d0*/  VIADD R12, R5, 0xffffffff ;  /* 0xffffffff050c7836 */ /* 0x000fe40000000000 */
[----:B------:R-:W-:Y:S05]  /*1d2e0*/  BRA.DIV UR4, `(.L_x_1416) ;  /* 0x0000002604ec7947 */ /* 0x000fea000b800000 */
[----:B------:R4:W0:Y:S02]  /*1d2f0*/  SHFL.IDX PT, R14, R8, R12, 0x1f ;  /* 0x00001f0c080e7589 */ /* 0x00082400000e0000 */
.L_x_1415:
[----:B--2---:R-:W2:Y:S01]  /*1d300*/  LDC.64 R2, c[0x0][0xc68] ;  /* 0x00031a00ff027b82 */ /* 0x004ea20000000a00 */
[----:B------:R-:W-:-:S04]  /*1d310*/  IMAD.IADD R19, R5, 0x1, R19 ;  /* 0x0000000105137824 */ /* 0x000fc800078e0213 */
[----:B--2---:R-:W-:-:S05]  /*1d320*/  IMAD.WIDE R2, R19, 0x4, R2 ;  /* 0x0000000413027825 */ /* 0x004fca00078e0202 */
[----:B------:R2:W3:Y:S01]  /*1d330*/  LDG.E R6, desc[UR38][R2.64] ;  /* 0x0000002602067981 */ /* 0x0004e2000c1e1900 */
[----:B0-----:R-:W-:Y:S02]  /*1d340*/  IMAD R16, R14, R7, R16 ;  /* 0x000000070e107224 */ /* 0x001fe400078e0210 */
[----:B--2---:R-:W-:Y:S02]  /*1d350*/  IMAD.MOV.U32 R2, RZ, RZ, RZ ;  /* 0x000000ffff027224 */ /* 0x004fe400078e00ff */
[----:B---3--:R-:W-:-:S05]  /*1d360*/  IMAD R5, R17, R6, RZ ;  /* 0x0000000611057224 */ /* 0x008fca00078e02ff */
[----:B----4-:R-:W-:-:S04]  /*1d370*/  IABS R8, R5 ;  /* 0x0000000500087213 */ /* 0x010fc80000000000 */
[----:B------:R-:W0:Y:S08]  /*1d380*/  I2F.RP R9, R8 ;  /* 0x0000000800097306 */ /* 0x000e300000209400 */
[----:B0-----:R-:W0:Y:S02]  /*1d390*/  MUFU.RCP R9, R9 ;  /* 0x0000000900097308 */ /* 0x001e240000001000 */
[----:B0-----:R-:W-:Y:S01]  /*1d3a0*/  VIADD R10, R9, 0xffffffe ;  /* 0x0ffffffe090a7836 */ /* 0x001fe20000000000 */
[----:B------:R-:W-:-:S05]  /*1d3b0*/  IABS R9, R5 ;  /* 0x0000000500097213 */ /* 0x000fca0000000000 */
[----:B------:R-:W0:Y:S01]  /*1d3c0*/  F2I.FTZ.U32.TRUNC.NTZ R3, R10 ;  /* 0x0000000a00037305 */ /* 0x000e22000021f000 */
[----:B------:R-:W-:Y:S02]  /*1d3d0*/  IMAD.MOV R9, RZ, RZ, -R9 ;  /* 0x000000ffff097224 */ /* 0x000fe400078e0a09 */
[----:B0-----:R-:W-:-:S04]  /*1d3e0*/  IMAD.MOV R11, RZ, RZ, -R3 ;  /* 0x000000ffff0b7224 */ /* 0x001fc800078e0a03 */
[----:B------:R-:W-:-:S04]  /*1d3f0*/  IMAD R11, R11, R8, RZ ;  /* 0x000000080b0b7224 */ /* 0x000fc800078e02ff */
[----:B------:R-:W-:-:S04]  /*1d400*/  IMAD.HI.U32 R3, R3, R11, R2 ;  /* 0x0000000b03037227 */ /* 0x000fc800078e0002 */
[----:B------:R-:W-:-:S05]  /*1d410*/  IMAD.IADD R2, R4, 0x1, -R16 ;  /* 0x0000000104027824 */ /* 0x000fca00078e0a10 */
        /* <DEDUP_REMOVED lines=8> */
[----:B------:R-:W-:Y:S01]  /*1d4a0*/  @P0 VIADD R3, R3, 0x1 ;  /* 0x0000000103030836 */ /* 0x000fe20000000000 */
[----:B------:R-:W-:-:S03]  /*1d4b0*/  ISETP.GE.AND P0, PT, R4, RZ, PT ;  /* 0x000000ff0400720c */ /* 0x000fc60003f06270 */
[----:B------:R-:W-:-:S10]  /*1d4c0*/  IMAD.MOV.U32 R9, RZ, RZ, R3 ;  /* 0x000000ffff097224 */ /* 0x000fd400078e0003 */
[----:B------:R-:W-:Y:S01]  /*1d4d0*/  @!P0 IMAD.MOV R9, RZ, RZ, -R9 ;  /* 0x000000ffff098224 */ /* 0x000fe200078e0a09 */
[----:B------:R-:W-:-:S13]  /*1d4e0*/  ISETP.NE.AND P0, PT, R5, RZ, PT ;  /* 0x000000ff0500720c */ /* 0x000fda0003f05270 */
[----:B------:R-:W-:-:S05]  /*1d4f0*/  @!P0 LOP3.LUT R9, RZ, R5, RZ, 0x33, !PT ;  /* 0x00000005ff098212 */ /* 0x000fca00078e33ff */
[----:B------:R-:W-:Y:S01]  /*1d500*/  IMAD R4, R6, R9, RZ ;  /* 0x0000000906047224 */ /* 0x000fe200078e02ff */
[----:B------:R-:W-:-:S03]  /*1d510*/  IADD3 R9, -R9, RZ, RZ ;  /* 0x000000ff09097210 */ /* 0x000fc60007ffe1ff */
[----:B------:R-:W-:Y:S02]  /*1d520*/  IMAD.MOV R3, RZ, RZ, -R4 ;  /* 0x000000ffff037224 */ /* 0x000fe400078e0a04 */
[----:B------:R-:W-:-:S03]  /*1d530*/  IMAD R5, R5, R9, R2 ;  /* 0x0000000905057224 */ /* 0x000fc600078e0202 */
[----:B------:R-:W-:-:S04]  /*1d540*/  VIADDMNMX R6, R3, R7, R6, PT ;  /* 0x0000000703067246 */ /* 0x000fc80003800106 */
[----:B------:R-:W-:-:S04]  /*1d550*/  IABS R7, R6 ;  /* 0x0000000600077213 */ /* 0x000fc80000000000 */
[----:B------:R-:W0:Y:S08]  /*1d560*/  I2F.RP R8, R7 ;  /* 0x0000000700087306 */ /* 0x000e300000209400 */
[----:B0-----:R-:W0:Y:S02]  /*1d570*/  MUFU.RCP R8, R8 ;  /* 0x0000000800087308 */ /* 0x001e240000001000 */
[----:B0-----:R-:W-:Y:S01]  /*1d580*/  VIADD R3, R8, 0xffffffe ;  /* 0x0ffffffe08037836 */ /* 0x001fe20000000000 */
[----:B------:R-:W-:-:S05]  /*1d590*/  IABS R8, R6 ;  /* 0x0000000600087213 */ /* 0x000fca0000000000 */
[----:B------:R-:W0:Y:S01]  /*1d5a0*/  F2I.FTZ.U32.TRUNC.NTZ R3, R3 ;  /* 0x0000000300037305 */ /* 0x000e22000021f000 */
[----:B------:R-:W-:Y:S02]  /*1d5b0*/  IMAD.MOV R8, RZ, RZ, -R8 ;  /* 0x000000ffff087224 */ /* 0x000fe400078e0a08 */
[----:B0-----:R-:W-:-:S04]  /*1d5c0*/  IMAD.MOV R2, RZ, RZ, -R3 ;  /* 0x000000ffff027224 */ /* 0x001fc800078e0a03 */
[----:B------:R-:W-:Y:S02]  /*1d5d0*/  IMAD R9, R2, R7, RZ ;  /* 0x0000000702097224 */ /* 0x000fe400078e02ff */
[----:B------:R-:W-:-:S04]  /*1d5e0*/  IMAD.MOV.U32 R2, RZ, RZ, RZ ;  /* 0x000000ffff027224 */ /* 0x000fc800078e00ff */
[----:B------:R-:W-:Y:S01]  /*1d5f0*/  IMAD.HI.U32 R2, R3, R9, R2 ;  /* 0x0000000903027227 */ /* 0x000fe200078e0002 */
[----:B------:R-:W-:Y:S02]  /*1d600*/  IABS R9, R5 ;  /* 0x0000000500097213 */ /* 0x000fe40000000000 */
[C---:B------:R-:W-:Y:S01]  /*1d610*/  LOP3.LUT R3, R5.reuse, R6, RZ, 0x3c, !PT ;  /* 0x0000000605037212 */ /* 0x040fe200078e3cff */
[----:B------:R-:W-:Y:S02]  /*1d620*/  IMAD.IADD R5, R5, 0x1, R4 ;  /* 0x0000000105057824 */ /* 0x000fe400078e0204 */
[----:B------:R-:W-:-:S04]  /*1d630*/  IMAD.HI.U32 R2, R2, R9, RZ ;  /* 0x0000000902027227 */ /* 0x000fc800078e00ff */
[----:B------:R-:W-:-:S05]  /*1d640*/  IMAD R8, R2, R8, R9 ;  /* 0x0000000802087224 */ /* 0x000fca00078e0209 */
        /* <DEDUP_REMOVED lines=14> */
.L_x_1409:
[----:B------:R-:W-:Y:S01]  /*1d730*/  UMOV UR4, URZ ;  /* 0x0000003f00047c82 */ /* 0x000fe20008000000 */
[----:B------:R-:W-:Y:S01]  /*1d740*/  UMOV UR5, URZ ;  /* 0x0000003f00057c82 */ /* 0x000fe20008000000 */
[----:B------:R-:W-:Y:S01]  /*1d750*/  ULDC UR6, c[0x0][0xc14] ;  /* 0x0003050000067ab9 */ /* 0x000fe20000000800 */
[----:B--2---:R-:W-:Y:S02]  /*1d760*/  IMAD.MOV.U32 R16, RZ, RZ, R4 ;  /* 0x000000ffff107224 */ /* 0x004fe400078e0004 */
[----:B------:R-:W-:Y:S02]  /*1d770*/  IMAD.U32 R17, RZ, RZ, UR4 ;  /* 0x00000004ff117e24 */ /* 0x000fe4000f8e00ff */
[----:B------:R-:W-:Y:S02]  /*1d780*/  IMAD.U32 R18, RZ, RZ, UR5 ;  /* 0x00000005ff127e24 */ /* 0x000fe4000f8e00ff */
[----:B------:R-:W-:-:S07]  /*1d790*/  IMAD.U32 R19, RZ, RZ, UR6 ;  /* 0x00000006ff137e24 */ /* 0x000fce000f8e00ff */
.L_x_1417:
        /* <DEDUP_REMOVED lines=10> */
.L_x_1318:
[----:B0-----:R-:W3:Y:S01]  /*1d840*/  LDL.LU R0, [R1+0x4] ;  /* 0x0000040001007983 */ /* 0x001ee20000300800 */
[----:B------:R-:W-:Y:S01]  /*1d850*/  BSSY B0, `(.L_x_1419) ;  /* 0x000000b000007945 */ /* 0x000fe20003800000 */
[----:B------:R-:W0:Y:S01]  /*1d860*/  S2R R5, SR_CgaCtaId ;  /* 0x0000000000057919 */ /* 0x000e220000008800 */
[----:B---3--:R-:W-:-:S05]  /*1d870*/  VIADD R0, R0, 0x1 ;  /* 0x0000000100007836 */ /* 0x008fca0000000000 */
[----:B--2---:R-:W-:-:S04]  /*1d880*/  LEA.HI R2, R0, R0, RZ, 0x1 ;  /* 0x0000000000027211 */ /* 0x004fc800078f08ff */
[----:B------:R-:W-:Y:S02]  /*1d890*/  LOP3.LUT R3, R2, 0xfffffffe, RZ, 0xc0, !PT ;  /* 0xfffffffe02037812 */ /* 0x000fe400078ec0ff */
[----:B------:R-:W-:-:S03]  /*1d8a0*/  MOV R2, 0x400 ;  /* 0x0000040000027802 */ /* 0x000fc60000000f00 */
[----:B------:R-:W-:Y:S01]  /*1d8b0*/  IMAD.IADD R0, R0, 0x1, -R3 ;  /* 0x0000000100007824 */ /* 0x000fe200078e0a03 */
[----:B0-----:R-:W-:-:S04]  /*1d8c0*/  LEA R9, R5, R2, 0x18 ;  /* 0x0000000205097211 */ /* 0x001fc800078ec0ff */
[----:B------:R-:W-:-:S04]  /*1d8d0*/  SHF.L.U32 R0, R0, 0x1f, RZ ;  /* 0x0000001f00007819 */ /* 0x000fc800000006ff */
[----:B------:R-:W0:Y:S02]  /*1d8e0*/  SYNCS.PHASECHK.TRANS64.TRYWAIT P0, [R9+URZ+0x16820], R0 ;  /* 0x01682000090075a7 */ /* 0x000e24000800017f */
[----:B0-----:R-:W-:Y:S05]  /*1d8f0*/  @!P0 BRA `(.L_x_1420) ;  /* 0x00000020008c8947 */ /* 0x001fea0003800000 */
.L_x_1538:
[----:B------:R-:W-:Y:S05]  /*1d900*/  BSYNC B0 ;  /* 0x0000000000007941 */ /* 0x000fea0003800000 */
.L_x_1419:
[----:B------:R-:W-:-:S03]  /*1d910*/  UMOV UR4, 0xffffffff ;  /* 0xffffffff00047882 */ /* 0x000fc60000000000 */
[----:B------:R-:W-:Y:S05]  /*1d920*/  BRA.DIV UR4, `(.L_x_1421) ;  /* 0x0000002204947947 */ /* 0x000fea000b800000 */
[----:B0-----:R-:W0:Y:S02]  /*1d930*/  S2R R0, SR_TID.X ;  /* 0x0000000000007919 */ /* 0x001e240000002100 */
[----:B0-----:R-:W-:-:S04]  /*1d940*/  SHF.R.U32.HI R0, RZ, 0x5, R0 ;  /* 0x00000005ff007819 */ /* 0x001fc80000011600 */
[----:B------:R-:W-:-:S05]  /*1d950*/  LOP3.LUT R0, R0, 0x3, RZ, 0xc0, !PT ;  /* 0x0000000300007812 */ /* 0x000fca00078ec0ff */
[----:B------:R0:W2:Y:S02]  /*1d960*/  SHFL.IDX PT, R14, R0, RZ, 0x1f ;  /* 0x00001fff000e7589 */ /* 0x0000a400000e0000 */
.L_x_1541:
[----:B--2---:R-:W-:-:S13]  /*1d970*/  ISETP.NE.AND P0, PT, R14, RZ, PT ;  /* 0x000000ff0e00720c */ /* 0x004fda0003f05270 */
[----:B------:R-:W-:Y:S05]  /*1d980*/  @P0 BRA `(.L_x_1096) ;  /* 0x0000000000880947 */ /* 0x000fea0003800000 */
[----:B------:R-:W-:-:S03]  /*1d990*/  UMOV UR4, 0xffffffff ;  /* 0xffffffff00047882 */ /* 0x000fc60000000000 */
[----:B------:R-:W-:Y:S05]  /*1d9a0*/  BRA.DIV UR4, `(.L_x_1422) ;  /* 0x0000002204a87947 */ /* 0x000fea000b800000 */
[----:B------:R-:W-:-:S13]  /*1d9b0*/  ELECT P6, URZ, PT ;  /* 0x00000000003f782f */ /* 0x000fda00038c0000 */
.L_x_1544:
[----:B------:R-:W-:Y:S05]  /*1d9c0*/  @!P6 BRA `(.L_x_1096) ;  /* 0x000000000078e947 */ /* 0x000fea0003800000 */
[----:B------:R-:W-:-:S06]  /*1d9d0*/  ULOP3.LUT UR4, UR36, 0x2, URZ, 0xfc, !UPT ;  /* 0x0000000224047892 */ /* 0x000fcc000f8efc3f */
[----:B0-----:R-:W-:-:S04]  /*1d9e0*/  MOV R0, UR4 ;  /* 0x0000000400007c02 */ /* 0x001fc80008000f00 */
[----:B------:R-:W-:-:S13]  /*1d9f0*/  ISETP.NE.AND P2, PT, R0, 0x3, PT ;  /* 0x000000030000780c */ /* 0x000fda0003f45270 */
[----:B------:R-:W-:Y:S05]  /*1da00*/  @!P2 BRA `(.L_x_1423) ;  /* 0x000000000004a947 */ /* 0x000fea0003800000 */
[----:B------:R-:W-:Y:S01]  /*1da10*/  BPT.TRAP 0x1 ;  /* 0x000000040000795c */ /* 0x000fe20000300000 */
.L_x_1423:
        /* <DEDUP_REMOVED lines=12> */
.L_x_1545:
[----:B------:R-:W2:Y:S02]  /*1dae0*/  SYNCS.PHASECHK.TRANS64.TRYWAIT P0, [R3+URZ], R0 ;  /* 0x00000000030075a7 */ /* 0x000ea4000800017f */
[----:B--2---:R-:W-:Y:S05]  /*1daf0*/  @!P0 BRA `(.L_x_1425) ;  /* 0x0000002000888947 */ /* 0x004fea0003800000 */
.L_x_1546:
[----:B------:R-:W-:Y:S05]  /*1db00*/  @!P2 BRA `(.L_x_1426) ;  /* 0x000000000004a947 */ /* 0x000fea0003800000 */
[----:B------:R-:W-:Y:S01]  /*1db10*/  BPT.TRAP 0x1 ;  /* 0x000000040000795c */ /* 0x000fe20000300000 */
.L_x_1426:
[----:B--2---:R-:W-:-:S04]  /*1db20*/  VIADD R3, R9, 0x16860 ;  /* 0x0001686009037836 */ /* 0x004fc80000000000 */
[----:B------:R-:W-:-:S04]  /*1db30*/  IMAD R5, R22, 0x8, R3 ;  /* 0x0000000816057824 */ /* 0x000fc800078e0203 */
[----:B------:R-:W2:Y:S02]  /*1db40*/  SYNCS.PHASECHK.TRANS64.TRYWAIT P0, [R5+URZ], R2 ;  /* 0x00000002050075a7 */ /* 0x000ea4000800017f */
[----:B--2---:R-:W-:Y:S05]  /*1db50*/  @!P0 BRA `(.L_x_1427) ;  /* 0x0000002000848947 */ /* 0x004fea0003800000 */
.L_x_1547:
[----:B------:R-:W-:-:S07]  /*1db60*/  IMAD R3, R4, 0x8, R3 ;  /* 0x0000000804037824 */ /* 0x000fce00078e0203 */
.L_x_1428:
[----:B---3--:R3:W4:Y:S02]  /*1db70*/  SYNCS.PHASECHK.TRANS64.TRYWAIT P0, [R3+URZ], R0 ;  /* 0x00000000030075a7 */ /* 0x008724000800017f */
[----:B----4-:R-:W-:Y:S05]  /*1db80*/  @!P0 NANOSLEEP.SYNCS 0x989680 ;  /* 0x009896800000895d */ /* 0x010fea0003900000 */
[----:B------:R-:W4:Y:S02]  /*1db90*/  @!P0 SYNCS.PHASECHK.TRANS64 P0, [R3+URZ], R0 ;  /* 0x00000000030085a7 */ /* 0x000f24000800007f */
[----:B----4-:R-:W-:Y:S05]  /*1dba0*/  @!P0 BRA `(.L_x_1428) ;  /* 0xfffffffc00f08947 */ /* 0x010fea000383ffff */
.L_x_1096:
[----:B------:R-:W-:Y:S05]  /*1dbb0*/  BSYNC B7 ;  /* 0x0000000000077941 */ /* 0x000fea0003800000 */
.L_x_1093:
[----:B------:R-:W-:Y:S05]  /*1dbc0*/  EXIT ;  /* 0x000000000000794d */ /* 0x000fea0003800000 */
.L_x_1122:
[----:B0-----:R0:W1:Y:S02]  /*1dbd0*/  SYNCS.PHASECHK.TRANS64.TRYWAIT P6, [R86+URZ+0x16890], R98 ;  /* 0x01689062560075a7 */ /* 0x00106400080c017f */
[----:B-1----:R-:W-:Y:S05]  /*1dbe0*/  @!P6 NANOSLEEP.SYNCS 0x989680 ;  /* 0x009896800000e95d */ /* 0x002fea0003900000 */
[----:B------:R-:W1:Y:S02]  /*1dbf0*/  @!P6 SYNCS.PHASECHK.TRANS64 P6, [R86+URZ+0x16890], R98 ;  /* 0x016890625600e5a7 */ /* 0x000e6400080c007f */
[----:B-1----:R-:W-:Y:S05]  /*1dc00*/  @!P6 BRA `(.L_x_1122) ;  /* 0xfffffffc00f0e947 */ /* 0x002fea000383ffff */
[----:B------:R-:W-:Y:S05]  /*1dc10*/  BRA `(.L_x_1429) ;  /* 0xfffffe5000247947 */ /* 0x000fea000383ffff */
.L_x_1142:
[----:B0-----:R0:W1:Y:S02]  /*1dc20*/  SYNCS.PHASECHK.TRANS64.TRYWAIT P5, [R86+URZ+0x16890], R98 ;  /* 0x01689062560075a7 */ /* 0x00106400080a017f */
[----:B-1----:R-:W-:Y:S05]  /*1dc30*/  @!P5 NANOSLEEP.SYNCS 0x989680 ;  /* 0x009896800000d95d */ /* 0x002fea0003900000 */
[----:B------:R-:W1:Y:S02]  /*1dc40*/  @!P5 SYNCS.PHASECHK.TRANS64 P5, [R86+URZ+0x16890], R98 ;  /* 0x016890625600d5a7 */ /* 0x000e6400080a007f */
[----:B-1----:R-:W-:Y:S05]  /*1dc50*/  @!P5 BRA `(.L_x_1142) ;  /* 0xfffffffc00f0d947 */ /* 0x002fea000383ffff */
[----:B------:R-:W-:Y:S05]  /*1dc60*/  BRA `(.L_x_1430) ;  /* 0xfffffe6000ac7947 */ /* 0x000fea000383ffff */
.L_x_1151:
[----:B0-----:R0:W1:Y:S02]  /*1dc70*/  SYNCS.PHASECHK.TRANS64.TRYWAIT P4, [R86+URZ+0x16890], R98 ;  /* 0x01689062560075a7 */ /* 0x001064000808017f */
[----:B-1----:R-:W-:Y:S05]  /*1dc80*/  @!P4 NANOSLEEP.SYNCS 0x989680 ;  /* 0x009896800000c95d */ /* 0x002fea0003900000 */
[----:B------:R-:W1:Y:S02]  /*1dc90*/  @!P4 SYNCS.PHASECHK.TRANS64 P4, [R86+URZ+0x16890], R98 ;  /* 0x016890625600c5a7 */ /* 0x000e64000808007f */
[----:B-1----:R-:W-:Y:S05]  /*1dca0*/  @!P4 BRA `(.L_x_1151) ;  /* 0xfffffffc00f0c947 */ /* 0x002fea000383ffff */
[----:B------:R-:W-:Y:S05]  /*1dcb0*/  BRA `(.L_x_1431) ;  /* 0xfffffe7000bc7947 */ /* 0x000fea000383ffff */
.L_x_1157:
[----:B--2---:R2:W3:Y:S02]  /*1dcc0*/  SYNCS.PHASECHK.TRANS64.TRYWAIT P3, [R86+URZ+0x168b0], R98 ;  /* 0x0168b062560075a7 */ /* 0x0044e4000806017f */
[----:B---3--:R-:W-:Y:S05]  /*1dcd0*/  @!P3 NANOSLEEP.SYNCS 0x989680 ;  /* 0x009896800000b95d */ /* 0x008fea0003900000 */
[----:B------:R-:W3:Y:S02]  /*1dce0*/  @!P3 SYNCS.PHASECHK.TRANS64 P3, [R86+URZ+0x168b0], R98 ;  /* 0x0168b0625600b5a7 */ /* 0x000ee4000806007f */
[----:B---3--:R-:W-:Y:S05]  /*1dcf0*/  @!P3 BRA `(.L_x_1157) ;  /* 0xfffffffc00f0b947 */ /* 0x008fea000383ffff */
[----:B------:R-:W-:Y:S05]  /*1dd00*/  BRA `(.L_x_1432) ;  /* 0xfffffe7400507947 */ /* 0x000fea000383ffff */
.L_x_1173:
[----:B------:R-:W-:Y:S01]  /*1dd10*/  BSSY B0, `(.L_x_1433) ;  /* 0x0000008000007945 */ /* 0x000fe20003800000 */
[----:B------:R-:W-:Y:S02]  /*1dd20*/  IMAD.MOV.U32 R13, RZ, RZ, R24 ;  /* 0x000000ffff0d7224 */ /* 0x000fe400078e0018 */
[----:B------:R-:W-:Y:S02]  /*1dd30*/  IMAD.MOV.U32 R12, RZ, RZ, RZ ;  /* 0x000000ffff0c7224 */ /* 0x000fe400078e00ff */
[----:B------:R-:W-:Y:S02]  /*1dd40*/  IMAD.MOV.U32 R11, RZ, RZ, 0x1f ;  /* 0x0000001fff0b7424 */ /* 0x000fe400078e00ff */
[----:B------:R-:W-:-:S07]  /*1dd50*/  IMAD.MOV.U32 R15, RZ, RZ, -0x1 ;  /* 0xffffffffff0f7424 */ /* 0x000fce00078e00ff */
[----:B0----5:R-:W-:Y:S05]  /*1dd60*/  WARPSYNC.COLLECTIVE R15, `(.L_x_1434) ;  /* 0x000000000f087348 */ /* 0x021fea0003c00000 */
[----:B0-----:R0:W1:Y:S02]  /*1dd70*/  SHFL.IDX P6, R14, R13, R12, R11 ;  /* 0x0000000c0d0e7389 */ /* 0x00106400000c000b */
[----:B01---5:R-:W-:Y:S01]  /*1dd80*/  ENDCOLLECTIVE ;  /* 0x000000000000791b */ /* 0x023fe20003800000 */
.L_x_1434:
[----:B------:R-:W-:Y:S05]  /*1dd90*/  BSYNC B0 ;  /* 0x0000000000007941 */ /* 0x000fea0003800000 */
.L_x_1433:
[----:B------:R0:W-:Y:S01]  /*1dda0*/  STL [R1+0x10], R14 ;  /* 0x0000100e01007387 */ /* 0x0001e20000100800 */
[----:B------:R-:W-:Y:S05]  /*1ddb0*/  BRA `(.L_x_1435) ;  /* 0xfffffe7c00887947 */ /* 0x000fea000383ffff */
.L_x_1189:
[----:B------:R-:W-:Y:S01]  /*1ddc0*/  BSSY B1, `(.L_x_1436) ;  /* 0x0000008000017945 */ /* 0x000fe20003800000 */
[----:B0-----:R-:W-:Y:S02]  /*1ddd0*/  IMAD.MOV.U32 R13, RZ, RZ, R5 ;  /* 0x000000ffff0d7224 */ /* 0x001fe400078e0005 */
[----:B------:R-:W-:Y:S02]  /*1dde0*/  IMAD.MOV.U32 R12, RZ, RZ, RZ ;  /* 0x000000ffff0c7224 */ /* 0x000fe400078e00ff */
[----:B------:R-:W-:Y:S02]  /*1ddf0*/  IMAD.MOV.U32 R11, RZ, RZ, 0x1c1f ;  /* 0x00001c1fff0b7424 */ /* 0x000fe400078e00ff */
[----:B------:R-:W-:-:S07]  /*1de00*/  IMAD.MOV.U32 R15, RZ, RZ, -0x1 ;  /* 0xffffffffff0f7424 */ /* 0x000fce00078e00ff */
[----:B-----5:R-:W-:Y:S05]  /*1de10*/  WARPSYNC.COLLECTIVE R15, `(.L_x_1437) ;  /* 0x000000000f087348 */ /* 0x020fea0003c00000 */
[----:B------:R0:W1:Y:S02]  /*1de20*/  SHFL.IDX P6, R14, R13, R12, R11 ;  /* 0x0000000c0d0e7389 */ /* 0x00006400000c000b */
[----:B01---5:R-:W-:Y:S01]  /*1de30*/  ENDCOLLECTIVE ;  /* 0x000000000000791b */ /* 0x023fe20003800000 */
.L_x_1437:
[----:B------:R-:W-:Y:S05]  /*1de40*/  BSYNC B1 ;  /* 0x0000000000017941 */ /* 0x000fea0003800000 */
.L_x_1436:
[----:B------:R-:W-:Y:S05]  /*1de50*/  BRA `(.L_x_1438) ;  /* 0xfffffe8c00187947 */ /* 0x000fea000383ffff */
.L_x_1190:
[----:B------:R-:W-:Y:S01]  /*1de60*/  BSSY B1, `(.L_x_1439) ;  /* 0x0000008000017945 */ /* 0x000fe20003800000 */
[----:B0-----:R-:W-:Y:S01]  /*1de70*/  IMAD.MOV.U32 R13, RZ, RZ, R4 ;  /* 0x000000ffff0d7224 */ /* 0x001fe200078e0004 */
[----:B------:R-:W-:Y:S01]  /*1de80*/  MOV R12, RZ ;  /* 0x000000ff000c7202 */ /* 0x000fe20000000f00 */
[----:B------:R-:W-:Y:S02]  /*1de90*/  IMAD.MOV.U32 R11, RZ, RZ, 0x1c1f ;  /* 0x00001c1fff0b7424 */ /* 0x000fe400078e00ff */
[----:B------:R-:W-:-:S07]  /*1dea0*/  IMAD.MOV.U32 R15, RZ, RZ, -0x1 ;  /* 0xffffffffff0f7424 */ /* 0x000fce00078e00ff */
[----:B-----5:R-:W-:Y:S05]  /*1deb0*/  WARPSYNC.COLLECTIVE R15, `(.L_x_1440) ;  /* 0x000000000f087348 */ /* 0x020fea0003c00000 */
[----:B------:R0:W1:Y:S02]  /*1dec0*/  SHFL.IDX P6, R14, R13, R12, R11 ;  /* 0x0000000c0d0e7389 */ /* 0x00006400000c000b */
[----:B01---5:R-:W-:Y:S01]  /*1ded0*/  ENDCOLLECTIVE ;  /* 0x000000000000791b */ /* 0x023fe20003800000 */
.L_x_1440:
[----:B------:R-:W-:Y:S05]  /*1dee0*/  BSYNC B1 ;  /* 0x0000000000017941 */ /* 0x000fea0003800000 */
.L_x_1439:
[----:B------:R-:W-:Y:S05]  /*1def0*/  BRA `(.L_x_1441) ;  /* 0xfffffe8800f87947 */ /* 0x000fea000383ffff */
.L_x_1191:
        /* <DEDUP_REMOVED lines=8> */
.L_x_1443:
[----:B------:R-:W-:Y:S05]  /*1df80*/  BSYNC B1 ;  /* 0x0000000000017941 */ /* 0x000fea0003800000 */
.L_x_1442:
[----:B------:R-:W-:Y:S05]  /*1df90*/  BRA `(.L_x_1444) ;  /* 0xfffffe8800d87947 */ /* 0x000fea000383ffff */
.L_x_1192:
        /* <DEDUP_REMOVED lines=8> */
.L_x_1446:
[----:B------:R-:W-:Y:S05]  /*1e020*/  BSYNC B1 ;  /* 0x0000000000017941 */ /* 0x000fea0003800000 */
.L_x_1445:
[----:B------:R-:W-:Y:S05]  /*1e030*/  BRA `(.L_x_1447) ;  /* 0xfffffe8800b87947 */ /* 0x000fea000383ffff */
.L_x_1193:
[----:B------:R-:W-:Y:S01]  /*1e040*/  BSSY B1, `(.L_x_1448) ;  /* 0x0000008000017945 */ /* 0x000fe20003800000 */
[----:B0-----:R-:W-:Y:S02]  /*1e050*/  IMAD.MOV.U32 R13, RZ, RZ, R5 ;  /* 0x000000ffff0d7224 */ /* 0x001fe400078e0005 */
[----:B------:R-:W-:Y:S02]  /*1e060*/  IMAD.MOV.U32 R12, RZ, RZ, 0x1 ;  /* 0x00000001ff0c7424 */ /* 0x000fe400078e00ff */
[----:B------:R-:W-:Y:S02]  /*1e070*/  IMAD.MOV.U32 R11, RZ, RZ, 0x1c1f ;  /* 0x00001c1fff0b7424 */ /* 0x000fe400078e00ff */
[----:B------:R-:W-:-:S07]  /*1e080*/  IMAD.MOV.U32 R15, RZ, RZ, -0x1 ;  /* 0xffffffffff0f7424 */ /* 0x000fce00078e00ff */
[----:B-----5:R-:W-:Y:S05]  /*1e090*/  WARPSYNC.COLLECTIVE R15, `(.L_x_1449) ;  /* 0x000000000f087348 */ /* 0x020fea0003c00000 */
[----:B------:R0:W1:Y:S02]  /*1e0a0*/  SHFL.IDX P6, R14, R13, R12, R11 ;  /* 0x0000000c0d0e7389 */ /* 0x00006400000c000b */
[----:B01---5:R-:W-:Y:S01]  /*1e0b0*/  ENDCOLLECTIVE ;  /* 0x000000000000791b */ /* 0x023fe20003800000 */
.L_x_1449:
[----:B------:R-:W-:Y:S05]  /*1e0c0*/  BSYNC B1 ;  /* 0x0000000000017941 */ /* 0x000fea0003800000 */
.L_x_1448:
[----:B------:R-:W-:Y:S05]  /*1e0d0*/  BRA `(.L_x_1450) ;  /* 0xfffffe8800987947 */ /* 0x000fea000383ffff */
.L_x_1194:
[----:B------:R-:W-:Y:S01]  /*1e0e0*/  BSSY B1, `(.L_x_1451) ;  /* 0x0000008000017945 */ /* 0x000fe20003800000 */
[----:B0-----:R-:W-:Y:S01]  /*1e0f0*/  IMAD.MOV.U32 R13, RZ, RZ, R4 ;  /* 0x000000ffff0d7224 */ /* 0x001fe200078e0004 */
[----:B------:R-:W-:Y:S01]  /*1e100*/  MOV R11, 0x1c1f ;  /* 0x00001c1f000b7802 */ /* 0x000fe20000000f00 */
[----:B------:R-:W-:Y:S02]  /*1e110*/  IMAD.MOV.U32 R12, RZ, RZ, 0x1 ;  /* 0x00000001ff0c7424 */ /* 0x000fe400078e00ff */
[----:B------:R-:W-:-:S07]  /*1e120*/  IMAD.MOV.U32 R15, RZ, RZ, -0x1 ;  /* 0xffffffffff0f7424 */ /* 0x000fce00078e00ff */
[----:B-----5:R-:W-:Y:S05]  /*1e130*/  WARPSYNC.COLLECTIVE R15, `(.L_x_1452) ;  /* 0x000000000f087348 */ /* 0x020fea0003c00000 */
[----:B------:R0:W1:Y:S02]  /*1e140*/  SHFL.IDX P6, R14, R13, R12, R11 ;  /* 0x0000000c0d0e7389 */ /* 0x00006400000c000b */
[----:B01---5:R-:W-:Y:S01]  /*1e150*/  ENDCOLLECTIVE ;  /* 0x000000000000791b */ /* 0x023fe20003800000 */
.L_x_1452:
[----:B------:R-:W-:Y:S05]  /*1e160*/  BSYNC B1 ;  /* 0x0000000000017941 */ /* 0x000fea0003800000 */
.L_x_1451:
[----:B------:R-:W-:Y:S05]  /*1e170*/  BRA `(.L_x_1453) ;  /* 0xfffffe88007c7947 */ /* 0x000fea000383ffff */
.L_x_1195:
        /* <DEDUP_REMOVED lines=8> */
.L_x_1455:
[----:B------:R-:W-:Y:S05]  /*1e200*/  BSYNC B1 ;  /* 0x0000000000017941 */ /* 0x000fea0003800000 */
.L_x_1454:
[----:B------:R-:W-:Y:S05]  /*1e210*/  BRA `(.L_x_1456) ;  /* 0xfffffe8800607947 */ /* 0x000fea000383ffff */
.L_x_1196:
        /* <DEDUP_REMOVED lines=8> */
.L_x_1458:
[----:B------:R-:W-:Y:S05]  /*1e2a0*/  BSYNC B1 ;  /* 0x0000000000017941 */ /* 0x000fea0003800000 */
.L_x_1457:
[----:B------:R-:W-:Y:S05]  /*1e2b0*/  BRA `(.L_x_1459) ;  /* 0xfffffe8800447947 */ /* 0x000fea000383ffff */
.L_x_1198:
[----:B0-----:R0:W1:Y:S02]  /*1e2c0*/  SYNCS.PHASECHK.TRANS64.TRYWAIT P2, [R2+URZ+0x16800], R5 ;  /* 0x01680005020075a7 */ /* 0x001064000804017f */
[----:B-1----:R-:W-:Y:S05]  /*1e2d0*/  @!P2 NANOSLEEP.SYNCS 0x989680 ;  /* 0x009896800000a95d */ /* 0x002fea0003900000 */
[----:B------:R-:W1:Y:S02]  /*1e2e0*/  @!P2 SYNCS.PHASECHK.TRANS64 P2, [R2+URZ+0x16800], R5 ;  /* 0x016800050200a5a7 */ /* 0x000e64000804007f */
[----:B-1----:R-:W-:Y:S05]  /*1e2f0*/  @!P2 BRA `(.L_x_1198) ;  /* 0xfffffffc00f0a947 */ /* 0x002fea000383ffff */
[----:B------:R-:W-:Y:S05]  /*1e300*/  BRA `(.L_x_1460) ;  /* 0xfffffe8800cc7947 */ /* 0x000fea000383ffff */
.L_x_1206:
[----:B------:R-:W-:Y:S01]  /*1e310*/  BSSY B1, `(.L_x_1461) ;  /* 0x0000008000017945 */ /* 0x000fe20003800000 */
[----:B------:R-:W-:Y:S02]  /*1e320*/  IMAD.MOV.U32 R13, RZ, RZ, R5 ;  /* 0x000000ffff0d7224 */ /* 0x000fe400078e0005 */
[----:B------:R-:W-:Y:S02]  /*1e330*/  IMAD.MOV.U32 R12, RZ, RZ, RZ ;  /* 0x000000ffff0c7224 */ /* 0x000fe400078e00ff */
[----:B------:R-:W-:Y:S02]  /*1e340*/  IMAD.MOV.U32 R11, RZ, RZ, 0x1c1f ;  /* 0x00001c1fff0b7424 */ /* 0x000fe400078e00ff */
[----:B------:R-:W-:-:S07]  /*1e350*/  IMAD.MOV.U32 R15, RZ, RZ, -0x1 ;  /* 0xffffffffff0f7424 */ /* 0x000fce00078e00ff */
[----:B-----5:R-:W-:Y:S05]  /*1e360*/  WARPSYNC.COLLECTIVE R15, `(.L_x_1462) ;  /* 0x000000000f087348 */ /* 0x020fea0003c00000 */
[----:B------:R0:W1:Y:S02]  /*1e370*/  SHFL.IDX P6, R14, R13, R12, R11 ;  /* 0x0000000c0d0e7389 */ /* 0x00006400000c000b */
[----:B01---5:R-:W-:Y:S01]  /*1e380*/  ENDCOLLECTIVE ;  /* 0x000000000000791b */ /* 0x023fe20003800000 */
.L_x_1462:
[----:B------:R-:W-:Y:S05]  /*1e390*/  BSYNC B1 ;  /* 0x0000000000017941 */ /* 0x000fea0003800000 */
.L_x_1461:
[----:B------:R-:W-:Y:S05]  /*1e3a0*/  BRA `(.L_x_1463) ;  /* 0xfffffe9800c07947 */ /* 0x000fea000383ffff */
.L_x_1207:
[----:B------:R-:W-:Y:S01]  /*1e3b0*/  BSSY B1, `(.L_x_1464) ;  /* 0x0000008000017945 */ /* 0x000fe20003800000 */
[----:B------:R-:W-:Y:S01]  /*1e3c0*/  IMAD.MOV.U32 R13, RZ, RZ, R4 ;  /* 0x000000ffff0d7224 */ /* 0x000fe200078e0004 */
[----:B------:R-:W-:Y:S01]  /*1e3d0*/  MOV R15, 0xffffffff ;  /* 0xffffffff000f7802 */ /* 0x000fe20000000f00 */
[----:B------:R-:W-:Y:S02]  /*1e3e0*/  IMAD.MOV.U32 R12, RZ, RZ, RZ ;  /* 0x000000ffff0c7224 */ /* 0x000fe400078e00ff */
[----:B------:R-:W-:-:S07]  /*1e3f0*/  IMAD.MOV.U32 R11, RZ, RZ, 0x1c1f ;  /* 0x00001c1fff0b7424 */ /* 0x000fce00078e00ff */
[----:B-----5:R-:W-:Y:S05]  /*1e400*/  WARPSYNC.COLLECTIVE R15, `(.L_x_1465) ;  /* 0x000000000f087348 */ /* 0x020fea0003c00000 */
[----:B------:R0:W1:Y:S02]  /*1e410*/  SHFL.IDX P6, R14, R13, R12, R11 ;  /* 0x0000000c0d0e7389 */ /* 0x00006400000c000b */
[----:B01---5:R-:W-:Y:S01]  /*1e420*/  ENDCOLLECTIVE ;  /* 0x000000000000791b */ /* 0x023fe20003800000 */
.L_x_1465:
[----:B------:R-:W-:Y:S05]  /*1e430*/  BSYNC B1 ;  /* 0x0000000000017941 */ /* 0x000fea0003800000 */
.L_x_1464:
[----:B------:R-:W-:Y:S05]  /*1e440*/  BRA `(.L_x_1466) ;  /* 0xfffffe9800a07947 */ /* 0x000fea000383ffff */
.L_x_1208:
        /* <DEDUP_REMOVED lines=8> */
.L_x_1468:
[----:B------:R-:W-:Y:S05]  /*1e4d0*/  BSYNC B1 ;  /* 0x0000000000017941 */ /* 0x000fea0003800000 */
.L_x_1467:
[----:B------:R-:W-:Y:S05]  /*1e4e0*/  BRA `(.L_x_1469) ;  /* 0xfffffe9800807947 */ /* 0x000fea000383ffff */
.L_x_1209:
        /* <DEDUP_REMOVED lines=8> */
.L_x_1471:
[----:B------:R-:W-:Y:S05]  /*1e570*/  BSYNC B1 ;  /* 0x0000000000017941 */ /* 0x000fea0003800000 */
.L_x_1470:
[----:B------:R-:W-:Y:S05]  /*1e580*/  BRA `(.L_x_1472) ;  /* 0xfffffe9800607947 */ /* 0x000fea000383ffff */
.L_x_1210:
[----:B------:R-:W-:Y:S01]  /*1e590*/  BSSY B1, `(.L_x_1473) ;  /* 0x0000008000017945 */ /* 0x000fe20003800000 */
[----:B------:R-:W-:Y:S02]  /*1e5a0*/  IMAD.MOV.U32 R13, RZ, RZ, R5 ;  /* 0x000000ffff0d7224 */ /* 0x000fe400078e0005 */
[----:B------:R-:W-:Y:S02]  /*1e5b0*/  IMAD.MOV.U32 R12, RZ, RZ, 0x1 ;  /* 0x00000001ff0c7424 */ /* 0x000fe400078e00ff */
[----:B------:R-:W-:Y:S02]  /*1e5c0*/  IMAD.MOV.U32 R11, RZ, RZ, 0x1c1f ;  /* 0x00001c1fff0b7424 */ /* 0x000fe400078e00ff */
[----:B------:R-:W-:-:S07]  /*1e5d0*/  IMAD.MOV.U32 R15, RZ, RZ, -0x1 ;  /* 0xffffffffff0f7424 */ /* 0x000fce00078e00ff */
[----:B-----5:R-:W-:Y:S05]  /*1e5e0*/  WARPSYNC.COLLECTIVE R15, `(.L_x_1474) ;  /* 0x000000000f087348 */ /* 0x020fea0003c00000 */
[----:B------:R0:W1:Y:S02]  /*1e5f0*/  SHFL.IDX P6, R14, R13, R12, R11 ;  /* 0x0000000c0d0e7389 */ /* 0x00006400000c000b */
[----:B01---5:R-:W-:Y:S01]  /*1e600*/  ENDCOLLECTIVE ;  /* 0x000000000000791b */ /* 0x023fe20003800000 */
.L_x_1474:
[----:B------:R-:W-:Y:S05]  /*1e610*/  BSYNC B1 ;  /* 0x0000000000017941 */ /* 0x000fea0003800000 */
.L_x_1473:
[----:B------:R-:W-:Y:S05]  /*1e620*/  BRA `(.L_x_1475) ;  /* 0xfffffe9800407947 */ /* 0x000fea000383ffff */
.L_x_1211:
        /* <DEDUP_REMOVED lines=8> */
.L_x_1477:
[----:B------:R-:W-:Y:S05]  /*1e6b0*/  BSYNC B1 ;  /* 0x0000000000017941 */ /* 0x000fea0003800000 */
.L_x_1476:
[----:B------:R-:W-:Y:S05]  /*1e6c0*/  BRA `(.L_x_1478) ;  /* 0xfffffe9800247947 */ /* 0x000fea000383ffff */
.L_x_1212:
[----:B------:R-:W-:Y:S01]  /*1e6d0*/  BSSY B1, `(.L_x_1479) ;  /* 0x0000008000017945 */ /* 0x000fe20003800000 */
[----:B------:R-:W-:Y:S01]  /*1e6e0*/  MOV R13, R3 ;  /* 0x00000003000d7202 */ /* 0x000fe20000000f00 */
[----:B------:R-:W-:Y:S02]  /*1e6f0*/  IMAD.MOV.U32 R12, RZ, RZ, 0x1 ;  /* 0x00000001ff0c7424 */ /* 0x000fe400078e00ff */
[----:B------:R-:W-:Y:S02]  /*1e700*/  IMAD.MOV.U32 R11, RZ, RZ, 0x1c1f ;  /* 0x00001c1fff0b7424 */ /* 0x000fe400078e00ff */
[----:B------:R-:W-:-:S07]  /*1e710*/  IMAD.MOV.U32 R15, RZ, RZ, -0x1 ;  /* 0xffffffffff0f7424 */ /* 0x000fce00078e00ff */
[----:B-----5:R-:W-:Y:S05]  /*1e720*/  WARPSYNC.COLLECTIVE R15, `(.L_x_1480) ;  /* 0x000000000f087348 */ /* 0x020fea0003c00000 */
[----:B------:R0:W1:Y:S02]  /*1e730*/  SHFL.IDX P6, R14, R13, R12, R11 ;  /* 0x0000000c0d0e7389 */ /* 0x00006400000c000b */
[----:B01---5:R-:W-:Y:S01]  /*1e740*/  ENDCOLLECTIVE ;  /* 0x000000000000791b */ /* 0x023fe20003800000 */
.L_x_1480:
[----:B------:R-:W-:Y:S05]  /*1e750*/  BSYNC B1 ;  /* 0x0000000000017941 */ /* 0x000fea0003800000 */
.L_x_1479:
[----:B------:R-:W-:Y:S05]  /*1e760*/  BRA `(.L_x_1481) ;  /* 0xfffffe9800087947 */ /* 0x000fea000383ffff */
.L_x_1213:
        /* <DEDUP_REMOVED lines=8> */
.L_x_1483:
[----:B------:R-:W-:Y:S05]  /*1e7f0*/  BSYNC B1 ;  /* 0x0000000000017941 */ /* 0x000fea0003800000 */
.L_x_1482:
[----:B------:R-:W-:Y:S05]  /*1e800*/  BRA `(.L_x_1484) ;  /* 0xfffffe9400ec7947 */ /* 0x000fea000383ffff */
.L_x_1215:
[----:B0-----:R0:W1:Y:S02]  /*1e810*/  SYNCS.PHASECHK.TRANS64.TRYWAIT P2, [R2+URZ+0x16800], R5 ;  /* 0x01680005020075a7 */ /* 0x001064000804017f */
[----:B-1----:R-:W-:Y:S05]  /*1e820*/  @!P2 NANOSLEEP.SYNCS 0x989680 ;  /* 0x009896800000a95d */ /* 0x002fea0003900000 */
[----:B------:R-:W1:Y:S02]  /*1e830*/  @!P2 SYNCS.PHASECHK.TRANS64 P2, [R2+URZ+0x16800], R5 ;  /* 0x016800050200a5a7 */ /* 0x000e64000804007f */
[----:B-1----:R-:W-:Y:S05]  /*1e840*/  @!P2 BRA `(.L_x_1215) ;  /* 0xfffffffc00f0a947 */ /* 0x002fea000383ffff */
[----:B------:R-:W-:Y:S05]  /*1e850*/  BRA `(.L_x_1485) ;  /* 0xfffffe9800507947 */ /* 0x000fea000383ffff */
.L_x_1221:
[----:B0-----:R0:W2:Y:S02]  /*1e860*/  SYNCS.PHASECHK.TRANS64.TRYWAIT P2, [R89+URZ+0x16830], R0 ;  /* 0x01683000590075a7 */ /* 0x0010a4000804017f */
[----:B--2---:R-:W-:Y:S05]  /*1e870*/  @!P2 NANOSLEEP.SYNCS 0x989680 ;  /* 0x009896800000a95d */ /* 0x004fea0003900000 */
[----:B------:R-:W2:Y:S02]  /*1e880*/  @!P2 SYNCS.PHASECHK.TRANS64 P2, [R89+URZ+0x16830], R0 ;  /* 0x016830005900a5a7 */ /* 0x000ea4000804007f */
[----:B--2---:R-:W-:Y:S05]  /*1e890*/  @!P2 BRA `(.L_x_1221) ;  /* 0xfffffffc00f0a947 */ /* 0x004fea000383ffff */
[----:B------:R-:W-:Y:S05]  /*1e8a0*/  BRA `(.L_x_1220) ;  /* 0xfffffea800047947 */ /* 0x000fea000383ffff */
.L_x_1239:
[----:B-1----:R1:W2:Y:S02]  /*1e8b0*/  SYNCS.PHASECHK.TRANS64.TRYWAIT P3, [R21+URZ+0x16830], R20 ;  /* 0x01683014150075a7 */ /* 0x0022a4000806017f */
[----:B--2---:R-:W-:Y:S05]  /*1e8c0*/  @!P3 NANOSLEEP.SYNCS 0x989680 ;  /* 0x009896800000b95d */ /* 0x004fea0003900000 */
[----:B------:R-:W2:Y:S02]  /*1e8d0*/  @!P3 SYNCS.PHASECHK.TRANS64 P3, [R21+URZ+0x16830], R20 ;  /* 0x016830141500b5a7 */ /* 0x000ea4000806007f */
[----:B--2---:R-:W-:Y:S05]  /*1e8e0*/  @!P3 BRA `(.L_x_1239) ;  /* 0xfffffffc00f0b947 */ /* 0x004fea000383ffff */
[----:B------:R-:W-:Y:S05]  /*1e8f0*/  BRA `(.L_x_1238) ;  /* 0xfffffee000c47947 */ /* 0x000fea000383ffff */
.L_x_1243:
[----:B-1----:R1:W2:Y:S02]  /*1e900*/  SYNCS.PHASECHK.TRANS64.TRYWAIT P2, [R20+URZ+0x16850], R19 ;  /* 0x01685013140075a7 */ /* 0x0022a4000804017f */
[----:B--2---:R-:W-:Y:S05]  /*1e910*/  @!P2 NANOSLEEP.SYNCS 0x989680 ;  /* 0x009896800000a95d */ /* 0x004fea0003900000 */
[----:B------:R-:W2:Y:S02]  /*1e920*/  @!P2 SYNCS.PHASECHK.TRANS64 P2, [R20+URZ+0x16850], R19 ;  /* 0x016850131400a5a7 */ /* 0x000ea4000804007f */
[----:B--2---:R-:W-:Y:S05]  /*1e930*/  @!P2 BRA `(.L_x_1243) ;  /* 0xfffffffc00f0a947 */ /* 0x004fea000383ffff */
[----:B------:R-:W-:Y:S05]  /*1e940*/  BRA `(.L_x_1240) ;  /* 0xfffffee400847947 */ /* 0x000fea000383ffff */
.L_x_1262:
[----:B-1----:R1:W2:Y:S02]  /*1e950*/  SYNCS.PHASECHK.TRANS64.TRYWAIT P3, [R14+URZ+0x16830], R15 ;  /* 0x0168300f0e0075a7 */ /* 0x0022a4000806017f */
[----:B--2---:R-:W-:Y:S05]  /*1e960*/  @!P3 NANOSLEEP.SYNCS 0x989680 ;  /* 0x009896800000b95d */ /* 0x004fea0003900000 */
[----:B------:R-:W2:Y:S02]  /*1e970*/  @!P3 SYNCS.PHASECHK.TRANS64 P3, [R14+URZ+0x16830], R15 ;  /* 0x0168300f0e00b5a7 */ /* 0x000ea4000806007f */
[----:B--2---:R-:W-:Y:S05]  /*1e980*/  @!P3 BRA `(.L_x_1262) ;  /* 0xfffffffc00f0b947 */ /* 0x004fea000383ffff */
[----:B------:R-:W-:Y:S05]  /*1e990*/  BRA `(.L_x_1261) ;  /* 0xffffff1c000c7947 */ /* 0x000fea000383ffff */
.L_x_1266:
[----:B-1----:R1:W2:Y:S02]  /*1e9a0*/  SYNCS.PHASECHK.TRANS64.TRYWAIT P2, [R15+URZ+0x16850], R14 ;  /* 0x0168500e0f0075a7 */ /* 0x0022a4000804017f */
[----:B--2---:R-:W-:Y:S05]  /*1e9b0*/  @!P2 NANOSLEEP.SYNCS 0x989680 ;  /* 0x009896800000a95d */ /* 0x004fea0003900000 */
[----:B------:R-:W2:Y:S02]  /*1e9c0*/  @!P2 SYNCS.PHASECHK.TRANS64 P2, [R15+URZ+0x16850], R14 ;  /* 0x0168500e0f00a5a7 */ /* 0x000ea4000804007f */
[----:B--2---:R-:W-:Y:S05]  /*1e9d0*/  @!P2 BRA `(.L_x_1266) ;  /* 0xfffffffc00f0a947 */ /* 0x004fea000383ffff */
[----:B------:R-:W-:Y:S05]  /*1e9e0*/  BRA `(.L_x_1263) ;  /* 0xffffff1c00cc7947 */ /* 0x000fea000383ffff */
.L_x_1273:
[----:B-1----:R1:W2:Y:S02]  /*1e9f0*/  SYNCS.PHASECHK.TRANS64.TRYWAIT P3, [R14+URZ+0x16830], R15 ;  /* 0x0168300f0e0075a7 */ /* 0x0022a4000806017f */
[----:B--2---:R-:W-:Y:S05]  /*1ea00*/  @!P3 NANOSLEEP.SYNCS 0x989680 ;  /* 0x009896800000b95d */ /* 0x004fea0003900000 */
[----:B------:R-:W2:Y:S02]  /*1ea10*/  @!P3 SYNCS.PHASECHK.TRANS64 P3, [R14+URZ+0x16830], R15 ;  /* 0x0168300f0e00b5a7 */ /* 0x000ea4000806007f */
[----:B--2---:R-:W-:Y:S05]  /*1ea20*/  @!P3 BRA `(.L_x_1273) ;  /* 0xfffffffc00f0b947 */ /* 0x004fea000383ffff */
[----:B------:R-:W-:Y:S05]  /*1ea30*/  BRA `(.L_x_1272) ;  /* 0xffffff4000d47947 */ /* 0x000fea000383ffff */
.L_x_1277:
[----:B-1----:R1:W2:Y:S02]  /*1ea40*/  SYNCS.PHASECHK.TRANS64.TRYWAIT P2, [R15+URZ+0x16850], R14 ;  /* 0x0168500e0f0075a7 */ /* 0x0022a4000804017f */
[----:B--2---:R-:W-:Y:S05]  /*1ea50*/  @!P2 NANOSLEEP.SYNCS 0x989680 ;  /* 0x009896800000a95d */ /* 0x004fea0003900000 */
[----:B------:R-:W2:Y:S02]  /*1ea60*/  @!P2 SYNCS.PHASECHK.TRANS64 P2, [R15+URZ+0x16850], R14 ;  /* 0x0168500e0f00a5a7 */ /* 0x000ea4000804007f */
[----:B--2---:R-:W-:Y:S05]  /*1ea70*/  @!P2 BRA `(.L_x_1277) ;  /* 0xfffffffc00f0a947 */ /* 0x004fea000383ffff */
[----:B------:R-:W-:Y:S05]  /*1ea80*/  BRA `(.L_x_1274) ;  /* 0xffffff4400947947 */ /* 0x000fea000383ffff */
.L_x_1290:
[----:B-1----:R1:W2:Y:S02]  /*1ea90*/  SYNCS.PHASECHK.TRANS64.TRYWAIT P0, [R9+URZ+0x16850], R0 ;  /* 0x01685000090075a7 */ /* 0x0022a4000800017f */
[----:B--2---:R-:W-:Y:S05]  /*1eaa0*/  @!P0 NANOSLEEP.SYNCS 0x989680 ;  /* 0x009896800000895d */ /* 0x004fea0003900000 */
[----:B------:R-:W2:Y:S02]  /*1eab0*/  @!P0 SYNCS.PHASECHK.TRANS64 P0, [R9+URZ+0x16850], R0 ;  /* 0x01685000090085a7 */ /* 0x000ea4000800007f */
[----:B--2---:R-:W-:Y:S05]  /*1eac0*/  @!P0 BRA `(.L_x_1290) ;  /* 0xfffffffc00f08947 */ /* 0x004fea000383ffff */
[----:B------:R-:W-:Y:S05]  /*1ead0*/  BRA `(.L_x_1289) ;  /* 0xffffff7800547947 */ /* 0x000fea000383ffff */
.L_x_1332:
[----:B------:R-:W0:Y:S01]  /*1eae0*/  S2R R13, SR_TID.X ;  /* 0x00000000000d7919 */ /* 0x000e220000002100 */
[----:B------:R-:W-:Y:S01]  /*1eaf0*/  BSSY B1, `(.L_x_1486) ;  /* 0x0000009000017945 */ /* 0x000fe20003800000 */
[----:B------:R-:W-:Y:S02]  /*1eb00*/  IMAD.MOV.U32 R12, RZ, RZ, RZ ;  /* 0x000000ffff0c7224 */ /* 0x000fe400078e00ff */
[----:B------:R-:W-:Y:S02]  /*1eb10*/  IMAD.MOV.U32 R11, RZ, RZ, 0x1f ;  /* 0x0000001fff0b7424 */ /* 0x000fe400078e00ff */
[----:B------:R-:W-:Y:S01]  /*1eb20*/  IMAD.MOV.U32 R15, RZ, RZ, -0x1 ;  /* 0xffffffffff0f7424 */ /* 0x000fe200078e00ff */
[----:B0-----:R-:W-:-:S04]  /*1eb30*/  SHF.R.U32.HI R13, RZ, 0x5, R13 ;  /* 0x00000005ff0d7819 */ /* 0x001fc8000001160d */
[----:B------:R-:W-:-:S07]  /*1eb40*/  LOP3.LUT R13, R13, 0x3, RZ, 0xc0, !PT ;  /* 0x000000030d0d7812 */ /* 0x000fce00078ec0ff */
[----:B-1----:R-:W-:Y:S05]  /*1eb50*/  WARPSYNC.COLLECTIVE R15, `(.L_x_1487) ;  /* 0x000000000f087348 */ /* 0x002fea0003c00000 */
[----:B------:R0:W2:Y:S02]  /*1eb60*/  SHFL.IDX P6, R14, R13, R12, R11 ;  /* 0x0000000c0d0e7389 */ /* 0x0000a400000c000b */
[----:B012---:R-:W-:Y:S01]  /*1eb70*/  ENDCOLLECTIVE ;  /* 0x000000000000791b */ /* 0x007fe20003800000 */
.L_x_1487:
[----:B------:R-:W-:Y:S05]  /*1eb80*/  BSYNC B1 ;  /* 0x0000000000017941 */ /* 0x000fea0003800000 */
.L_x_1486:
[----:B------:R-:W-:Y:S05]  /*1eb90*/  BRA `(.L_x_1488) ;  /* 0xffffffb000607947 */ /* 0x000fea000383ffff */
.L_x_1333:
[----:B------:R-:W-:Y:S01]  /*1eba0*/  BSSY B1, `(.L_x_1489) ;  /* 0x0000006000017945 */ /* 0x000fe20003800000 */
[----:B------:R-:W-:-:S07]  /*1ebb0*/  IMAD.MOV.U32 R15, RZ, RZ, -0x1 ;  /* 0xffffffffff0f7424 */ /* 0x000fce00078e00ff */
[----:B-1----:R-:W-:Y:S05]  /*1ebc0*/  WARPSYNC.COLLECTIVE R15, `(.L_x_1490) ;  /* 0x000000000f0c7348 */ /* 0x002fea0003c00000 */
[----:B------:R-:W-:Y:S02]  /*1ebd0*/  ELECT P6, UR62, PT ;  /* 0x00000000003e782f */ /* 0x000fe400038c0000 */
[----:B------:R-:W-:Y:S01]  /*1ebe0*/  MOV R14, UR62 ;  /* 0x0000003e000e7c02 */ /* 0x000fe20008000f00 */
[----:B-1----:R-:W-:Y:S10]  /*1ebf0*/  ENDCOLLECTIVE ;  /* 0x000000000000791b */ /* 0x002ff40003800000 */
.L_x_1490:
[----:B------:R-:W-:Y:S05]  /*1ec00*/  BSYNC B1 ;  /* 0x0000000000017941 */ /* 0x000fea0003800000 */
.L_x_1489:
[----:B------:R-:W-:Y:S05]  /*1ec10*/  BRA `(.L_x_1491) ;  /* 0xffffffb0004c7947 */ /* 0x000fea000383ffff */
.L_x_1335:
[----:B0-----:R0:W2:Y:S02]  /*1ec20*/  SYNCS.PHASECHK.TRANS64.TRYWAIT P0, [R8+URZ+0x16820], R9 ;  /* 0x01682009080075a7 */ /* 0x0010a4000800017f */
[----:B--2---:R-:W-:Y:S05]  /*1ec30*/  @!P0 NANOSLEEP.SYNCS 0x989680 ;  /* 0x009896800000895d */ /* 0x004fea0003900000 */
[----:B------:R-:W2:Y:S02]  /*1ec40*/  @!P0 SYNCS.PHASECHK.TRANS64 P0, [R8+URZ+0x16820], R9 ;  /* 0x01682009080085a7 */ /* 0x000ea4000800007f */
[----:B--2---:R-:W-:Y:S05]  /*1ec50*/  @!P0 BRA `(.L_x_1335) ;  /* 0xfffffffc00f08947 */ /* 0x004fea000383ffff */
[----:B------:R-:W-:Y:S05]  /*1ec60*/  BRA `(.L_x_1492) ;  /* 0xffffffb000687947 */ /* 0x000fea000383ffff */
.L_x_1338:
[----:B0-----:R0:W2:Y:S02]  /*1ec70*/  SYNCS.PHASECHK.TRANS64.TRYWAIT P0, [R9+URZ+0x168a0], R12 ;  /* 0x0168a00c090075a7 */ /* 0x0010a4000800017f */
[----:B--2---:R-:W-:Y:S05]  /*1ec80*/  @!P0 NANOSLEEP.SYNCS 0x989680 ;  /* 0x009896800000895d */ /* 0x004fea0003900000 */
[----:B------:R-:W2:Y:S02]  /*1ec90*/  @!P0 SYNCS.PHASECHK.TRANS64 P0, [R9+URZ+0x168a0], R12 ;  /* 0x0168a00c090085a7 */ /* 0x000ea4000800007f */
[----:B--2---:R-:W-:Y:S05]  /*1eca0*/  @!P0 BRA `(.L_x_1338) ;  /* 0xfffffffc00f08947 */ /* 0x004fea000383ffff */
[----:B------:R-:W-:Y:S05]  /*1ecb0*/  BRA `(.L_x_1493) ;  /* 0xffffffb000707947 */ /* 0x000fea000383ffff */
.L_x_1340:
[----:B---3--:R3:W4:Y:S02]  /*1ecc0*/  SYNCS.PHASECHK.TRANS64.TRYWAIT P0, [R9+URZ+0x168c0], R12 ;  /* 0x0168c00c090075a7 */ /* 0x008724000800017f */
[----:B----4-:R-:W-:Y:S05]  /*1ecd0*/  @!P0 NANOSLEEP.SYNCS 0x989680 ;  /* 0x009896800000895d */ /* 0x010fea0003900000 */
[----:B------:R-:W4:Y:S02]  /*1ece0*/  @!P0 SYNCS.PHASECHK.TRANS64 P0, [R9+URZ+0x168c0], R12 ;  /* 0x0168c00c090085a7 */ /* 0x000f24000800007f */
[----:B----4-:R-:W-:Y:S05]  /*1ecf0*/  @!P0 BRA `(.L_x_1340) ;  /* 0xfffffffc00f08947 */ /* 0x010fea000383ffff */
[----:B------:R-:W-:Y:S05]  /*1ed00*/  BRA `(.L_x_1494) ;  /* 0xffffffb000c87947 */ /* 0x000fea000383ffff */
.L_x_1344:
[----:B0-----:R0:W2:Y:S02]  /*1ed10*/  SYNCS.PHASECHK.TRANS64.TRYWAIT P0, [R12+URZ+0x168a0], R9 ;  /* 0x0168a0090c0075a7 */ /* 0x0010a4000800017f */
[----:B--2---:R-:W-:Y:S05]  /*1ed20*/  @!P0 NANOSLEEP.SYNCS 0x989680 ;  /* 0x009896800000895d */ /* 0x004fea0003900000 */
[----:B------:R-:W2:Y:S02]  /*1ed30*/  @!P0 SYNCS.PHASECHK.TRANS64 P0, [R12+URZ+0x168a0], R9 ;  /* 0x0168a0090c0085a7 */ /* 0x000ea4000800007f */
[----:B--2---:R-:W-:Y:S05]  /*1ed40*/  @!P0 BRA `(.L_x_1344) ;  /* 0xfffffffc00f08947 */ /* 0x004fea000383ffff */
[----:B------:R-:W-:Y:S05]  /*1ed50*/  BRA `(.L_x_1495) ;  /* 0xffffffb400507947 */ /* 0x000fea000383ffff */
.L_x_1346:
[----:B--2---:R2:W3:Y:S02]  /*1ed60*/  SYNCS.PHASECHK.TRANS64.TRYWAIT P1, [R12+URZ+0x168c0], R9 ;  /* 0x0168c0090c0075a7 */ /* 0x0044e4000802017f */
[----:B---3--:R-:W-:Y:S05]  /*1ed70*/  @!P1 NANOSLEEP.SYNCS 0x989680 ;  /* 0x009896800000995d */ /* 0x008fea0003900000 */
[----:B------:R-:W3:Y:S02]  /*1ed80*/  @!P1 SYNCS.PHASECHK.TRANS64 P1, [R12+URZ+0x168c0], R9 ;  /* 0x0168c0090c0095a7 */ /* 0x000ee4000802007f */
[----:B---3--:R-:W-:Y:S05]  /*1ed90*/  @!P1 BRA `(.L_x_1346) ;  /* 0xfffffffc00f09947 */ /* 0x008fea000383ffff */
[----:B------:R-:W-:Y:S05]  /*1eda0*/  BRA `(.L_x_1496) ;  /* 0xffffffb400a47947 */ /* 0x000fea000383ffff */
.L_x_1364:
        /* <DEDUP_REMOVED lines=11> */
.L_x_1498:
[----:B------:R-:W-:Y:S05]  /*1ee60*/  BSYNC B0 ;  /* 0x0000000000007941 */ /* 0x000fea0003800000 */
.L_x_1497:
[----:B------:R-:W-:Y:S05]  /*1ee70*/  BRA `(.L_x_1499) ;  /* 0xffffffc000a47947 */ /* 0x000fea000383ffff */
.L_x_1365:
[----:B------:R-:W-:Y:S01]  /*1ee80*/  BSSY B0, `(.L_x_1500) ;  /* 0x0000006000007945 */ /* 0x000fe20003800000 */
[----:B------:R-:W-:-:S07]  /*1ee90*/  IMAD.MOV.U32 R15, RZ, RZ, -0x1 ;  /* 0xffffffffff0f7424 */ /* 0x000fce00078e00ff */
[----:B-1----:R-:W-:Y:S05]  /*1eea0*/  WARPSYNC.COLLECTIVE R15, `(.L_x_1501) ;  /* 0x000000000f0c7348 */ /* 0x002fea0003c00000 */
[----:B------:R-:W-:Y:S02]  /*1eeb0*/  ELECT P6, UR62, PT ;  /* 0x00000000003e782f */ /* 0x000fe400038c0000 */
[----:B------:R-:W-:Y:S01]  /*1eec0*/  MOV R14, UR62 ;  /* 0x0000003e000e7c02 */ /* 0x000fe20008000f00 */
[----:B-1----:R-:W-:Y:S10]  /*1eed0*/  ENDCOLLECTIVE ;  /* 0x000000000000791b */ /* 0x002ff40003800000 */
.L_x_1501:
[----:B------:R-:W-:Y:S05]  /*1eee0*/  BSYNC B0 ;  /* 0x0000000000007941 */ /* 0x000fea0003800000 */
.L_x_1500:
[----:B------:R-:W-:Y:S05]  /*1eef0*/  BRA `(.L_x_1502) ;  /* 0xffffffc000947947 */ /* 0x000fea000383ffff */
.L_x_1368:
[----:B--2---:R2:W3:Y:S02]  /*1ef00*/  SYNCS.PHASECHK.TRANS64.TRYWAIT P0, [R5+URZ+0x16840], R4 ;  /* 0x01684004050075a7 */ /* 0x0044e4000800017f */
[----:B---3--:R-:W-:Y:S05]  /*1ef10*/  @!P0 NANOSLEEP.SYNCS 0x989680 ;  /* 0x009896800000895d */ /* 0x008fea0003900000 */
[----:B------:R-:W3:Y:S02]  /*1ef20*/  @!P0 SYNCS.PHASECHK.TRANS64 P0, [R5+URZ+0x16840], R4 ;  /* 0x01684004050085a7 */ /* 0x000ee4000800007f */
[----:B---3--:R-:W-:Y:S05]  /*1ef30*/  @!P0 BRA `(.L_x_1368) ;  /* 0xfffffffc00f08947 */ /* 0x008fea000383ffff */
[----:B------:R-:W-:Y:S05]  /*1ef40*/  BRA `(.L_x_1503) ;  /* 0xffffffc000e47947 */ /* 0x000fea000383ffff */
.L_x_1371:
[----:B0-----:R0:W2:Y:S02]  /*1ef50*/  SYNCS.PHASECHK.TRANS64.TRYWAIT P0, [R27+URZ+0x16820], R4 ;  /* 0x016820041b0075a7 */ /* 0x0010a4000800017f */
[----:B--2---:R-:W-:Y:S05]  /*1ef60*/  @!P0 NANOSLEEP.SYNCS 0x989680 ;  /* 0x009896800000895d */ /* 0x004fea0003900000 */
[----:B------:R-:W2:Y:S02]  /*1ef70*/  @!P0 SYNCS.PHASECHK.TRANS64 P0, [R27+URZ+0x16820], R4 ;  /* 0x016820041b0085a7 */ /* 0x000ea4000800007f */
[----:B--2---:R-:W-:Y:S05]  /*1ef80*/  @!P0 BRA `(.L_x_1371) ;  /* 0xfffffffc00f08947 */ /* 0x004fea000383ffff */
[----:B------:R-:W-:Y:S05]  /*1ef90*/  BRA `(.L_x_1504) ;  /* 0xffffffc400a47947 */ /* 0x000fea000383ffff */
.L_x_1379:
[----:B0-----:R0:W2:Y:S02]  /*1efa0*/  SYNCS.PHASECHK.TRANS64.TRYWAIT P0, [R3+URZ+0x16840], R2 ;  /* 0x01684002030075a7 */ /* 0x0010a4000800017f */
[----:B--2---:R-:W-:Y:S05]  /*1efb0*/  @!P0 NANOSLEEP.SYNCS 0x989680 ;  /* 0x009896800000895d */ /* 0x004fea0003900000 */
[----:B------:R-:W2:Y:S02]  /*1efc0*/  @!P0 SYNCS.PHASECHK.TRANS64 P0, [R3+URZ+0x16840], R2 ;  /* 0x01684002030085a7 */ /* 0x000ea4000800007f */
[----:B--2---:R-:W-:Y:S05]  /*1efd0*/  @!P0 BRA `(.L_x_1379) ;  /* 0xfffffffc00f08947 */ /* 0x004fea000383ffff */
[----:B------:R-:W-:Y:S05]  /*1efe0*/  BRA `(.L_x_1505) ;  /* 0xffffffc8004c7947 */ /* 0x000fea000383ffff */
.L_x_1381:
[----:B0-----:R0:W2:Y:S02]  /*1eff0*/  SYNCS.PHASECHK.TRANS64.TRYWAIT P0, [R2+URZ+0x60], R5 ;  /* 0x00006005020075a7 */ /* 0x0010a4000800017f */
[----:B--2---:R-:W-:Y:S05]  /*1f000*/  @!P0 NANOSLEEP.SYNCS 0x989680 ;  /* 0x009896800000895d */ /* 0x004fea0003900000 */
[----:B------:R-:W2:Y:S02]  /*1f010*/  @!P0 SYNCS.PHASECHK.TRANS64 P0, [R2+URZ+0x60], R5 ;  /* 0x00006005020085a7 */ /* 0x000ea4000800007f */
[----:B--2---:R-:W-:Y:S05]  /*1f020*/  @!P0 BRA `(.L_x_1381) ;  /* 0xfffffffc00f08947 */ /* 0x004fea000383ffff */
[----:B------:R-:W-:Y:S05]  /*1f030*/  BRA `(.L_x_1506) ;  /* 0xffffffc800b07947 */ /* 0x000fea000383ffff */
.L_x_1386:
[----:B--2---:R2:W3:Y:S02]  /*1f040*/  SYNCS.PHASECHK.TRANS64.TRYWAIT P0, [R3+URZ+0x16840], R2 ;  /* 0x01684002030075a7 */ /* 0x0044e4000800017f */
[----:B---3--:R-:W-:Y:S05]  /*1f050*/  @!P0 NANOSLEEP.SYNCS 0x989680 ;  /* 0x009896800000895d */ /* 0x008fea0003900000 */
[----:B------:R-:W3:Y:S02]  /*1f060*/  @!P0 SYNCS.PHASECHK.TRANS64 P0, [R3+URZ+0x16840], R2 ;  /* 0x01684002030085a7 */ /* 0x000ee4000800007f */
[----:B---3--:R-:W-:Y:S05]  /*1f070*/  @!P0 BRA `(.L_x_1386) ;  /* 0xfffffffc00f08947 */ /* 0x008fea000383ffff */
[----:B------:R-:W-:Y:S05]  /*1f080*/  BRA `(.L_x_1507) ;  /* 0xffffffcc00c47947 */ /* 0x000fea000383ffff */
.L_x_1388:
[----:B0-----:R0:W2:Y:S02]  /*1f090*/  SYNCS.PHASECHK.TRANS64.TRYWAIT P1, [R3+URZ+0x60], R24 ;  /* 0x00006018030075a7 */ /* 0x0010a4000802017f */
[----:B--2---:R-:W-:Y:S05]  /*1f0a0*/  @!P1 NANOSLEEP.SYNCS 0x989680 ;  /* 0x009896800000995d */ /* 0x004fea0003900000 */
[----:B------:R-:W2:Y:S02]  /*1f0b0*/  @!P1 SYNCS.PHASECHK.TRANS64 P1, [R3+URZ+0x60], R24 ;  /* 0x00006018030095a7 */ /* 0x000ea4000802007f */
[----:B--2---:R-:W-:Y:S05]  /*1f0c0*/  @!P1 BRA `(.L_x_1388) ;  /* 0xfffffffc00f09947 */ /* 0x004fea000383ffff */
[----:B------:R-:W-:Y:S05]  /*1f0d0*/  BRA `(.L_x_1508) ;  /* 0xffffffd000287947 */ /* 0x000fea000383ffff */
.L_x_1393:
[----:B--2---:R2:W3:Y:S02]  /*1f0e0*/  SYNCS.PHASECHK.TRANS64.TRYWAIT P0, [R2+URZ+0x16840], R3 ;  /* 0x01684003020075a7 */ /* 0x0044e4000800017f */
[----:B---3--:R-:W-:Y:S05]  /*1f0f0*/  @!P0 NANOSLEEP.SYNCS 0x989680 ;  /* 0x009896800000895d */ /* 0x008fea0003900000 */
[----:B------:R-:W3:Y:S02]  /*1f100*/  @!P0 SYNCS.PHASECHK.TRANS64 P0, [R2+URZ+0x16840], R3 ;  /* 0x01684003020085a7 */ /* 0x000ee4000800007f */
[----:B---3--:R-:W-:Y:S05]  /*1f110*/  @!P0 BRA `(.L_x_1393) ;  /* 0xfffffffc00f08947 */ /* 0x008fea000383ffff */
[----:B------:R-:W-:Y:S05]  /*1f120*/  BRA `(.L_x_1509) ;  /* 0xffffffd400087947 */ /* 0x000fea000383ffff */
.L_x_1395:
[----:B0-----:R0:W2:Y:S02]  /*1f130*/  SYNCS.PHASECHK.TRANS64.TRYWAIT P1, [R2+URZ+0x60], R11 ;  /* 0x0000600b020075a7 */ /* 0x0010a4000802017f */
[----:B--2---:R-:W-:Y:S05]  /*1f140*/  @!P1 NANOSLEEP.SYNCS 0x989680 ;  /* 0x009896800000995d */ /* 0x004fea0003900000 */
[----:B------:R-:W2:Y:S02]  /*1f150*/  @!P1 SYNCS.PHASECHK.TRANS64 P1, [R2+URZ+0x60], R11 ;  /* 0x0000600b020095a7 */ /* 0x000ea4000802007f */
[----:B--2---:R-:W-:Y:S05]  /*1f160*/  @!P1 BRA `(.L_x_1395) ;  /* 0xfffffffc00f09947 */ /* 0x004fea000383ffff */
[----:B------:R-:W-:Y:S05]  /*1f170*/  BRA `(.L_x_1510) ;  /* 0xffffffd400707947 */ /* 0x000fea000383ffff */
.L_x_1402:
[----:B0-----:R0:W2:Y:S02]  /*1f180*/  SYNCS.PHASECHK.TRANS64.TRYWAIT P0, [R3+URZ+0x16860], R2 ;  /* 0x01686002030075a7 */ /* 0x0010a4000800017f */
[----:B--2---:R-:W-:Y:S05]  /*1f190*/  @!P0 NANOSLEEP.SYNCS 0x989680 ;  /* 0x009896800000895d */ /* 0x004fea0003900000 */
[----:B------:R-:W2:Y:S02]  /*1f1a0*/  @!P0 SYNCS.PHASECHK.TRANS64 P0, [R3+URZ+0x16860], R2 ;  /* 0x01686002030085a7 */ /* 0x000ea4000800007f */
[----:B--2---:R-:W-:Y:S05]  /*1f1b0*/  @!P0 BRA `(.L_x_1402) ;  /* 0xfffffffc00f08947 */ /* 0x004fea000383ffff */
[----:B------:R-:W-:Y:S05]  /*1f1c0*/  BRA `(.L_x_1511) ;  /* 0xffffffd8002c7947 */ /* 0x000fea000383ffff */
.L_x_1404:
[----:B------:R-:W-:Y:S01]  /*1f1d0*/  BSSY B0, `(.L_x_1512) ;  /* 0x0000008000007945 */ /* 0x000fe20003800000 */
[----:B------:R-:W-:Y:S01]  /*1f1e0*/  MOV R13, R16 ;  /* 0x00000010000d7202 */ /* 0x000fe20000000f00 */
[----:B------:R-:W-:Y:S02]  /*1f1f0*/  IMAD.MOV.U32 R12, RZ, RZ, RZ ;  /* 0x000000ffff0c7224 */ /* 0x000fe400078e00ff */
[----:B------:R-:W-:Y:S02]  /*1f200*/  IMAD.MOV.U32 R11, RZ, RZ, 0x1f ;  /* 0x0000001fff0b7424 */ /* 0x000fe400078e00ff */
[----:B------:R-:W-:-:S07]  /*1f210*/  IMAD.MOV.U32 R15, RZ, RZ, -0x1 ;  /* 0xffffffffff0f7424 */ /* 0x000fce00078e00ff */
[----:B01----:R-:W-:Y:S05]  /*1f220*/  WARPSYNC.COLLECTIVE R15, `(.L_x_1513) ;  /* 0x000000000f087348 */ /* 0x003fea0003c00000 */
[----:B------:R2:W3:Y:S02]  /*1f230*/  SHFL.IDX P6, R14, R13, R12, R11 ;  /* 0x0000000c0d0e7389 */ /* 0x0004e400000c000b */
[----:B0123--:R-:W-:Y:S01]  /*1f240*/  ENDCOLLECTIVE ;  /* 0x000000000000791b */ /* 0x00ffe20003800000 */
.L_x_1513:
[----:B------:R-:W-:Y:S05]  /*1f250*/  BSYNC B0 ;  /* 0x0000000000007941 */ /* 0x000fea0003800000 */
.L_x_1512:
        /* <DEDUP_REMOVED lines=8> */
.L_x_1514:
[----:B------:R-:W-:Y:S01]  /*1f2e0*/  IMAD.MOV.U32 R5, RZ, RZ, R14 ;  /* 0x000000ffff057224 */ /* 0x000fe200078e000e */
[----:B------:R-:W-:Y:S06]  /*1f2f0*/  BRA `(.L_x_1515) ;  /* 0xffffffd800747947 */ /* 0x000fec000383ffff */
.L_x_1407:
[----:B------:R-:W-:Y:S01]  /*1f300*/  BSSY B0, `(.L_x_1516) ;  /* 0x0000008000007945 */ /* 0x000fe20003800000 */
[----:B-----5:R-:W-:Y:S02]  /*1f310*/  IMAD.MOV.U32 R13, RZ, RZ, R2 ;  /* 0x000000ffff0d7224 */ /* 0x020fe400078e0002 */
[----:B------:R-:W-:Y:S02]  /*1f320*/  IMAD.MOV.U32 R12, RZ, RZ, 0x1 ;  /* 0x00000001ff0c7424 */ /* 0x000fe400078e00ff */
[----:B------:R-:W-:Y:S02]  /*1f330*/  IMAD.MOV.U32 R11, RZ, RZ, RZ ;  /* 0x000000ffff0b7224 */ /* 0x000fe400078e00ff */
[----:B------:R-:W-:-:S07]  /*1f340*/  IMAD.MOV.U32 R15, RZ, RZ, -0x1 ;  /* 0xffffffffff0f7424 */ /* 0x000fce00078e00ff */
[----:B01234-:R-:W-:Y:S05]  /*1f350*/  WARPSYNC.COLLECTIVE R15, `(.L_x_1517) ;  /* 0x000000000f087348 */ /* 0x01ffea0003c00000 */
[----:B------:R0:W0:Y:S02]  /*1f360*/  SHFL.UP P6, R14, R13, R12, R11 ;  /* 0x0400000c0d0e7389 */ /* 0x00002400000c000b */
[----:B01234-:R-:W-:Y:S01]  /*1f370*/  ENDCOLLECTIVE ;  /* 0x000000000000791b */ /* 0x01ffe20003800000 */
.L_x_1517:
[----:B------:R-:W-:Y:S05]  /*1f380*/  BSYNC B0 ;  /* 0x0000000000007941 */ /* 0x000fea0003800000 */
.L_x_1516:
[----:B------:R-:W-:Y:S01]  /*1f390*/  ISETP.NE.AND P0, PT, R28, RZ, PT ;  /* 0x000000ff1c00720c */ /* 0x000fe20003f05270 */
[----:B------:R-:W-:Y:S01]  /*1f3a0*/  IMAD.MOV.U32 R12, RZ, RZ, 0x2 ;  /* 0x00000002ff0c7424 */ /* 0x000fe200078e00ff */
[----:B------:R-:W-:Y:S01]  /*1f3b0*/  MOV R15, 0xffffffff ;  /* 0xffffffff000f7802 */ /* 0x000fe20000000f00 */
[----:B------:R-:W-:Y:S01]  /*1f3c0*/  IMAD.MOV.U32 R11, RZ, RZ, RZ ;  /* 0x000000ffff0b7224 */ /* 0x000fe200078e00ff */
[----:B------:R-:W-:Y:S02]  /*1f3d0*/  SEL R13, R14, RZ, P0 ;  /* 0x000000ff0e0d7207 */ /* 0x000fe40000000000 */
[----:B------:R-:W-:-:S03]  /*1f3e0*/  ISETP.GE.U32.AND P0, PT, R28, 0x2, PT ;  /* 0x000000021c00780c */ /* 0x000fc60003f06070 */
[----:B------:R-:W-:-:S10]  /*1f3f0*/  IMAD.IADD R13, R2, 0x1, R13 ;  /* 0x00000001020d7824 */ /* 0x000fd400078e020d */
[----:B------:R-:W-:Y:S05]  /*1f400*/  WARPSYNC.COLLECTIVE R15, `(.L_x_1518) ;  /* 0x000000000f087348 */ /* 0x000fea0003c00000 */
[----:B------:R0:W1:Y:S02]  /*1f410*/  SHFL.UP P6, R14, R13, R12, R11 ;  /* 0x0400000c0d0e7389 */ /* 0x00006400000c000b */
[----:B01----:R-:W-:Y:S01]  /*1f420*/  ENDCOLLECTIVE ;  /* 0x000000000000791b */ /* 0x003fe20003800000 */
.L_x_1518:
        /* <DEDUP_REMOVED lines=8> */
.L_x_1519:
        /* <DEDUP_REMOVED lines=8> */
.L_x_1520:
        /* <DEDUP_REMOVED lines=8> */
.L_x_1521:
        /* <DEDUP_REMOVED lines=8> */
.L_x_1522:
[----:B------:R-:W-:Y:S05]  /*1f630*/  BRA `(.L_x_1523) ;  /* 0xffffffd800307947 */ /* 0x000fea000383ffff */
.L_x_1412:
[----:B------:R-:W-:Y:S01]  /*1f640*/  BSSY B0, `(.L_x_1524) ;  /* 0x0000008000007945 */ /* 0x000fe20003800000 */
[----:B-----5:R-:W-:Y:S01]  /*1f650*/  IMAD.MOV.U32 R13, RZ, RZ, R2 ;  /* 0x000000ffff0d7224 */ /* 0x020fe200078e0002 */
[----:B------:R-:W-:Y:S01]  /*1f660*/  MOV R15, 0xffffffff ;  /* 0xffffffff000f7802 */ /* 0x000fe20000000f00 */
[----:B------:R-:W-:Y:S02]  /*1f670*/  IMAD.MOV.U32 R12, RZ, RZ, 0x1 ;  /* 0x00000001ff0c7424 */ /* 0x000fe400078e00ff */
[----:B------:R-:W-:-:S07]  /*1f680*/  IMAD.MOV.U32 R11, RZ, RZ, RZ ;  /* 0x000000ffff0b7224 */ /* 0x000fce00078e00ff */
[----:B012---:R-:W-:Y:S05]  /*1f690*/  WARPSYNC.COLLECTIVE R15, `(.L_x_1525) ;  /* 0x000000000f087348 */ /* 0x007fea0003c00000 */
[----:B------:R3:W4:Y:S02]  /*1f6a0*/  SHFL.UP P6, R14, R13, R12, R11 ;  /* 0x0400000c0d0e7389 */ /* 0x00072400000c000b */
[----:B01234-:R-:W-:Y:S01]  /*1f6b0*/  ENDCOLLECTIVE ;  /* 0x000000000000791b */ /* 0x01ffe20003800000 */
.L_x_1525:
[----:B------:R-:W-:Y:S05]  /*1f6c0*/  BSYNC B0 ;  /* 0x0000000000007941 */ /* 0x000fea0003800000 */
.L_x_1524:
[----:B------:R-:W-:Y:S01]  /*1f6d0*/  ISETP.NE.AND P0, PT, R28, RZ, PT ;  /* 0x000000ff1c00720c */ /* 0x000fe20003f05270 */
        /* <DEDUP_REMOVED lines=9> */
.L_x_1526:
        /* <DEDUP_REMOVED lines=8> */
.L_x_1527:
        /* <DEDUP_REMOVED lines=8> */
.L_x_1528:
        /* <DEDUP_REMOVED lines=8> */
.L_x_1529:
[----:B------:R-:W-:Y:S01]  /*1f8f0*/  IMAD.MOV.U32 R12, RZ, RZ, 0x1f ;  /* 0x0000001fff0c7424 */ /* 0x000fe200078e00ff */
[----:B------:R-:W-:Y:S02]  /*1f900*/  MOV R11, 0x1f ;  /* 0x0000001f000b7802 */ /* 0x000fe40000000f00 */
[----:B------:R-:W-:-:S05]  /*1f910*/  SEL R8, R14, RZ, P0 ;  /* 0x000000ff0e087207 */ /* 0x000fca0000000000 */
[----:B------:R-:W-:-:S04]  /*1f920*/  IMAD.IADD R8, R7, 0x1, R8 ;  /* 0x0000000107087824 */ /* 0x000fc800078e0208 */
[----:B------:R-:W-:-:S07]  /*1f930*/  IMAD.MOV.U32 R13, RZ, RZ, R8 ;  /* 0x000000ffff0d7224 */ /* 0x000fce00078e0008 */
[----:B------:R-:W-:Y:S05]  /*1f940*/  WARPSYNC.COLLECTIVE R15, `(.L_x_1530) ;  /* 0x000000000f087348 */ /* 0x000fea0003c00000 */
[----:B------:R0:W1:Y:S02]  /*1f950*/  SHFL.IDX P6, R14, R13, R12, R11 ;  /* 0x0000000c0d0e7389 */ /* 0x00006400000c000b */
[----:B01----:R-:W-:Y:S01]  /*1f960*/  ENDCOLLECTIVE ;  /* 0x000000000000791b */ /* 0x003fe20003800000 */
.L_x_1530:
[----:B------:R-:W-:Y:S05]  /*1f970*/  BRA `(.L_x_1531) ;  /* 0xffffffd8000c7947 */ /* 0x000fea000383ffff */
.L_x_1414:
[----:B------:R-:W-:Y:S01]  /*1f980*/  BSSY B0, `(.L_x_1532) ;  /* 0x0000006000007945 */ /* 0x000fe20003800000 */
[----:B------:R-:W-:Y:S01]  /*1f990*/  PLOP3.LUT P6, PT, P6, PT, PT, 0x8, 0x0 ;  /* 0x000000000000781c */ /* 0x000fe200037ce170 */
[----:B------:R-:W-:-:S12]  /*1f9a0*/  IMAD.MOV.U32 R15, RZ, RZ, -0x1 ;  /* 0xffffffffff0f7424 */ /* 0x000fd800078e00ff */
[----:B01----:R-:W-:Y:S05]  /*1f9b0*/  WARPSYNC.COLLECTIVE R15, `(.L_x_1533) ;  /* 0x000000000f087348 */ /* 0x003fea0003c00000 */
[----:B------:R-:W-:Y:S01]  /*1f9c0*/  VOTE.ANY R14, PT, P6 ;  /* 0x00000000000e7806 */ /* 0x000fe200030e0100 */
[----:B01----:R-:W-:Y:S06]  /*1f9d0*/  ENDCOLLECTIVE ;  /* 0x000000000000791b */ /* 0x003fec0003800000 */
.L_x_1533:
[----:B------:R-:W-:Y:S05]  /*1f9e0*/  BSYNC B0 ;  /* 0x0000000000007941 */ /* 0x000fea0003800000 */
.L_x_1532:
        /* <DEDUP_REMOVED lines=9> */
.L_x_1534:
[----:B------:R-:W-:Y:S01]  /*1fa80*/  IMAD.MOV.U32 R17, RZ, RZ, R14 ;  /* 0x000000ffff117224 */ /* 0x000fe200078e000e */
[----:B------:R-:W-:Y:S06]  /*1fa90*/  BRA `(.L_x_1535) ;  /* 0xffffffd400fc7947 */ /* 0x000fec000383ffff */
.L_x_1416:
[----:B------:R-:W-:Y:S01]  /*1faa0*/  BSSY B0, `(.L_x_1536) ;  /* 0x0000007000007945 */ /* 0x000fe20003800000 */
[----:B------:R-:W-:Y:S02]  /*1fab0*/  IMAD.MOV.U32 R13, RZ, RZ, R8 ;  /* 0x000000ffff0d7224 */ /* 0x000fe400078e0008 */
[----:B------:R-:W-:Y:S02]  /*1fac0*/  IMAD.MOV.U32 R11, RZ, RZ, 0x1f ;  /* 0x0000001fff0b7424 */ /* 0x000fe400078e00ff */
[----:B------:R-:W-:-:S07]  /*1fad0*/  IMAD.MOV.U32 R15, RZ, RZ, -0x1 ;  /* 0xffffffffff0f7424 */ /* 0x000fce00078e00ff */
[----:B0123--:R-:W-:Y:S05]  /*1fae0*/  WARPSYNC.COLLECTIVE R15, `(.L_x_1537) ;  /* 0x000000000f087348 */ /* 0x00ffea0003c00000 */
[----:B------:R4:W0:Y:S02]  /*1faf0*/  SHFL.IDX P6, R14, R13, R12, R11 ;  /* 0x0000000c0d0e7389 */ /* 0x00082400000c000b */
[----:B01234-:R-:W-:Y:S01]  /*1fb00*/  ENDCOLLECTIVE ;  /* 0x000000000000791b */ /* 0x01ffe20003800000 */
.L_x_1537:
[----:B------:R-:W-:Y:S05]  /*1fb10*/  BSYNC B0 ;  /* 0x0000000000007941 */ /* 0x000fea0003800000 */
.L_x_1536:
[----:B------:R-:W-:Y:S05]  /*1fb20*/  BRA `(.L_x_1415) ;  /* 0xffffffd400f47947 */ /* 0x000fea000383ffff */
.L_x_1420:
[----:B0-----:R0:W2:Y:S02]  /*1fb30*/  SYNCS.PHASECHK.TRANS64.TRYWAIT P0, [R9+URZ+0x16820], R0 ;  /* 0x01682000090075a7 */ /* 0x0010a4000800017f */
[----:B--2---:R-:W-:Y:S05]  /*1fb40*/  @!P0 NANOSLEEP.SYNCS 0x989680 ;  /* 0x009896800000895d */ /* 0x004fea0003900000 */
[----:B------:R-:W2:Y:S02]  /*1fb50*/  @!P0 SYNCS.PHASECHK.TRANS64 P0, [R9+URZ+0x16820], R0 ;  /* 0x01682000090085a7 */ /* 0x000ea4000800007f */
[----:B--2---:R-:W-:Y:S05]  /*1fb60*/  @!P0 BRA `(.L_x_1420) ;  /* 0xfffffffc00f08947 */ /* 0x004fea000383ffff */
[----:B------:R-:W-:Y:S05]  /*1fb70*/  BRA `(.L_x_1538) ;  /* 0xffffffdc00607947 */ /* 0x000fea000383ffff */
.L_x_1421:
[----:B------:R-:W2:Y:S01]  /*1fb80*/  S2R R2, SR_TID.X ;  /* 0x0000000000027919 */ /* 0x000ea20000002100 */
[----:B------:R-:W-:Y:S01]  /*1fb90*/  BSSY B0, `(.L_x_1539) ;  /* 0x000000a000007945 */ /* 0x000fe20003800000 */
[----:B------:R-:W-:Y:S02]  /*1fba0*/  IMAD.MOV.U32 R12, RZ, RZ, RZ ;  /* 0x000000ffff0c7224 */ /* 0x000fe400078e00ff */
[----:B------:R-:W-:Y:S02]  /*1fbb0*/  IMAD.MOV.U32 R11, RZ, RZ, 0x1f ;  /* 0x0000001fff0b7424 */ /* 0x000fe400078e00ff */
[----:B------:R-:W-:Y:S01]  /*1fbc0*/  IMAD.MOV.U32 R15, RZ, RZ, -0x1 ;  /* 0xffffffffff0f7424 */ /* 0x000fe200078e00ff */
[----:B--2---:R-:W-:-:S04]  /*1fbd0*/  SHF.R.U32.HI R2, RZ, 0x5, R2 ;  /* 0x00000005ff027819 */ /* 0x004fc80000011602 */
[----:B------:R-:W-:-:S05]  /*1fbe0*/  LOP3.LUT R2, R2, 0x3, RZ, 0xc0, !PT ;  /* 0x0000000302027812 */ /* 0x000fca00078ec0ff */
[----:B------:R-:W-:-:S07]  /*1fbf0*/  IMAD.MOV.U32 R13, RZ, RZ, R2 ;  /* 0x000000ffff0d7224 */ /* 0x000fce00078e0002 */
[----:B01----:R-:W-:Y:S05]  /*1fc00*/  WARPSYNC.COLLECTIVE R15, `(.L_x_1540) ;  /* 0x000000000f087348 */ /* 0x003fea0003c00000 */
[----:B------:R2:W3:Y:S02]  /*1fc10*/  SHFL.IDX P6, R14, R13, R12, R11 ;  /* 0x0000000c0d0e7389 */ /* 0x0004e400000c000b */
[----:B0123--:R-:W-:Y:S01]  /*1fc20*/  ENDCOLLECTIVE ;  /* 0x000000000000791b */ /* 0x00ffe20003800000 */
.L_x_1540:
[----:B------:R-:W-:Y:S05]  /*1fc30*/  BSYNC B0 ;  /* 0x0000000000007941 */ /* 0x000fea0003800000 */
.L_x_1539:
[----:B------:R-:W-:Y:S05]  /*1fc40*/  BRA `(.L_x_1541) ;  /* 0xffffffdc00487947 */ /* 0x000fea000383ffff */
.L_x_1422:
[----:B------:R-:W-:Y:S01]  /*1fc50*/  BSSY B0, `(.L_x_1542) ;  /* 0x0000006000007945 */ /* 0x000fe20003800000 */
[----:B------:R-:W-:-:S07]  /*1fc60*/  IMAD.MOV.U32 R15, RZ, RZ, -0x1 ;  /* 0xffffffffff0f7424 */ /* 0x000fce00078e00ff */
[----:B01----:R-:W-:Y:S05]  /*1fc70*/  WARPSYNC.COLLECTIVE R15, `(.L_x_1543) ;  /* 0x000000000f0c7348 */ /* 0x003fea0003c00000 */
[----:B------:R-:W-:Y:S02]  /*1fc80*/  ELECT P6, UR62, PT ;  /* 0x00000000003e782f */ /* 0x000fe400038c0000 */
[----:B------:R-:W-:Y:S01]  /*1fc90*/  MOV R14, UR62 ;  /* 0x0000003e000e7c02 */ /* 0x000fe20008000f00 */
[----:B01----:R-:W-:Y:S10]  /*1fca0*/  ENDCOLLECTIVE ;  /* 0x000000000000791b */ /* 0x003ff40003800000 */
.L_x_1543:
[----:B------:R-:W-:Y:S05]  /*1fcb0*/  BSYNC B0 ;  /* 0x0000000000007941 */ /* 0x000fea0003800000 */
.L_x_1542:
[----:B------:R-:W-:Y:S05]  /*1fcc0*/  BRA `(.L_x_1544) ;  /* 0xffffffdc003c7947 */ /* 0x000fea000383ffff */
.L_x_1424:
[----:B0-----:R0:W2:Y:S02]  /*1fcd0*/  SYNCS.PHASECHK.TRANS64.TRYWAIT P0, [R7+URZ], R2 ;  /* 0x00000002070075a7 */ /* 0x0010a4000800017f */
[----:B--2---:R-:W-:Y:S05]  /*1fce0*/  @!P0 NANOSLEEP.SYNCS 0x989680 ;  /* 0x009896800000895d */ /* 0x004fea0003900000 */
[----:B------:R-:W2:Y:S02]  /*1fcf0*/  @!P0 SYNCS.PHASECHK.TRANS64 P0, [R7+URZ], R2 ;  /* 0x00000002070085a7 */ /* 0x000ea4000800007f */
[----:B--2---:R-:W-:Y:S05]  /*1fd00*/  @!P0 BRA `(.L_x_1424) ;  /* 0xfffffffc00f08947 */ /* 0x004fea000383ffff */
[----:B------:R-:W-:Y:S05]  /*1fd10*/  BRA `(.L_x_1545) ;  /* 0xffffffdc00707947 */ /* 0x000fea000383ffff */
.L_x_1425:
[----:B--2---:R2:W3:Y:S02]  /*1fd20*/  SYNCS.PHASECHK.TRANS64.TRYWAIT P0, [R3+URZ], R0 ;  /* 0x00000000030075a7 */ /* 0x0044e4000800017f */
[----:B---3--:R-:W-:Y:S05]  /*1fd30*/  @!P0 NANOSLEEP.SYNCS 0x989680 ;  /* 0x009896800000895d */ /* 0x008fea0003900000 */
[----:B------:R-:W3:Y:S02]  /*1fd40*/  @!P0 SYNCS.PHASECHK.TRANS64 P0, [R3+URZ], R0 ;  /* 0x00000000030085a7 */ /* 0x000ee4000800007f */
[----:B---3--:R-:W-:Y:S05]  /*1fd50*/  @!P0 BRA `(.L_x_1425) ;  /* 0xfffffffc00f08947 */ /* 0x008fea000383ffff */
[----:B------:R-:W-:Y:S05]  /*1fd60*/  BRA `(.L_x_1546) ;  /* 0xffffffdc00647947 */ /* 0x000fea000383ffff */
.L_x_1427:
[----:B--2---:R2:W3:Y:S02]  /*1fd70*/  SYNCS.PHASECHK.TRANS64.TRYWAIT P0, [R5+URZ], R2 ;  /* 0x00000002050075a7 */ /* 0x0044e4000800017f */
[----:B---3--:R-:W-:Y:S05]  /*1fd80*/  @!P0 NANOSLEEP.SYNCS 0x989680 ;  /* 0x009896800000895d */ /* 0x008fea0003900000 */
[----:B------:R-:W3:Y:S02]  /*1fd90*/  @!P0 SYNCS.PHASECHK.TRANS64 P0, [R5+URZ], R2 ;  /* 0x00000002050085a7 */ /* 0x000ee4000800007f */
[----:B---3--:R-:W-:Y:S05]  /*1fda0*/  @!P0 BRA `(.L_x_1427) ;  /* 0xfffffffc00f08947 */ /* 0x008fea000383ffff */
[----:B------:R-:W-:Y:S05]  /*1fdb0*/  BRA `(.L_x_1547) ;  /* 0xffffffdc00687947 */ /* 0x000fea000383ffff */
.L_x_1548:
        /* <DEDUP_REMOVED lines=12> */
.L_x_2280:


//--------------------- .text._ZN7cutlass13device_kernelIN5flash11enable_sm90INS1_16FlashAttnFwdSm90INS1_25CollectiveMainloopFwdSm90ILi2EN4cute5tupleIJNS5_1CILi1EEES8_S8_EEENS6_IJNS7_ILi192EEENS7_ILi128EEENS7_ILi64EEEEEELi64ENS_6half_tEfNS_4arch4Sm90ELb1ELb0ELb1ELb0ELb0ELb0ELb0ELb1ELb1ELb0ELb0ELb0EEENS1_21CollectiveEpilogueFwdINS6_IJSA_SC_SB_EEES9_SE_SG_Li384ELb0ELb0ELb0ELb0EEENS1_30DynamicPersistentTileSchedulerILi384ELi32ELb0ELb0ELb1EEEEEEEEEvNT_6ParamsE --------------------------
	.section	.text._ZN7cutlass13device_kernelIN5flash11enable_sm90INS1_16FlashAttnFwdSm90INS1_25CollectiveMainloopFwdSm90ILi2EN4cute5tupleIJNS5_1CILi1EEES8_S8_EEENS6_IJNS7_ILi192EEENS7_ILi128EEENS7_ILi64EEEEEELi64ENS_6half_tEfNS_4arch4Sm90ELb1ELb0ELb1ELb0ELb0ELb0ELb0ELb1ELb1ELb0ELb0ELb0EEENS1_21CollectiveEpilogueFwdINS6_IJSA_SC_SB_EEES9_SE_SG_Li384ELb0ELb0ELb0ELb0EEENS1_30DynamicPersistentTileSchedulerILi384ELi32ELb0ELb0ELb1EEEEEEEEEvNT_6ParamsE,"ax",@progbits
	.align	128
.text._ZN7cutlass13device_kernelIN5flash11enable_sm90INS1_16FlashAttnFwdSm90INS1_25CollectiveMainloopFwdSm90ILi2EN4cute5tupleIJNS5_1CILi1EEES8_S8_EEENS6_IJNS7_ILi192EEENS7_ILi128EEENS7_ILi64EEEEEELi64ENS_6half_tEfNS_4arch4Sm90ELb1ELb0ELb1ELb0ELb0ELb0ELb0ELb1ELb1ELb0ELb0ELb0EEENS1_21CollectiveEpilogueFwdINS6_IJSA_SC_SB_EEES9_SE_SG_Li384ELb0ELb0ELb0ELb0EEENS1_30DynamicPersistentTileSchedulerILi384ELi32ELb0ELb0ELb1EEEEEEEEEvNT_6ParamsE:
        .type           _ZN7cutlass13device_kernelIN5flash11enable_sm90INS1_16FlashAttnFwdSm90INS1_25CollectiveMainloopFwdSm90ILi2EN4cute5tupleIJNS5_1CILi1EEES8_S8_EEENS6_IJNS7_ILi192EEENS7_ILi128EEENS7_ILi64EEEEEELi64ENS_6half_tEfNS_4arch4Sm90ELb1ELb0ELb1ELb0ELb0ELb0ELb0ELb1ELb1ELb0ELb0ELb0EEENS1_21CollectiveEpilogueFwdINS6_IJSA_SC_SB_EEES9_SE_SG_Li384ELb0ELb0ELb0ELb0EEENS1_30DynamicPersistentTileSchedulerILi384ELi32ELb0ELb0ELb1EEEEEEEEEvNT_6ParamsE,@function
        .size           _ZN7cutlass13device_kernelIN5flash11enable_sm90INS1_16FlashAttnFwdSm90INS1_25CollectiveMainloopFwdSm90ILi2EN4cute5tupleIJNS5_1CILi1EEES8_S8_EEENS6_IJNS7_ILi192EEENS7_ILi128EEENS7_ILi64EEEEEELi64ENS_6half_tEfNS_4arch4Sm90ELb1ELb0ELb1ELb0ELb0ELb0ELb0ELb1ELb1ELb0ELb0ELb0EEENS1_21CollectiveEpilogueFwdINS6_IJSA_SC_SB_EEES9_SE_SG_Li384ELb0ELb0ELb0ELb0EEENS1_30DynamicPersistentTileSchedulerILi384ELi32ELb0ELb0ELb1EEEEEEEEEvNT_6ParamsE,(.L_x_2281 - _ZN7cutlass13device_kernelIN5flash11enable_sm90INS1_16FlashAttnFwdSm90INS1_25CollectiveMainloopFwdSm90ILi2EN4cute5tupleIJNS5_1CILi1EEES8_S8_EEENS6_IJNS7_ILi192EEENS7_ILi128EEENS7_ILi64EEEEEELi64ENS_6half_tEfNS_4arch4Sm90ELb1ELb0ELb1ELb0ELb0ELb0ELb0ELb1ELb1ELb0ELb0ELb0EEENS1_21CollectiveEpilogueFwdINS6_IJSA_SC_SB_EEES9_SE_SG_Li384ELb0ELb0ELb0ELb0EEENS1_30DynamicPersistentTileSchedulerILi384ELi32ELb0ELb0ELb1EEEEEEEEEvNT_6ParamsE)
        .other          _ZN7cutlass13device_kernelIN5flash11enable_sm90INS1_16FlashAttnFwdSm90INS1_25CollectiveMainloopFwdSm90ILi2EN4cute5tupleIJNS5_1CILi1EEES8_S8_EEENS6_IJNS7_ILi192EEENS7_ILi128EEENS7_ILi64EEEEEELi64ENS_6half_tEfNS_4arch4Sm90ELb1ELb0ELb1ELb0ELb0ELb0ELb0ELb1ELb1ELb0ELb0ELb0EEENS1_21CollectiveEpilogueFwdINS6_IJSA_SC_SB_EEES9_SE_SG_Li384ELb0ELb0ELb0ELb0EEENS1_30DynamicPersistentTileSchedulerILi384ELi32ELb0ELb0ELb1EEEEEEEEEvNT_6ParamsE,@"STO_CUDA_ENTRY STV_DEFAULT"
_ZN7cutlass13device_kernelIN5flash11enable_sm90INS1_16FlashAttnFwdSm90INS1_25CollectiveMainloopFwdSm90ILi2EN4cute5tupleIJNS5_1CILi1EEES8_S8_EEENS6_IJNS7_ILi192EEENS7_ILi128EEENS7_ILi64EEEEEELi64ENS_6half_tEfNS_4arch4Sm90ELb1ELb0ELb1ELb0ELb0ELb0ELb0ELb1ELb1ELb0ELb0ELb0EEENS1_21CollectiveEpilogueFwdINS6_IJSA_SC_SB_EEES9_SE_SG_Li384ELb0ELb0ELb0ELb0EEENS1_30DynamicPersistentTileSchedulerILi384ELi32ELb0ELb0ELb1EEEEEEEEEvNT_6ParamsE:
        /* <DEDUP_REMOVED lines=23> */
.L_x_1550:
[----:B------:R-:W-:Y:S05]  /*0170*/  BSYNC B0 ;  /* 0x0000000000007941 */ /* 0x000fea0003800000 */
.L_x_1549:
        /* <DEDUP_REMOVED lines=37> */
.L_x_1551:
        /* <DEDUP_REMOVED lines=22> */
.L_x_1552:
        /* <DEDUP_REMOVED lines=18> */
.L_x_1553:
        /* <DEDUP_REMOVED lines=22> */
.L_x_1554:
        /* <DEDUP_REMOVED lines=22> */
.L_x_1555:
        /* <DEDUP_REMOVED lines=8> */
.L_x_1557:
        /* <DEDUP_REMOVED lines=50> */
[----:B------:R-:W-:-:S02]  /*0cb0*/  SHF.R.S32.HI R8, RZ, 0x5, R8 ;  /* 0x00000005ff087819 */ /* 0x000fc40000011408 */
[----:B------:R-:W-:Y:S01]  /*0cc0*/  LEA R12, R12, R5, 0x3 ;  /* 0x000000050c0c7211 */ /* 0x000fe200078e18ff */
[----:B------:R-:W-:Y:S01]  /*0cd0*/  IMAD.IADD R7, R3, 0x1, -R10 ;  /* 0x0000000103077824 */ /* 0x000fe200078e0a0a */
[----:B------:R-:W-:Y:S02]  /*0ce0*/  LEA.HI R5, R0, R0, RZ, 0x1 ;  /* 0x0000000000057211 */ /* 0x000fe400078f08ff */
[----:B------:R-:W-:Y:S01]  /*0cf0*/  LOP3.LUT R0, R9, 0x7ffffffc, RZ, 0xc0, !PT ;  /* 0x7ffffffc09007812 */ /* 0x000fe200078ec0ff */
[----:B------:R-:W-:Y:S02]  /*0d00*/  IMAD.SHL.U32 R3, R12, 0x8, RZ ;  /* 0x000000080c037824 */ /* 0x000fe400078e00ff */
[----:B------:R-:W-:Y:S01]  /*0d10*/  IMAD R5, R5, -0x3, R4 ;  /* 0xfffffffd05057824 */ /* 0x000fe200078e0204 */
[----:B------:R-:W-:Y:S01]  /*0d20*/  IADD3 R17, R17, -R0, RZ ;  /* 0x8000000011117210 */ /* 0x000fe20007ffe0ff */
[----:B------:R-:W-:Y:S02]  /*0d30*/  IMAD R8, R8, 0x10, R7 ;  /* 0x0000001008087824 */ /* 0x000fe400078e0207 */
[----:B------:R-:W-:-:S04]  /*0d40*/  IMAD.WIDE R22, R3, 0x2, R22 ;  /* 0x0000000203167825 */ /* 0x000fc800078e0216 */
[----:B------:R-:W-:-:S07]  /*0d50*/  IMAD R18, R5, 0x40, R8 ;  /* 0x0000004005127824 */ /* 0x000fce00078e0208 */
.L_x_1604:
        /* <DEDUP_REMOVED lines=20> */
.L_x_1558:
[----:B------:R-:W-:Y:S01]  /*0ea0*/  ULDC UR6, c[0x0][0xdc4] ;  /* 0x0003710000067ab9 */ /* 0x000fe20000000800 */
[----:B------:R-:W-:Y:S01]  /*0eb0*/  UMOV UR47, UR7 ;  /* 0x00000007002f7c82 */ /* 0x000fe20008000000 */
[----:B------:R-:W-:-:S11]  /*0ec0*/  UISETP.NE.AND UP0, UPT, UR6, 0x1, UPT ;  /* 0x000000010600788c */ /* 0x000fd6000bf05270 */
[----:B------:R-:W-:Y:S02]  /*0ed0*/  @UP0 ULDC.64 UR10, c[0x0][0xdc8] ;  /* 0x00037200000a0ab9 */ /* 0x000fe40000000a00 */
[----:B------:R-:W-:-:S04]  /*0ee0*/  UIMAD.WIDE.U32 UR4, UR7, UR10, URZ ;  /* 0x0000000a070472a5 */ /* 0x000fc8000f8e003f */
[----:B------:R-:W-:-:S04]  /*0ef0*/  @UP0 USHF.R.U32.HI UR47, URZ, UR11, UR5 ;  /* 0x0000000b3f2f0299 */ /* 0x000fc80008011605 */
[----:B------:R-:W-:-:S12]  /*0f00*/  UIMAD UR4, UR47, UR6, URZ ;  /* 0x000000062f0472a4 */ /* 0x000fd8000f8e023f */
.L_x_1559:
[----:B------:R-:W-:Y:S01]  /*0f10*/  ULOP3.LUT UR5, URZ, UR47, URZ, 0x33, !UPT ;  /* 0x0000002f3f057292 */ /* 0x000fe2000f8e333f */
[----:B------:R-:W-:Y:S01]  /*0f20*/  PLOP3.LUT P0, PT, PT, PT, PT, 0x80, 0x0 ;  /* 0x000000000000781c */ /* 0x000fe20003f0f070 */
[----:B------:R-:W-:Y:S01]  /*0f30*/  ULDC.64 UR10, c[0x0][0x3f8] ;  /* 0x0000fe00000a7ab9 */ /* 0x000fe20000000a00 */
[----:B------:R-:W-:Y:S01]  /*0f40*/  ULDC UR6, c[0x0][0xdac] ;  /* 0x00036b0000067ab9 */ /* 0x000fe20000000800 */
[----:B------:R-:W-:Y:S01]  /*0f50*/  UISETP.NE.U32.AND UP0, UPT, UR10, URZ, UPT ;  /* 0x0000003f0a00728c */ /* 0x000fe2000bf05070 */
[----:B------:R-:W-:Y:S01]  /*0f60*/  IMAD.MOV.U32 R3, RZ, RZ, RZ ;  /* 0x000000ffff037224 */ /* 0x000fe200078e00ff */
[----:B------:R-:W-:Y:S01]  /*0f70*/  UIADD3 UR5, UR5, UR6, URZ ;  /* 0x0000000605057290 */ /* 0x000fe2000fffe03f */
[----:B------:R-:W-:Y:S01]  /*0f80*/  CS2R R14, SRZ ;  /* 0x00000000000e7805 */ /* 0x000fe2000001ff00 */
[----:B------:R-:W-:Y:S01]  /*0f90*/  UISETP.NE.AND.EX UP0, UPT, UR11, URZ, UPT, UP0 ;  /* 0x0000003f0b00728c */ /* 0x000fe2000bf05300 */
[----:B------:R-:W-:Y:S01]  /*0fa0*/  IMAD.MOV.U32 R119, RZ, RZ, RZ ;  /* 0x000000ffff777224 */ /* 0x000fe200078e00ff */
[----:B------:R-:W-:Y:S01]  /*0fb0*/  UIMAD UR42, UR5, 0xc0, URZ ;  /* 0x000000c0052a78a4 */ /* 0x000fe2000f8e023f */
[----:B------:R-:W-:Y:S01]  /*0fc0*/  IMAD.MOV.U32 R0, RZ, RZ, RZ ;  /* 0x000000ffff007224 */ /* 0x000fe200078e00ff */
[----:B------:R-:W-:Y:S01]  /*0fd0*/  ULDC UR50, c[0x0][0x404] ;  /* 0x0001010000327ab9 */ /* 0x000fe20000000800 */
[----:B------:R-:W-:Y:S01]  /*0fe0*/  ULDC UR9, c[0x0][0x288] ;  /* 0x0000a20000097ab9 */ /* 0x000fe20000000800 */
[----:B------:R-:W-:Y:S01]  /*0ff0*/  UIADD3 UR4, UR7, -UR4, URZ ;  /* 0x8000000407047290 */ /* 0x000fe2000fffe03f */
[----:B------:R-:W-:Y:S01]  /*1000*/  IMAD.MOV.U32 R19, RZ, RZ, RZ ;  /* 0x000000ffff137224 */ /* 0x000fe200078e00ff */
[----:B------:R-:W-:Y:S01]  /*1010*/  USEL UR50, UR50, 0x1, UP0 ;  /* 0x0000000132327887 */ /* 0x000fe20008000000 */
[----:B------:R-:W-:Y:S01]  /*1020*/  CS2R R20, SRZ ;  /* 0x0000000000147805 */ /* 0x000fe2000001ff00 */
[----:B------:R-:W-:Y:S01]  /*1030*/  UIADD3 UR5, UR42, 0x13f, -UR9 ;  /* 0x0000013f2a057890 */ /* 0x000fe2000fffe809 */
[----:B------:R-:W-:Y:S01]  /*1040*/  CS2R R24, SRZ ;  /* 0x0000000000187805 */ /* 0x000fe2000001ff00 */
[----:B------:R-:W-:Y:S01]  /*1050*/  ULDC UR10, c[0x0][0xdc4] ;  /* 0x00037100000a7ab9 */ /* 0x000fe20000000800 */
[----:B------:R-:W-:Y:S01]  /*1060*/  ULDC UR7, c[0x0][0x2e0] ;  /* 0x0000b80000077ab9 */ /* 0x000fe20000000800 */
[----:B------:R-:W-:Y:S01]  /*1070*/  UIMAD UR10, UR8, UR10, UR4 ;  /* 0x0000000a080a72a4 */ /* 0x000fe2000f8e0204 */
[----:B------:R-:W-:Y:S01]  /*1080*/  CS2R R26, SRZ ;  /* 0x00000000001a7805 */ /* 0x000fe2000001ff00 */
[----:B------:R-:W-:Y:S01]  /*1090*/  UIMAD UR4, UR50, UR7, 0x7f ;  /* 0x0000007f320474a4 */ /* 0x000fe2000f8e0207 */
[----:B------:R-:W-:Y:S01]  /*10a0*/  CS2R R28, SRZ ;  /* 0x00000000001c7805 */ /* 0x000fe2000001ff00 */
[----:B------:R-:W-:Y:S01]  /*10b0*/  UIMAD UR6, UR50, UR7, UR5 ;  /* 0x00000007320672a4 */ /* 0x000fe2000f8e0205 */
[----:B------:R-:W-:Y:S01]  /*10c0*/  CS2R R30, SRZ ;  /* 0x00000000001e7805 */ /* 0x000fe2000001ff00 */
[----:B------:R-:W-:Y:S01]  /*10d0*/  USHF.R.S32.HI UR5, URZ, 0x1f, UR4 ;  /* 0x0000001f3f057899 */ /* 0x000fe20008011404 */
[----:B------:R-:W-:Y:S01]  /*10e0*/  CS2R R32, SRZ ;  /* 0x0000000000207805 */ /* 0x000fe2000001ff00 */
[----:B------:R-:W-:Y:S01]  /*10f0*/  USHF.R.S32.HI UR7, URZ, 0x1f, UR6 ;  /* 0x0000001f3f077899 */ /* 0x000fe20008011406 */
[----:B------:R-:W-:Y:S01]  /*1100*/  CS2R R34, SRZ ;  /* 0x0000000000227805 */ /* 0x000fe2000001ff00 */
[----:B------:R-:W-:Y:S01]  /*1110*/  ULEA.HI UR5, UR5, UR4, URZ, 0x7 ;  /* 0x0000000405057291 */ /* 0x000fe2000f8f383f */
[----:B------:R-:W-:Y:S01]  /*1120*/  CS2R R36, SRZ ;  /* 0x0000000000247805 */ /* 0x000fe2000001ff00 */
[----:B------:R-:W-:Y:S01]  /*1130*/  ULEA.HI UR7, UR7, UR6, URZ, 0x7 ;  /* 0x0000000607077291 */ /* 0x000fe2000f8f383f */
[----:B------:R-:W-:Y:S01]  /*1140*/  CS2R R38, SRZ ;  /* 0x0000000000267805 */ /* 0x000fe2000001ff00 */
[----:B------:R-:W-:Y:S01]  /*1150*/  USHF.R.S32.HI UR45, URZ, 0x7, UR5 ;  /* 0x000000073f2d7899 */ /* 0x000fe20008011405 */
[----:B------:R-:W-:Y:S01]  /*1160*/  CS2R R40, SRZ ;  /* 0x0000000000287805 */ /* 0x000fe2000001ff00 */
[----:B------:R-:W-:Y:S01]  /*1170*/  USHF.R.S32.HI UR7, URZ, 0x7, UR7 ;  /* 0x000000073f077899 */ /* 0x000fe20008011407 */
[----:B------:R-:W-:Y:S01]  /*1180*/  CS2R R6, SRZ ;  /* 0x0000000000067805 */ /* 0x000fe2000001ff00 */
[----:B------:R-:W-:Y:S01]  /*1190*/  ULDC UR43, c[0x0][0xdb8] ;  /* 0x00036e00002b7ab9 */ /* 0x000fe20000000800 */
[----:B------:R-:W-:Y:S01]  /*11a0*/  UMOV UR44, UR10 ;  /* 0x0000000a002c7c82 */ /* 0x000fe20008000000 */
[----:B------:R-:W-:Y:S01]  /*11b0*/  UISETP.LT.AND UP0, UPT, UR45, UR7, UPT ;  /* 0x000000072d00728c */ /* 0x000fe2000bf01270 */
[----:B------:R-:W-:Y:S01]  /*11c0*/  CS2R R8, SRZ ;  /* 0x0000000000087805 */ /* 0x000fe2000001ff00 */
[----:B------:R-:W-:Y:S01]  /*11d0*/  UISETP.NE.AND UP1, UPT, UR43, 0x1, UPT ;  /* 0x000000012b00788c */ /* 0x000fe2000bf25270 */
[----:B------:R-:W-:Y:S01]  /*11e0*/  CS2R R10, SRZ ;  /* 0x00000000000a7805 */ /* 0x000fe2000001ff00 */
[----:B------:R-:W-:Y:S01]  /*11f0*/  USEL UR45, UR45, UR7, UP0 ;  /* 0x000000072d2d7287 */ /* 0x000fe20008000000 */
[----:B------:R-:W-:Y:S01]  /*1200*/  MOV R13, RZ ;  /* 0x000000ff000d7202 */ /* 0x000fe20000000f00 */
[----:B------:R-:W-:-:S02]  /*1210*/  IMAD.MOV.U32 R42, RZ, RZ, RZ ;  /* 0x000000ffff2a7224 */ /* 0x000fc400078e00ff */
[----:B------:R-:W-:-:S05]  /*1220*/  UISETP.GE.AND UP0, UPT, UR45, 0x1, UPT ;  /* 0x000000012d00788c */ /* 0x000fca000bf06270 */
[----:B------:R-:W-:Y:S01]  /*1230*/  @UP1 ULDC UR8, c[0x0][0xdbc] ;  /* 0x00036f0000081ab9 */ /* 0x000fe20000000800 */
[----:B------:R-:W-:Y:S01]  /*1240*/  PLOP3.LUT P1, PT, PT, PT, UP0, 0x80, 0x0 ;  /* 0x000000000000781c */ /* 0x000fe20003f2f008 */
[----:B------:R-:W-:Y:S01]  /*1250*/  UIMAD.WIDE.U32 UR4, UR10, UR8, URZ ;  /* 0x000000080a0472a5 */ /* 0x000fe2000f8e003f */
[----:B------:R-:W-:-:S03]  /*1260*/  @UP1 ULDC UR6, c[0x0][0xdc0] ;  /* 0x0003700000061ab9 */ /* 0x000fc60000000800 */
[----:B------:R-:W-:-:S04]  /*1270*/  @UP1 USHF.R.U32.HI UR44, URZ, UR6, UR5 ;  /* 0x000000063f2c1299 */ /* 0x000fc80008011605 */
[----:B------:R-:W-:-:S04]  /*1280*/  UIADD3 UR4, -UR44, URZ, URZ ;  /* 0x0000003f2c047290 */ /* 0x000fc8000fffe13f */
[----:B------:R-:W-:Y:S01]  /*1290*/  UIMAD UR43, UR43, UR4, UR10 ;  /* 0x000000042b2b72a4 */ /* 0x000fe2000f8e020a */
[----:B------:R-:W-:Y:S11]  /*12a0*/  @!P1 BRA `(.L_x_1560) ;  /* 0x0000008400f09947 */ /* 0x000ff60003800000 */
        /* <DEDUP_REMOVED lines=29> */
[----:B-1----:R-:W-:-:S07]  /*1480*/  IMAD.MOV.U32 R13, RZ, RZ, RZ ;  /* 0x000000ffff0d7224 */ /* 0x002fce00078e00ff */
[----:B------:R-:W-:-:S07]  /*1490*/  LEPC R20, `(.L_x_1561) ;  /* 0x000000001014794e */ /* 0x000fce0000000000 */
[----:B--2---:R-:W-:Y:S05]  /*14a0*/  CALL.ABS.NOINC R14 ;  /* 0x000000000e007343 */ /* 0x004fea0003c00000 */
.L_x_1561:
[----:B------:R-:W-:Y:S01]  /*14b0*/  ULEA.HI UR4, UR39, UR39, URZ, 0x1 ;  /* 0x0000002727047291 */ /* 0x000fe2000f8f083f */
[----:B------:R-:W-:-:S03]  /*14c0*/  IMAD.U32 R3, RZ, RZ, UR46 ;  /* 0x0000002eff037e24 */ /* 0x000fc6000f8e00ff */
[----:B------:R-:W-:Y:S02]  /*14d0*/  ULOP3.LUT UR4, UR4, 0xfffffffe, URZ, 0xc0, !UPT ;  /* 0xfffffffe04047892 */ /* 0x000fe4000f8ec03f */
[----:B------:R-:W-:Y:S02]  /*14e0*/  ISETP.NE.AND P0, PT, R3, 0x3, PT ;  /* 0x000000030300780c */ /* 0x000fe40003f05270 */
[----:B------:R-:W-:-:S06]  /*14f0*/  UIADD3 UR4, UR39, -UR4, URZ ;  /* 0x8000000427047290 */ /* 0x000fcc000fffe03f */
[----:B------:R-:W-:-:S04]  /*1500*/  MOV R0, UR4 ;  /* 0x0000000400007c02 */ /* 0x000fc80008000f00 */
[----:B------:R-:W-:-:S04]  /*1510*/  SHF.L.U32 R0, R0, 0x1f, RZ ;  /* 0x0000001f00007819 */ /* 0x000fc800000006ff */
[----:B------:R-:W1:Y:S02]  /*1520*/  SYNCS.PHASECHK.TRANS64.TRYWAIT P1, [UR40+0x16800], R0 ;  /* 0x01680000ff0075a7 */ /* 0x000e640008020168 */
[----:B-1----:R-:W-:Y:S05]  /*1530*/  @!P1 BRA `(.L_x_1562) ;  /* 0x000000bc00489947 */ /* 0x002fea0003800000 */
.L_x_1663:
[----:B------:R-:W-:Y:S05]  /*1540*/  @!P0 BRA `(.L_x_1563) ;  /* 0x0000000000048947 */ /* 0x000fea0003800000 */
[----:B------:R-:W-:Y:S01]  /*1550*/  BPT.TRAP 0x1 ;  /* 0x000000040000795c */ /* 0x000fe20000300000 */
.L_x_1563:
[----:B-1----:R-:W-:Y:S02]  /*1560*/  IMAD.U32 R0, RZ, RZ, UR36 ;  /* 0x00000024ff007e24 */ /* 0x002fe4000f8e00ff */
[----:B------:R-:W-:-:S03]  /*1570*/  IMAD.U32 R3, RZ, RZ, UR37 ;  /* 0x00000025ff037e24 */ /* 0x000fc6000f8e00ff */
[----:B------:R-:W-:Y:S02]  /*1580*/  LEA R0, R0, UR40, 0x3 ;  /* 0x0000002800007c11 */ /* 0x000fe4000f8e18ff */
[----:B------:R-:W-:-:S04]  /*1590*/  SHF.L.U32 R3, R3, 0x1f, RZ ;  /* 0x0000001f03037819 */ /* 0x000fc800000006ff */
[----:B------:R1:W2:Y:S01]  /*15a0*/  SYNCS.PHASECHK.TRANS64.TRYWAIT P2, [R0+URZ+0x16830], R3 ;  /* 0x01683003000075a7 */ /* 0x0002a2000804017f */
[----:B------:R-:W-:Y:S05]  /*15b0*/  @!P0 BRA `(.L_x_1564) ;  /* 0x0000000000048947 */ /* 0x000fea0003800000 */
[----:B------:R-:W-:Y:S01]  /*15c0*/  BPT.TRAP 0x1 ;  /* 0x000000040000795c */ /* 0x000fe20000300000 */
.L_x_1564:
[----:B------:R-:W-:Y:S01]  /*15d0*/  LOP3.LUT P1, RZ, R2, 0x7f, RZ, 0xc0, !PT ;  /* 0x0000007f02ff7812 */ /* 0x000fe2000782c0ff */
[----:B------:R-:W-:Y:S01]  /*15e0*/  IMAD.MOV.U32 R119, RZ, RZ, RZ ;  /* 0x000000ffff777224 */ /* 0x000fe200078e00ff */
[----:B--2---:R-:W-:Y:S11]  /*15f0*/  @P2 BRA `(.L_x_1565) ;  /* 0x0000000000082947 */ /* 0x004ff60003800000 */
[----:B------:R-:W2:Y:S02]  /*1600*/  SYNCS.PHASECHK.TRANS64.TRYWAIT P2, [R0+URZ+0x16830], R3 ;  /* 0x01683003000075a7 */ /* 0x000ea4000804017f */
[----:B--2---:R-:W-:Y:S05]  /*1610*/  @!P2 BRA `(.L_x_1566) ;  /* 0x000000bc0028a947 */ /* 0x004fea0003800000 */
.L_x_1565:
[----:B------:R-:W-:Y:S05]  /*1620*/  WARPSYNC.ALL ;  /* 0x0000000000007948 */ /* 0x000fea0003800000 */
[----:B------:R-:W-:Y:S01]  /*1630*/  UIADD3 UR4, UR40, 0xe400, URZ ;  /* 0x0000e40028047890 */ /* 0x000fe2000fffe03f */
[----:B------:R-:W-:Y:S01]  /*1640*/  WARPGROUP.ARRIVE ;  /* 0x00000000000079c5 */ /* 0x000fe20000000000 */
[----:B------:R-:W-:Y:S01]  /*1650*/  UMOV UR5, 0x40000040 ;  /* 0x4000004000057882 */ /* 0x000fe20000000000 */
[----:B------:R-:W-:Y:S01]  /*1660*/  UMOV UR7, 0x40000040 ;  /* 0x4000004000077882 */ /* 0x000fe20000000000 */
[----:B------:R-:W-:Y:S01]  /*1670*/  USHF.R.U32.HI UR4, URZ, 0x4, UR4 ;  /* 0x000000043f047899 */ /* 0x000fe20008011604 */
[----:B------:R-:W-:Y:S01]  /*1680*/  VIADD R99, R18, UR42 ;  /* 0x0000002a12637c36 */ /* 0x000fe20008000000 */
[----:B------:R-:W-:Y:S01]  /*1690*/  UMOV UR9, 0x40000040 ;  /* 0x4000004000097882 */ /* 0x000fe20000000000 */
[----:B------:R-:W-:Y:S01]  /*16a0*/  UMOV UR11, 0x40000040 ;  /* 0x40000040000b7882 */ /* 0x000fe20000000000 */
[----:B------:R-:W-:Y:S01]  /*16b0*/  ULOP3.LUT UR4, UR4, 0x3fff, URZ, 0xc0, !UPT ;  /* 0x00003fff04047892 */ /* 0x000fe2000f8ec03f */
[----:B-12---:R-:W-:Y:S01]  /*16c0*/  @!P1 VIADD R0, R0, 0x16840 ;  /* 0x0001684000009836 */ /* 0x006fe20000000000 */
[----:B------:R-:W-:Y:S01]  /*16d0*/  UMOV UR13, 0x40000040 ;  /* 0x40000040000d7882 */ /* 0x000fe20000000000 */
[----:B------:R-:W-:Y:S01]  /*16e0*/  UMOV UR15, 0x40000040 ;  /* 0x40000040000f7882 */ /* 0x000fe20000000000 */
[----:B------:R-:W-:Y:S01]  /*16f0*/  ULOP3.LUT UR20, UR4, 0x10000, URZ, 0xfc, !UPT ;  /* 0x0001000004147892 */ /* 0x000fe2000f8efc3f */
[--C-:B------:R-:W-:Y:S01]  /*1700*/  IMAD.MOV.U32 R118, RZ, RZ, R119.reuse ;  /* 0x000000ffff767224 */ /* 0x100fe200078e0077 */
[----:B------:R-:W-:Y:S01]  /*1710*/  ULOP3.LUT UR4, UR51, 0x10000, URZ, 0xfc, !UPT ;  /* 0x0001000033047892 */ /* 0x000fe2000f8efc3f */
[----:B------:R-:W-:Y:S01]  /*1720*/  @!P1 PRMT R0, RZ, 0x654, R0 ;  /* 0x00000654ff009816 */ /* 0x000fe20000000000 */
[----:B------:R-:W-:Y:S01]  /*1730*/  ULEA UR6, UR36, UR20, 0xa ;  /* 0x0000001424067291 */ /* 0x000fe2000f8e503f */
[--C-:B------:R-:W-:Y:S01]  /*1740*/  IMAD.MOV.U32 R117, RZ, RZ, R119.reuse ;  /* 0x000000ffff757224 */ /* 0x100fe200078e0077 */
[----:B------:R-:W-:Y:S01]  /*1750*/  UIADD3 UR8, UR4, 0x2, URZ ;  /* 0x0000000204087890 */ /* 0x000fe2000fffe03f */
[----:B------:R-:W-:Y:S01]  /*1760*/  MOV R116, R119 ;  /* 0x0000007700747202 */ /* 0x000fe20000000f00 */
[----:B------:R-:W-:Y:S01]  /*1770*/  UIADD3 UR10, UR6, 0x2, URZ ;  /* 0x00000002060a7890 */ /* 0x000fe2000fffe03f */
[--C-:B------:R-:W-:Y:S01]  /*1780*/  IMAD.MOV.U32 R115, RZ, RZ, R119.reuse ;  /* 0x000000ffff737224 */ /* 0x100fe200078e0077 */
[----:B------:R-:W-:Y:S01]  /*1790*/  UIADD3 UR12, UR4, 0x4, URZ ;  /* 0x00000004040c7890 */ /* 0x000fe2000fffe03f */
[----:B------:R-:W-:Y:S01]  /*17a0*/  IMAD.MOV.U32 R114, RZ, RZ, R119 ;  /* 0x000000ffff727224 */ /* 0x000fe200078e0077 */
[----:B------:R-:W-:-:S02]  /*17b0*/  UIADD3 UR14, UR6, 0x4, URZ ;  /* 0x00000004060e7890 */ /* 0x000fc4000fffe03f */
[----:B------:R-:W-:Y:S01]  /*17c0*/  HGMMA.64x128x16.F32 R24, gdesc[UR4], RZ, !UPT, gsb0 ;  /* 0x01e00000041879f0 */ /* 0x000fe2000c0008ff */
[----:B------:R-:W-:Y:S01]  /*17d0*/  UIADD3 UR16, UR4, 0x6, URZ ;  /* 0x0000000604107890 */ /* 0x000fe2000fffe03f */
[--C-:B------:R-:W-:Y:S01]  /*17e0*/  IMAD.MOV.U32 R112, RZ, RZ, R119.reuse ;  /* 0x000000ffff707224 */ /* 0x100fe200078e0077 */
[----:B------:R-:W-:Y:S01]  /*17f0*/  UIADD3 UR18, UR6, 0x6, URZ ;  /* 0x0000000606127890 */ /* 0x000fe2000fffe03f */
[-C--:B------:R-:W-:Y:S01]  /*1800*/  MOV R110, R119.reuse ;  /* 0x00000077006e7202 */ /* 0x080fe20000000f00 */
[----:B------:R-:W-:Y:S01]  /*1810*/  UMOV UR17, 0x40000040 ;  /* 0x4000004000117882 */ /* 0x000fe20000000000 */
[----:B------:R-:W-:Y:S01]  /*1820*/  UMOV UR19, 0x40000040 ;  /* 0x4000004000137882 */ /* 0x000fe20000000000 */
[----:B------:R-:W-:Y:S01]  /*1830*/  UMOV UR6, 0xffffff80 ;  /* 0xffffff8000067882 */ /* 0x000fe20000000000 */
[----:B------:R-:W-:Y:S01]  /*1840*/  ULDC UR7, c[0x0][0x2e0] ;  /* 0x0000b80000077ab9 */ /* 0x000fe20000000800 */
[----:B------:R-:W-:Y:S01]  /*1850*/  UIMAD UR6, UR45, UR6, 0x80 ;  /* 0x000000802d0674a4 */ /* 0x000fe2000f8e0206 */
[--C-:B------:R-:W-:Y:S01]  /*1860*/  IMAD.MOV.U32 R108, RZ, RZ, R119.reuse ;  /* 0x000000ffff6c7224 */ /* 0x100fe200078e0077 */
[----:B------:R-:W-:Y:S01]  /*1870*/  UIADD3 UR29, UR45, -0x2, URZ ;  /* 0xfffffffe2d1d7890 */ /* 0x000fe2000fffe03f */
[--C-:B------:R-:W-:Y:S01]  /*1880*/  IMAD.MOV.U32 R106, RZ, RZ, R119.reuse ;  /* 0x000000ffff6a7224 */ /* 0x100fe200078e0077 */
[----:B------:R-:W-:Y:S01]  /*1890*/  UIMAD UR6, UR50, UR7, UR6 ;  /* 0x00000007320672a4 */ /* 0x000fe2000f8e0206 */
        /* <DEDUP_REMOVED lines=8> */
[----:B------:R-:W-:Y:S01]  /*1920*/  IMAD.MOV.U32 R88, RZ, RZ, R119 ;  /* 0x000000ffff587224 */ /* 0x000fe200078e0077 */
[----:B------:R-:W-:Y:S02]  /*1930*/  WARPGROUP.DEPBAR.LE gsb0, 0x0 ;  /* 0x00008000000079c5 */ /* 0x000fe40000010000 */
[----:B------:R-:W-:-:S06]  /*1940*/  WARPGROUP.ARRIVE ;  /* 0x00000000000079c5 */ /* 0x000fcc0000000000 */
[----:B------:R-:W-:Y:S01]  /*1950*/  HGMMA.64x128x16.F32 R24, gdesc[UR8], R24, gsb0 ;  /* 0x01e00000081879f0 */ /* 0x000fe20008000818 */
[----:B------:R-:W-:Y:S02]  /*1960*/  ULDC UR10, c[0x0][0x288] ;  /* 0x0000a200000a7ab9 */ /* 0x000fe40000000800 */
[----:B------:R-:W-:Y:S02]  /*1970*/  UIADD3 UR11, UR6, 0x1, -UR10 ;  /* 0x00000001060b7890 */ /* 0x000fe4000fffe80a */
[----:B------:R-:W-:-:S04]  /*1980*/  UIMAD UR50, UR50, UR7, -UR10 ;  /* 0x00000007323272a4 */ /* 0x000fc8000f8e0a0a */
[----:B------:R-:W-:Y:S01]  /*1990*/  IMAD.U32 R4, RZ, RZ, UR11 ;  /* 0x0000000bff047e24 */ /* 0x000fe2000f8e00ff */
[----:B------:R-:W-:-:S03]  /*19a0*/  UIADD3 UR50, UR42, UR50, URZ ;  /* 0x000000322a327290 */ /* 0x000fc6000fffe03f */
[----:B------:R-:W-:-:S05]  /*19b0*/  IMAD R4, R17, -0x2, R4 ;  /* 0xfffffffe11047824 */ /* 0x000fca00078e0204 */
[----:B------:R-:W-:Y:S01]  /*19c0*/  IADD3 R7, R4, 0x8, R99 ;  /* 0x0000000804077810 */ /* 0x000fe20007ffe063 */
[----:B------:R-:W-:Y:S02]  /*19d0*/  WARPGROUP.DEPBAR.LE gsb0, 0x0 ;  /* 0x00008000000079c5 */ /* 0x000fe40000010000 */
[----:B------:R-:W-:-:S06]  /*19e0*/  WARPGROUP.ARRIVE ;  /* 0x00000000000079c5 */ /* 0x000fcc0000000000 */
[----:B------:R-:W-:Y:S01]  /*19f0*/  HGMMA.64x128x16.F32 R24, gdesc[UR12], R24, gsb0 ;  /* 0x01e000000c1879f0 */ /* 0x000fe20008000818 */
[----:B------:R-:W-:Y:S02]  /*1a00*/  ULDC UR14, c[0x0][0x9d8] ;  /* 0x00027600000e7ab9 */ /* 0x000fe40000000800 */
[----:B------:R-:W-:Y:S02]  /*1a10*/  WARPGROUP.DEPBAR.LE gsb0, 0x0 ;  /* 0x00008000000079c5 */ /* 0x000fe40000010000 */
[----:B------:R-:W-:-:S07]  /*1a20*/  WARPGROUP.ARRIVE ;  /* 0x00000000000079c5 */ /* 0x000fce0000000000 */
[----:B------:R-:W-:Y:S03]  /*1a30*/  HGMMA.64x128x16.F32 R24, gdesc[UR16], R24, gsb0 ;  /* 0x01e00000101879f0 */ /* 0x000fe60008000818 */
[----:B------:R-:W-:Y:S02]  /*1a40*/  WARPGROUP.DEPBAR.LE gsb0, 0x0 ;  /* 0x00008000000079c5 */ /* 0x000fe40000010000 */
[----:B------:R-:W-:Y:S01]  /*1a50*/  FMUL.FTZ R26, R26, UR14 ;  /* 0x0000000e1a1a7c20 */ /* 0x000fe20008410000 */
[----:B------:R-:W-:Y:S01]  /*1a60*/  FMUL.FTZ R27, R27, UR14 ;  /* 0x0000000e1b1b7c20 */ /* 0x000fe20008410000 */
[----:B------:R-:W-:Y:S01]  /*1a70*/  FMUL.FTZ R30, R30, UR14 ;  /* 0x0000000e1e1e7c20 */ /* 0x000fe20008410000 */
[----:B------:R-:W-:Y:S01]  /*1a80*/  FMUL.FTZ R31, R31, UR14 ;  /* 0x0000000e1f1f7c20 */ /* 0x000fe20008410000 */
[----:B------:R1:W2:Y:S01]  /*1a90*/  MUFU.TANH R111, R26 ;  /* 0x0000001a006f7308 */ /* 0x0002a20000002400 */
[----:B------:R-:W-:Y:S01]  /*1aa0*/  FMUL.FTZ R34, R34, UR14 ;  /* 0x0000000e22227c20 */ /* 0x000fe20008410000 */
[----:B------:R-:W-:Y:S01]  /*1ab0*/  FMUL.FTZ R35, R35, UR14 ;  /* 0x0000000e23237c20 */ /* 0x000fe20008410000 */
[----:B------:R-:W-:Y:S01]  /*1ac0*/  FMUL.FTZ R38, R38, UR14 ;  /* 0x0000000e26267c20 */ /* 0x000fe20008410000 */
[----:B------:R-:W-:Y:S01]  /*1ad0*/  FMUL.FTZ R39, R39, UR14 ;  /* 0x0000000e27277c20 */ /* 0x000fe20008410000 */
[----:B------:R-:W-:Y:S01]  /*1ae0*/  FMUL.FTZ R20, R28, UR14 ;  /* 0x0000000e1c147c20 */ /* 0x000fe20008410000 */
[----:B------:R-:W-:Y:S01]  /*1af0*/  FMUL.FTZ R42, R42, UR14 ;  /* 0x0000000e2a2a7c20 */ /* 0x000fe20008410000 */
[----:B------:R-:W-:Y:S01]  /*1b00*/  FMUL.FTZ R43, R43, UR14 ;  /* 0x0000000e2b2b7c20 */ /* 0x000fe20008410000 */
[----:B------:R-:W3:Y:S01]  /*1b10*/  MUFU.TANH R27, R27 ;  /* 0x0000001b001b7308 */ /* 0x000ee20000002400 */
[----:B-1----:R-:W-:Y:S01]  /*1b20*/  MOV R26, UR6 ;  /* 0x00000006001a7c02 */ /* 0x002fe20008000f00 */
[----:B------:R-:W-:Y:S01]  /*1b30*/  FMUL.FTZ R46, R46, UR14 ;  /* 0x0000000e2e2e7c20 */ /* 0x000fe20008410000 */
[----:B------:R-:W-:Y:S01]  /*1b40*/  FMUL.FTZ R47, R47, UR14 ;  /* 0x0000000e2f2f7c20 */ /* 0x000fe20008410000 */
[----:B------:R-:W-:Y:S01]  /*1b50*/  FMUL.FTZ R50, R50, UR14 ;  /* 0x0000000e32327c20 */ /* 0x000fe20008410000 */
[----:B------:R-:W-:Y:S01]  /*1b60*/  FMUL.FTZ R51, R51, UR14 ;  /* 0x0000000e33337c20 */ /* 0x000fe20008410000 */
[----:B------:R-:W-:-:S02]  /*1b70*/  IMAD R26, R17, -0x2, R26 ;  /* 0xfffffffe111a7824 */ /* 0x000fc400078e021a */
[----:B------:R-:W-:Y:S01]  /*1b80*/  FMUL.FTZ R54, R54, UR14 ;  /* 0x0000000e36367c20 */ /* 0x000fe20008410000 */
[----:B------:R3:W1:Y:S01]  /*1b90*/  MUFU.TANH R113, R30 ;  /* 0x0000001e00717308 */ /* 0x0006620000002400 */
[----:B------:R-:W-:Y:S01]  /*1ba0*/  FMUL.FTZ R55, R55, UR14 ;  /* 0x0000000e37377c20 */ /* 0x000fe20008410000 */
[----:B------:R-:W-:Y:S01]  /*1bb0*/  FMUL.FTZ R58, R58, UR14 ;  /* 0x0000000e3a3a7c20 */ /* 0x000fe20008410000 */
[----:B------:R-:W-:Y:S01]  /*1bc0*/  VIMNMX R7, R26, R7, PT ;  /* 0x000000071a077248 */ /* 0x000fe20003fe0100 */
[----:B------:R-:W-:Y:S01]  /*1bd0*/  FMUL.FTZ R59, R59, UR14 ;  /* 0x0000000e3b3b7c20 */ /* 0x000fe20008410000 */
[----:B------:R-:W-:Y:S01]  /*1be0*/  FMUL.FTZ R62, R62, UR14 ;  /* 0x0000000e3e3e7c20 */ /* 0x000fe20008410000 */
[----:B------:R-:W-:Y:S01]  /*1bf0*/  FMUL.FTZ R67, R67, UR14 ;  /* 0x0000000e43437c20 */ /* 0x000fe20008410000 */
[C---:B------:R-:W-:Y:S01]  /*1c00*/  ISETP.GT.AND P3, PT, R7.reuse, RZ, PT ;  /* 0x000000ff0700720c */ /* 0x040fe20003f64270 */
[----:B------:R-:W4:Y:S01]  /*1c10*/  MUFU.TANH R31, R31 ;  /* 0x0000001f001f7308 */ /* 0x000f220000002400 */
[----:B------:R-:W-:Y:S01]  /*1c20*/  ISETP.GT.AND P4, PT, R7, 0x1, PT ;  /* 0x000000010700780c */ /* 0x000fe20003f84270 */
[----:B------:R-:W-:Y:S01]  /*1c30*/  FMUL.FTZ R12, R45, UR14 ;  /* 0x0000000e2d0c7c20 */ /* 0x000fe20008410000 */
[----:B------:R-:W-:Y:S01]  /*1c40*/  ISETP.GT.AND P2, PT, R7, 0x8, PT ;  /* 0x000000080700780c */ /* 0x000fe20003f44270 */
[----:B------:R-:W-:Y:S01]  /*1c50*/  FMUL.FTZ R63, R63, UR14 ;  /* 0x0000000e3f3f7c20 */ /* 0x000fe20008410000 */
[----:B--2---:R-:W-:Y:S01]  /*1c60*/  FSEL R111, R111, -INF , P3 ;  /* 0xff8000006f6f7808 */ /* 0x004fe20001800000 */
[----:B------:R-:W-:Y:S01]  /*1c70*/  FMUL.FTZ R66, R66, UR14 ;  /* 0x0000000e42427c20 */ /* 0x000fe20008410000 */
[----:B---3--:R-:W-:Y:S01]  /*1c80*/  FSEL R30, R27, -INF , P4 ;  /* 0xff8000001b1e7808 */ /* 0x008fe20002000000 */
[----:B------:R-:W2:Y:S01]  /*1c90*/  MUFU.TANH R34, R34 ;  /* 0x0000002200227308 */ /* 0x000ea20000002400 */
[----:B------:R-:W-:Y:S01]  /*1ca0*/  ISETP.GT.AND P3, PT, R7, 0x9, PT ;  /* 0x000000090700780c */ /* 0x000fe20003f64270 */
[----:B------:R-:W-:Y:S01]  /*1cb0*/  FMUL.FTZ R11, R49, UR14 ;  /* 0x0000000e310b7c20 */ /* 0x000fe20008410000 */
[----:B-1----:R-:W-:Y:S01]  /*1cc0*/  FSEL R113, R113, -INF , P2 ;  /* 0xff80000071717808 */ /* 0x002fe20001000000 */
[----:B------:R-:W-:Y:S01]  /*1cd0*/  FMUL.FTZ R70, R70, UR14 ;  /* 0x0000000e46467c20 */ /* 0x000fe20008410000 */
[----:B------:R-:W-:Y:S01]  /*1ce0*/  FMNMX.FTZ R28, R111, R30, !PT ;  /* 0x0000001e6f1c7209 */ /* 0x000fe20007810000 */
[----:B------:R-:W-:Y:S01]  /*1cf0*/  FMUL.FTZ R8, R53, UR14 ;  /* 0x0000000e35087c20 */ /* 0x000fe20008410000 */
[----:B------:R-:W-:Y:S01]  /*1d00*/  ISETP.GT.AND P2, PT, R7, 0x10, PT ;  /* 0x000000100700780c */ /* 0x000fe20003f44270 */
[----:B------:R-:W1:Y:S01]  /*1d10*/  MUFU.TANH R35, R35 ;  /* 0x0000002300237308 */ /* 0x000e620000002400 */
[----:B----4-:R-:W-:Y:S01]  /*1d20*/  FSEL R109, R31, -INF , P3 ;  /* 0xff8000001f6d7808 */ /* 0x010fe20001800000 */
[----:B------:R-:W-:Y:S01]  /*1d30*/  FMUL.FTZ R31, R71, UR14 ;  /* 0x0000000e471f7c20 */ /* 0x000fe20008410000 */
[----:B------:R-:W-:Y:S01]  /*1d40*/  FMNMX.FTZ R28, R113, R28, !PT ;  /* 0x0000001c711c7209 */ /* 0x000fe20007810000 */
[----:B------:R-:W-:Y:S01]  /*1d50*/  FMUL.FTZ R74, R74, UR14 ;  /* 0x0000000e4a4a7c20 */ /* 0x000fe20008410000 */
[----:B------:R-:W-:Y:S01]  /*1d60*/  ISETP.GT.AND P3, PT, R7, 0x11, PT ;  /* 0x000000110700780c */ /* 0x000fe20003f64270 */
[----:B------:R-:W-:Y:S01]  /*1d70*/  FMUL.FTZ R5, R57, UR14 ;  /* 0x0000000e39057c20 */ /* 0x000fe20008410000 */
[----:B------:R-:W-:Y:S01]  /*1d80*/  FMNMX.FTZ R28, R109, R28, !PT ;  /* 0x0000001c6d1c7209 */ /* 0x000fe20007810000 */
[----:B------:R-:W3:Y:S01]  /*1d90*/  MUFU.TANH R38, R38 ;  /* 0x0000002600267308 */ /* 0x000ee20000002400 */
[----:B--2---:R-:W-:Y:S01]  /*1da0*/  FSEL R107, R34, -INF , P2 ;  /* 0xff800000226b7808 */ /* 0x004fe20001000000 */
[----:B------:R-:W-:Y:S01]  /*1db0*/  FMUL.FTZ R75, R75, UR14 ;  /* 0x0000000e4b4b7c20 */ /* 0x000fe20008410000 */
[----:B------:R-:W-:Y:S01]  /*1dc0*/  ISETP.GT.AND P2, PT, R7, 0x18, PT ;  /* 0x000000180700780c */ /* 0x000fe20003f44270 */
[----:B------:R-:W-:Y:S01]  /*1dd0*/  FMUL.FTZ R78, R78, UR14 ;  /* 0x0000000e4e4e7c20 */ /* 0x000fe20008410000 */
[----:B------:R-:W-:Y:S01]  /*1de0*/  FMNMX.FTZ R28, R107, R28, !PT ;  /* 0x0000001c6b1c7209 */ /* 0x000fe20007810000 */
[----:B------:R-:W-:Y:S01]  /*1df0*/  FMUL.FTZ R15, R41, UR14 ;  /* 0x0000000e290f7c20 */ /* 0x000fe20008410000 */
[----:B------:R-:W-:Y:S01]  /*1e00*/  FMUL.FTZ R79, R79, UR14 ;  /* 0x0000000e4f4f7c20 */ /* 0x000fe20008410000 */
[----:B------:R-:W2:Y:S01]  /*1e10*/  MUFU.TANH R39, R39 ;  /* 0x0000002700277308 */ /* 0x000ea20000002400 */
[----:B-1----:R-:W-:Y:S01]  /*1e20*/  FSEL R105, R35, -INF , P3 ;  /* 0xff80000023697808 */ /* 0x002fe20001800000 */
[----:B------:R-:W-:Y:S01]  /*1e30*/  FMUL.FTZ R14, R24, UR14 ;  /* 0x0000000e180e7c20 */ /* 0x000fe20008410000 */
[----:B------:R-:W-:Y:S01]  /*1e40*/  ISETP.GT.AND P3, PT, R7, 0x19, PT ;  /* 0x000000190700780c */ /* 0x000fe20003f64270 */
[----:B------:R-:W-:Y:S01]  /*1e50*/  FMUL.FTZ R82, R82, UR14 ;  /* 0x0000000e52527c20 */ /* 0x000fe20008410000 */
[----:B------:R-:W-:Y:S01]  /*1e60*/  FMNMX.FTZ R34, R105, R28, !PT ;  /* 0x0000001c69227209 */ /* 0x000fe20007810000 */
[----:B------:R-:W-:Y:S01]  /*1e70*/  FMUL.FTZ R24, R37, UR14 ;  /* 0x0000000e25187c20 */ /* 0x000fe20008410000 */
[----:B------:R-:W-:Y:S01]  /*1e80*/  FMUL.FTZ R83, R83, UR14 ;  /* 0x0000000e53537c20 */ /* 0x000fe20008410000 */
[----:B------:R-:W1:Y:S01]  /*1e90*/  MUFU.TANH R42, R42 ;  /* 0x0000002a002a7308 */ /* 0x000e620000002400 */
[----:B---3--:R-:W-:Y:S01]  /*1ea0*/  FSEL R103, R38, -INF , P2 ;  /* 0xff80000026677808 */ /* 0x008fe20001000000 */
[----:B------:R-:W-:Y:S01]  /*1eb0*/  FMUL.FTZ R86, R86, UR14 ;  /* 0x0000000e56567c20 */ /* 0x000fe20008410000 */
[----:B------:R-:W-:Y:S01]  /*1ec0*/  ISETP.GT.AND P2, PT, R7, 0x20, PT ;  /* 0x000000200700780c */ /* 0x000fe20003f44270 */
[----:B------:R-:W-:Y:S01]  /*1ed0*/  FMUL.FTZ R21, R29, UR14 ;  /* 0x0000000e1d157c20 */ /* 0x000fe20008410000 */
[----:B------:R-:W-:Y:S01]  /*1ee0*/  FMNMX.FTZ R34, R103, R34, !PT ;  /* 0x0000002267227209 */ /* 0x000fe20007810000 */
[----:B------:R-:W-:Y:S01]  /*1ef0*/  FMUL.FTZ R29, R32, UR14 ;  /* 0x0000000e201d7c20 */ /* 0x000fe20008410000 */
[----:B------:R-:W-:Y:S01]  /*1f00*/  FMUL.FTZ R32, R33, UR14 ;  /* 0x0000000e21207c20 */ /* 0x000fe20008410000 */
[----:B------:R-:W3:Y:S01]  /*1f10*/  MUFU.TANH R43, R43 ;  /* 0x0000002b002b7308 */ /* 0x000ee20000002400 */
[----:B--2---:R-:W-:Y:S01]  /*1f20*/  FSEL R101, R39, -INF , P3 ;  /* 0xff80000027657808 */ /* 0x004fe20001800000 */
[----:B------:R-:W-:Y:S01]  /*1f30*/  FMUL.FTZ R87, R87, UR14 ;  /* 0x0000000e57577c20 */ /* 0x000fe20008410000 */
[----:B------:R-:W-:Y:S01]  /*1f40*/  ISETP.GT.AND P3, PT, R7, 0x21, PT ;  /* 0x000000210700780c */ /* 0x000fe20003f64270 */
[----:B------:R-:W-:Y:S01]  /*1f50*/  FMUL.FTZ R6, R25, UR14 ;  /* 0x0000000e19067c20 */ /* 0x000fe20008410000 */
[----:B------:R-:W-:Y:S01]  /*1f60*/  FMNMX.FTZ R34, R101, R34, !PT ;  /* 0x0000002265227209 */ /* 0x000fe20007810000 */
[----:B------:R-:W-:Y:S01]  /*1f70*/  ULDC UR6, c[0x0][0x988] ;  /* 0x0002620000067ab9 */ /* 0x000fe20000000800 */
[----:B------:R-:W-:Y:S01]  /*1f80*/  VIADDMNMX R99, R99, R4, R26, PT ;  /* 0x0000000463637246 */ /* 0x000fe2000380011a */
[----:B------:R-:W2:Y:S01]  /*1f90*/  MUFU.TANH R46, R46 ;  /* 0x0000002e002e7308 */ /* 0x000ea20000002400 */
[----:B-1----:R-:W-:Y:S01]  /*1fa0*/  FSEL R97, R42, -INF , P2 ;  /* 0xff8000002a617808 */ /* 0x002fe20001000000 */
[----:B------:R-:W-:Y:S01]  /*1fb0*/  FMUL.FTZ R25, R36, UR14 ;  /* 0x0000000e24197c20 */ /* 0x000fe20008410000 */
[----:B------:R-:W-:Y:S01]  /*1fc0*/  ISETP.GT.AND P2, PT, R7, 0x28, PT ;  /* 0x000000280700780c */ /* 0x000fe20003f44270 */
[----:B------:R-:W-:Y:S01]  /*1fd0*/  FMUL.FTZ R19, R40, UR14 ;  /* 0x0000000e28137c20 */ /* 0x000fe20008410000 */
[----:B------:R-:W-:Y:S01]  /*1fe0*/  FMNMX.FTZ R34, R97, R34, !PT ;  /* 0x0000002261227209 */ /* 0x000fe20007810000 */
[----:B------:R-:W-:Y:S01]  /*1ff0*/  FMUL.FTZ R13, R44, UR14 ;  /* 0x0000000e2c0d7c20 */ /* 0x000fe20008410000 */
[----:B------:R-:W-:Y:S01]  /*2000*/  ISETP.GT.AND P4, PT, R99, 0x1, PT ;  /* 0x000000016300780c */ /* 0x000fe20003f84270 */
        /* <DEDUP_REMOVED lines=28> */
[----:B------:R3:W-:Y:S01]  /*21d0*/  @!P1 SYNCS.ARRIVE.TRANS64.RED.A1T0 RZ, [R0+URZ], RZ ;  /* 0x000000ff00ff99a7 */ /* 0x0007e2000810043f */
[----:B------:R-:W-:-:S03]  /*21e0*/  FMNMX.FTZ R34, R89, R34, !PT ;  /* 0x0000002259227209 */ /* 0x000fc60007810000 */
[----:B------:R-:W4:Y:S01]  /*21f0*/  MUFU.TANH R55, R55 ;  /* 0x0000003700377308 */ /* 0x000f220000002400 */
[----:B--2---:R-:W-:Y:S02]  /*2200*/  FSEL R71, R51, -INF , P3 ;  /* 0xff80000033477808 */ /* 0x004fe40001800000 */
[----:B------:R-:W-:Y:S02]  /*2210*/  ISETP.GT.AND P3, PT, R7, 0x39, PT ;  /* 0x000000390700780c */ /* 0x000fe40003f64270 */
[----:B------:R-:W-:-:S03]  /*2220*/  FMNMX.FTZ R34, R71, R34, !PT ;  /* 0x0000002247227209 */ /* 0x000fc60007810000 */
[----:B------:R-:W2:Y:S08]  /*2230*/  MUFU.TANH R58, R58 ;  /* 0x0000003a003a7308 */ /* 0x000eb00000002400 */
[----:B------:R-:W5:Y:S08]  /*2240*/  MUFU.TANH R59, R59 ;  /* 0x0000003b003b7308 */ /* 0x000f700000002400 */
[----:B------:R-:W3:Y:S08]  /*2250*/  MUFU.TANH R45, R62 ;  /* 0x0000003e002d7308 */ /* 0x000ef00000002400 */
[----:B------:R1:W-:Y:S08]  /*2260*/  MUFU.TANH R28, R67 ;  /* 0x00000043001c7308 */ /* 0x0003f00000002400 */
[----:B------:R4:W3:Y:S01]  /*2270*/  MUFU.TANH R27, R63 ;  /* 0x0000003f001b7308 */ /* 0x0008e20000002400 */
[----:B-1----:R-:W-:Y:S01]  /*2280*/  FSEL R67, R54, -INF , P2 ;  /* 0xff80000036437808 */ /* 0x002fe20001000000 */
[----:B------:R-:W-:Y:S01]  /*2290*/  FMUL.FTZ R54, R64, UR14 ;  /* 0x0000000e40367c20 */ /* 0x000fe20008410000 */
[----:B------:R-:W-:-:S02]  /*22a0*/  ISETP.GT.AND P2, PT, R7, 0x40, PT ;  /* 0x000000400700780c */ /* 0x000fc40003f44270 */
[----:B------:R-:W-:-:S03]  /*22b0*/  FMNMX.FTZ R34, R67, R34, !PT ;  /* 0x0000002243227209 */ /* 0x000fc60007810000 */
[----:B------:R-:W1:Y:S01]  /*22c0*/  MUFU.TANH R49, R66 ;  /* 0x0000004200317308 */ /* 0x000e620000002400 */
[----:B----4-:R-:W-:Y:S02]  /*22d0*/  FSEL R63, R55, -INF , P3 ;  /* 0xff800000373f7808 */ /* 0x010fe40001800000 */
[----:B------:R-:W-:Y:S02]  /*22e0*/  ISETP.GT.AND P3, PT, R7, 0x41, PT ;  /* 0x000000410700780c */ /* 0x000fe40003f64270 */
[----:B--2---:R-:W-:Y:S01]  /*22f0*/  FSEL R55, R58, -INF , P2 ;  /* 0xff8000003a377808 */ /* 0x004fe20001000000 */
[----:B------:R-:W-:Y:S01]  /*2300*/  FMUL.FTZ R58, R65, UR14 ;  /* 0x0000000e413a7c20 */ /* 0x000fe20008410000 */
[----:B------:R-:W-:Y:S01]  /*2310*/  FMNMX.FTZ R34, R63, R34, !PT ;  /* 0x000000223f227209 */ /* 0x000fe20007810000 */
[----:B------:R-:W2:Y:S01]  /*2320*/  MUFU.TANH R53, R70 ;  /* 0x0000004600357308 */ /* 0x000ea20000002400 */
[----:B------:R-:W-:Y:S02]  /*2330*/  ISETP.GT.AND P2, PT, R7, 0x48, PT ;  /* 0x000000480700780c */ /* 0x000fe40003f44270 */
[----:B-----5:R-:W-:-:S02]  /*2340*/  FSEL R43, R59, -INF , P3 ;  /* 0xff8000003b2b7808 */ /* 0x020fc40001800000 */
[----:B------:R-:W-:Y:S02]  /*2350*/  FMNMX.FTZ R34, R55, R34, !PT ;  /* 0x0000002237227209 */ /* 0x000fe40007810000 */
[----:B------:R-:W-:Y:S01]  /*2360*/  ISETP.GT.AND P3, PT, R7, 0x49, PT ;  /* 0x000000490700780c */ /* 0x000fe20003f64270 */
[----:B------:R-:W4:Y:S01]  /*2370*/  MUFU.TANH R31, R31 ;  /* 0x0000001f001f7308 */ /* 0x000f220000002400 */
[----:B---3--:R-:W-:Y:S02]  /*2380*/  FSEL R45, R45, -INF , P2 ;  /* 0xff8000002d2d7808 */ /* 0x008fe40001000000 */
[----:B------:R-:W-:Y:S02]  /*2390*/  FMNMX.FTZ R34, R43, R34, !PT ;  /* 0x000000222b227209 */ /* 0x000fe40007810000 */
[----:B------:R-:W-:Y:S02]  /*23a0*/  ISETP.GT.AND P2, PT, R7, 0x50, PT ;  /* 0x000000500700780c */ /* 0x000fe40003f44270 */
[----:B------:R-:W-:Y:S01]  /*23b0*/  FSEL R47, R27, -INF , P3 ;  /* 0xff8000001b2f7808 */ /* 0x000fe20001800000 */
[----:B------:R-:W3:Y:S01]  /*23c0*/  MUFU.TANH R57, R74 ;  /* 0x0000004a00397308 */ /* 0x000ee20000002400 */
[----:B------:R-:W-:-:S02]  /*23d0*/  FMNMX.FTZ R34, R45, R34, !PT ;  /* 0x000000222d227209 */ /* 0x000fc40007810000 */
[----:B------:R-:W-:Y:S02]  /*23e0*/  ISETP.GT.AND P3, PT, R7, 0x51, PT ;  /* 0x000000510700780c */ /* 0x000fe40003f64270 */
[----:B-1----:R-:W-:Y:S02]  /*23f0*/  FSEL R49, R49, -INF , P2 ;  /* 0xff80000031317808 */ /* 0x002fe40001000000 */
[----:B------:R-:W-:Y:S01]  /*2400*/  FMNMX.FTZ R34, R47, R34, !PT ;  /* 0x000000222f227209 */ /* 0x000fe20007810000 */
[----:B------:R-:W1:Y:S01]  /*2410*/  MUFU.TANH R39, R75 ;  /* 0x0000004b00277308 */ /* 0x000e620000002400 */
[----:B------:R-:W-:Y:S02]  /*2420*/  ISETP.GT.AND P2, PT, R7, 0x58, PT ;  /* 0x000000580700780c */ /* 0x000fe40003f44270 */
[----:B------:R-:W-:Y:S02]  /*2430*/  FSEL R51, R28, -INF , P3 ;  /* 0xff8000001c337808 */ /* 0x000fe40001800000 */
[----:B------:R-:W-:-:S02]  /*2440*/  FMNMX.FTZ R34, R49, R34, !PT ;  /* 0x0000002231227209 */ /* 0x000fc40007810000 */
[----:B------:R-:W-:Y:S01]  /*2450*/  ISETP.GT.AND P3, PT, R7, 0x59, PT ;  /* 0x000000590700780c */ /* 0x000fe20003f64270 */
[----:B------:R-:W5:Y:S01]  /*2460*/  MUFU.TANH R41, R78 ;  /* 0x0000004e00297308 */ /* 0x000f620000002400 */
[----:B--2---:R-:W-:Y:S02]  /*2470*/  FSEL R53, R53, -INF , P2 ;  /* 0xff80000035357808 */ /* 0x004fe40001000000 */
[----:B------:R-:W-:Y:S02]  /*2480*/  FMNMX.FTZ R34, R51, R34, !PT ;  /* 0x0000002233227209 */ /* 0x000fe40007810000 */
[----:B------:R-:W-:Y:S02]  /*2490*/  ISETP.GT.AND P2, PT, R7, 0x60, PT ;  /* 0x000000600700780c */ /* 0x000fe40003f44270 */
[----:B----4-:R-:W-:Y:S01]  /*24a0*/  FSEL R59, R31, -INF , P3 ;  /* 0xff8000001f3b7808 */ /* 0x010fe20001800000 */
[----:B------:R-:W2:Y:S01]  /*24b0*/  MUFU.TANH R37, R79 ;  /* 0x0000004f00257308 */ /* 0x000ea20000002400 */
[----:B------:R-:W-:-:S02]  /*24c0*/  FMNMX.FTZ R34, R53, R34, !PT ;  /* 0x0000002235227209 */ /* 0x000fc40007810000 */
[----:B------:R-:W-:Y:S02]  /*24d0*/  ISETP.GT.AND P3, PT, R7, 0x61, PT ;  /* 0x000000610700780c */ /* 0x000fe40003f64270 */
[----:B---3--:R-:W-:Y:S02]  /*24e0*/  FSEL R57, R57, -INF , P2 ;  /* 0xff80000039397808 */ /* 0x008fe40001000000 */
[----:B------:R-:W-:Y:S01]  /*24f0*/  FMNMX.FTZ R34, R59, R34, !PT ;  /* 0x000000223b227209 */ /* 0x000fe20007810000 */
[----:B------:R-:W3:Y:S01]  /*2500*/  MUFU.TANH R82, R82 ;  /* 0x0000005200527308 */ /* 0x000ee20000002400 */
[----:B------:R-:W-:Y:S02]  /*2510*/  ISETP.GT.AND P2, PT, R7, 0x68, PT ;  /* 0x000000680700780c */ /* 0x000fe40003f44270 */
[----:B-1----:R-:W-:Y:S02]  /*2520*/  FSEL R39, R39, -INF , P3 ;  /* 0xff80000027277808 */ /* 0x002fe40001800000 */
[----:B------:R-:W-:-:S02]  /*2530*/  FMNMX.FTZ R34, R57, R34, !PT ;  /* 0x0000002239227209 */ /* 0x000fc40007810000 */
[----:B------:R-:W-:Y:S01]  /*2540*/  ISETP.GT.AND P3, PT, R7, 0x69, PT ;  /* 0x000000690700780c */ /* 0x000fe20003f64270 */
[----:B------:R1:W4:Y:S01]  /*2550*/  MUFU.TANH R35, R83 ;  /* 0x0000005300237308 */ /* 0x0003220000002400 */
[----:B-----5:R-:W-:Y:S02]  /*2560*/  FSEL R41, R41, -INF , P2 ;  /* 0xff80000029297808 */ /* 0x020fe40001000000 */
[----:B------:R-:W-:Y:S02]  /*2570*/  FMNMX.FTZ R34, R39, R34, !PT ;  /* 0x0000002227227209 */ /* 0x000fe40007810000 */
[----:B------:R-:W-:Y:S02]  /*2580*/  ISETP.GT.AND P2, PT, R7, 0x70, PT ;  /* 0x000000700700780c */ /* 0x000fe40003f44270 */
[----:B--2---:R-:W-:Y:S01]  /*2590*/  FSEL R37, R37, -INF , P3 ;  /* 0xff80000025257808 */ /* 0x004fe20001800000 */
[----:B------:R-:W2:Y:S01]  /*25a0*/  MUFU.TANH R33, R86 ;  /* 0x0000005600217308 */ /* 0x000ea20000002400 */
[----:B------:R-:W-:Y:S01]  /*25b0*/  FMNMX.FTZ R34, R41, R34, !PT ;  /* 0x0000002229227209 */ /* 0x000fe20007810000 */
[----:B-1----:R-:W-:Y:S01]  /*25c0*/  FMUL.FTZ R83, R61, UR14 ;  /* 0x0000000e3d537c20 */ /* 0x002fe20008410000 */
[----:B------:R-:W-:-:S02]  /*25d0*/  ISETP.GT.AND P3, PT, R7, 0x71, PT ;  /* 0x000000710700780c */ /* 0x000fc40003f64270 */
[----:B---3--:R-:W-:Y:S02]  /*25e0*/  FSEL R31, R82, -INF , P2 ;  /* 0xff800000521f7808 */ /* 0x008fe40001000000 */
[----:B------:R-:W-:Y:S01]  /*25f0*/  FMNMX.FTZ R34, R37, R34, !PT ;  /* 0x0000002225227209 */ /* 0x000fe20007810000 */
[----:B------:R1:W3:Y:S01]  /*2600*/  MUFU.TANH R27, R87 ;  /* 0x00000057001b7308 */ /* 0x0002e20000002400 */
[----:B------:R-:W-:Y:S02]  /*2610*/  ISETP.GT.AND P2, PT, R7, 0x78, PT ;  /* 0x000000780700780c */ /* 0x000fe40003f44270 */
[----:B----4-:R-:W-:Y:S02]  /*2620*/  FSEL R35, R35, -INF , P3 ;  /* 0xff80000023237808 */ /* 0x010fe40001800000 */
[----:B------:R-:W-:Y:S02]  /*2630*/  FMNMX.FTZ R34, R31, R34, !PT ;  /* 0x000000221f227209 */ /* 0x000fe40007810000 */
[----:B------:R-:W-:Y:S01]  /*2640*/  ISETP.GT.AND P3, PT, R7, 0x79, PT ;  /* 0x000000790700780c */ /* 0x000fe20003f64270 */
[----:B------:R-:W4:Y:S01]  /*2650*/  MUFU.TANH R14, R14 ;  /* 0x0000000e000e7308 */ /* 0x000f220000002400 */
[----:B--2---:R-:W-:Y:S01]  /*2660*/  FSEL R33, R33, -INF , P2 ;  /* 0xff80000021217808 */ /* 0x004fe20001000000 */
[----:B-1----:R-:W-:Y:S01]  /*2670*/  FMUL.FTZ R87, R68, UR14 ;  /* 0x0000000e44577c20 */ /* 0x002fe20008410000 */
[----:B------:R-:W-:-:S04]  /*2680*/  FMNMX.FTZ R34, R35, R34, !PT ;  /* 0x0000002223227209 */ /* 0x000fc80007810000 */
[----:B------:R-:W-:Y:S01]  /*2690*/  FMNMX.FTZ R34, R33, R34, !PT ;  /* 0x0000002221227209 */ /* 0x000fe20007810000 */
[----:B------:R-:W1:Y:S01]  /*26a0*/  MUFU.TANH R6, R6 ;  /* 0x0000000600067308 */ /* 0x000e620000002400 */
[----:B---3--:R-:W-:Y:S02]  /*26b0*/  FSEL R27, R27, -INF , P3 ;  /* 0xff8000001b1b7808 */ /* 0x008fe40001800000 */
[----:B------:R-:W-:Y:S02]  /*26c0*/  ISETP.GT.AND P3, PT, R99, RZ, PT ;  /* 0x000000ff6300720c */ /* 0x000fe40003f64270 */
[----:B------:R-:W-:-:S03]  /*26d0*/  FMNMX.FTZ R34, R27, R34, !PT ;  /* 0x000000221b227209 */ /* 0x000fc60007810000 */
[----:B------:R-:W-:Y:S01]  /*26e0*/  MUFU.TANH R20, R20 ;  /* 0x0000001400147308 */ /* 0x000fe20000002400 */
[----:B----4-:R-:W-:Y:S01]  /*26f0*/  FSEL R61, R14, -INF , P3 ;  /* 0xff8000000e3d7808 */ /* 0x010fe20001800000 */
[----:B------:R-:W2:Y:S01]  /*2700*/  SHFL.BFLY PT, R7, R34, 0x2, 0x1f ;  /* 0x0c401f0022077f89 */ /* 0x000ea200000e0000 */
[----:B------:R-:W-:-:S05]  /*2710*/  ISETP.GT.AND P3, PT, R99, 0x9, PT ;  /* 0x000000096300780c */ /* 0x000fca0003f64270 */
[----:B------:R-:W3:Y:S01]  /*2720*/  MUFU.TANH R21, R21 ;  /* 0x0000001500157308 */ /* 0x000ee20000002400 */
[----:B-1----:R-:W-:-:S04]  /*2730*/  FSEL R26, R6, -INF , P4 ;  /* 0xff800000061a7808 */ /* 0x002fc80002000000 */
[----:B------:R-:W-:-:S03]  /*2740*/  FMNMX.FTZ R14, R61, R26, !PT ;  /* 0x0000001a3d0e7209 */ /* 0x000fc60007810000 */
[----:B------:R-:W-:Y:S08]  /*2750*/  MUFU.TANH R29, R29 ;  /* 0x0000001d001d7308 */ /* 0x000ff00000002400 */
[----:B------:R-:W1:Y:S01]  /*2760*/  MUFU.TANH R32, R32 ;  /* 0x0000002000207308 */ /* 0x000e620000002400 */
[----:B---3--:R-:W-:Y:S02]  /*2770*/  FSEL R21, R21, -INF , P3 ;  /* 0xff80000015157808 */ /* 0x008fe40001800000 */
[----:B--2---:R-:W-:-:S02]  /*2780*/  FMNMX.FTZ R28, R34, R7, !PT ;  /* 0x00000007221c7209 */ /* 0x004fc40007810000 */
[----:B------:R-:W-:-:S03]  /*2790*/  ISETP.GT.AND P3, PT, R99, 0x11, PT ;  /* 0x000000116300780c */ /* 0x000fc60003f64270 */
[----:B------:R-:W2:Y:S01]  /*27a0*/  SHFL.BFLY PT, R7, R28, 0x1, 0x1f ;  /* 0x0c201f001c077f89 */ /* 0x000ea200000e0000 */
[----:B------:R-:W-:Y:S08]  /*27b0*/  MUFU.TANH R25, R25 ;  /* 0x0000001900197308 */ /* 0x000ff00000002400 */
[----:B------:R-:W3:Y:S01]  /*27c0*/  MUFU.TANH R24, R24 ;  /* 0x0000001800187308 */ /* 0x000ee20000002400 */
[----:B-1----:R-:W-:-:S02]  /*27d0*/  FSEL R69, R32, -INF , P3 ;  /* 0xff80000020457808 */ /* 0x002fc40001800000 */
[----:B------:R-:W-:-:S05]  /*27e0*/  ISETP.GT.AND P3, PT, R99, 0x19, PT ;  /* 0x000000196300780c */ /* 0x000fca0003f64270 */
[----:B------:R-:W1:Y:S01]  /*27f0*/  MUFU.TANH R19, R19 ;  /* 0x0000001300137308 */ /* 0x000e620000002400 */
[----:B--2---:R-:W-:Y:S01]  /*2800*/  FMNMX.FTZ R7, R28, R7, !PT ;  /* 0x000000071c077209 */ /* 0x004fe20007810000 */
[----:B------:R-:W-:-:S06]  /*2810*/  IMAD.U32 R28, RZ, RZ, UR6 ;  /* 0x00000006ff1c7e24 */ /* 0x000fcc000f8e00ff */
[----:B------:R-:W2:Y:S01]  /*2820*/  MUFU.TANH R15, R15 ;  /* 0x0000000f000f7308 */ /* 0x000ea20000002400 */
[----:B---3--:R-:W-:Y:S01]  /*2830*/  FSEL R73, R24, -INF , P3 ;  /* 0xff80000018497808 */ /* 0x008fe20001800000 */
[----:B------:R-:W-:Y:S01]  /*2840*/  USHF.R.S32.HI UR6, URZ, 0x1f, UR50 ;  /* 0x0000001f3f067899 */ /* 0x000fe20008011432 */
[C---:B------:R-:W-:Y:S01]  /*2850*/  FMUL.FTZ R34, R7.reuse, R28 ;  /* 0x0000001c07227220 */ /* 0x040fe20000410000 */
[----:B------:R-:W-:Y:S02]  /*2860*/  FSETP.NEU.FTZ.AND P2, PT, R7, -INF , PT ;  /* 0xff8000000700780b */ /* 0x000fe40003f5d000 */
[C---:B------:R-:W-:Y:S01]  /*2870*/  ISETP.GT.AND P3, PT, R99.reuse, 0x21, PT ;  /* 0x000000216300780c */ /* 0x040fe20003f64270 */
[----:B------:R-:W-:Y:S01]  /*2880*/  ULEA.HI UR6, UR6, UR50, URZ, 0x7 ;  /* 0x0000003206067291 */ /* 0x000fe2000f8f383f */
[----:B------:R-:W-:Y:S01]  /*2890*/  FSEL R34, R34, RZ, P2 ;  /* 0x000000ff22227208 */ /* 0x000fe20001000000 */
[----:B------:R-:W3:Y:S01]  /*28a0*/  MUFU.TANH R13, R13 ;  /* 0x0000000d000d7308 */ /* 0x000ee20000002400 */
[----:B------:R-:W-:Y:S01]  /*28b0*/  ISETP.GT.AND P2, PT, R99, 0x8, PT ;  /* 0x000000086300780c */ /* 0x000fe20003f44270 */
[----:B------:R-:W-:-:S02]  /*28c0*/  USHF.R.S32.HI UR6, URZ, 0x7, UR6 ;  /* 0x000000073f067899 */ /* 0x000fc40008011406 */
[-CC-:B------:R-:W-:Y:S01]  /*28d0*/  FFMA.FTZ R137, R89, R28.reuse, -R34.reuse ;  /* 0x0000001c59897223 */ /* 0x180fe20000010822 */
[----:B------:R-:W-:Y:S01]  /*28e0*/  FSEL R65, R20, -INF , P2 ;  /* 0xff80000014417808 */ /* 0x000fe20001000000 */
[--C-:B------:R-:W-:Y:S01]  /*28f0*/  FFMA.FTZ R30, R30, R28, -R34.reuse ;  /* 0x0000001c1e1e7223 */ /* 0x100fe20000010822 */
[----:B------:R-:W-:Y:S01]  /*2900*/  ISETP.GT.AND P2, PT, R99, 0x10, PT ;  /* 0x000000106300780c */ /* 0x000fe20003f44270 */
[----:B------:R-:W4:Y:S01]  /*2910*/  MUFU.TANH R12, R12 ;  /* 0x0000000c000c7308 */ /* 0x000f220000002400 */
[----:B------:R-:W-:Y:S01]  /*2920*/  FMNMX.FTZ R14, R65, R14, !PT ;  /* 0x0000000e410e7209 */ /* 0x000fe20007810000 */
[-CC-:B------:R-:W-:Y:S01]  /*2930*/  FFMA.FTZ R139, R67, R28.reuse, -R34.reuse ;  /* 0x0000001c438b7223 */ /* 0x180fe20000010822 */
[----:B------:R-:W-:Y:S01]  /*2940*/  FSEL R29, R29, -INF , P2 ;  /* 0xff8000001d1d7808 */ /* 0x000fe20001000000 */
[--C-:B------:R-:W-:Y:S01]  /*2950*/  FFMA.FTZ R143, R93, R28, -R34.reuse ;  /* 0x0000001c5d8f7223 */ /* 0x100fe20000010822 */
[----:B------:R-:W-:Y:S01]  /*2960*/  FMNMX.FTZ R14, R21, R14, !PT ;  /* 0x0000000e150e7209 */ /* 0x000fe20007810000 */
[--C-:B------:R-:W-:Y:S01]  /*2970*/  FFMA.FTZ R95, R95, R28, -R34.reuse ;  /* 0x0000001c5f5f7223 */ /* 0x100fe20000010822 */
[----:B------:R-:W-:Y:S01]  /*2980*/  ISETP.GT.AND P2, PT, R99, 0x18, PT ;  /* 0x000000186300780c */ /* 0x000fe20003f44270 */
[----:B------:R-:W5:Y:S01]  /*2990*/  MUFU.TANH R10, R10 ;  /* 0x0000000a000a7308 */ /* 0x000f620000002400 */
        /* <DEDUP_REMOVED lines=10> */
[----:B-1----:R-:W-:Y:S01]  /*2a40*/  FSEL R19, R19, -INF , P2 ;  /* 0xff80000013137808 */ /* 0x002fe20001000000 */
[--C-:B------:R-:W-:Y:S01]  /*2a50*/  FFMA.FTZ R149, R111, R28, -R34.reuse ;  /* 0x0000001c6f957223 */ /* 0x100fe20000010822 */
[----:B------:R-:W-:Y:S01]  /*2a60*/  FMNMX.FTZ R20, R73, R20, !PT ;  /* 0x0000001449147209 */ /* 0x000fe20007810000 */
[-CC-:B------:R-:W-:Y:S01]  /*2a70*/  FFMA.FTZ R151, R113, R28.reuse, -R34.reuse ;  /* 0x0000001c71977223 */ /* 0x180fe20000010822 */
[----:B------:R-:W-:Y:S01]  /*2a80*/  ISETP.GT.AND P2, PT, R99, 0x28, PT ;  /* 0x000000286300780c */ /* 0x000fe20003f44270 */
[----:B------:R-:W1:Y:S01]  /*2a90*/  MUFU.TANH R9, R9 ;  /* 0x0000000900097308 */ /* 0x000e620000002400 */
[----:B--2---:R-:W-:Y:S01]  /*2aa0*/  FSEL R15, R15, -INF , P3 ;  /* 0xff8000000f0f7808 */ /* 0x004fe20001800000 */
[--C-:B------:R-:W-:Y:S01]  /*2ab0*/  FFMA.FTZ R121, R31, R28, -R34.reuse ;  /* 0x0000001c1f797223 */ /* 0x100fe20000010822 */
[----:B------:R-:W-:Y:S01]  /*2ac0*/  FMNMX.FTZ R20, R19, R20, !PT ;  /* 0x0000001413147209 */ /* 0x000fe20007810000 */
[-CC-:B------:R-:W-:Y:S01]  /*2ad0*/  FFMA.FTZ R6, R109, R28.reuse, -R34.reuse ;  /* 0x0000001c6d067223 */ /* 0x180fe20000010822 */
[----:B------:R-:W-:Y:S01]  /*2ae0*/  ISETP.GT.AND P3, PT, R99, 0x29, PT ;  /* 0x000000296300780c */ /* 0x000fe20003f64270 */
[--C-:B------:R-:W-:Y:S01]  /*2af0*/  FFMA.FTZ R145, R107, R28, -R34.reuse ;  /* 0x0000001c6b917223 */ /* 0x100fe20000010822 */
[----:B---3--:R-:W-:Y:S01]  /*2b00*/  FSEL R13, R13, -INF , P2 ;  /* 0xff8000000d0d7808 */ /* 0x008fe20001000000 */
[----:B------:R-:W2:Y:S01]  /*2b10*/  MUFU.TANH R8, R8 ;  /* 0x0000000800087308 */ /* 0x000ea20000002400 */
[----:B------:R-:W-:Y:S01]  /*2b20*/  FMNMX.FTZ R20, R15, R20, !PT ;  /* 0x000000140f147209 */ /* 0x000fe20007810000 */
[-CC-:B------:R-:W-:Y:S01]  /*2b30*/  FFMA.FTZ R105, R105, R28.reuse, -R34.reuse ;  /* 0x0000001c69697223 */ /* 0x180fe20000010822 */
[----:B------:R-:W-:Y:S01]  /*2b40*/  ISETP.GT.AND P2, PT, R99, 0x30, PT ;  /* 0x000000306300780c */ /* 0x000fe20003f44270 */
[-CC-:B------:R-:W-:Y:S01]  /*2b50*/  FFMA.FTZ R147, R103, R28.reuse, -R34.reuse ;  /* 0x0000001c67937223 */ /* 0x180fe20000010822 */
[----:B----4-:R-:W-:Y:S01]  /*2b60*/  FSEL R75, R12, -INF , P3 ;  /* 0xff8000000c4b7808 */ /* 0x010fe20001800000 */
[--C-:B------:R-:W-:Y:S01]  /*2b70*/  FFMA.FTZ R101, R101, R28, -R34.reuse ;  /* 0x0000001c65657223 */ /* 0x100fe20000010822 */
[----:B------:R-:W-:Y:S01]  /*2b80*/  FMNMX.FTZ R20, R13, R20, !PT ;  /* 0x000000140d147209 */ /* 0x000fe20007810000 */
[----:B------:R-:W3:Y:S01]  /*2b90*/  MUFU.TANH R3, R3 ;  /* 0x0000000300037308 */ /* 0x000ee20000002400 */
[----:B------:R-:W-:Y:S01]  /*2ba0*/  ISETP.GT.AND P3, PT, R99, 0x31, PT ;  /* 0x000000316300780c */ /* 0x000fe20003f64270 */
[-CC-:B------:R-:W-:Y:S01]  /*2bb0*/  FFMA.FTZ R129, R49, R28.reuse, -R34.reuse ;  /* 0x0000001c31817223 */ /* 0x180fe20000010822 */
[----:B-----5:R-:W-:Y:S01]  /*2bc0*/  FSEL R77, R10, -INF , P2 ;  /* 0xff8000000a4d7808 */ /* 0x020fe20001000000 */
[--C-:B------:R-:W-:Y:S01]  /*2bd0*/  FFMA.FTZ R10, R91, R28, -R34.reuse ;  /* 0x0000001c5b0a7223 */ /* 0x100fe20000010822 */
[----:B------:R-:W-:Y:S01]  /*2be0*/  FMNMX.FTZ R20, R75, R20, !PT ;  /* 0x000000144b147209 */ /* 0x000fe20007810000 */
[-CC-:B------:R-:W-:Y:S01]  /*2bf0*/  FFMA.FTZ R51, R51, R28.reuse, -R34.reuse ;  /* 0x0000001c33337223 */ /* 0x180fe20000010822 */
[----:B------:R-:W-:Y:S01]  /*2c00*/  ISETP.GT.AND P2, PT, R99, 0x38, PT ;  /* 0x000000386300780c */ /* 0x000fe20003f44270 */
[----:B------:R-:W4:Y:S01]  /*2c10*/  MUFU.TANH R5, R5 ;  /* 0x0000000500057308 */ /* 0x000f220000002400 */
[----:B------:R-:W-:Y:S01]  /*2c20*/  FSEL R11, R11, -INF , P3 ;  /* 0xff8000000b0b7808 */ /* 0x000fe20001800000 */
[--C-:B------:R-:W-:Y:S01]  /*2c30*/  FFMA.FTZ R131, R53, R28, -R34.reuse ;  /* 0x0000001c35837223 */ /* 0x100fe20000010822 */
[----:B------:R-:W-:Y:S01]  /*2c40*/  FMNMX.FTZ R20, R77, R20, !PT ;  /* 0x000000144d147209 */ /* 0x000fe20007810000 */
[-CC-:B------:R-:W-:Y:S01]  /*2c50*/  FFMA.FTZ R125, R57, R28.reuse, -R34.reuse ;  /* 0x0000001c397d7223 */ /* 0x180fe20000010822 */
[----:B------:R-:W-:Y:S01]  /*2c60*/  ISETP.GT.AND P3, PT, R99, 0x39, PT ;  /* 0x000000396300780c */ /* 0x000fe20003f64270 */
[--C-:B------:R-:W-:Y:S01]  /*2c70*/  FFMA.FTZ R127, R41, R28, -R34.reuse ;  /* 0x0000001c297f7223 */ /* 0x100fe20000010822 */
[----:B-1----:R-:W-:Y:S01]  /*2c80*/  FSEL R9, R9, -INF , P2 ;  /* 0xff80000009097808 */ /* 0x002fe20001000000 */
[----:B------:R-:W1:Y:S01]  /*2c90*/  MUFU.TANH R36, R36 ;  /* 0x0000002400247308 */ /* 0x000e620000002400 */
[----:B------:R-:W-:Y:S01]  /*2ca0*/  FMNMX.FTZ R20, R11, R20, !PT ;  /* 0x000000140b147209 */ /* 0x000fe20007810000 */
[-CC-:B------:R-:W-:Y:S01]  /*2cb0*/  FFMA.FTZ R35, R35, R28.reuse, -R34.reuse ;  /* 0x0000001c23237223 */ /* 0x180fe20000010822 */
[----:B------:R-:W-:Y:S01]  /*2cc0*/  ISETP.GT.AND P2, PT, R99, 0x40, PT ;  /* 0x000000406300780c */ /* 0x000fe20003f44270 */
[--C-:B------:R-:W-:Y:S01]  /*2cd0*/  FFMA.FTZ R123, R33, R28, -R34.reuse ;  /* 0x0000001c217b7223 */ /* 0x100fe20000010822 */
[----:B--2---:R-:W-:Y:S01]  /*2ce0*/  FSEL R79, R8, -INF , P3 ;  /* 0xff800000084f7808 */ /* 0x004fe20001800000 */
[----:B------:R-:W-:Y:S01]  /*2cf0*/  UISETP.LT.AND UP0, UPT, URZ, UR6, UPT ;  /* 0x000000063f00728c */ /* 0x000fe2000bf01270 */
[----:B------:R-:W-:Y:S01]  /*2d00*/  FMNMX.FTZ R20, R9, R20, !PT ;  /* 0x0000001409147209 */ /* 0x000fe20007810000 */
[----:B------:R-:W2:Y:S01]  /*2d10*/  MUFU.TANH R83, R83 ;  /* 0x0000005300537308 */ /* 0x000ea20000002400 */
[----:B------:R-:W-:Y:S01]  /*2d20*/  ISETP.GT.AND P3, PT, R99, 0x41, PT ;  /* 0x000000416300780c */ /* 0x000fe20003f64270 */
[----:B------:R-:W-:Y:S01]  /*2d30*/  USEL UR27, URZ, UR6, !UP0 ;  /* 0x000000063f1b7287 */ /* 0x000fe2000c000000 */
[----:B---3--:R-:W-:Y:S01]  /*2d40*/  FSEL R3, R3, -INF , P2 ;  /* 0xff80000003037808 */ /* 0x008fe20001000000 */
[--C-:B------:R-:W-:Y:S01]  /*2d50*/  IMAD.MOV.U32 R113, RZ, RZ, R119.reuse ;  /* 0x000000ffff717224 */ /* 0x100fe200078e0077 */
[----:B------:R-:W-:Y:S01]  /*2d60*/  FMNMX.FTZ R20, R79, R20, !PT ;  /* 0x000000144f147209 */ /* 0x000fe20007810000 */
[----:B------:R-:W-:Y:S01]  /*2d70*/  UISETP.GE.AND UP0, UPT, UR29, UR27, UPT ;  /* 0x0000001b1d00728c */ /* 0x000fe2000bf06270 */
[----:B------:R-:W-:Y:S01]  /*2d80*/  ISETP.GT.AND P2, PT, R99, 0x48, PT ;  /* 0x000000486300780c */ /* 0x000fe20003f44270 */
[----:B------:R-:W3:Y:S01]  /*2d90*/  MUFU.TANH R54, R54 ;  /* 0x0000003600367308 */ /* 0x000ee20000002400 */
[----:B----4-:R-:W-:Y:S01]  /*2da0*/  FSEL R5, R5, -INF , P3 ;  /* 0xff80000005057808 */ /* 0x010fe20001800000 */
[--C-:B------:R-:W-:Y:S01]  /*2db0*/  IMAD.MOV.U32 R111, RZ, RZ, R119.reuse ;  /* 0x000000ffff6f7224 */ /* 0x100fe200078e0077 */
[----:B------:R-:W-:Y:S01]  /*2dc0*/  FMNMX.FTZ R20, R3, R20, !PT ;  /* 0x0000001403147209 */ /* 0x000fe20007810000 */
[--C-:B------:R-:W-:Y:S01]  /*2dd0*/  IMAD.MOV.U32 R109, RZ, RZ, R119.reuse ;  /* 0x000000ffff6d7224 */ /* 0x100fe200078e0077 */
[----:B------:R-:W-:Y:S01]  /*2de0*/  ISETP.GT.AND P3, PT, R99, 0x49, PT ;  /* 0x000000496300780c */ /* 0x000fe20003f64270 */
[--C-:B------:R-:W-:Y:S01]  /*2df0*/  IMAD.MOV.U32 R107, RZ, RZ, R119.reuse ;  /* 0x000000ffff6b7224 */ /* 0x100fe200078e0077 */
[----:B-1----:R-:W-:Y:S01]  /*2e00*/  FSEL R81, R36, -INF , P2 ;  /* 0xff80000024517808 */ /* 0x002fe20001000000 */
[----:B------:R-:W1:Y:S01]  /*2e10*/  MUFU.TANH R58, R58 ;  /* 0x0000003a003a7308 */ /* 0x000e620000002400 */
[----:B------:R-:W-:Y:S01]  /*2e20*/  FMNMX.FTZ R20, R5, R20, !PT ;  /* 0x0000001405147209 */ /* 0x000fe20007810000 */
[----:B------:R-:W-:Y:S01]  /*2e30*/  FFMA.FTZ R36, R43, R28, -R34 ;  /* 0x0000001c2b247223 */ /* 0x000fe20000010822 */
[----:B------:R-:W-:Y:S01]  /*2e40*/  ISETP.GT.AND P2, PT, R99, 0x50, PT ;  /* 0x000000506300780c */ /* 0x000fe20003f44270 */
[----:B------:R-:W-:Y:S01]  /*2e50*/  IMAD.MOV.U32 R103, RZ, RZ, R119 ;  /* 0x000000ffff677224 */ /* 0x000fe200078e0077 */
[----:B--2---:R-:W-:-:S02]  /*2e60*/  FSEL R83, R83, -INF , P3 ;  /* 0xff80000053537808 */ /* 0x004fc40001800000 */
[----:B------:R-:W-:Y:S01]  /*2e70*/  FMNMX.FTZ R20, R81, R20, !PT ;  /* 0x0000001451147209 */ /* 0x000fe20007810000 */
[----:B------:R-:W2:Y:S01]  /*2e80*/  MUFU.TANH R87, R87 ;  /* 0x0000005700577308 */ /* 0x000ea20000002400 */
[----:B------:R-:W-:Y:S02]  /*2e90*/  ISETP.GT.AND P3, PT, R99, 0x51, PT ;  /* 0x000000516300780c */ /* 0x000fe40003f64270 */
[----:B---3--:R-:W-:Y:S02]  /*2ea0*/  FSEL R85, R54, -INF , P2 ;  /* 0xff80000036557808 */ /* 0x008fe40001000000 */
[----:B------:R-:W-:Y:S02]  /*2eb0*/  FMNMX.FTZ R20, R83, R20, !PT ;  /* 0x0000001453147209 */ /* 0x000fe40007810000 */
[----:B------:R-:W-:Y:S01]  /*2ec0*/  ISETP.GT.AND P2, PT, R99, 0x58, PT ;  /* 0x000000586300780c */ /* 0x000fe20003f44270 */
[----:B------:R-:W-:Y:S01]  /*2ed0*/  MUFU.TANH R48, R48 ;  /* 0x0000003000307308 */ /* 0x000fe20000002400 */
[----:B-1----:R-:W-:-:S02]  /*2ee0*/  FSEL R89, R58, -INF , P3 ;  /* 0xff8000003a597808 */ /* 0x002fc40001800000 */
[----:B------:R-:W-:Y:S02]  /*2ef0*/  FMNMX.FTZ R20, R85, R20, !PT ;  /* 0x0000001455147209 */ /* 0x000fe40007810000 */
[----:B------:R-:W-:Y:S02]  /*2f00*/  ISETP.GT.AND P3, PT, R99, 0x59, PT ;  /* 0x000000596300780c */ /* 0x000fe40003f64270 */
[----:B------:R-:W-:Y:S01]  /*2f10*/  FMNMX.FTZ R24, R89, R20, !PT ;  /* 0x0000001459187209 */ /* 0x000fe20007810000 */
[----:B------:R-:W1:Y:S01]  /*2f20*/  MUFU.TANH R38, R38 ;  /* 0x0000002600267308 */ /* 0x000e620000002400 */
[----:B--2---:R-:W-:Y:S02]  /*2f30*/  FSEL R87, R87, -INF , P2 ;  /* 0xff80000057577808 */ /* 0x004fe40001000000 */
[----:B------:R-:W-:Y:S02]  /*2f40*/  ISETP.GT.AND P2, PT, R99, 0x60, PT ;  /* 0x000000606300780c */ /* 0x000fe40003f44270 */
[----:B------:R-:W-:-:S03]  /*2f50*/  FMNMX.FTZ R24, R87, R24, !PT ;  /* 0x0000001857187209 */ /* 0x000fc60007810000 */
[----:B------:R-:W2:Y:S08]  /*2f60*/  MUFU.TANH R56, R56 ;  /* 0x0000003800387308 */ /* 0x000eb00000002400 */
[----:B------:R-:W3:Y:S01]  /*2f70*/  MUFU.TANH R44, R44 ;  /* 0x0000002c002c7308 */ /* 0x000ee20000002400 */
[----:B-1----:R-:W-:Y:S01]  /*2f80*/  FSEL R91, R38, -INF , P2 ;  /* 0xff800000265b7808 */ /* 0x002fe20001000000 */
[----:B------:R-:W-:Y:S01]  /*2f90*/  FFMA.FTZ R38, R59, R28, -R34 ;  /* 0x0000001c3b267223 */ /* 0x000fe20000010822 */
[----:B------:R-:W-:-:S05]  /*2fa0*/  ISETP.GT.AND P2, PT, R99, 0x68, PT ;  /* 0x000000686300780c */ /* 0x000fca0003f44270 */
[----:B------:R1:W-:Y:S08]  /*2fb0*/  MUFU.EX2 R4, R30 ;  /* 0x0000001e00047308 */ /* 0x0003f00000000800 */
[----:B------:R-:W4:Y:S01]  /*2fc0*/  MUFU.TANH R46, R46 ;  /* 0x0000002e002e7308 */ /* 0x000f220000002400 */
[----:B-1----:R-:W-:Y:S01]  /*2fd0*/  FFMA.FTZ R30, R71, R28, -R34 ;  /* 0x0000001c471e7223 */ /* 0x002fe20000010822 */
[----:B------:R-:W-:-:S02]  /*2fe0*/  FSEL R71, R48, -INF , P3 ;  /* 0xff80000030477808 */ /* 0x000fc40001800000 */
[----:B------:R-:W-:Y:S02]  /*2ff0*/  ISETP.GT.AND P3, PT, R99, 0x61, PT ;  /* 0x000000616300780c */ /* 0x000fe40003f64270 */
[----:B------:R-:W-:Y:S02]  /*3000*/  FMNMX.FTZ R24, R71, R24, !PT ;  /* 0x0000001847187209 */ /* 0x000fe40007810000 */
[----:B------:R-:W-:Y:S01]  /*3010*/  MUFU.TANH R40, R40 ;  /* 0x0000002800287308 */ /* 0x000fe20000002400 */
[----:B--2---:R-:W-:Y:S02]  /*3020*/  FSEL R67, R56, -INF , P3 ;  /* 0xff80000038437808 */ /* 0x004fe40001800000 */
[----:B------:R-:W-:Y:S02]  /*3030*/  FMNMX.FTZ R24, R91, R24, !PT ;  /* 0x000000185b187209 */ /* 0x000fe40007810000 */
[C---:B------:R-:W-:Y:S02]  /*3040*/  ISETP.GT.AND P3, PT, R99.reuse, 0x69, PT ;  /* 0x000000696300780c */ /* 0x040fe40003f64270 */
[----:B---3--:R-:W-:Y:S01]  /*3050*/  FSEL R93, R44, -INF , P2 ;  /* 0xff8000002c5d7808 */ /* 0x008fe20001000000 */
[----:B------:R-:W1:Y:S01]  /*3060*/  MUFU.TANH R42, R42 ;  /* 0x0000002a002a7308 */ /* 0x000e620000002400 */
[----:B------:R-:W-:-:S02]  /*3070*/  ISETP.GT.AND P2, PT, R99, 0x70, PT ;  /* 0x000000706300780c */ /* 0x000fc40003f44270 */
[----:B----4-:R-:W-:Y:S02]  /*3080*/  FSEL R63, R46, -INF , P3 ;  /* 0xff8000002e3f7808 */ /* 0x010fe40001800000 */
[----:B------:R-:W-:-:S03]  /*3090*/  ISETP.GT.AND P3, PT, R99, 0x71, PT ;  /* 0x000000716300780c */ /* 0x000fc60003f64270 */
[----:B------:R-:W2:Y:S08]  /*30a0*/  MUFU.TANH R50, R50 ;  /* 0x0000003200327308 */ /* 0x000eb00000002400 */
[----:B------:R3:W-:Y:S01]  /*30b0*/  MUFU.EX2 R20, R30 ;  /* 0x0000001e00147308 */ /* 0x0007e20000000800 */
[----:B-1----:R-:W-:Y:S01]  /*30c0*/  FSEL R55, R42, -INF , P3 ;  /* 0xff8000002a377808 */ /* 0x002fe20001800000 */
[----:B------:R-:W-:Y:S01]  /*30d0*/  FFMA.FTZ R42, R37, R28, -R34 ;  /* 0x0000001c252a7223 */ /* 0x000fe20000010822 */
[----:B------:R-:W-:-:S05]  /*30e0*/  ISETP.GT.AND P3, PT, R99, 0x79, PT ;  /* 0x000000796300780c */ /* 0x000fca0003f64270 */
[----:B------:R-:W1:Y:S01]  /*30f0*/  MUFU.TANH R52, R52 ;  /* 0x0000003400347308 */ /* 0x000e620000002400 */
[----:B---3--:R-:W-:-:S04]  /*3100*/  FMNMX.FTZ R30, R67, R24, !PT ;  /* 0x00000018431e7209 */ /* 0x008fc80007810000 */
[----:B------:R-:W-:-:S03]  /*3110*/  FMNMX.FTZ R30, R93, R30, !PT ;  /* 0x0000001e5d1e7209 */ /* 0x000fc60007810000 */
[----:B------:R3:W-:Y:S01]  /*3120*/  MUFU.EX2 R8, R95 ;  /* 0x0000005f00087308 */ /* 0x0007e20000000800 */
[----:B------:R-:W-:-:S07]  /*3130*/  FMNMX.FTZ R30, R63, R30, !PT ;  /* 0x0000001e3f1e7209 */ /* 0x000fce0007810000 */
[----:B------:R4:W-:Y:S01]  /*3140*/  MUFU.EX2 R24, R32 ;  /* 0x0000002000187308 */ /* 0x0009e20000000800 */
[----:B---3--:R-:W-:Y:S02]  /*3150*/  FSEL R95, R40, -INF , P2 ;  /* 0xff800000285f7808 */ /* 0x008fe40001000000 */
[----:B------:R-:W-:Y:S01]  /*3160*/  ISETP.GT.AND P2, PT, R99, 0x78, PT ;  /* 0x000000786300780c */ /* 0x000fe20003f44270 */
[----:B------:R-:W-:Y:S01]  /*3170*/  IMAD.MOV.U32 R99, RZ, RZ, R119 ;  /* 0x000000ffff637224 */ /* 0x000fe200078e0077 */
[----:B------:R-:W-:Y:S02]  /*3180*/  FMNMX.FTZ R30, R95, R30, !PT ;  /* 0x0000001e5f1e7209 */ /* 0x000fe40007810000 */
[----:B--2---:R-:W-:Y:S01]  /*3190*/  FSEL R97, R50, -INF , P2 ;  /* 0xff80000032617808 */ /* 0x004fe20001000000 */
[----:B------:R-:W2:Y:S01]  /*31a0*/  MUFU.EX2 R149, R149 ;  /* 0x0000009500957308 */ /* 0x000ea20000000800 */
[----:B----4-:R-:W-:Y:S02]  /*31b0*/  FMNMX.FTZ R32, R55, R30, !PT ;  /* 0x0000001e37207209 */ /* 0x010fe40007810000 */
[----:B-1----:R-:W-:-:S02]  /*31c0*/  FSEL R43, R52, -INF , P3 ;  /* 0xff800000342b7808 */ /* 0x002fc40001800000 */
[----:B------:R-:W-:-:S03]  /*31d0*/  FMNMX.FTZ R32, R97, R32, !PT ;  /* 0x0000002061207209 */ /* 0x000fc60007810000 */
[----:B------:R-:W1:Y:S01]  /*31e0*/  MUFU.EX2 R151, R151 ;  /* 0x0000009700977308 */ /* 0x000e620000000800 */
[----:B------:R-:W-:Y:S01]  /*31f0*/  FMNMX.FTZ R40, R43, R32, !PT ;  /* 0x000000202b287209 */ /* 0x000fe20007810000 */
[----:B------:R-:W-:-:S04]  /*3200*/  FFMA.FTZ R32, R47, R28, -R34 ;  /* 0x0000001c2f207223 */ /* 0x000fc80000010822 */
[----:B------:R-:W3:Y:S02]  /*3210*/  SHFL.BFLY PT, R45, R40, 0x2, 0x1f ;  /* 0x0c401f00282d7f89 */ /* 0x000ee400000e0000 */
[----:B------:R-:W4:Y:S08]  /*3220*/  MUFU.EX2 R6, R6 ;  /* 0x0000000600067308 */ /* 0x000f300000000800 */
[----:B------:R-:W5:Y:S08]  /*3230*/  MUFU.EX2 R145, R145 ;  /* 0x0000009100917308 */ /* 0x000f700000000800 */
[----:B------:R2:W5:Y:S01]  /*3240*/  MUFU.EX2 R14, R105 ;  /* 0x00000069000e7308 */ /* 0x0005620000000800 */
[----:B---3--:R-:W-:Y:S01]  /*3250*/  FMNMX.FTZ R45, R40, R45, !PT ;  /* 0x0000002d282d7209 */ /* 0x008fe20007810000 */
[-CC-:B------:R-:W-:Y:S01]  /*3260*/  FFMA.FTZ R40, R39, R28.reuse, -R34.reuse ;  /* 0x0000001c27287223 */ /* 0x180fe20000010822 */
[----:B------:R-:W-:-:S05]  /*3270*/  FFMA.FTZ R34, R27, R28, -R34 ;  /* 0x0000001c1b227223 */ /* 0x000fca0000010822 */
[----:B------:R-:W3:Y:S01]  /*3280*/  MUFU.EX2 R147, R147 ;  /* 0x0000009300937308 */ /* 0x000ee20000000800 */
[--C-:B--2---:R-:W-:Y:S01]  /*3290*/  IMAD.MOV.U32 R105, RZ, RZ, R119.reuse ;  /* 0x000000ffff697224 */ /* 0x104fe200078e0077 */
[----:B------:R-:W2:Y:S06]  /*32a0*/  SHFL.BFLY PT, R44, R45, 0x1, 0x1f ;  /* 0x0c201f002d2c7f89 */ /* 0x000eac00000e0000 */
[----:B------:R1:W3:Y:S08]  /*32b0*/  MUFU.EX2 R12, R101 ;  /* 0x00000065000c7308 */ /* 0x0002f00000000800 */
[----:B------:R-:W3:Y:S01]  /*32c0*/  MUFU.EX2 R141, R141 ;  /* 0x0000008d008d7308 */ /* 0x000ee20000000800 */
[----:B-1----:R-:W-:-:S07]  /*32d0*/  IMAD.MOV.U32 R101, RZ, RZ, R119 ;  /* 0x000000ffff657224 */ /* 0x002fce00078e0077 */
[----:B------:R-:W-:Y:S01]  /*32e0*/  MUFU.EX2 R143, R143 ;  /* 0x0000008f008f7308 */ /* 0x000fe20000000800 */
[----:B--2---:R-:W-:-:S04]  /*32f0*/  FMNMX.FTZ R31, R45, R44, !PT ;  /* 0x0000002c2d1f7209 */ /* 0x004fc80007810000 */
[C---:B------:R-:W-:Y:S01]  /*3300*/  FSETP.NEU.FTZ.AND P2, PT, R31.reuse, -INF , PT ;  /* 0xff8000001f00780b */ /* 0x040fe20003f5d000 */
[----:B------:R-:W-:Y:S02]  /*3310*/  FMUL.FTZ R46, R31, R28 ;  /* 0x0000001c1f2e7220 */ /* 0x000fe40000410000 */
[----:B------:R-:W-:Y:S03]  /*3320*/  MUFU.EX2 R10, R10 ;  /* 0x0000000a000a7308 */ /* 0x000fe60000000800 */
[----:B------:R-:W-:Y:S02]  /*3330*/  FSEL R46, R46, RZ, P2 ;  /* 0x000000ff2e2e7208 */ /* 0x000fe40001000000 */
[----:B------:R-:W-:-:S03]  /*3340*/  PLOP3.LUT P2, PT, PT, PT, UP0, 0x80, 0x0 ;  /* 0x000000000000781c */ /* 0x000fc60003f4f008 */
[----:B------:R-:W-:Y:S01]  /*3350*/  MUFU.EX2 R137, R137 ;  /* 0x0000008900897308 */ /* 0x000fe20000000800 */
[-CC-:B------:R-:W-:Y:S01]  /*3360*/  FFMA.FTZ R148, R61, R28.reuse, -R46.reuse ;  /* 0x0000001c3d947223 */ /* 0x180fe2000001082e */
[-C--:B------:R-:W-:Y:S01]  /*3370*/  FFMA.FTZ R27, R26, R28.reuse, -R46 ;  /* 0x0000001c1a1b7223 */ /* 0x080fe2000001082e */
[----:B------:R-:W-:Y:S01]  /*3380*/  FADD.FTZ R26, R149, R4 ;  /* 0x00000004951a7221 */ /* 0x000fe20000010000 */
[-CC-:B------:R-:W-:Y:S01]  /*3390*/  FFMA.FTZ R150, R65, R28.reuse, -R46.reuse ;  /* 0x0000001c41967223 */ /* 0x180fe2000001082e */
[-CC-:B------:R-:W-:Y:S01]  /*33a0*/  FFMA.FTZ R132, R3, R28.reuse, -R46.reuse ;  /* 0x0000001c03847223 */ /* 0x180fe2000001082e */
[-C--:B------:R-:W-:Y:S01]  /*33b0*/  FFMA.FTZ R21, R21, R28.reuse, -R46 ;  /* 0x0000001c15157223 */ /* 0x080fe2000001082e */
[----:B------:R-:W-:Y:S01]  /*33c0*/  FADD.FTZ R3, R151, R26 ;  /* 0x0000001a97037221 */ /* 0x000fe20000010000 */
[----:B------:R-:W-:Y:S01]  /*33d0*/  MUFU.EX2 R148, R148 ;  /* 0x0000009400947308 */ /* 0x000fe20000000800 */
[-CC-:B------:R-:W-:Y:S01]  /*33e0*/  FFMA.FTZ R144, R29, R28.reuse, -R46.reuse ;  /* 0x0000001c1d907223 */ /* 0x180fe2000001082e */
[-CC-:B------:R-:W-:Y:S01]  /*33f0*/  FFMA.FTZ R29, R69, R28.reuse, -R46.reuse ;  /* 0x0000001c451d7223 */ /* 0x180fe2000001082e */
[----:B----4-:R-:W-:Y:S01]  /*3400*/  FADD.FTZ R26, R6, R3 ;  /* 0x00000003061a7221 */ /* 0x010fe20000010000 */
[-CC-:B------:R-:W-:Y:S01]  /*3410*/  FFMA.FTZ R3, R5, R28.reuse, -R46.reuse ;  /* 0x0000001c05037223 */ /* 0x180fe2000001082e */
[-CC-:B------:R-:W-:Y:S01]  /*3420*/  FFMA.FTZ R146, R25, R28.reuse, -R46.reuse ;  /* 0x0000001c19927223 */ /* 0x180fe2000001082e */
[-C--:B------:R-:W-:Y:S01]  /*3430*/  FFMA.FTZ R140, R19, R28.reuse, -R46 ;  /* 0x0000001c138c7223 */ /* 0x080fe2000001082e */
[----:B-----5:R-:W-:Y:S01]  /*3440*/  FADD.FTZ R5, R145, R26 ;  /* 0x0000001a91057221 */ /* 0x020fe20000010000 */
[----:B------:R-:W1:Y:S01]  /*3450*/  MUFU.EX2 R27, R27 ;  /* 0x0000001b001b7308 */ /* 0x000e620000000800 */
[-CC-:B------:R-:W-:Y:S01]  /*3460*/  FFMA.FTZ R25, R73, R28.reuse, -R46.reuse ;  /* 0x0000001c49197223 */ /* 0x180fe2000001082e */
[-CC-:B------:R-:W-:Y:S01]  /*3470*/  FFMA.FTZ R15, R15, R28.reuse, -R46.reuse ;  /* 0x0000001c0f0f7223 */ /* 0x180fe2000001082e */
[----:B------:R-:W-:Y:S01]  /*3480*/  FADD.FTZ R26, R14, R5 ;  /* 0x000000050e1a7221 */ /* 0x000fe20000010000 */
[-CC-:B------:R-:W-:Y:S01]  /*3490*/  FFMA.FTZ R142, R13, R28.reuse, -R46.reuse ;  /* 0x0000001c0d8e7223 */ /* 0x180fe2000001082e */
[-CC-:B------:R-:W-:Y:S01]  /*34a0*/  FFMA.FTZ R13, R75, R28.reuse, -R46.reuse ;  /* 0x0000001c4b0d7223 */ /* 0x180fe2000001082e */
[-C--:B------:R-:W-:Y:S01]  /*34b0*/  FFMA.FTZ R136, R77, R28.reuse, -R46 ;  /* 0x0000001c4d887223 */ /* 0x080fe2000001082e */
[----:B---3--:R-:W-:Y:S01]  /*34c0*/  FADD.FTZ R5, R147, R26 ;  /* 0x0000001a93057221 */ /* 0x008fe20000010000 */
[----:B------:R-:W2:Y:S01]  /*34d0*/  MUFU.EX2 R150, R150 ;  /* 0x0000009600967308 */ /* 0x000ea20000000800 */
[-CC-:B------:R-:W-:Y:S01]  /*34e0*/  FFMA.FTZ R11, R11, R28.reuse, -R46.reuse ;  /* 0x0000001c0b0b7223 */ /* 0x180fe2000001082e */
[-CC-:B------:R-:W-:Y:S01]  /*34f0*/  FFMA.FTZ R138, R9, R28.reuse, -R46.reuse ;  /* 0x0000001c098a7223 */ /* 0x180fe2000001082e */
        /* <DEDUP_REMOVED lines=11> */
[----:B------:R-:W-:Y:S01]  /*35b0*/  F2FP.F16.F32.PACK_AB R149, R4, R149 ;  /* 0x000000950495723e */ /* 0x000fe200000000ff */
[-CC-:B------:R-:W-:Y:S01]  /*35c0*/  FFMA.FTZ R91, R91, R28.reuse, -R46.reuse ;  /* 0x0000001c5b5b7223 */ /* 0x180fe2000001082e */
[----:B------:R-:W1:Y:S01]  /*35d0*/  MUFU.EX2 R144, R144 ;  /* 0x0000009000907308 */ /* 0x000e620000000800 */
[----:B--2---:R-:W-:Y:S01]  /*35e0*/  FADD.FTZ R26, R150, R19 ;  /* 0x00000013961a7221 */ /* 0x004fe20000010000 */
[-CC-:B------:R-:W-:Y:S01]  /*35f0*/  FFMA.FTZ R67, R67, R28.reuse, -R46.reuse ;  /* 0x0000001c43437223 */ /* 0x180fe2000001082e */
[-CC-:B------:R-:W-:Y:S01]  /*3600*/  FFMA.FTZ R93, R93, R28.reuse, -R46.reuse ;  /* 0x0000001c5d5d7223 */ /* 0x180fe2000001082e */
[-CC-:B------:R-:W-:Y:S01]  /*3610*/  FFMA.FTZ R63, R63, R28.reuse, -R46.reuse ;  /* 0x0000001c3f3f7223 */ /* 0x180fe2000001082e */
[-CC-:B------:R-:W-:Y:S01]  /*3620*/  FFMA.FTZ R95, R95, R28.reuse, -R46.reuse ;  /* 0x0000001c5f5f7223 */ /* 0x180fe2000001082e */
[-CC-:B------:R-:W-:Y:S01]  /*3630*/  FFMA.FTZ R55, R55, R28.reuse, -R46.reuse ;  /* 0x0000001c37377223 */ /* 0x180fe2000001082e */
[-C--:B------:R-:W-:Y:S01]  /*3640*/  FFMA.FTZ R97, R97, R28.reuse, -R46 ;  /* 0x0000001c61617223 */ /* 0x080fe2000001082e */
[----:B------:R-:W2:Y:S01]  /*3650*/  MUFU.EX2 R29, R29 ;  /* 0x0000001d001d7308 */ /* 0x000ea20000000800 */
[----:B---3--:R-:W-:Y:S01]  /*3660*/  FADD.FTZ R19, R21, R26 ;  /* 0x0000001a15137221 */ /* 0x008fe20000010000 */
[----:B------:R-:W-:Y:S01]  /*3670*/  FFMA.FTZ R43, R43, R28, -R46 ;  /* 0x0000001c2b2b7223 */ /* 0x000fe2000001082e */
[----:B------:R-:W-:-:S02]  /*3680*/  F2FP.F16.F32.PACK_AB R150, R21, R150 ;  /* 0x000000961596723e */ /* 0x000fc400000000ff */
[----:B------:R-:W-:Y:S02]  /*3690*/  F2FP.F16.F32.PACK_AB R151, R6, R151 ;  /* 0x000000970697723e */ /* 0x000fe400000000ff */
[----:B------:R-:W-:Y:S01]  /*36a0*/  F2FP.F16.F32.PACK_AB R145, R14, R145 ;  /* 0x000000910e91723e */ /* 0x000fe200000000ff */
[----:B------:R-:W3:Y:S01]  /*36b0*/  MUFU.EX2 R146, R146 ;  /* 0x0000009200927308 */ /* 0x000ee20000000800 */
[----:B-1----:R-:W-:Y:S01]  /*36c0*/  FADD.FTZ R26, R144, R19 ;  /* 0x00000013901a7221 */ /* 0x002fe20000010000 */
[----:B------:R-:W-:Y:S01]  /*36d0*/  FADD.FTZ R19, R143, R48 ;  /* 0x000000308f137221 */ /* 0x000fe20000010000 */
[----:B------:R-:W-:Y:S02]  /*36e0*/  F2FP.F16.F32.PACK_AB R147, R12, R147 ;  /* 0x000000930c93723e */ /* 0x000fe400000000ff */
[----:B------:R-:W-:Y:S01]  /*36f0*/  F2FP.F16.F32.PACK_AB R141, R8, R141 ;  /* 0x0000008d088d723e */ /* 0x000fe200000000ff */
[C---:B------:R-:W-:Y:S01]  /*3700*/  FADD.FTZ R48, R10.reuse, R19 ;  /* 0x000000130a307221 */ /* 0x040fe20000010000 */
[----:B------:R-:W-:Y:S01]  /*3710*/  FFMA.FTZ R19, R89, R28, -R46 ;  /* 0x0000001c59137223 */ /* 0x000fe2000001082e */
[----:B------:R-:W1:Y:S01]  /*3720*/  MUFU.EX2 R25, R25 ;  /* 0x0000001900197308 */ /* 0x000e620000000800 */
[----:B--2---:R-:W-:Y:S01]  /*3730*/  FADD.FTZ R33, R29, R26 ;  /* 0x0000001a1d217221 */ /* 0x004fe20000010000 */
[----:B------:R-:W-:Y:S01]  /*3740*/  F2FP.F16.F32.PACK_AB R143, R10, R143 ;  /* 0x0000008f0a8f723e */ /* 0x000fe200000000ff */
[----:B------:R-:W-:Y:S01]  /*3750*/  IMAD.MOV.U32 R89, RZ, RZ, R119 ;  /* 0x000000ffff597224 */ /* 0x000fe200078e0077 */
[----:B------:R-:W-:-:S02]  /*3760*/  F2FP.F16.F32.PACK_AB R148, R27, R148 ;  /* 0x000000941b94723e */ /* 0x000fc400000000ff */
[----:B------:R-:W-:Y:S02]  /*3770*/  F2FP.F16.F32.PACK_AB R144, R29, R144 ;  /* 0x000000901d90723e */ /* 0x000fe400000000ff */
[----:B------:R-:W2:Y:S01]  /*3780*/  MUFU.EX2 R140, R140 ;  /* 0x0000008c008c7308 */ /* 0x000ea20000000800 */
[----:B---3--:R-:W-:-:S07]  /*3790*/  FADD.FTZ R26, R146, R33 ;  /* 0x00000021921a7221 */ /* 0x008fce0000010000 */
[----:B------:R-:W-:Y:S01]  /*37a0*/  MUFU.EX2 R139, R139 ;  /* 0x0000008b008b7308 */ /* 0x000fe20000000800 */
[C---:B-1----:R-:W-:Y:S01]  /*37b0*/  FADD.FTZ R33, R25.reuse, R26 ;  /* 0x0000001a19217221 */ /* 0x042fe20000010000 */
[----:B------:R-:W-:-:S06]  /*37c0*/  F2FP.F16.F32.PACK_AB R146, R25, R146 ;  /* 0x000000921992723e */ /* 0x000fcc00000000ff */
[----:B------:R-:W1:Y:S01]  /*37d0*/  MUFU.EX2 R15, R15 ;  /* 0x0000000f000f7308 */ /* 0x000e620000000800 */
[----:B--2---:R-:W-:-:S07]  /*37e0*/  FADD.FTZ R26, R140, R33 ;  /* 0x000000218c1a7221 */ /* 0x004fce0000010000 */
[----:B------:R-:W2:Y:S08]  /*37f0*/  MUFU.EX2 R142, R142 ;  /* 0x0000008e008e7308 */ /* 0x000eb00000000800 */
[----:B------:R-:W3:Y:S01]  /*3800*/  MUFU.EX2 R133, R133 ;  /* 0x0000008500857308 */ /* 0x000ee20000000800 */
[C---:B-1----:R-:W-:Y:S01]  /*3810*/  FADD.FTZ R33, R15.reuse, R26 ;  /* 0x0000001a0f217221 */ /* 0x042fe20000010000 */
[----:B------:R-:W-:-:S06]  /*3820*/  F2FP.F16.F32.PACK_AB R140, R15, R140 ;  /* 0x0000008c0f8c723e */ /* 0x000fcc00000000ff */
[----:B------:R1:W-:Y:S01]  /*3830*/  MUFU.EX2 R44, R35 ;  /* 0x00000023002c7308 */ /* 0x0003e20000000800 */
[----:B--2---:R-:W-:-:S07]  /*3840*/  FADD.FTZ R0, R142, R33 ;  /* 0x000000218e007221 */ /* 0x004fce0000010000 */
[----:B------:R-:W2:Y:S01]  /*3850*/  MUFU.EX2 R13, R13 ;  /* 0x0000000d000d7308 */ /* 0x000ea20000000800 */
[----:B-1----:R-:W-:Y:S01]  /*3860*/  FADD.FTZ R35, R137, R48 ;  /* 0x0000003089237221 */ /* 0x002fe20000010000 */
[----:B------:R-:W-:-:S03]  /*3870*/  F2FP.F16.F32.PACK_AB R137, R20, R137 ;  /* 0x000000891489723e */ /* 0x000fc600000000ff */
[----:B------:R-:W-:-:S03]  /*3880*/  FADD.FTZ R48, R20, R35 ;  /* 0x0000002314307221 */ /* 0x000fc60000010000 */
[----:B------:R-:W1:Y:S01]  /*3890*/  MUFU.EX2 R30, R36 ;  /* 0x00000024001e7308 */ /* 0x000e620000000800 */
[----:B------:R-:W-:Y:S01]  /*38a0*/  FADD.FTZ R35, R139, R48 ;  /* 0x000000308b237221 */ /* 0x000fe20000010000 */
[----:B------:R-:W-:-:S03]  /*38b0*/  F2FP.F16.F32.PACK_AB R139, R24, R139 ;  /* 0x0000008b188b723e */ /* 0x000fc600000000ff */
[----:B------:R-:W-:-:S03]  /*38c0*/  FADD.FTZ R26, R24, R35 ;  /* 0x00000023181a7221 */ /* 0x000fc60000010000 */
[----:B------:R-:W4:Y:S01]  /*38d0*/  MUFU.EX2 R136, R136 ;  /* 0x0000008800887308 */ /* 0x000f220000000800 */
[----:B---3--:R-:W-:Y:S01]  /*38e0*/  FADD.FTZ R35, R133, R26 ;  /* 0x0000001a85237221 */ /* 0x008fe20000010000 */
[C---:B--2---:R-:W-:Y:S01]  /*38f0*/  FADD.FTZ R33, R13.reuse, R0 ;  /* 0x000000000d217221 */ /* 0x044fe20000010000 */
[----:B------:R-:W-:-:S05]  /*3900*/  F2FP.F16.F32.PACK_AB R142, R13, R142 ;  /* 0x0000008e0d8e723e */ /* 0x000fca00000000ff */
[----:B------:R-:W2:Y:S01]  /*3910*/  MUFU.EX2 R135, R135 ;  /* 0x0000008700877308 */ /* 0x000ea20000000800 */
[C---:B-1----:R-:W-:Y:S01]  /*3920*/  FADD.FTZ R26, R30.reuse, R35 ;  /* 0x000000231e1a7221 */ /* 0x042fe20000010000 */
[----:B------:R-:W-:-:S06]  /*3930*/  F2FP.F16.F32.PACK_AB R133, R30, R133 ;  /* 0x000000851e85723e */ /* 0x000fcc00000000ff */
[----:B------:R-:W1:Y:S01]  /*3940*/  MUFU.EX2 R11, R11 ;  /* 0x0000000b000b7308 */ /* 0x000e620000000800 */
[----:B----4-:R-:W-:-:S07]  /*3950*/  FADD.FTZ R0, R136, R33 ;  /* 0x0000002188007221 */ /* 0x010fce0000010000 */
[----:B------:R-:W3:Y:S01]  /*3960*/  MUFU.EX2 R32, R32 ;  /* 0x0000002000207308 */ /* 0x000ee20000000800 */
[----:B--2---:R-:W-:-:S07]  /*3970*/  FADD.FTZ R35, R135, R26 ;  /* 0x0000001a87237221 */ /* 0x004fce0000010000 */
[----:B------:R-:W2:Y:S01]  /*3980*/  MUFU.EX2 R138, R138 ;  /* 0x0000008a008a7308 */ /* 0x000ea20000000800 */
[C---:B-1----:R-:W-:Y:S01]  /*3990*/  FADD.FTZ R33, R11.reuse, R0 ;  /* 0x000000000b217221 */ /* 0x042fe20000010000 */
[----:B------:R-:W-:-:S06]  /*39a0*/  F2FP.F16.F32.PACK_AB R136, R11, R136 ;  /* 0x000000880b88723e */ /* 0x000fcc00000000ff */
[----:B------:R-:W1:Y:S01]  /*39b0*/  MUFU.EX2 R129, R129 ;  /* 0x0000008100817308 */ /* 0x000e620000000800 */
[C---:B---3--:R-:W-:Y:S01]  /*39c0*/  FADD.FTZ R26, R32.reuse, R35 ;  /* 0x00000023201a7221 */ /* 0x048fe20000010000 */
[----:B------:R-:W-:-:S06]  /*39d0*/  F2FP.F16.F32.PACK_AB R135, R32, R135 ;  /* 0x000000872087723e */ /* 0x000fcc00000000ff */
[----:B------:R-:W3:Y:S01]  /*39e0*/  MUFU.EX2 R9, R9 ;  /* 0x0000000900097308 */ /* 0x000ee20000000800 */
[----:B--2---:R-:W-:-:S07]  /*39f0*/  FADD.FTZ R0, R138, R33 ;  /* 0x000000218a007221 */ /* 0x004fce0000010000 */
        /* <DEDUP_REMOVED lines=16> */
[C---:B-1----:R-:W-:Y:S01]  /*3b00*/  FADD.FTZ R4, R38.reuse, R35 ;  /* 0x0000002326047221 */ /* 0x042fe20000010000 */
[----:B------:R-:W-:-:S06]  /*3b10*/  F2FP.F16.F32.PACK_AB R131, R38, R131 ;  /* 0x000000832683723e */ /* 0x000fcc00000000ff */
[----:B------:R-:W1:Y:S01]  /*3b20*/  MUFU.EX2 R5, R5 ;  /* 0x0000000500057308 */ /* 0x000e620000000800 */
[----:B---3--:R-:W-:-:S07]  /*3b30*/  FADD.FTZ R0, R134, R33 ;  /* 0x0000002186007221 */ /* 0x008fce0000010000 */
        /* <DEDUP_REMOVED lines=21> */
[----:B---3--:R-:W-:Y:S01]  /*3c90*/  FADD.FTZ R33, R121, R4 ;  /* 0x0000000479217221 */ /* 0x008fe20000010000 */
[----:B------:R-:W-:-:S03]  /*3ca0*/  F2FP.F16.F32.PACK_AB R121, R44, R121 ;  /* 0x000000792c79723e */ /* 0x000fc600000000ff */
[----:B------:R-:W-:-:S03]  /*3cb0*/  FADD.FTZ R4, R44, R33 ;  /* 0x000000212c047221 */ /* 0x000fc60000010000 */
        /* <DEDUP_REMOVED lines=9> */
[----:B------:R-:W-:Y:S01]  /*3d50*/  F2FP.F16.F32.PACK_AB R124, R124, R91 ;  /* 0x0000005b7c7c723e */ /* 0x000fe200000000ff */
[----:B------:R-:W-:-:S05]  /*3d60*/  IMAD.MOV.U32 R91, RZ, RZ, R119 ;  /* 0x000000ffff5b7224 */ /* 0x000fca00078e0077 */
[----:B------:R-:W2:Y:S01]  /*3d70*/  MUFU.EX2 R95, R95 ;  /* 0x0000005f005f7308 */ /* 0x000ea20000000800 */
[----:B-1----:R-:W-:-:S07]  /*3d80*/  FADD.FTZ R21, R93, R4 ;  /* 0x000000045d157221 */ /* 0x002fce0000010000 */
[----:B------:R-:W1:Y:S01]  /*3d90*/  MUFU.EX2 R120, R55 ;  /* 0x0000003700787308 */ /* 0x000e620000000800 */
[C---:B---3--:R-:W-:Y:S01]  /*3da0*/  FADD.FTZ R4, R126.reuse, R21 ;  /* 0x000000157e047221 */ /* 0x048fe20000010000 */
[----:B------:R-:W-:Y:S01]  /*3db0*/  F2FP.F16.F32.PACK_AB R126, R126, R93 ;  /* 0x0000005d7e7e723e */ /* 0x000fe200000000ff */
[----:B------:R-:W-:-:S05]  /*3dc0*/  IMAD.MOV.U32 R93, RZ, RZ, R119 ;  /* 0x000000ffff5d7224 */ /* 0x000fca00078e0077 */
[----:B------:R-:W3:Y:S01]  /*3dd0*/  MUFU.EX2 R97, R97 ;  /* 0x0000006100617308 */ /* 0x000ee20000000800 */
[----:B--2---:R-:W-:-:S07]  /*3de0*/  FADD.FTZ R11, R95, R4 ;  /* 0x000000045f0b7221 */ /* 0x004fce0000010000 */
[----:B------:R-:W2:Y:S01]  /*3df0*/  MUFU.EX2 R122, R43 ;  /* 0x0000002b007a7308 */ /* 0x000ea20000000800 */
[C---:B-1----:R-:W-:Y:S01]  /*3e00*/  FADD.FTZ R4, R120.reuse, R11 ;  /* 0x0000000b78047221 */ /* 0x042fe20000010000 */
[----:B------:R-:W-:Y:S01]  /*3e10*/  F2FP.F16.F32.PACK_AB R120, R120, R95 ;  /* 0x0000005f7878723e */ /* 0x000fe200000000ff */
[----:B------:R-:W-:-:S05]  /*3e20*/  IMAD.MOV.U32 R95, RZ, RZ, R119 ;  /* 0x000000ffff5f7224 */ /* 0x000fca00078e0077 */
[----:B------:R-:W1:Y:S01]  /*3e30*/  MUFU.EX2 R34, R34 ;  /* 0x0000002200227308 */ /* 0x000e620000000800 */
[----:B---3--:R-:W-:-:S04]  /*3e40*/  FADD.FTZ R3, R97, R4 ;  /* 0x0000000461037221 */ /* 0x008fc80000010000 */
[C---:B--2---:R-:W-:Y:S01]  /*3e50*/  FADD.FTZ R3, R122.reuse, R3 ;  /* 0x000000037a037221 */ /* 0x044fe20000010000 */
[----:B------:R-:W-:Y:S01]  /*3e60*/  F2FP.F16.F32.PACK_AB R122, R122, R97 ;  /* 0x000000617a7a723e */ /* 0x000fe200000000ff */
[----:B------:R-:W-:Y:S02]  /*3e70*/  IMAD.MOV.U32 R97, RZ, RZ, R119 ;  /* 0x000000ffff617224 */ /* 0x000fe400078e0077 */
[C---:B-1----:R-:W-:Y:S01]  /*3e80*/  FADD.FTZ R0, R34.reuse, R35 ;  /* 0x0000002322007221 */ /* 0x042fe20000010000 */
[----:B------:R-:W-:Y:S01]  /*3e90*/  F2FP.F16.F32.PACK_AB R123, R34, R123 ;  /* 0x0000007b227b723e */ /* 0x000fe200000000ff */
[----:B------:R-:W-:Y:S06]  /*3ea0*/  @!P2 BRA `(.L_x_1567) ;  /* 0x0000002c00c8a947 */ /* 0x000fec0003800000 */
[----:B------:R-:W-:Y:S01]  /*3eb0*/  IMAD.MOV.U32 R5, RZ, RZ, R7 ;  /* 0x000000ffff057224 */ /* 0x000fe200078e0007 */
[----:B------:R-:W-:Y:S02]  /*3ec0*/  MOV R4, R31 ;  /* 0x0000001f00047202 */ /* 0x000fe40000000f00 */
        /* <DEDUP_REMOVED lines=19> */
[----:B------:R-:W-:Y:S01]  /*4000*/  ULDC UR21, c[0x0][0x288] ;  /* 0x0000a20000157ab9 */ /* 0x000fe20000000800 */
[----:B------:R-:W-:Y:S01]  /*4010*/  ULDC UR26, c[0x0][0x404] ;  /* 0x00010100001a7ab9 */ /* 0x000fe20000000800 */
[----:B------:R-:W-:Y:S01]  /*4020*/  ULDC UR23, c[0x0][0x9d8] ;  /* 0x0002760000177ab9 */ /* 0x000fe20000000800 */
[----:B------:R-:W-:-:S05]  /*4030*/  ULDC.64 UR24, c[0x0][0x3f8] ;  /* 0x0000fe0000187ab9 */ /* 0x000fca0000000a00 */
.L_x_1576:
        /* <DEDUP_REMOVED lines=9> */
.L_x_1569:
[----:B------:R-:W-:Y:S01]  /*40d0*/  ULEA UR6, UR36, UR40, 0x3 ;  /* 0x0000002824067291 */ /* 0x000fe2000f8e183f */
[----:B------:R-:W-:-:S05]  /*40e0*/  IMAD.U32 R6, RZ, RZ, UR37 ;  /* 0x00000025ff067e24 */ /* 0x000fca000f8e00ff */
[----:B------:R-:W-:-:S04]  /*40f0*/  SHF.L.U32 R6, R6, 0x1f, RZ ;  /* 0x0000001f06067819 */ /* 0x000fc800000006ff */
[----:B------:R1:W2:Y:S01]  /*4100*/  SYNCS.PHASECHK.TRANS64.TRYWAIT P3, [UR6+0x16830], R6 ;  /* 0x01683006ff0075a7 */ /* 0x0002a20008060146 */
[----:B------:R-:W-:Y:S05]  /*4110*/  @!P0 BRA `(.L_x_1570) ;  /* 0x0000000000048947 */ /* 0x000fea0003800000 */
[----:B------:R-:W-:Y:S01]  /*4120*/  BPT.TRAP 0x1 ;  /* 0x000000040000795c */ /* 0x000fe20000300000 */
.L_x_1570:
[----:B--2---:R-:W-:Y:S05]  /*4130*/  @P3 BRA `(.L_x_1568) ;  /* 0x0000000000083947 */ /* 0x004fea0003800000 */
[----:B------:R-:W2:Y:S02]  /*4140*/  SYNCS.PHASECHK.TRANS64.TRYWAIT P3, [UR6+0x16830], R6 ;  /* 0x01683006ff0075a7 */ /* 0x000ea40008060146 */
[----:B--2---:R-:W-:Y:S05]  /*4150*/  @!P3 BRA `(.L_x_1571) ;  /* 0x00000090006cb947 */ /* 0x004fea0003800000 */
.L_x_1568:
        /* <DEDUP_REMOVED lines=25> */
.L_x_1573:
[----:B------:R-:W-:Y:S01]  /*42f0*/  ULEA UR6, UR28, UR40, 0x3 ;  /* 0x000000281c067291 */ /* 0x000fe2000f8e183f */
[----:B------:R-:W-:-:S05]  /*4300*/  IMAD.U32 R6, RZ, RZ, UR30 ;  /* 0x0000001eff067e24 */ /* 0x000fca000f8e00ff */
[----:B------:R-:W-:-:S04]  /*4310*/  SHF.L.U32 R6, R6, 0x1f, RZ ;  /* 0x0000001f06067819 */ /* 0x000fc800000006ff */
[----:B------:R1:W2:Y:S01]  /*4320*/  SYNCS.PHASECHK.TRANS64.TRYWAIT P2, [UR6+0x16850], R6 ;  /* 0x01685006ff0075a7 */ /* 0x0002a20008040146 */
[----:B------:R-:W-:Y:S05]  /*4330*/  @!P0 BRA `(.L_x_1574) ;  /* 0x0000000000048947 */ /* 0x000fea0003800000 */
[----:B------:R-:W-:Y:S01]  /*4340*/  BPT.TRAP 0x1 ;  /* 0x000000040000795c */ /* 0x000fe20000300000 */
.L_x_1574:
[----:B--2---:R-:W-:Y:S05]  /*4350*/  @P2 BRA `(.L_x_1572) ;  /* 0x0000000000082947 */ /* 0x004fea0003800000 */
[----:B------:R-:W2:Y:S02]  /*4360*/  SYNCS.PHASECHK.TRANS64.TRYWAIT P2, [UR6+0x16850], R6 ;  /* 0x01685006ff0075a7 */ /* 0x000ea40008040146 */
[----:B--2---:R-:W-:Y:S05]  /*4370*/  @!P2 BRA `(.L_x_1575) ;  /* 0x0000008c00fca947 */ /* 0x004fea0003800000 */
.L_x_1572:
[----:B------:R-:W-:Y:S01]  /*4380*/  UIADD3 UR6, UR40, 0x400, URZ ;  /* 0x0000040028067890 */ /* 0x000fe2000fffe03f */
[----:B------:R-:W-:Y:S01]  /*4390*/  WARPGROUP.ARRIVE ;  /* 0x00000000000079c5 */ /* 0x000fe20000000000 */
[----:B------:R-:W-:Y:S01]  /*43a0*/  UMOV UR7, 0x40000040 ;  /* 0x4000004000077882 */ /* 0x000fe20000000000 */
[----:B------:R-:W-:Y:S01]  /*43b0*/  UISETP.NE.U32.AND UP0, UPT, UR24, URZ, UPT ;  /* 0x0000003f1800728c */ /* 0x000fe2000bf05070 */
[----:B-12---:R-:W-:Y:S01]  /*43c0*/  FMUL.FTZ R6, R24, UR23 ;  /* 0x0000001718067c20 */ /* 0x006fe20008410000 */
[----:B------:R-:W-:Y:S01]  /*43d0*/  USHF.R.U32.HI UR6, URZ, 0x4, UR6 ;  /* 0x000000043f067899 */ /* 0x000fe20008011606 */
[----:B------:R-:W-:Y:S01]  /*43e0*/  FMUL.FTZ R24, R38, UR23 ;  /* 0x0000001726187c20 */ /* 0x000fe20008410000 */
[----:B------:R-:W-:Y:S01]  /*43f0*/  UISETP.NE.AND.EX UP0, UPT, UR25, URZ, UPT, UP0 ;  /* 0x0000003f1900728c */ /* 0x000fe2000bf05300 */
        /* <DEDUP_REMOVED lines=19> */
[----:B------:R-:W-:Y:S01]  /*4530*/  FMUL.FTZ R31, R40, UR23 ;  /* 0x00000017281f7c20 */ /* 0x000fe20008410000 */
[----:B------:R-:W-:Y:S01]  /*4540*/  FMUL.FTZ R40, R41, UR23 ;  /* 0x0000001729287c20 */ /* 0x000fe20008410000 */
[----:B------:R-:W-:Y:S01]  /*4550*/  FMUL.FTZ R7, R26, UR23 ;  /* 0x000000171a077c20 */ /* 0x000fe20008410000 */
[----:B------:R-:W-:Y:S01]  /*4560*/  FMUL.FTZ R60, R60, UR23 ;  /* 0x000000173c3c7c20 */ /* 0x000fe20008410000 */
[----:B------:R-:W-:Y:S01]  /*4570*/  FMUL.FTZ R26, R42, UR23 ;  /* 0x000000172a1a7c20 */ /* 0x000fe20008410000 */
[----:B------:R-:W-:Y:S01]  /*4580*/  FMUL.FTZ R42, R44, UR23 ;  /* 0x000000172c2a7c20 */ /* 0x000fe20008410000 */
[----:B------:R-:W-:Y:S01]  /*4590*/  FMUL.FTZ R44, R45, UR23 ;  /* 0x000000172d2c7c20 */ /* 0x000fe20008410000 */
[----:B------:R-:W4:Y:S01]  /*45a0*/  MUFU.TANH R13, R13 ;  /* 0x0000000d000d7308 */ /* 0x000f220000002400 */
[----:B------:R-:W-:Y:S01]  /*45b0*/  FMUL.FTZ R29, R46, UR23 ;  /* 0x000000172e1d7c20 */ /* 0x000fe20008410000 */
[----:B------:R-:W-:Y:S01]  /*45c0*/  FMUL.FTZ R46, R48, UR23 ;  /* 0x00000017302e7c20 */ /* 0x000fe20008410000 */
[----:B------:R-:W-:Y:S01]  /*45d0*/  FMUL.FTZ R8, R27, UR23 ;  /* 0x000000171b087c20 */ /* 0x000fe20008410000 */
[----:B------:R-:W-:Y:S01]  /*45e0*/  FMUL.FTZ R27, R43, UR23 ;  /* 0x000000172b1b7c20 */ /* 0x000fe20008410000 */
[----:B------:R-:W-:Y:S01]  /*45f0*/  FMUL.FTZ R48, R49, UR23 ;  /* 0x0000001731307c20 */ /* 0x000fe20008410000 */
[----:B------:R-:W-:Y:S01]  /*4600*/  FMUL.FTZ R32, R50, UR23 ;  /* 0x0000001732207c20 */ /* 0x000fe20008410000 */
[----:B------:R-:W-:Y:S01]  /*4610*/  FMUL.FTZ R50, R52, UR23 ;  /* 0x0000001734327c20 */ /* 0x000fe20008410000 */
[----:B------:R-:W5:Y:S01]  /*4620*/  MUFU.TANH R15, R15 ;  /* 0x0000000f000f7308 */ /* 0x000f620000002400 */
        /* <DEDUP_REMOVED lines=17> */
[----:B------:R-:W-:-:S06]  /*4740*/  UMOV UR30, UR37 ;  /* 0x00000025001e7c82 */ /* 0x000fcc0008000000 */
[----:B------:R-:W5:Y:S08]  /*4750*/  MUFU.TANH R28, R28 ;  /* 0x0000001c001c7308 */ /* 0x000f700000002400 */
[----:B------:R-:W5:Y:S08]  /*4760*/  MUFU.TANH R31, R31 ;  /* 0x0000001f001f7308 */ /* 0x000f700000002400 */
[----:B------:R-:W5:Y:S08]  /*4770*/  MUFU.TANH R40, R40 ;  /* 0x0000002800287308 */ /* 0x000f700000002400 */
[----:B------:R-:W5:Y:S08]  /*4780*/  MUFU.TANH R42, R42 ;  /* 0x0000002a002a7308 */ /* 0x000f700000002400 */
[----:B------:R-:W5:Y:S01]  /*4790*/  MUFU.TANH R44, R44 ;  /* 0x0000002c002c7308 */ /* 0x000f620000002400 */
[----:B------:R-:W-:-:S02]  /*47a0*/  WARPGROUP.DEPBAR.LE gsb0, 0x0 ;  /* 0x00008000000079c5 */ /* 0x000fc40000010000 */
[----:B------:R-:W-:-:S05]  /*47b0*/  WARPGROUP.ARRIVE ;  /* 0x00000000000079c5 */ /* 0x000fca0000000000 */
[----:B------:R-:W5:Y:S01]  /*47c0*/  MUFU.TANH R46, R46 ;  /* 0x0000002e002e7308 */ /* 0x000f620000002400 */
[----:B------:R-:W-:Y:S01]  /*47d0*/  HGMMA.64x64x16.F32 R88, R144, gdesc[UR4].tnspB, R88, gsb0 ;  /* 0x40e0000490587df0 */ /* 0x000fe20008000858 */
[----:B------:R-:W-:Y:S01]  /*47e0*/  UMOV UR6, 0xffffff80 ;  /* 0xffffff8000067882 */ /* 0x000fe20000000000 */
[----:B------:R-:W-:Y:S02]  /*47f0*/  USEL UR7, UR26, 0x1, UP0 ;  /* 0x000000011a077887 */ /* 0x000fe40008000000 */
[----:B------:R-:W-:-:S03]  /*4800*/  UIMAD UR6, UR29, UR6, 0x1 ;  /* 0x000000011d0674a4 */ /* 0x000fc6000f8e0206 */
[----:B------:R-:W5:Y:S01]  /*4810*/  MUFU.TANH R48, R48 ;  /* 0x0000003000307308 */ /* 0x000f620000002400 */
[----:B------:R-:W-:Y:S02]  /*4820*/  UISETP.GT.AND UP0, UPT, UR29, UR27, UPT ;  /* 0x0000001b1d00728c */ /* 0x000fe4000bf04270 */
[----:B------:R-:W-:Y:S02]  /*4830*/  UIADD3 UR6, UR42, UR6, URZ ;  /* 0x000000062a067290 */ /* 0x000fe4000fffe03f */
[----:B------:R-:W-:Y:S02]  /*4840*/  UIADD3 UR29, UR29, -0x1, URZ ;  /* 0xffffffff1d1d7890 */ /* 0x000fe4000fffe03f */
[----:B------:R-:W-:Y:S01]  /*4850*/  UIMAD UR6, UR7, UR22, UR6 ;  /* 0x00000016070672a4 */ /* 0x000fe2000f8e0206 */
[----:B------:R-:W5:Y:S02]  /*4860*/  MUFU.TANH R50, R50 ;  /* 0x0000003200327308 */ /* 0x000f640000002400 */
[----:B------:R-:W-:Y:S01]  /*4870*/  UMOV UR7, 0x40000040 ;  /* 0x4000004000077882 */ /* 0x000fe20000000000 */
[----:B------:R-:W-:-:S05]  /*4880*/  UIADD3 UR6, UR6, -UR21, URZ ;  /* 0x8000001506067290 */ /* 0x000fca000fffe03f */
[----:B------:R-:W5:Y:S01]  /*4890*/  MUFU.TANH R52, R52 ;  /* 0x0000003400347308 */ /* 0x000f620000002400 */
[----:B------:R-:W-:Y:S01]  /*48a0*/  IMAD.U32 R38, RZ, RZ, UR6 ;  /* 0x00000006ff267e24 */ /* 0x000fe2000f8e00ff */
[----:B------:R-:W-:-:S03]  /*48b0*/  UIADD3 UR6, UR10, 0x100, URZ ;  /* 0x000001000a067890 */ /* 0x000fc6000fffe03f */
[----:B------:R-:W-:-:S03]  /*48c0*/  IMAD R39, R17, -0x2, R38 ;  /* 0xfffffffe11277824 */ /* 0x000fc600078e0226 */
[----:B------:R-:W5:Y:S01]  /*48d0*/  MUFU.TANH R54, R54 ;  /* 0x0000003600367308 */ /* 0x000f620000002400 */
[----:B------:R-:W-:-:S05]  /*48e0*/  IMAD.IADD R38, R18, 0x1, R39 ;  /* 0x0000000112267824 */ /* 0x000fca00078e0227 */
[C---:B------:R-:W-:Y:S02]  /*48f0*/  ISETP.GT.AND P2, PT, R38.reuse, RZ, PT ;  /* 0x000000ff2600720c */ /* 0x040fe40003f44270 */
[----:B------:R-:W-:Y:S01]  /*4900*/  ISETP.GT.AND P3, PT, R38, 0x1, PT ;  /* 0x000000012600780c */ /* 0x000fe20003f64270 */
[----:B------:R-:W5:Y:S01]  /*4910*/  MUFU.TANH R56, R56 ;  /* 0x0000003800387308 */ /* 0x000f620000002400 */
[----:B-1----:R-:W-:Y:S02]  /*4920*/  FSEL R39, R6, -INF , P2 ;  /* 0xff80000006277808 */ /* 0x002fe40001000000 */
[C---:B------:R-:W-:Y:S02]  /*4930*/  ISETP.GT.AND P2, PT, R38.reuse, 0x8, PT ;  /* 0x000000082600780c */ /* 0x040fe40003f44270 */
[----:B--2---:R-:W-:Y:S02]  /*4940*/  FSEL R9, R9, -INF , P3 ;  /* 0xff80000009097808 */ /* 0x004fe40001800000 */
[----:B------:R-:W-:Y:S01]  /*4950*/  FMNMX.FTZ R58, R39, R4, !PT ;  /* 0x00000004273a7209 */ /* 0x000fe20007810000 */
[----:B------:R1:W-:Y:S01]  /*4960*/  MUFU.TANH R6, R60 ;  /* 0x0000003c00067308 */ /* 0x0003e20000002400 */
[----:B------:R-:W-:-:S02]  /*4970*/  ISETP.GT.AND P3, PT, R38, 0x9, PT ;  /* 0x000000092600780c */ /* 0x000fc40003f64270 */
[----:B---3--:R-:W-:Y:S02]  /*4980*/  FSEL R41, R10, -INF , P2 ;  /* 0xff8000000a297808 */ /* 0x008fe40001000000 */
[----:B------:R-:W-:Y:S02]  /*4990*/  FMNMX.FTZ R58, R9, R58, !PT ;  /* 0x0000003a093a7209 */ /* 0x000fe40007810000 */
[C---:B------:R-:W-:Y:S01]  /*49a0*/  ISETP.GT.AND P2, PT, R38.reuse, 0x10, PT ;  /* 0x000000102600780c */ /* 0x040fe20003f44270 */
[----:B------:R2:W3:Y:S01]  /*49b0*/  MUFU.TANH R10, R61 ;  /* 0x0000003d000a7308 */ /* 0x0004e20000002400 */
[----:B----4-:R-:W-:Y:S02]  /*49c0*/  FSEL R13, R13, -INF , P3 ;  /* 0xff8000000d0d7808 */ /* 0x010fe40001800000 */
[----:B------:R-:W-:Y:S02]  /*49d0*/  FMNMX.FTZ R58, R41, R58, !PT ;  /* 0x0000003a293a7209 */ /* 0x000fe40007810000 */
[----:B------:R-:W-:-:S02]  /*49e0*/  ISETP.GT.AND P3, PT, R38, 0x11, PT ;  /* 0x000000112600780c */ /* 0x000fc40003f64270 */
[----:B-----5:R-:W-:Y:S01]  /*49f0*/  FSEL R15, R15, -INF , P2 ;  /* 0xff8000000f0f7808 */ /* 0x020fe20001000000 */
[----:B------:R-:W-:Y:S01]  /*4a00*/  MUFU.TANH R76, R76 ;  /* 0x0000004c004c7308 */ /* 0x000fe20000002400 */
[----:B------:R-:W-:Y:S02]  /*4a10*/  FMNMX.FTZ R58, R13, R58, !PT ;  /* 0x0000003a0d3a7209 */ /* 0x000fe40007810000 */
[C---:B------:R-:W-:Y:S02]  /*4a20*/  ISETP.GT.AND P2, PT, R38.reuse, 0x18, PT ;  /* 0x000000182600780c */ /* 0x040fe40003f44270 */
[----:B------:R-:W-:Y:S02]  /*4a30*/  FSEL R19, R19, -INF , P3 ;  /* 0xff80000013137808 */ /* 0x000fe40001800000 */
[----:B-1----:R-:W-:Y:S01]  /*4a40*/  FMNMX.FTZ R60, R15, R58, !PT ;  /* 0x0000003a0f3c7209 */ /* 0x002fe20007810000 */
[----:B------:R-:W-:Y:S01]  /*4a50*/  FMUL.FTZ R58, R65, UR23 ;  /* 0x00000017413a7c20 */ /* 0x000fe20008410000 */
[----:B------:R-:W-:Y:S01]  /*4a60*/  ISETP.GT.AND P3, PT, R38, 0x19, PT ;  /* 0x000000192600780c */ /* 0x000fe20003f64270 */
[----:B------:R-:W-:Y:S01]  /*4a70*/  MUFU.TANH R80, R80 ;  /* 0x0000005000507308 */ /* 0x000fe20000002400 */
[----:B------:R-:W-:-:S02]  /*4a80*/  FSEL R21, R21, -INF , P2 ;  /* 0xff80000015157808 */ /* 0x000fc40001000000 */
[----:B------:R-:W-:Y:S01]  /*4a90*/  FMNMX.FTZ R60, R19, R60, !PT ;  /* 0x0000003c133c7209 */ /* 0x000fe20007810000 */
[----:B------:R-:W-:Y:S02]  /*4aa0*/  WARPGROUP.DEPBAR.LE gsb0, 0x0 ;  /* 0x00008000000079c5 */ /* 0x000fe40000010000 */
[----:B------:R-:W-:Y:S01]  /*4ab0*/  WARPGROUP.ARRIVE ;  /* 0x00000000000079c5 */ /* 0x000fe20000000000 */
[----:B------:R-:W-:Y:S01]  /*4ac0*/  ISETP.GT.AND P2, PT, R38, 0x20, PT ;  /* 0x000000202600780c */ /* 0x000fe20003f44270 */
[----:B------:R-:W1:Y:S01]  /*4ad0*/  MUFU.TANH R58, R58 ;  /* 0x0000003a003a7308 */ /* 0x000e620000002400 */
[----:B------:R-:W-:Y:S01]  /*4ae0*/  FSEL R43, R28, -INF , P3 ;  /* 0xff8000001c2b7808 */ /* 0x000fe20001800000 */
[----:B------:R-:W-:Y:S01]  /*4af0*/  FMUL.FTZ R28, R68, UR23 ;  /* 0x00000017441c7c20 */ /* 0x000fe20008410000 */
[----:B------:R-:W-:Y:S01]  /*4b00*/  FMNMX.FTZ R60, R21, R60, !PT ;  /* 0x0000003c153c7209 */ /* 0x000fe20007810000 */
[----:B------:R-:W-:Y:S01]  /*4b10*/  HGMMA.64x64x16.F32 R88, R140, gdesc[UR4].tnspB, R88, gsb0 ;  /* 0x40e000048c587df0 */ /* 0x000fe20008000858 */
[----:B------:R-:W-:Y:S01]  /*4b20*/  ISETP.GT.AND P3, PT, R38, 0x21, PT ;  /* 0x000000212600780c */ /* 0x000fe20003f64270 */
[----:B------:R-:W-:Y:S01]  /*4b30*/  FMUL.FTZ R145, R72, UR23 ;  /* 0x0000001748917c20 */ /* 0x000fe20008410000 */
[----:B------:R-:W-:Y:S01]  /*4b40*/  FSEL R45, R31, -INF , P2 ;  /* 0xff8000001f2d7808 */ /* 0x000fe20001000000 */
[----:B------:R-:W-:Y:S01]  /*4b50*/  MUFU.TANH R28, R28 ;  /* 0x0000001c001c7308 */ /* 0x000fe20000002400 */
[----:B------:R-:W-:Y:S01]  /*4b60*/  FMNMX.FTZ R60, R43, R60, !PT ;  /* 0x0000003c2b3c7209 */ /* 0x000fe20007810000 */
[----:B------:R-:W-:Y:S01]  /*4b70*/  FMUL.FTZ R147, R73, UR23 ;  /* 0x0000001749937c20 */ /* 0x000fe20008410000 */
[----:B------:R-:W-:Y:S01]  /*4b80*/  ISETP.GT.AND P2, PT, R38, 0x28, PT ;  /* 0x000000282600780c */ /* 0x000fe20003f44270 */
[----:B------:R-:W-:Y:S01]  /*4b90*/  UIADD3 UR6, UR10, 0x180, URZ ;  /* 0x000001800a067890 */ /* 0x000fe2000fffe03f */
[----:B------:R-:W-:Y:S01]  /*4ba0*/  FSEL R47, R40, -INF , P3 ;  /* 0xff800000282f7808 */ /* 0x000fe20001800000 */
[----:B------:R-:W-:Y:S01]  /*4bb0*/  UMOV UR7, 0x40000040 ;  /* 0x4000004000077882 */ /* 0x000fe20000000000 */
[----:B------:R-:W-:Y:S01]  /*4bc0*/  FMNMX.FTZ R60, R45, R60, !PT ;  /* 0x0000003c2d3c7209 */ /* 0x000fe20007810000 */
[----:B------:R-:W-:Y:S01]  /*4bd0*/  MUFU.TANH R145, R145 ;  /* 0x0000009100917308 */ /* 0x000fe20000002400 */
[----:B------:R-:W-:Y:S01]  /*4be0*/  ISETP.GT.AND P3, PT, R38, 0x29, PT ;  /* 0x000000292600780c */ /* 0x000fe20003f64270 */
[----:B------:R-:W-:Y:S01]  /*4bf0*/  FMUL.FTZ R31, R77, UR23 ;  /* 0x000000174d1f7c20 */ /* 0x000fe20008410000 */
[----:B------:R-:W-:Y:S01]  /*4c00*/  FSEL R49, R42, -INF , P2 ;  /* 0xff8000002a317808 */ /* 0x000fe20001000000 */
[----:B------:R-:W-:Y:S01]  /*4c10*/  FMUL.FTZ R42, R67, UR23 ;  /* 0x00000017432a7c20 */ /* 0x000fe20008410000 */
[----:B------:R-:W-:Y:S01]  /*4c20*/  FMNMX.FTZ R60, R47, R60, !PT ;  /* 0x0000003c2f3c7209 */ /* 0x000fe20007810000 */
[----:B------:R-:W-:Y:S01]  /*4c30*/  FMUL.FTZ R40, R66, UR23 ;  /* 0x0000001742287c20 */ /* 0x000fe20008410000 */
[----:B------:R-:W-:Y:S01]  /*4c40*/  ISETP.GT.AND P2, PT, R38, 0x30, PT ;  /* 0x000000302600780c */ /* 0x000fe20003f44270 */
[----:B------:R-:W-:Y:S01]  /*4c50*/  MUFU.TANH R147, R147 ;  /* 0x0000009300937308 */ /* 0x000fe20000002400 */
[----:B------:R-:W-:Y:S01]  /*4c60*/  FSEL R51, R44, -INF , P3 ;  /* 0xff8000002c337808 */ /* 0x000fe20001800000 */
[----:B------:R-:W-:Y:S01]  /*4c70*/  FMUL.FTZ R44, R70, UR23 ;  /* 0x00000017462c7c20 */ /* 0x000fe20008410000 */
[----:B------:R-:W-:-:S02]  /*4c80*/  FMNMX.FTZ R60, R49, R60, !PT ;  /* 0x0000003c313c7209 */ /* 0x000fc40007810000 */
[----:B------:R-:W-:Y:S02]  /*4c90*/  ISETP.GT.AND P3, PT, R38, 0x31, PT ;  /* 0x000000312600780c */ /* 0x000fe40003f64270 */
[----:B------:R-:W-:Y:S01]  /*4ca0*/  FSEL R53, R46, -INF , P2 ;  /* 0xff8000002e357808 */ /* 0x000fe20001000000 */
[----:B------:R-:W-:Y:S01]  /*4cb0*/  MUFU.TANH R31, R31 ;  /* 0x0000001f001f7308 */ /* 0x000fe20000002400 */
[----:B------:R-:W-:Y:S01]  /*4cc0*/  FMNMX.FTZ R60, R51, R60, !PT ;  /* 0x0000003c333c7209 */ /* 0x000fe20007810000 */
[----:B------:R-:W-:Y:S01]  /*4cd0*/  FMUL.FTZ R46, R71, UR23 ;  /* 0x00000017472e7c20 */ /* 0x000fe20008410000 */
[----:B------:R-:W-:Y:S02]  /*4ce0*/  ISETP.GT.AND P2, PT, R38, 0x38, PT ;  /* 0x000000382600780c */ /* 0x000fe40003f44270 */
[----:B------:R-:W-:Y:S01]  /*4cf0*/  FSEL R55, R48, -INF , P3 ;  /* 0xff80000030377808 */ /* 0x000fe20001800000 */
[----:B------:R-:W-:Y:S01]  /*4d00*/  FMUL.FTZ R48, R74, UR23 ;  /* 0x000000174a307c20 */ /* 0x000fe20008410000 */
[----:B------:R-:W-:Y:S01]  /*4d10*/  FMNMX.FTZ R60, R53, R60, !PT ;  /* 0x0000003c353c7209 */ /* 0x000fe20007810000 */
[----:B------:R-:W-:Y:S01]  /*4d20*/  MUFU.TANH R84, R84 ;  /* 0x0000005400547308 */ /* 0x000fe20000002400 */
[----:B------:R-:W-:-:S02]  /*4d30*/  ISETP.GT.AND P3, PT, R38, 0x39, PT ;  /* 0x000000392600780c */ /* 0x000fc40003f64270 */
[----:B------:R-:W-:Y:S01]  /*4d40*/  FSEL R59, R50, -INF , P2 ;  /* 0xff800000323b7808 */ /* 0x000fe20001000000 */
[----:B------:R-:W-:Y:S01]  /*4d50*/  FMUL.FTZ R50, R75, UR23 ;  /* 0x000000174b327c20 */ /* 0x000fe20008410000 */
[----:B------:R-:W-:Y:S02]  /*4d60*/  FMNMX.FTZ R60, R55, R60, !PT ;  /* 0x0000003c373c7209 */ /* 0x000fe40007810000 */
[----:B------:R-:W-:Y:S01]  /*4d70*/  ISETP.GT.AND P2, PT, R38, 0x40, PT ;  /* 0x000000402600780c */ /* 0x000fe20003f44270 */
[----:B------:R-:W-:Y:S01]  /*4d80*/  MUFU.TANH R7, R7 ;  /* 0x0000000700077308 */ /* 0x000fe20000002400 */
[----:B------:R-:W-:Y:S01]  /*4d90*/  FSEL R57, R52, -INF , P3 ;  /* 0xff80000034397808 */ /* 0x000fe20001800000 */
[----:B------:R-:W-:Y:S01]  /*4da0*/  FMUL.FTZ R52, R78, UR23 ;  /* 0x000000174e347c20 */ /* 0x000fe20008410000 */
[----:B------:R-:W-:Y:S02]  /*4db0*/  FMNMX.FTZ R60, R59, R60, !PT ;  /* 0x0000003c3b3c7209 */ /* 0x000fe40007810000 */
[----:B------:R-:W-:-:S02]  /*4dc0*/  ISETP.GT.AND P3, PT, R38, 0x41, PT ;  /* 0x000000412600780c */ /* 0x000fc40003f64270 */
[----:B--2---:R-:W-:Y:S01]  /*4dd0*/  FSEL R61, R54, -INF , P2 ;  /* 0xff800000363d7808 */ /* 0x004fe20001000000 */
        /* <DEDUP_REMOVED lines=9> */
[----:B------:R-:W-:Y:S02]  /*4e70*/  FMNMX.FTZ R60, R65, R60, !PT ;  /* 0x0000003c413c7209 */ /* 0x000fe40007810000 */
[----:B---3--:R-:W-:Y:S01]  /*4e80*/  FSEL R73, R10, -INF , P3 ;  /* 0xff8000000a497808 */ /* 0x008fe20001800000 */
[----:B------:R-:W-:Y:S01]  /*4e90*/  FMUL.FTZ R10, R85, UR23 ;  /* 0x00000017550a7c20 */ /* 0x000fe20008410000 */
[----:B------:R-:W-:Y:S01]  /*4ea0*/  ISETP.GT.AND P3, PT, R38, 0x51, PT ;  /* 0x000000512600780c */ /* 0x000fe20003f64270 */
[----:B------:R-:W-:Y:S03]  /*4eb0*/  MUFU.TANH R12, R12 ;  /* 0x0000000c000c7308 */ /* 0x000fe60000002400 */
[----:B-1----:R-:W-:Y:S01]  /*4ec0*/  FSEL R77, R58, -INF , P3 ;  /* 0xff8000003a4d7808 */ /* 0x002fe20001800000 */
[----:B------:R-:W-:Y:S01]  /*4ed0*/  FMUL.FTZ R58, R83, UR23 ;  /* 0x00000017533a7c20 */ /* 0x000fe20008410000 */
[----:B------:R-:W-:-:S03]  /*4ee0*/  ISETP.GT.AND P3, PT, R38, 0x59, PT ;  /* 0x000000592600780c */ /* 0x000fc60003f64270 */
[----:B------:R-:W-:Y:S01]  /*4ef0*/  MUFU.TANH R14, R14 ;  /* 0x0000000e000e7308 */ /* 0x000fe20000002400 */
[----:B------:R-:W-:Y:S02]  /*4f00*/  WARPGROUP.DEPBAR.LE gsb0, 0x0 ;  /* 0x00008000000079c5 */ /* 0x000fe40000010000 */
[----:B------:R-:W-:Y:S01]  /*4f10*/  FMUL.FTZ R141, R64, UR23 ;  /* 0x00000017408d7c20 */ /* 0x000fe20008410000 */
[----:B------:R-:W-:Y:S01]  /*4f20*/  FMUL.FTZ R143, R69, UR23 ;  /* 0x00000017458f7c20 */ /* 0x000fe20008410000 */
[----:B------:R-:W-:Y:S01]  /*4f30*/  FSEL R69, R6, -INF , P2 ;  /* 0xff80000006457808 */ /* 0x000fe20001000000 */
[----:B------:R-:W-:Y:S01]  /*4f40*/  WARPGROUP.ARRIVE ;  /* 0x00000000000079c5 */ /* 0x000fe20000000000 */
[----:B------:R-:W-:Y:S01]  /*4f50*/  ISETP.GT.AND P2, PT, R38, 0x50, PT ;  /* 0x000000502600780c */ /* 0x000fe20003f44270 */
[----:B------:R-:W-:Y:S01]  /*4f60*/  FMUL.FTZ R6, R81, UR23 ;  /* 0x0000001751067c20 */ /* 0x000fe20008410000 */
[----:B------:R-:W1:Y:S01]  /*4f70*/  MUFU.TANH R141, R141 ;  /* 0x0000008d008d7308 */ /* 0x000e620000002400 */
[----:B------:R-:W-:Y:S01]  /*4f80*/  FMNMX.FTZ R60, R69, R60, !PT ;  /* 0x0000003c453c7209 */ /* 0x000fe20007810000 */
[----:B------:R-:W-:Y:S01]  /*4f90*/  FMUL.FTZ R64, R87, UR23 ;  /* 0x0000001757407c20 */ /* 0x000fe20008410000 */
[----:B------:R-:W-:Y:S01]  /*4fa0*/  HGMMA.64x64x16.F32 R88, R136, gdesc[UR4].tnspB, R88, gsb0 ;  /* 0x40e0000488587df0 */ /* 0x000fe20008000858 */
[----:B------:R-:W-:Y:S01]  /*4fb0*/  UIADD3 UR6, UR10, 0x200, URZ ;  /* 0x000002000a067890 */ /* 0x000fe2000fffe03f */
[----:B------:R-:W-:Y:S01]  /*4fc0*/  FMNMX.FTZ R60, R73, R60, !PT ;  /* 0x0000003c493c7209 */ /* 0x000fe20007810000 */
[----:B------:R-:W-:-:S02]  /*4fd0*/  UMOV UR7, 0x40000040 ;  /* 0x4000004000077882 */ /* 0x000fc40000000000 */
[----:B------:R-:W2:Y:S08]  /*4fe0*/  MUFU.TANH R143, R143 ;  /* 0x0000008f008f7308 */ /* 0x000eb00000002400 */
[----:B------:R3:W4:Y:S01]  /*4ff0*/  MUFU.TANH R151, R6 ;  /* 0x0000000600977308 */ /* 0x0007220000002400 */
[----:B-1----:R-:W-:Y:S02]  /*5000*/  FSEL R141, R141, -INF , P2 ;  /* 0xff8000008d8d7808 */ /* 0x002fe40001000000 */
[----:B------:R-:W-:-:S02]  /*5010*/  ISETP.GT.AND P2, PT, R38, 0x58, PT ;  /* 0x000000582600780c */ /* 0x000fc40003f44270 */
[----:B------:R-:W-:Y:S02]  /*5020*/  FMNMX.FTZ R60, R141, R60, !PT ;  /* 0x0000003c8d3c7209 */ /* 0x000fe40007810000 */
[----:B------:R-:W-:Y:S01]  /*5030*/  FSEL R81, R28, -INF , P2 ;  /* 0xff8000001c517808 */ /* 0x000fe20001000000 */
[----:B------:R-:W-:Y:S01]  /*5040*/  MUFU.TANH R20, R20 ;  /* 0x0000001400147308 */ /* 0x000fe20000002400 */
[----:B------:R-:W-:Y:S01]  /*5050*/  FMNMX.FTZ R60, R77, R60, !PT ;  /* 0x0000003c4d3c7209 */ /* 0x000fe20007810000 */
[----:B---3--:R-:W-:Y:S01]  /*5060*/  FMUL.FTZ R6, R62, UR23 ;  /* 0x000000173e067c20 */ /* 0x008fe20008410000 */
[----:B------:R-:W-:Y:S01]  /*5070*/  ISETP.GT.AND P2, PT, R38, 0x60, PT ;  /* 0x000000602600780c */ /* 0x000fe20003f44270 */
[----:B------:R-:W-:Y:S01]  /*5080*/  FMUL.FTZ R62, R86, UR23 ;  /* 0x00000017563e7c20 */ /* 0x000fe20008410000 */
[----:B--2---:R-:W-:Y:S02]  /*5090*/  FSEL R143, R143, -INF , P3 ;  /* 0xff8000008f8f7808 */ /* 0x004fe40001800000 */
[----:B------:R-:W-:Y:S01]  /*50a0*/  FMNMX.FTZ R60, R81, R60, !PT ;  /* 0x0000003c513c7209 */ /* 0x000fe20007810000 */
[----:B------:R1:W2:Y:S01]  /*50b0*/  MUFU.TANH R28, R10 ;  /* 0x0000000a001c7308 */ /* 0x0002a20000002400 */
[----:B------:R-:W-:-:S02]  /*50c0*/  ISETP.GT.AND P3, PT, R38, 0x61, PT ;  /* 0x000000612600780c */ /* 0x000fc40003f64270 */
[----:B------:R-:W-:Y:S02]  /*50d0*/  FSEL R145, R145, -INF , P2 ;  /* 0xff80000091917808 */ /* 0x000fe40001000000 */
[----:B------:R-:W-:Y:S02]  /*50e0*/  FMNMX.FTZ R60, R143, R60, !PT ;  /* 0x0000003c8f3c7209 */ /* 0x000fe40007810000 */
[C---:B------:R-:W-:Y:S01]  /*50f0*/  ISETP.GT.AND P2, PT, R38.reuse, 0x68, PT ;  /* 0x000000682600780c */ /* 0x040fe20003f44270 */
[----:B------:R-:W3:Y:S01]  /*5100*/  MUFU.TANH R24, R24 ;  /* 0x0000001800187308 */ /* 0x000ee20000002400 */
[----:B------:R-:W-:Y:S01]  /*5110*/  FSEL R147, R147, -INF , P3 ;  /* 0xff80000093937808 */ /* 0x000fe20001800000 */
[----:B-1----:R-:W-:Y:S01]  /*5120*/  FMUL.FTZ R10, R63, UR23 ;  /* 0x000000173f0a7c20 */ /* 0x002fe20008410000 */
[----:B------:R-:W-:Y:S02]  /*5130*/  FMNMX.FTZ R60, R145, R60, !PT ;  /* 0x0000003c913c7209 */ /* 0x000fe40007810000 */
[----:B------:R-:W-:-:S02]  /*5140*/  ISETP.GT.AND P3, PT, R38, 0x69, PT ;  /* 0x000000692600780c */ /* 0x000fc40003f64270 */
[----:B------:R-:W-:Y:S01]  /*5150*/  FSEL R85, R76, -INF , P2 ;  /* 0xff8000004c557808 */ /* 0x000fe20001000000 */
[----:B------:R-:W1:Y:S01]  /*5160*/  MUFU.TANH R25, R25 ;  /* 0x0000001900197308 */ /* 0x000e620000002400 */
[----:B------:R-:W-:Y:S02]  /*5170*/  FMNMX.FTZ R60, R147, R60, !PT ;  /* 0x0000003c933c7209 */ /* 0x000fe40007810000 */
[C---:B------:R-:W-:Y:S02]  /*5180*/  ISETP.GT.AND P2, PT, R38.reuse, 0x70, PT ;  /* 0x000000702600780c */ /* 0x040fe40003f44270 */
[----:B------:R-:W-:Y:S02]  /*5190*/  FSEL R149, R31, -INF , P3 ;  /* 0xff8000001f957808 */ /* 0x000fe40001800000 */
[----:B------:R-:W-:Y:S01]  /*51a0*/  FMNMX.FTZ R60, R85, R60, !PT ;  /* 0x0000003c553c7209 */ /* 0x000fe20007810000 */
[----:B------:R-:W5:Y:S01]  /*51b0*/  MUFU.TANH R26, R26 ;  /* 0x0000001a001a7308 */ /* 0x000f620000002400 */
[----:B------:R-:W-:-:S02]  /*51c0*/  ISETP.GT.AND P3, PT, R38, 0x71, PT ;  /* 0x000000712600780c */ /* 0x000fc40003f64270 */
[----:B------:R-:W-:Y:S02]  /*51d0*/  FSEL R153, R80, -INF , P2 ;  /* 0xff80000050997808 */ /* 0x000fe40001000000 */
[----:B------:R-:W-:Y:S02]  /*51e0*/  FMNMX.FTZ R60, R149, R60, !PT ;  /* 0x0000003c953c7209 */ /* 0x000fe40007810000 */
[C---:B------:R-:W-:Y:S01]  /*51f0*/  ISETP.GT.AND P2, PT, R38.reuse, 0x78, PT ;  /* 0x000000782600780c */ /* 0x040fe20003f44270 */
[----:B------:R-:W5:Y:S01]  /*5200*/  MUFU.TANH R27, R27 ;  /* 0x0000001b001b7308 */ /* 0x000f620000002400 */
[----:B----4-:R-:W-:Y:S02]  /*5210*/  FSEL R151, R151, -INF , P3 ;  /* 0xff80000097977808 */ /* 0x010fe40001800000 */
[----:B------:R-:W-:Y:S02]  /*5220*/  FMNMX.FTZ R60, R153, R60, !PT ;  /* 0x0000003c993c7209 */ /* 0x000fe40007810000 */
[----:B------:R-:W-:-:S02]  /*5230*/  ISETP.GT.AND P3, PT, R38, 0x79, PT ;  /* 0x000000792600780c */ /* 0x000fc40003f64270 */
[----:B------:R-:W-:Y:S01]  /*5240*/  FSEL R155, R84, -INF , P2 ;  /* 0xff800000549b7808 */ /* 0x000fe20001000000 */
[----:B------:R-:W4:Y:S01]  /*5250*/  MUFU.TANH R29, R29 ;  /* 0x0000001d001d7308 */ /* 0x000f220000002400 */
[----:B------:R-:W-:Y:S02]  /*5260*/  FMNMX.FTZ R60, R151, R60, !PT ;  /* 0x0000003c973c7209 */ /* 0x000fe40007810000 */
[----:B--2---:R-:W-:Y:S02]  /*5270*/  FSEL R63, R28, -INF , P3 ;  /* 0xff8000001c3f7808 */ /* 0x004fe40001800000 */
[----:B------:R-:W-:Y:S01]  /*5280*/  FMNMX.FTZ R60, R155, R60, !PT ;  /* 0x0000003c9b3c7209 */ /* 0x000fe20007810000 */
[----:B------:R-:W2:Y:S01]  /*5290*/  LDC R28, c[0x0][0x988] ;  /* 0x00026200ff1c7b82 */ /* 0x000ea20000000800 */
[----:B------:R-:W-:Y:S01]  /*52a0*/  IADD3 R38, R38, 0x8, RZ ;  /* 0x0000000826267810 */ /* 0x000fe20007ffe0ff */
[----:B------:R-:W4:Y:S01]  /*52b0*/  MUFU.TANH R30, R30 ;  /* 0x0000001e001e7308 */ /* 0x000f220000002400 */
[----:B------:R-:W-:Y:S01]  /*52c0*/  FMNMX.FTZ R60, R63, R60, !PT ;  /* 0x0000003c3f3c7209 */ /* 0x000fe20007810000 */
[----:B------:R-:W-:-:S02]  /*52d0*/  WARPGROUP.DEPBAR.LE gsb0, 0x0 ;  /* 0x00008000000079c5 */ /* 0x000fc40000010000 */
[----:B------:R-:W-:Y:S01]  /*52e0*/  WARPGROUP.ARRIVE ;  /* 0x00000000000079c5 */ /* 0x000fe20000000000 */
[C---:B------:R-:W-:Y:S01]  /*52f0*/  ISETP.GT.AND P4, PT, R38.reuse, RZ, PT ;  /* 0x000000ff2600720c */ /* 0x040fe20003f84270 */
[----:B------:R-:W3:Y:S01]  /*5300*/  SHFL.BFLY PT, R31, R60, 0x2, 0x1f ;  /* 0x0c401f003c1f7f89 */ /* 0x000ee200000e0000 */
[----:B------:R-:W-:Y:S01]  /*5310*/  ISETP.GT.AND P3, PT, R38, 0x1, PT ;  /* 0x000000012600780c */ /* 0x000fe20003f64270 */
[----:B------:R-:W4:Y:S02]  /*5320*/  MUFU.TANH R32, R32 ;  /* 0x0000002000207308 */ /* 0x000f240000002400 */
[----:B------:R-:W-:Y:S01]  /*5330*/  HGMMA.64x64x16.F32 R88, R132, gdesc[UR4].tnspB, R88, gsb0 ;  /* 0x40e0000484587df0 */ /* 0x000fe20008000858 */
[----:B------:R-:W-:Y:S01]  /*5340*/  UIADD3 UR6, UR10, 0x280, URZ ;  /* 0x000002800a067890 */ /* 0x000fe2000fffe03f */
[----:B------:R-:W-:-:S04]  /*5350*/  UMOV UR7, 0x40000040 ;  /* 0x4000004000077882 */ /* 0x000fc80000000000 */
[----:B------:R-:W4:Y:S08]  /*5360*/  MUFU.TANH R33, R33 ;  /* 0x0000002100217308 */ /* 0x000f300000002400 */
[----:B------:R-:W4:Y:S01]  /*5370*/  MUFU.TANH R34, R34 ;  /* 0x0000002200227308 */ /* 0x000f220000002400 */
[----:B---3--:R-:W-:-:S07]  /*5380*/  FMNMX.FTZ R60, R60, R31, !PT ;  /* 0x0000001f3c3c7209 */ /* 0x008fce0007810000 */
[----:B------:R-:W3:Y:S01]  /*5390*/  MUFU.TANH R35, R35 ;  /* 0x0000002300237308 */ /* 0x000ee20000002400 */
[----:B------:R-:W1:Y:S07]  /*53a0*/  SHFL.BFLY PT, R31, R60, 0x1, 0x1f ;  /* 0x0c201f003c1f7f89 */ /* 0x000e6e00000e0000 */
[----:B------:R-:W3:Y:S08]  /*53b0*/  MUFU.TANH R36, R36 ;  /* 0x0000002400247308 */ /* 0x000ef00000002400 */
[----:B------:R-:W3:Y:S08]  /*53c0*/  MUFU.TANH R37, R37 ;  /* 0x0000002500257308 */ /* 0x000ef00000002400 */
[----:B------:R-:W3:Y:S01]  /*53d0*/  MUFU.TANH R6, R6 ;  /* 0x0000000600067308 */ /* 0x000ee20000002400 */
[----:B-1----:R-:W-:-:S04]  /*53e0*/  FMNMX.FTZ R31, R60, R31, !PT ;  /* 0x0000001f3c1f7209 */ /* 0x002fc80007810000 */
[C---:B------:R-:W-:Y:S01]  /*53f0*/  FSETP.NEU.FTZ.AND P2, PT, R31.reuse, -INF , PT ;  /* 0xff8000001f00780b */ /* 0x040fe20003f5d000 */
[----:B--2---:R-:W-:Y:S02]  /*5400*/  FMUL.FTZ R60, R31, R28 ;  /* 0x0000001c1f3c7220 */ /* 0x004fe40000410000 */
[----:B------:R-:W1:Y:S03]  /*5410*/  MUFU.TANH R10, R10 ;  /* 0x0000000a000a7308 */ /* 0x000e660000002400 */
[----:B------:R-:W-:-:S05]  /*5420*/  FSEL R60, R60, RZ, P2 ;  /* 0x000000ff3c3c7208 */ /* 0x000fca0001000000 */
[----:B------:R-:W2:Y:S01]  /*5430*/  MUFU.TANH R40, R40 ;  /* 0x0000002800287308 */ /* 0x000ea20000002400 */
[-CC-:B------:R-:W-:Y:S01]  /*5440*/  FFMA.FTZ R148, R39, R28.reuse, -R60.reuse ;  /* 0x0000001c27947223 */ /* 0x180fe2000001083c */
[----:B------:R-:W-:Y:S01]  /*5450*/  FSEL R39, R7, -INF , P4 ;  /* 0xff80000007277808 */ /* 0x000fe20002000000 */
[-CC-:B------:R-:W-:Y:S01]  /*5460*/  FFMA.FTZ R150, R41, R28.reuse, -R60.reuse ;  /* 0x0000001c29967223 */ /* 0x180fe2000001083c */
[----:B------:R-:W-:Y:S01]  /*5470*/  FSEL R41, R8, -INF , P3 ;  /* 0xff80000008297808 */ /* 0x000fe20001800000 */
[-CC-:B------:R-:W-:Y:S01]  /*5480*/  FFMA.FTZ R144, R15, R28.reuse, -R60.reuse ;  /* 0x0000001c0f907223 */ /* 0x180fe2000001083c */
[C---:B------:R-:W-:Y:S01]  /*5490*/  ISETP.GT.AND P4, PT, R38.reuse, 0x8, PT ;  /* 0x000000082600780c */ /* 0x040fe20003f84270 */
[-CC-:B------:R-:W-:Y:S01]  /*54a0*/  FFMA.FTZ R15, R19, R28.reuse, -R60.reuse ;  /* 0x0000001c130f7223 */ /* 0x180fe2000001083c */
[----:B------:R-:W-:Y:S01]  /*54b0*/  FMNMX.FTZ R8, R39, R5, !PT ;  /* 0x0000000527087209 */ /* 0x000fe20007810000 */
[-CC-:B------:R-:W-:Y:S01]  /*54c0*/  FFMA.FTZ R146, R21, R28.reuse, -R60.reuse ;  /* 0x0000001c15927223 */ /* 0x180fe2000001083c */
[----:B------:R-:W-:Y:S01]  /*54d0*/  ISETP.GT.AND P3, PT, R38, 0x9, PT ;  /* 0x000000092600780c */ /* 0x000fe20003f64270 */
[-CC-:B------:R-:W-:Y:S01]  /*54e0*/  FFMA.FTZ R21, R43, R28.reuse, -R60.reuse ;  /* 0x0000001c2b157223 */ /* 0x180fe2000001083c */
[----:B------:R-:W-:Y:S01]  /*54f0*/  FSEL R11, R11, -INF , P4 ;  /* 0xff8000000b0b7808 */ /* 0x000fe20002000000 */
[----:B------:R-:W-:Y:S01]  /*5500*/  FFMA.FTZ R140, R45, R28, -R60 ;  /* 0x0000001c2d8c7223 */ /* 0x000fe2000001083c */
[----:B------:R-:W-:Y:S01]  /*5510*/  FMNMX.FTZ R8, R41, R8, !PT ;  /* 0x0000000829087209 */ /* 0x000fe20007810000 */
[----:B------:R-:W-:-:S02]  /*5520*/  WARPGROUP.DEPBAR.LE gsb0, 0x0 ;  /* 0x00008000000079c5 */ /* 0x000fc40000010000 */
[----:B------:R-:W-:Y:S01]  /*5530*/  ISETP.GT.AND P4, PT, R38, 0x10, PT ;  /* 0x000000102600780c */ /* 0x000fe20003f84270 */
[----:B------:R-:W-:Y:S01]  /*5540*/  WARPGROUP.ARRIVE ;  /* 0x00000000000079c5 */ /* 0x000fe20000000000 */
[----:B------:R-:W-:Y:S01]  /*5550*/  FSEL R67, R12, -INF , P3 ;  /* 0xff8000000c437808 */ /* 0x000fe20001800000 */
[--C-:B------:R-:W-:Y:S01]  /*5560*/  FFMA.FTZ R142, R49, R28, -R60.reuse ;  /* 0x0000001c318e7223 */ /* 0x100fe2000001083c */
[----:B------:R-:W-:Y:S01]  /*5570*/  FMNMX.FTZ R8, R11, R8, !PT ;  /* 0x000000080b087209 */ /* 0x000fe20007810000 */
[----:B------:R-:W2:Y:S01]  /*5580*/  MUFU.TANH R42, R42 ;  /* 0x0000002a002a7308 */ /* 0x000ea20000002400 */
[----:B------:R-:W-:Y:S01]  /*5590*/  ISETP.GT.AND P3, PT, R38, 0x11, PT ;  /* 0x000000112600780c */ /* 0x000fe20003f64270 */
[----:B------:R-:W-:Y:S01]  /*55a0*/  HGMMA.64x64x16.F32 R88, R128, gdesc[UR4].tnspB, R88, gsb0 ;  /* 0x40e0000480587df0 */ /* 0x000fe20008000858 */
[----:B------:R-:W-:Y:S01]  /*55b0*/  FSEL R19, R14, -INF , P4 ;  /* 0xff8000000e137808 */ /* 0x000fe20002000000 */
[--C-:B------:R-:W-:Y:S01]  /*55c0*/  FFMA.FTZ R136, R53, R28, -R60.reuse ;  /* 0x0000001c35887223 */ /* 0x100fe2000001083c */
[----:B------:R-:W-:Y:S01]  /*55d0*/  FMNMX.FTZ R8, R67, R8, !PT ;  /* 0x0000000843087209 */ /* 0x000fe20007810000 */
[--C-:B------:R-:W-:Y:S01]  /*55e0*/  FFMA.FTZ R138, R59, R28, -R60.reuse ;  /* 0x0000001c3b8a7223 */ /* 0x100fe2000001083c */
[----:B------:R-:W-:Y:S01]  /*55f0*/  ISETP.GT.AND P4, PT, R38, 0x18, PT ;  /* 0x000000182600780c */ /* 0x000fe20003f84270 */
[----:B------:R-:W2:Y:S01]  /*5600*/  MUFU.TANH R44, R44 ;  /* 0x0000002c002c7308 */ /* 0x000ea20000002400 */
[----:B------:R-:W-:Y:S01]  /*5610*/  FSEL R71, R20, -INF , P3 ;  /* 0xff80000014477808 */ /* 0x000fe20001800000 */
[----:B------:R-:W-:Y:S01]  /*5620*/  UIADD3 UR6, UR10, 0x300, URZ ;  /* 0x000003000a067890 */ /* 0x000fe2000fffe03f */
[----:B------:R-:W-:Y:S01]  /*5630*/  FMNMX.FTZ R8, R19, R8, !PT ;  /* 0x0000000813087209 */ /* 0x000fe20007810000 */
[----:B------:R-:W-:Y:S01]  /*5640*/  UMOV UR7, 0x40000040 ;  /* 0x4000004000077882 */ /* 0x000fe20000000000 */
[----:B------:R-:W-:Y:S01]  /*5650*/  ISETP.GT.AND P3, PT, R38, 0x19, PT ;  /* 0x000000192600780c */ /* 0x000fe20003f64270 */
[--C-:B------:R-:W-:Y:S01]  /*5660*/  FFMA.FTZ R132, R61, R28, -R60.reuse ;  /* 0x0000001c3d847223 */ /* 0x100fe2000001083c */
[----:B------:R-:W-:Y:S01]  /*5670*/  FSEL R75, R24, -INF , P4 ;  /* 0xff800000184b7808 */ /* 0x000fe20002000000 */
[----:B------:R-:W2:Y:S01]  /*5680*/  MUFU.TANH R46, R46 ;  /* 0x0000002e002e7308 */ /* 0x000ea20000002400 */
[----:B------:R-:W-:Y:S01]  /*5690*/  FMNMX.FTZ R8, R71, R8, !PT ;  /* 0x0000000847087209 */ /* 0x000fe20007810000 */
[-CC-:B------:R-:W-:Y:S01]  /*56a0*/  FFMA.FTZ R134, R69, R28.reuse, -R60.reuse ;  /* 0x0000001c45867223 */ /* 0x180fe2000001083c */
[C---:B------:R-:W-:Y:S01]  /*56b0*/  ISETP.GT.AND P4, PT, R38.reuse, 0x20, PT ;  /* 0x000000202600780c */ /* 0x040fe20003f84270 */
[-CC-:B------:R-:W-:Y:S01]  /*56c0*/  FFMA.FTZ R69, R77, R28.reuse, -R60.reuse ;  /* 0x0000001c4d457223 */ /* 0x180fe2000001083c */
[----:B------:R-:W-:Y:S01]  /*56d0*/  FSEL R25, R25, -INF , P3 ;  /* 0xff80000019197808 */ /* 0x000fe20001800000 */
[--C-:B------:R-:W-:Y:S01]  /*56e0*/  FFMA.FTZ R9, R9, R28, -R60.reuse ;  /* 0x0000001c09097223 */ /* 0x100fe2000001083c */
[----:B------:R-:W-:Y:S01]  /*56f0*/  FMNMX.FTZ R8, R75, R8, !PT ;  /* 0x000000084b087209 */ /* 0x000fe20007810000 */
[----:B------:R-:W2:Y:S01]  /*5700*/  MUFU.TANH R48, R48 ;  /* 0x0000003000307308 */ /* 0x000ea20000002400 */
[----:B------:R-:W-:Y:S01]  /*5710*/  ISETP.GT.AND P3, PT, R38, 0x21, PT ;  /* 0x000000212600780c */ /* 0x000fe20003f64270 */
[-CC-:B------:R-:W-:Y:S01]  /*5720*/  FFMA.FTZ R13, R13, R28.reuse, -R60.reuse ;  /* 0x0000001c0d0d7223 */ /* 0x180fe2000001083c */
[----:B-----5:R-:W-:Y:S01]  /*5730*/  FSEL R43, R26, -INF , P4 ;  /* 0xff8000001a2b7808 */ /* 0x020fe20002000000 */
[--C-:B------:R-:W-:Y:S01]  /*5740*/  FFMA.FTZ R77, R147, R28, -R60.reuse ;  /* 0x0000001c934d7223 */ /* 0x100fe2000001083c */
[----:B------:R-:W-:Y:S01]  /*5750*/  FMNMX.FTZ R8, R25, R8, !PT ;  /* 0x0000000819087209 */ /* 0x000fe20007810000 */
[-CC-:B------:R-:W-:Y:S01]  /*5760*/  FFMA.FTZ R14, R153, R28.reuse, -R60.reuse ;  /* 0x0000001c990e7223 */ /* 0x180fe2000001083c */
[----:B------:R-:W-:Y:S01]  /*5770*/  ISETP.GT.AND P4, PT, R38, 0x28, PT ;  /* 0x000000282600780c */ /* 0x000fe20003f84270 */
[----:B------:R-:W5:Y:S01]  /*5780*/  MUFU.TANH R50, R50 ;  /* 0x0000003200327308 */ /* 0x000f620000002400 */
[----:B------:R-:W-:Y:S01]  /*5790*/  FSEL R27, R27, -INF , P3 ;  /* 0xff8000001b1b7808 */ /* 0x000fe20001800000 */
[----:B------:R-:W-:Y:S01]  /*57a0*/  FFMA.FTZ R155, R155, R28, -R60 ;  /* 0x0000001c9b9b7223 */ /* 0x000fe2000001083c */
[----:B------:R-:W-:-:S02]  /*57b0*/  FMNMX.FTZ R8, R43, R8, !PT ;  /* 0x000000082b087209 */ /* 0x000fc40007810000 */
[C---:B------:R-:W-:Y:S02]  /*57c0*/  ISETP.GT.AND P3, PT, R38.reuse, 0x29, PT ;  /* 0x000000292600780c */ /* 0x040fe40003f64270 */
[----:B----4-:R-:W-:Y:S01]  /*57d0*/  FSEL R45, R29, -INF , P4 ;  /* 0xff8000001d2d7808 */ /* 0x010fe20002000000 */
[----:B------:R-:W-:Y:S01]  /*57e0*/  FFMA.FTZ R29, R47, R28, -R60 ;  /* 0x0000001c2f1d7223 */ /* 0x000fe2000001083c */
[----:B------:R-:W-:Y:S01]  /*57f0*/  FMNMX.FTZ R8, R27, R8, !PT ;  /* 0x000000081b087209 */ /* 0x000fe20007810000 */
[----:B------:R-:W4:Y:S01]  /*5800*/  MUFU.TANH R52, R52 ;  /* 0x0000003400347308 */ /* 0x000f220000002400 */
[----:B------:R-:W-:Y:S02]  /*5810*/  ISETP.GT.AND P4, PT, R38, 0x30, PT ;  /* 0x000000302600780c */ /* 0x000fe40003f84270 */
[----:B------:R-:W-:Y:S02]  /*5820*/  FSEL R79, R30, -INF , P3 ;  /* 0xff8000001e4f7808 */ /* 0x000fe40001800000 */
[----:B------:R-:W-:-:S02]  /*5830*/  FMNMX.FTZ R8, R45, R8, !PT ;  /* 0x000000082d087209 */ /* 0x000fc40007810000 */
[----:B------:R-:W-:Y:S01]  /*5840*/  ISETP.GT.AND P3, PT, R38, 0x31, PT ;  /* 0x000000312600780c */ /* 0x000fe20003f64270 */
[----:B------:R-:W4:Y:S01]  /*5850*/  MUFU.TANH R54, R54 ;  /* 0x0000003600367308 */ /* 0x000f220000002400 */
[----:B------:R-:W-:Y:S02]  /*5860*/  FSEL R47, R32, -INF , P4 ;  /* 0xff800000202f7808 */ /* 0x000fe40002000000 */
[----:B------:R-:W-:Y:S02]  /*5870*/  FMNMX.FTZ R8, R79, R8, !PT ;  /* 0x000000084f087209 */ /* 0x000fe40007810000 */
[C---:B------:R-:W-:Y:S02]  /*5880*/  ISETP.GT.AND P4, PT, R38.reuse, 0x38, PT ;  /* 0x000000382600780c */ /* 0x040fe40003f84270 */
[----:B------:R-:W-:Y:S01]  /*5890*/  FSEL R83, R33, -INF , P3 ;  /* 0xff80000021537808 */ /* 0x000fe20001800000 */
[----:B------:R-:W-:Y:S01]  /*58a0*/  FFMA.FTZ R33, R51, R28, -R60 ;  /* 0x0000001c33217223 */ /* 0x000fe2000001083c */
[----:B------:R-:W-:Y:S01]  /*58b0*/  FMNMX.FTZ R8, R47, R8, !PT ;  /* 0x000000082f087209 */ /* 0x000fe20007810000 */
[----:B------:R-:W4:Y:S01]  /*58c0*/  MUFU.TANH R56, R56 ;  /* 0x0000003800387308 */ /* 0x000f220000002400 */
[----:B------:R-:W-:-:S02]  /*58d0*/  ISETP.GT.AND P3, PT, R38, 0x39, PT ;  /* 0x000000392600780c */ /* 0x000fc40003f64270 */
[----:B------:R-:W-:Y:S02]  /*58e0*/  FSEL R49, R34, -INF , P4 ;  /* 0xff80000022317808 */ /* 0x000fe40002000000 */
[----:B------:R-:W-:Y:S02]  /*58f0*/  FMNMX.FTZ R8, R83, R8, !PT ;  /* 0x0000000853087209 */ /* 0x000fe40007810000 */
[C---:B------:R-:W-:Y:S01]  /*5900*/  ISETP.GT.AND P4, PT, R38.reuse, 0x40, PT ;  /* 0x000000402600780c */ /* 0x040fe20003f84270 */
[----:B------:R-:W4:Y:S01]  /*5910*/  MUFU.TANH R58, R58 ;  /* 0x0000003a003a7308 */ /* 0x000f220000002400 */
[----:B---3--:R-:W-:Y:S02]  /*5920*/  FSEL R35, R35, -INF , P3 ;  /* 0xff80000023237808 */ /* 0x008fe40001800000 */
[----:B------:R-:W-:Y:S02]  /*5930*/  FMNMX.FTZ R8, R49, R8, !PT ;  /* 0x0000000831087209 */ /* 0x000fe40007810000 */
[----:B------:R-:W-:-:S02]  /*5940*/  ISETP.GT.AND P3, PT, R38, 0x41, PT ;  /* 0x000000412600780c */ /* 0x000fc40003f64270 */
[----:B------:R-:W-:Y:S01]  /*5950*/  FSEL R51, R36, -INF , P4 ;  /* 0xff80000024337808 */ /* 0x000fe20002000000 */
[----:B------:R-:W3:Y:S01]  /*5960*/  MUFU.TANH R62, R62 ;  /* 0x0000003e003e7308 */ /* 0x000ee20000002400 */
[----:B------:R-:W-:Y:S02]  /*5970*/  FMNMX.FTZ R8, R35, R8, !PT ;  /* 0x0000000823087209 */ /* 0x000fe40007810000 */
[C---:B------:R-:W-:Y:S01]  /*5980*/  ISETP.GT.AND P4, PT, R38.reuse, 0x48, PT ;  /* 0x000000482600780c */ /* 0x040fe20003f84270 */
[----:B------:R-:W-:Y:S02]  /*5990*/  WARPGROUP.DEPBAR.LE gsb0, 0x0 ;  /* 0x00008000000079c5 */ /* 0x000fe40000010000 */
[----:B------:R-:W-:Y:S01]  /*59a0*/  FSEL R87, R37, -INF , P3 ;  /* 0xff80000025577808 */ /* 0x000fe20001800000 */
[----:B------:R-:W-:Y:S01]  /*59b0*/  WARPGROUP.ARRIVE ;  /* 0x00000000000079c5 */ /* 0x000fe20000000000 */
[----:B------:R-:W-:Y:S01]  /*59c0*/  FMNMX.FTZ R8, R51, R8, !PT ;  /* 0x0000000833087209 */ /* 0x000fe20007810000 */
[----:B------:R-:W3:Y:S01]  /*59d0*/  MUFU.TANH R64, R64 ;  /* 0x0000004000407308 */ /* 0x000ee20000002400 */
[----:B------:R-:W-:Y:S01]  /*59e0*/  ISETP.GT.AND P3, PT, R38, 0x49, PT ;  /* 0x000000492600780c */ /* 0x000fe20003f64270 */
[--C-:B------:R-:W-:Y:S01]  /*59f0*/  FFMA.FTZ R37, R55, R28, -R60.reuse ;  /* 0x0000001c37257223 */ /* 0x100fe2000001083c */
[----:B------:R-:W-:Y:S01]  /*5a00*/  FSEL R53, R6, -INF , P4 ;  /* 0xff80000006357808 */ /* 0x000fe20002000000 */
[----:B------:R-:W-:Y:S01]  /*5a10*/  HGMMA.64x64x16.F32 R88, R124, gdesc[UR4].tnspB, R88, gsb0 ;  /* 0x40e000047c587df0 */ /* 0x000fe20008000858 */
[----:B------:R-:W-:Y:S01]  /*5a20*/  FMNMX.FTZ R8, R87, R8, !PT ;  /* 0x0000000857087209 */ /* 0x000fe20007810000 */
[-CC-:B------:R-:W-:Y:S01]  /*5a30*/  FFMA.FTZ R55, R57, R28.reuse, -R60.reuse ;  /* 0x0000001c39377223 */ /* 0x180fe2000001083c */
[----:B------:R-:W-:Y:S01]  /*5a40*/  ISETP.GT.AND P4, PT, R38, 0x50, PT ;  /* 0x000000502600780c */ /* 0x000fe20003f84270 */
[-CC-:B------:R-:W-:Y:S01]  /*5a50*/  FFMA.FTZ R57, R65, R28.reuse, -R60.reuse ;  /* 0x0000001c41397223 */ /* 0x180fe2000001083c */
[----:B-1----:R-:W-:Y:S01]  /*5a60*/  FSEL R133, R10, -INF , P3 ;  /* 0xff8000000a857808 */ /* 0x002fe20001800000 */
[--C-:B------:R-:W-:Y:S01]  /*5a70*/  FFMA.FTZ R65, R73, R28, -R60.reuse ;  /* 0x0000001c49417223 */ /* 0x100fe2000001083c */
[----:B------:R-:W-:Y:S01]  /*5a80*/  FMNMX.FTZ R8, R53, R8, !PT ;  /* 0x0000000835087209 */ /* 0x000fe20007810000 */
[-CC-:B------:R-:W-:Y:S01]  /*5a90*/  FFMA.FTZ R73, R143, R28.reuse, -R60.reuse ;  /* 0x0000001c8f497223 */ /* 0x180fe2000001083c */
[----:B------:R-:W-:Y:S01]  /*5aa0*/  ISETP.GT.AND P3, PT, R38, 0x51, PT ;  /* 0x000000512600780c */ /* 0x000fe20003f64270 */
[----:B------:R-:W-:Y:S01]  /*5ab0*/  FFMA.FTZ R10, R145, R28, -R60 ;  /* 0x0000001c910a7223 */ /* 0x000fe2000001083c */
[----:B--2---:R-:W-:Y:S01]  /*5ac0*/  FSEL R135, R40, -INF , P4 ;  /* 0xff80000028877808 */ /* 0x004fe20002000000 */
[----:B------:R-:W-:Y:S01]  /*5ad0*/  UIADD3 UR6, UR10, 0x380, URZ ;  /* 0x000003800a067890 */ /* 0x000fe2000fffe03f */
[----:B------:R-:W-:Y:S01]  /*5ae0*/  FMNMX.FTZ R8, R133, R8, !PT ;  /* 0x0000000885087209 */ /* 0x000fe20007810000 */
[----:B------:R-:W-:Y:S01]  /*5af0*/  MUFU.EX2 R148, R148 ;  /* 0x0000009400947308 */ /* 0x000fe20000000800 */
[----:B------:R-:W-:Y:S01]  /*5b00*/  ISETP.GT.AND P4, PT, R38, 0x58, PT ;  /* 0x000000582600780c */ /* 0x000fe20003f84270 */
[----:B------:R-:W-:Y:S01]  /*5b10*/  UMOV UR7, 0x40000040 ;  /* 0x4000004000077882 */ /* 0x000fe20000000000 */
[----:B------:R-:W-:-:S02]  /*5b20*/  FSEL R137, R42, -INF , P3 ;  /* 0xff8000002a897808 */ /* 0x000fc40001800000 */
[----:B------:R-:W-:Y:S02]  /*5b30*/  FMNMX.FTZ R8, R135, R8, !PT ;  /* 0x0000000887087209 */ /* 0x000fe40007810000 */
[----:B------:R-:W-:Y:S01]  /*5b40*/  ISETP.GT.AND P3, PT, R38, 0x59, PT ;  /* 0x000000592600780c */ /* 0x000fe20003f64270 */
[----:B------:R-:W-:Y:S01]  /*5b50*/  MUFU.EX2 R9, R9 ;  /* 0x0000000900097308 */ /* 0x000fe20000000800 */
[----:B------:R-:W-:Y:S02]  /*5b60*/  FSEL R59, R44, -INF , P4 ;  /* 0xff8000002c3b7808 */ /* 0x000fe40002000000 */
[----:B------:R-:W-:Y:S02]  /*5b70*/  FMNMX.FTZ R8, R137, R8, !PT ;  /* 0x0000000889087209 */ /* 0x000fe40007810000 */
[----:B------:R-:W-:Y:S02]  /*5b80*/  ISETP.GT.AND P4, PT, R38, 0x60, PT ;  /* 0x000000602600780c */ /* 0x000fe40003f84270 */
[----:B------:R-:W-:Y:S01]  /*5b90*/  FSEL R139, R46, -INF , P3 ;  /* 0xff8000002e8b7808 */ /* 0x000fe20001800000 */
[----:B------:R-:W-:Y:S01]  /*5ba0*/  MUFU.EX2 R150, R150 ;  /* 0x0000009600967308 */ /* 0x000fe20000000800 */
[----:B------:R-:W-:-:S02]  /*5bb0*/  FMNMX.FTZ R8, R59, R8, !PT ;  /* 0x000000083b087209 */ /* 0x000fc40007810000 */
[----:B------:R-:W-:Y:S02]  /*5bc0*/  ISETP.GT.AND P3, PT, R38, 0x61, PT ;  /* 0x000000612600780c */ /* 0x000fe40003f64270 */
[----:B------:R-:W-:Y:S02]  /*5bd0*/  FSEL R157, R48, -INF , P4 ;  /* 0xff800000309d7808 */ /* 0x000fe40002000000 */
[----:B------:R-:W-:Y:S01]  /*5be0*/  FMNMX.FTZ R8, R139, R8, !PT ;  /* 0x000000088b087209 */ /* 0x000fe20007810000 */
[----:B------:R-:W-:Y:S01]  /*5bf0*/  MUFU.EX2 R13, R13 ;  /* 0x0000000d000d7308 */ /* 0x000fe20000000800 */
[----:B------:R-:W-:Y:S02]  /*5c00*/  ISETP.GT.AND P4, PT, R38, 0x68, PT ;  /* 0x000000682600780c */ /* 0x000fe40003f84270 */
[----:B-----5:R-:W-:Y:S02]  /*5c10*/  FSEL R50, R50, -INF , P3 ;  /* 0xff80000032327808 */ /* 0x020fe40001800000 */
[----:B------:R-:W-:Y:S01]  /*5c20*/  FMNMX.FTZ R7, R157, R8, !PT ;  /* 0x000000089d077209 */ /* 0x000fe20007810000 */
[-CC-:B------:R-:W-:Y:S01]  /*5c30*/  FFMA.FTZ R8, R81, R28.reuse, -R60.reuse ;  /* 0x0000001c51087223 */ /* 0x180fe2000001083c */
[----:B------:R-:W-:Y:S01]  /*5c40*/  ISETP.GT.AND P3, PT, R38, 0x69, PT ;  /* 0x000000692600780c */ /* 0x000fe20003f64270 */
[----:B------:R-:W-:Y:S01]  /*5c50*/  FFMA.FTZ R81, R149, R28, -R60 ;  /* 0x0000001c95517223 */ /* 0x000fe2000001083c */
[----:B----4-:R-:W-:Y:S01]  /*5c60*/  FSEL R61, R52, -INF , P4 ;  /* 0xff800000343d7808 */ /* 0x010fe20002000000 */
[----:B------:R-:W-:Y:S01]  /*5c70*/  MUFU.EX2 R144, R144 ;  /* 0x0000009000907308 */ /* 0x000fe20000000800 */
[----:B------:R-:W-:-:S02]  /*5c80*/  FMNMX.FTZ R6, R50, R7, !PT ;  /* 0x0000000732067209 */ /* 0x000fc40007810000 */
[----:B------:R-:W-:Y:S02]  /*5c90*/  ISETP.GT.AND P4, PT, R38, 0x70, PT ;  /* 0x000000702600780c */ /* 0x000fe40003f84270 */
[----:B------:R-:W-:Y:S02]  /*5ca0*/  FSEL R54, R54, -INF , P3 ;  /* 0xff80000036367808 */ /* 0x000fe40001800000 */
[----:B------:R-:W-:Y:S01]  /*5cb0*/  FMNMX.FTZ R7, R61, R6, !PT ;  /* 0x000000063d077209 */ /* 0x000fe20007810000 */
[----:B------:R-:W-:Y:S01]  /*5cc0*/  FFMA.FTZ R6, R141, R28, -R60 ;  /* 0x0000001c8d067223 */ /* 0x000fe2000001083c */
[----:B------:R-:W-:Y:S01]  /*5cd0*/  ISETP.GT.AND P3, PT, R38, 0x71, PT ;  /* 0x000000712600780c */ /* 0x000fe20003f64270 */
[----:B------:R-:W-:Y:S01]  /*5ce0*/  MUFU.EX2 R15, R15 ;  /* 0x0000000f000f7308 */ /* 0x000fe20000000800 */
[----:B------:R-:W-:Y:S02]  /*5cf0*/  FSEL R56, R56, -INF , P4 ;  /* 0xff80000038387808 */ /* 0x000fe40002000000 */
[----:B------:R-:W-:-:S02]  /*5d00*/  FMNMX.FTZ R7, R54, R7, !PT ;  /* 0x0000000736077209 */ /* 0x000fc40007810000 */
[----:B------:R-:W-:Y:S02]  /*5d10*/  ISETP.GT.AND P4, PT, R38, 0x78, PT ;  /* 0x000000782600780c */ /* 0x000fe40003f84270 */
[----:B------:R-:W-:Y:S01]  /*5d20*/  FSEL R58, R58, -INF , P3 ;  /* 0xff8000003a3a7808 */ /* 0x000fe20001800000 */
[----:B------:R-:W-:Y:S01]  /*5d30*/  MUFU.EX2 R146, R146 ;  /* 0x0000009200927308 */ /* 0x000fe20000000800 */
[----:B------:R-:W-:Y:S02]  /*5d40*/  FMNMX.FTZ R7, R56, R7, !PT ;  /* 0x0000000738077209 */ /* 0x000fe40007810000 */
[----:B------:R-:W-:Y:S02]  /*5d50*/  ISETP.GT.AND P3, PT, R38, 0x79, PT ;  /* 0x000000792600780c */ /* 0x000fe40003f64270 */
[----:B---3--:R-:W-:Y:S02]  /*5d60*/  FSEL R62, R62, -INF , P4 ;  /* 0xff8000003e3e7808 */ /* 0x008fe40002000000 */
[----:B------:R-:W-:Y:S01]  /*5d70*/  FMNMX.FTZ R7, R58, R7, !PT ;  /* 0x000000073a077209 */ /* 0x000fe20007810000 */
[----:B------:R-:W-:Y:S01]  /*5d80*/  MUFU.EX2 R21, R21 ;  /* 0x0000001500157308 */ /* 0x000fe20000000800 */
[----:B------:R-:W-:-:S02]  /*5d90*/  FSEL R64, R64, -INF , P3 ;  /* 0xff80000040407808 */ /* 0x000fc40001800000 */
[----:B------:R-:W-:Y:S01]  /*5da0*/  FMNMX.FTZ R7, R62, R7, !PT ;  /* 0x000000073e077209 */ /* 0x000fe20007810000 */
[----:B------:R-:W-:Y:S02]  /*5db0*/  WARPGROUP.DEPBAR.LE gsb0, 0x0 ;  /* 0x00008000000079c5 */ /* 0x000fe40000010000 */
[----:B------:R-:W-:Y:S01]  /*5dc0*/  FSEL R129, R31, RZ, P2 ;  /* 0x000000ff1f817208 */ /* 0x000fe20001000000 */
[----:B------:R-:W-:Y:S01]  /*5dd0*/  WARPGROUP.ARRIVE ;  /* 0x00000000000079c5 */ /* 0x000fe20000000000 */
[----:B------:R-:W-:Y:S01]  /*5de0*/  FMNMX.FTZ R7, R64, R7, !PT ;  /* 0x0000000740077209 */ /* 0x000fe20007810000 */
[----:B------:R-:W-:Y:S04]  /*5df0*/  MUFU.EX2 R140, R140 ;  /* 0x0000008c008c7308 */ /* 0x000fe80000000800 */
[----:B------:R-:W1:Y:S01]  /*5e00*/  SHFL.BFLY PT, R12, R7, 0x2, 0x1f ;  /* 0x0c401f00070c7f89 */ /* 0x000e6200000e0000 */
[----:B------:R-:W-:Y:S03]  /*5e10*/  HGMMA.64x64x16.F32 R88, R120, gdesc[UR4].tnspB, R88, gsb0 ;  /* 0x40e0000478587df0 */ /* 0x000fe60008000858 */
[----:B------:R-:W-:Y:S08]  /*5e20*/  MUFU.EX2 R29, R29 ;  /* 0x0000001d001d7308 */ /* 0x000ff00000000800 */
[----:B------:R-:W-:Y:S08]  /*5e30*/  MUFU.EX2 R142, R142 ;  /* 0x0000008e008e7308 */ /* 0x000ff00000000800 */
[----:B------:R-:W-:Y:S01]  /*5e40*/  MUFU.EX2 R33, R33 ;  /* 0x0000002100217308 */ /* 0x000fe20000000800 */
[----:B-1----:R-:W-:Y:S01]  /*5e50*/  FMNMX.FTZ R20, R7, R12, !PT ;  /* 0x0000000c07147209 */ /* 0x002fe20007810000 */
[-CC-:B------:R-:W-:Y:S01]  /*5e60*/  FFMA.FTZ R12, R85, R28.reuse, -R60.reuse ;  /* 0x0000001c550c7223 */ /* 0x180fe2000001083c */
[-CC-:B------:R-:W-:Y:S01]  /*5e70*/  FFMA.FTZ R85, R151, R28.reuse, -R60.reuse ;  /* 0x0000001c97557223 */ /* 0x180fe2000001083c */
[-C--:B------:R-:W-:Y:S01]  /*5e80*/  FFMA.FTZ R60, R63, R28.reuse, -R60 ;  /* 0x0000001c3f3c7223 */ /* 0x080fe2000001083c */
[----:B------:R-:W-:Y:S01]  /*5e90*/  FADD.FTZ R63, -R129, R4 ;  /* 0x00000004813f7221 */ /* 0x000fe20000010100 */
[----:B------:R-:W1:Y:S02]  /*5ea0*/  SHFL.BFLY PT, R7, R20, 0x1, 0x1f ;  /* 0x0c201f0014077f89 */ /* 0x000e6400000e0000 */
[----:B------:R-:W-:Y:S01]  /*5eb0*/  MUFU.EX2 R136, R136 ;  /* 0x0000008800887308 */ /* 0x000fe20000000800 */
[----:B------:R-:W-:-:S07]  /*5ec0*/  FMUL.FTZ R63, R63, R28 ;  /* 0x0000001c3f3f7220 */ /* 0x000fce0000410000 */
[----:B------:R-:W2:Y:S08]  /*5ed0*/  MUFU.EX2 R63, R63 ;  /* 0x0000003f003f7308 */ /* 0x000eb00000000800 */
[----:B------:R-:W-:Y:S01]  /*5ee0*/  MUFU.EX2 R37, R37 ;  /* 0x0000002500257308 */ /* 0x000fe20000000800 */
[----:B-1----:R-:W-:-:S07]  /*5ef0*/  FMNMX.FTZ R7, R20, R7, !PT ;  /* 0x0000000714077209 */ /* 0x002fce0007810000 */
[----:B------:R-:W-:Y:S01]  /*5f00*/  MUFU.EX2 R138, R138 ;  /* 0x0000008a008a7308 */ /* 0x000fe20000000800 */
[----:B--2---:R-:W-:Y:S01]  /*5f10*/  FFMA.FTZ R42, R63, R3, R148 ;  /* 0x000000033f2a7223 */ /* 0x004fe20000010094 */
[----:B------:R-:W-:Y:S01]  /*5f20*/  F2FP.F16.F32.PACK_AB R148, R9, R148 ;  /* 0x000000940994723e */ /* 0x000fe200000000ff */
[----:B------:R-:W-:Y:S02]  /*5f30*/  FMUL.FTZ R34, R7, R28 ;  /* 0x0000001c07227220 */ /* 0x000fe40000410000 */
[----:B------:R-:W-:Y:S01]  /*5f40*/  FADD.FTZ R3, R9, R42 ;  /* 0x0000002a09037221 */ /* 0x000fe20000010000 */
[----:B------:R-:W-:Y:S02]  /*5f50*/  FSETP.NEU.FTZ.AND P2, PT, R7, -INF , PT ;  /* 0xff8000000700780b */ /* 0x000fe40003f5d000 */
[----:B------:R-:W-:Y:S01]  /*5f60*/  MUFU.EX2 R55, R55 ;  /* 0x0000003700377308 */ /* 0x000fe20000000800 */
[----:B------:R-:W-:Y:S01]  /*5f70*/  FADD.FTZ R42, R150, R3 ;  /* 0x00000003962a7221 */ /* 0x000fe20000010000 */
[----:B------:R-:W-:-:S02]  /*5f80*/  FSEL R34, R34, RZ, P2 ;  /* 0x000000ff22227208 */ /* 0x000fc40001000000 */
[----:B------:R-:W-:Y:S01]  /*5f90*/  FSEL R44, R7, RZ, P2 ;  /* 0x000000ff072c7208 */ /* 0x000fe20001000000 */
[----:B------:R-:W-:Y:S01]  /*5fa0*/  FADD.FTZ R3, R13, R42 ;  /* 0x0000002a0d037221 */ /* 0x000fe20000010000 */
[----:B------:R-:W-:Y:S01]  /*5fb0*/  ISETP.GE.U32.AND P2, PT, R2, 0x180, PT ;  /* 0x000001800200780c */ /* 0x000fe20003f46070 */
[-CC-:B------:R-:W-:Y:S01]  /*5fc0*/  FFMA.FTZ R32, R27, R28.reuse, -R34.reuse ;  /* 0x0000001c1b207223 */ /* 0x180fe20000010822 */
[-CC-:B------:R-:W-:Y:S01]  /*5fd0*/  FFMA.FTZ R40, R35, R28.reuse, -R34.reuse ;  /* 0x0000001c23287223 */ /* 0x180fe20000010822 */
[----:B------:R-:W-:Y:S01]  /*5fe0*/  FADD.FTZ R46, R144, R3 ;  /* 0x00000003902e7221 */ /* 0x000fe20000010000 */
[----:B------:R-:W-:Y:S01]  /*5ff0*/  FADD.FTZ R27, -R44, R5 ;  /* 0x000000052c1b7221 */ /* 0x000fe20000010100 */
[-CC-:B------:R-:W-:Y:S01]  /*6000*/  FFMA.FTZ R149, R39, R28.reuse, -R34.reuse ;  /* 0x0000001c27957223 */ /* 0x180fe20000010822 */
[-C--:B------:R-:W-:Y:S01]  /*6010*/  FFMA.FTZ R4, R41, R28.reuse, -R34 ;  /* 0x0000001c29047223 */ /* 0x080fe20000010822 */
[----:B------:R-:W-:Y:S01]  /*6020*/  FADD.FTZ R3, R15, R46 ;  /* 0x0000002e0f037221 */ /* 0x000fe20000010000 */
[-CC-:B------:R-:W-:Y:S01]  /*6030*/  FFMA.FTZ R151, R11, R28.reuse, -R34.reuse ;  /* 0x0000001c0b977223 */ /* 0x180fe20000010822 */
[----:B------:R-:W-:Y:S01]  /*6040*/  FFMA.FTZ R24, R67, R28, -R34 ;  /* 0x0000001c43187223 */ /* 0x000fe20000010822 */
[----:B------:R-:W-:-:S02]  /*6050*/  IMAD.U32 R39, RZ, RZ, UR36 ;  /* 0x00000024ff277e24 */ /* 0x000fc4000f8e00ff */
[----:B------:R-:W-:Y:S01]  /*6060*/  FADD.FTZ R44, R146, R3 ;  /* 0x00000003922c7221 */ /* 0x000fe20000010000 */
[----:B------:R-:W-:Y:S01]  /*6070*/  MUFU.EX2 R149, R149 ;  /* 0x0000009500957308 */ /* 0x000fe20000000800 */
[----:B------:R-:W-:Y:S02]  /*6080*/  VIADD R3, R16, 0x9 ;  /* 0x0000000910037836 */ /* 0x000fe40000000000 */
[-C--:B------:R-:W-:Y:S01]  /*6090*/  FFMA.FTZ R145, R19, R28.reuse, -R34 ;  /* 0x0000001c13917223 */ /* 0x080fe20000010822 */
[----:B------:R-:W-:Y:S01]  /*60a0*/  FADD.FTZ R35, R21, R44 ;  /* 0x0000002c15237221 */ /* 0x000fe20000010000 */
[-C--:B------:R-:W-:Y:S01]  /*60b0*/  FMUL.FTZ R44, R27, R28.reuse ;  /* 0x0000001c1b2c7220 */ /* 0x080fe20000410000 */
[----:B------:R-:W-:Y:S01]  /*60c0*/  IMAD.U32 R41, RZ, RZ, UR28 ;  /* 0x0000001cff297e24 */ /* 0x000fe2000f8e00ff */
[----:B------:R-:W-:Y:S01]  /*60d0*/  @!P1 LEA R39, R39, UR40, 0x3 ;  /* 0x0000002827279c11 */ /* 0x000fe2000f8e18ff */
[----:B------:R-:W-:Y:S01]  /*60e0*/  FADD.FTZ R48, R140, R35 ;  /* 0x000000238c307221 */ /* 0x000fe20000010000 */
[----:B------:R-:W-:Y:S01]  /*60f0*/  MUFU.EX2 R4, R4 ;  /* 0x0000000400047308 */ /* 0x000fe20000000800 */
[----:B------:R-:W-:Y:S01]  /*6100*/  SEL R3, R3, 0x9, !P2 ;  /* 0x0000000903037807 */ /* 0x000fe20005000000 */
[----:B------:R-:W-:Y:S01]  /*6110*/  FFMA.FTZ R26, R71, R28, -R34 ;  /* 0x0000001c471a7223 */ /* 0x000fe20000010822 */
[----:B------:R-:W-:Y:S01]  /*6120*/  FADD.FTZ R35, R29, R48 ;  /* 0x000000301d237221 */ /* 0x000fe20000010000 */
[----:B------:R-:W-:Y:S01]  /*6130*/  @!P1 LEA R41, R41, UR40, 0x3 ;  /* 0x0000002829299c11 */ /* 0x000fe2000f8e18ff */
[----:B------:R-:W-:-:S02]  /*6140*/  WARPGROUP.DEPBAR.LE gsb0, 0x0 ;  /* 0x00008000000079c5 */ /* 0x000fc40000010000 */
[----:B------:R-:W-:Y:S01]  /*6150*/  FADD.FTZ R48, R142, R35 ;  /* 0x000000238e307221 */ /* 0x000fe20000010000 */
[----:B------:R-:W1:Y:S01]  /*6160*/  MUFU.EX2 R44, R44 ;  /* 0x0000002c002c7308 */ /* 0x000e620000000800 */
[----:B------:R-:W-:Y:S01]  /*6170*/  FFMA.FTZ R147, R75, R28, -R34 ;  /* 0x0000001c4b937223 */ /* 0x000fe20000010822 */
[----:B------:R-:W-:Y:S01]  /*6180*/  @!P1 VIADD R27, R39, 0x16840 ;  /* 0x00016840271b9836 */ /* 0x000fe20000000000 */
[----:B------:R2:W-:Y:S06]  /*6190*/  BAR.ARV R3, 0x100 ;  /* 0x000400030000751d */ /* 0x0005ec0000002000 */
[----:B------:R-:W3:Y:S01]  /*61a0*/  MUFU.EX2 R151, R151 ;  /* 0x0000009700977308 */ /* 0x000ee20000000800 */
[----:B------:R-:W-:Y:S01]  /*61b0*/  FADD.FTZ R39, R33, R48 ;  /* 0x0000003021277221 */ /* 0x000fe20000010000 */
[----:B--2---:R-:W-:-:S02]  /*61c0*/  @!P1 VIADD R3, R41, 0x16860 ;  /* 0x0001686029039836 */ /* 0x004fc40000000000 */
[-CC-:B------:R-:W-:Y:S01]  /*61d0*/  FFMA.FTZ R30, R25, R28.reuse, -R34.reuse ;  /* 0x0000001c191e7223 */ /* 0x180fe20000010822 */
[-CC-:B------:R-:W-:Y:S01]  /*61e0*/  FFMA.FTZ R141, R43, R28.reuse, -R34.reuse ;  /* 0x0000001c2b8d7223 */ /* 0x180fe20000010822 */
[----:B------:R-:W-:Y:S01]  /*61f0*/  FADD.FTZ R52, R136, R39 ;  /* 0x0000002788347221 */ /* 0x000fe20000010000 */
[--C-:B------:R-:W-:Y:S01]  /*6200*/  FFMA.FTZ R143, R45, R28, -R34.reuse ;  /* 0x0000001c2d8f7223 */ /* 0x100fe20000010822 */
[----:B------:R-:W-:Y:S01]  /*6210*/  @!P1 PRMT R39, RZ, 0x654, R3 ;  /* 0x00000654ff279816 */ /* 0x000fe20000000003 */
[----:B------:R-:W2:Y:S01]  /*6220*/  MUFU.EX2 R24, R24 ;  /* 0x0000001800187308 */ /* 0x000ea20000000800 */
[----:B-1----:R-:W-:Y:S01]  /*6230*/  FFMA.FTZ R35, R44, R0, R149 ;  /* 0x000000002c237223 */ /* 0x002fe20000010095 */
[-CC-:B------:R-:W-:Y:S01]  /*6240*/  FFMA.FTZ R36, R79, R28.reuse, -R34.reuse ;  /* 0x0000001c4f247223 */ /* 0x180fe20000010822 */
[-CC-:B------:R-:W-:Y:S01]  /*6250*/  FFMA.FTZ R11, R47, R28.reuse, -R34.reuse ;  /* 0x0000001c2f0b7223 */ /* 0x180fe20000010822 */
[-C--:B------:R-:W-:Y:S01]  /*6260*/  FFMA.FTZ R38, R83, R28.reuse, -R34 ;  /* 0x0000001c53267223 */ /* 0x080fe20000010822 */
[----:B------:R-:W-:Y:S01]  /*6270*/  FADD.FTZ R48, R4, R35 ;  /* 0x0000002304307221 */ /* 0x000fe20000010000 */
[----:B------:R-:W-:Y:S01]  /*6280*/  FADD.FTZ R35, R37, R52 ;  /* 0x0000003425237221 */ /* 0x000fe20000010000 */
[-C--:B------:R-:W-:Y:S01]  /*6290*/  FFMA.FTZ R19, R49, R28.reuse, -R34 ;  /* 0x0000001c31137223 */ /* 0x080fe20000010822 */
[----:B------:R-:W1:Y:S01]  /*62a0*/  MUFU.EX2 R145, R145 ;  /* 0x0000009100917308 */ /* 0x000e620000000800 */
[----:B---3--:R-:W-:Y:S01]  /*62b0*/  FADD.FTZ R3, R151, R48 ;  /* 0x0000003097037221 */ /* 0x008fe20000010000 */
[----:B------:R-:W-:Y:S01]  /*62c0*/  FADD.FTZ R48, R138, R35 ;  /* 0x000000238a307221 */ /* 0x000fe20000010000 */
[-CC-:B------:R-:W-:Y:S01]  /*62d0*/  FFMA.FTZ R25, R51, R28.reuse, -R34.reuse ;  /* 0x0000001c33197223 */ /* 0x180fe20000010822 */
[-CC-:B------:R-:W-:Y:S01]  /*62e0*/  FFMA.FTZ R42, R87, R28.reuse, -R34.reuse ;  /* 0x0000001c572a7223 */ /* 0x180fe20000010822 */
[-C--:B------:R-:W-:Y:S01]  /*62f0*/  FFMA.FTZ R50, R50, R28.reuse, -R34 ;  /* 0x0000001c32327223 */ /* 0x080fe20000010822 */
[----:B------:R-:W-:Y:S01]  /*6300*/  FADD.FTZ R35, R55, R48 ;  /* 0x0000003037237221 */ /* 0x000fe20000010000 */
[-CC-:B------:R-:W-:Y:S01]  /*6310*/  FFMA.FTZ R5, R53, R28.reuse, -R34.reuse ;  /* 0x0000001c35057223 */ /* 0x180fe20000010822 */
[----:B------:R-:W3:Y:S01]  /*6320*/  MUFU.EX2 R26, R26 ;  /* 0x0000001a001a7308 */ /* 0x000ee20000000800 */
[----:B--2---:R-:W-:Y:S01]  /*6330*/  FADD.FTZ R52, R24, R3 ;  /* 0x0000000318347221 */ /* 0x004fe20000010000 */
[-CC-:B------:R-:W-:Y:S01]  /*6340*/  FFMA.FTZ R46, R133, R28.reuse, -R34.reuse ;  /* 0x0000001c852e7223 */ /* 0x180fe20000010822 */
[-CC-:B------:R-:W-:Y:S01]  /*6350*/  FFMA.FTZ R135, R135, R28.reuse, -R34.reuse ;  /* 0x0000001c87877223 */ /* 0x180fe20000010822 */
[-CC-:B------:R-:W-:Y:S01]  /*6360*/  FFMA.FTZ R0, R137, R28.reuse, -R34.reuse ;  /* 0x0000001c89007223 */ /* 0x180fe20000010822 */
[-CC-:B------:R-:W-:Y:S01]  /*6370*/  FFMA.FTZ R131, R59, R28.reuse, -R34.reuse ;  /* 0x0000001c3b837223 */ /* 0x180fe20000010822 */
[-CC-:B------:R-:W-:Y:S01]  /*6380*/  FFMA.FTZ R48, R139, R28.reuse, -R34.reuse ;  /* 0x0000001c8b307223 */ /* 0x180fe20000010822 */
[-C--:B------:R-:W-:Y:S01]  /*6390*/  FFMA.FTZ R125, R157, R28.reuse, -R34 ;  /* 0x0000001c9d7d7223 */ /* 0x080fe20000010822 */
[----:B------:R-:W-:Y:S01]  /*63a0*/  MUFU.EX2 R132, R132 ;  /* 0x0000008400847308 */ /* 0x000fe20000000800 */
[----:B-1----:R-:W-:Y:S01]  /*63b0*/  FADD.FTZ R3, R145, R52 ;  /* 0x0000003491037221 */ /* 0x002fe20000010000 */
[-CC-:B------:R-:W-:Y:S01]  /*63c0*/  FFMA.FTZ R127, R61, R28.reuse, -R34.reuse ;  /* 0x0000001c3d7f7223 */ /* 0x180fe20000010822 */
[-CC-:B------:R-:W-:Y:S01]  /*63d0*/  FFMA.FTZ R54, R54, R28.reuse, -R34.reuse ;  /* 0x0000001c36367223 */ /* 0x180fe20000010822 */
[-CC-:B------:R-:W-:Y:S01]  /*63e0*/  FFMA.FTZ R56, R56, R28.reuse, -R34.reuse ;  /* 0x0000001c38387223 */ /* 0x180fe20000010822 */
[-CC-:B------:R-:W-:Y:S01]  /*63f0*/  FFMA.FTZ R58, R58, R28.reuse, -R34.reuse ;  /* 0x0000001c3a3a7223 */ /* 0x180fe20000010822 */
[-CC-:B------:R-:W-:Y:S01]  /*6400*/  FFMA.FTZ R62, R62, R28.reuse, -R34.reuse ;  /* 0x0000001c3e3e7223 */ /* 0x180fe20000010822 */
[----:B------:R-:W-:Y:S01]  /*6410*/  FFMA.FTZ R64, R64, R28, -R34 ;  /* 0x0000001c40407223 */ /* 0x000fe20000010822 */
[----:B------:R-:W1:Y:S01]  /*6420*/  MUFU.EX2 R147, R147 ;  /* 0x0000009300937308 */ /* 0x000e620000000800 */
[----:B---3--:R-:W-:Y:S01]  /*6430*/  FADD.FTZ R52, R26, R3 ;  /* 0x000000031a347221 */ /* 0x008fe20000010000 */
[----:B------:R-:W-:Y:S01]  /*6440*/  @!P1 PRMT R27, RZ, 0x654, R27 ;  /* 0x00000654ff1b9816 */ /* 0x000fe2000000001b */
[----:B------:R-:W-:Y:S01]  /*6450*/  UMOV UR28, UR36 ;  /* 0x00000024001c7c82 */ /* 0x000fe20008000000 */
[----:B------:R-:W-:Y:S01]  /*6460*/  PLOP3.LUT P2, PT, PT, PT, UP0, 0x80, 0x0 ;  /* 0x000000000000781c */ /* 0x000fe20003f4f008 */
[----:B------:R-:W-:Y:S01]  /*6470*/  FMUL.FTZ R88, R88, R63 ;  /* 0x0000003f58587220 */ /* 0x000fe20000410000 */
[----:B------:R2:W-:Y:S01]  /*6480*/  @!P1 SYNCS.ARRIVE.TRANS64.RED.A1T0 RZ, [R27+URZ], RZ ;  /* 0x000000ff1bff99a7 */ /* 0x0005e2000810043f */
[----:B------:R-:W-:Y:S01]  /*6490*/  F2FP.F16.F32.PACK_AB R149, R4, R149 ;  /* 0x000000950495723e */ /* 0x000fe200000000ff */
[----:B------:R-:W-:Y:S01]  /*64a0*/  MUFU.EX2 R57, R57 ;  /* 0x0000003900397308 */ /* 0x000fe20000000800 */
[----:B------:R-:W-:Y:S01]  /*64b0*/  F2FP.F16.F32.PACK_AB R150, R13, R150 ;  /* 0x000000960d96723e */ /* 0x000fe200000000ff */
[-C--:B------:R-:W-:Y:S01]  /*64c0*/  FMUL.FTZ R89, R89, R63.reuse ;  /* 0x0000003f59597220 */ /* 0x080fe20000410000 */
[----:B------:R-:W-:Y:S01]  /*64d0*/  F2FP.F16.F32.PACK_AB R144, R15, R144 ;  /* 0x000000900f90723e */ /* 0x000fe200000000ff */
[-C--:B------:R-:W-:Y:S01]  /*64e0*/  FMUL.FTZ R92, R92, R63.reuse ;  /* 0x0000003f5c5c7220 */ /* 0x080fe20000410000 */
[----:B------:R-:W-:Y:S01]  /*64f0*/  F2FP.F16.F32.PACK_AB R146, R21, R146 ;  /* 0x000000921592723e */ /* 0x000fe200000000ff */
[----:B------:R3:W-:Y:S01]  /*6500*/  @!P1 SYNCS.ARRIVE.TRANS64.RED.A1T0 RZ, [R39+URZ], RZ ;  /* 0x000000ff27ff99a7 */ /* 0x0007e2000810043f */
[----:B------:R-:W-:Y:S01]  /*6510*/  F2FP.F16.F32.PACK_AB R140, R29, R140 ;  /* 0x0000008c1d8c723e */ /* 0x000fe200000000ff */
[----:B------:R-:W4:Y:S01]  /*6520*/  MUFU.EX2 R30, R30 ;  /* 0x0000001e001e7308 */ /* 0x000f220000000800 */
[----:B-1----:R-:W-:Y:S01]  /*6530*/  FADD.FTZ R3, R147, R52 ;  /* 0x0000003493037221 */ /* 0x002fe20000010000 */
[----:B------:R-:W-:Y:S01]  /*6540*/  F2FP.F16.F32.PACK_AB R142, R33, R142 ;  /* 0x0000008e218e723e */ /* 0x000fe200000000ff */
[-C--:B------:R-:W-:Y:S01]  /*6550*/  FMUL.FTZ R93, R93, R63.reuse ;  /* 0x0000003f5d5d7220 */ /* 0x080fe20000410000 */
[----:B------:R-:W-:Y:S01]  /*6560*/  F2FP.F16.F32.PACK_AB R136, R37, R136 ;  /* 0x000000882588723e */ /* 0x000fe200000000ff */
[-C--:B------:R-:W-:Y:S01]  /*6570*/  FMUL.FTZ R96, R96, R63.reuse ;  /* 0x0000003f60607220 */ /* 0x080fe20000410000 */
[----:B------:R-:W-:Y:S01]  /*6580*/  F2FP.F16.F32.PACK_AB R138, R55, R138 ;  /* 0x0000008a378a723e */ /* 0x000fe200000000ff */
        /* <DEDUP_REMOVED lines=9> */
[----:B------:R-:W1:Y:S01]  /*6620*/  MUFU.EX2 R141, R141 ;  /* 0x0000008d008d7308 */ /* 0x000e620000000800 */
[----:B----4-:R-:W-:Y:S01]  /*6630*/  FADD.FTZ R52, R30, R3 ;  /* 0x000000031e347221 */ /* 0x010fe20000010000 */
[-C--:B------:R-:W-:Y:S01]  /*6640*/  FMUL.FTZ R113, R113, R63.reuse ;  /* 0x0000003f71717220 */ /* 0x080fe20000410000 */
[-C--:B------:R-:W-:Y:S01]  /*6650*/  FMUL.FTZ R116, R116, R63.reuse ;  /* 0x0000003f74747220 */ /* 0x080fe20000410000 */
[----:B------:R-:W-:Y:S01]  /*6660*/  FMUL.FTZ R117, R117, R63 ;  /* 0x0000003f75757220 */ /* 0x000fe20000410000 */
[----:B------:R-:W-:Y:S01]  /*6670*/  F2FP.F16.F32.PACK_AB R151, R24, R151 ;  /* 0x000000971897723e */ /* 0x000fe200000000ff */
[-C--:B------:R-:W-:Y:S01]  /*6680*/  FMUL.FTZ R90, R90, R44.reuse ;  /* 0x0000002c5a5a7220 */ /* 0x080fe20000410000 */
[----:B------:R-:W-:Y:S01]  /*6690*/  F2FP.F16.F32.PACK_AB R145, R26, R145 ;  /* 0x000000911a91723e */ /* 0x000fe200000000ff */
[----:B------:R-:W-:Y:S01]  /*66a0*/  MUFU.EX2 R65, R65 ;  /* 0x0000004100417308 */ /* 0x000fe20000000800 */
[----:B------:R-:W-:Y:S01]  /*66b0*/  F2FP.F16.F32.PACK_AB R147, R30, R147 ;  /* 0x000000931e93723e */ /* 0x000fe200000000ff */
[-C--:B------:R-:W-:Y:S01]  /*66c0*/  FMUL.FTZ R91, R91, R44.reuse ;  /* 0x0000002c5b5b7220 */ /* 0x080fe20000410000 */
[-C--:B------:R-:W-:Y:S01]  /*66d0*/  FMUL.FTZ R94, R94, R44.reuse ;  /* 0x0000002c5e5e7220 */ /* 0x080fe20000410000 */
[-C--:B------:R-:W-:Y:S01]  /*66e0*/  FMUL.FTZ R95, R95, R44.reuse ;  /* 0x0000002c5f5f7220 */ /* 0x080fe20000410000 */
[-C--:B------:R-:W-:Y:S01]  /*66f0*/  FMUL.FTZ R98, R98, R44.reuse ;  /* 0x0000002c62627220 */ /* 0x080fe20000410000 */
[-C--:B------:R-:W-:Y:S01]  /*6700*/  FMUL.FTZ R99, R99, R44.reuse ;  /* 0x0000002c63637220 */ /* 0x080fe20000410000 */
[-C--:B------:R-:W-:Y:S01]  /*6710*/  FMUL.FTZ R102, R102, R44.reuse ;  /* 0x0000002c66667220 */ /* 0x080fe20000410000 */
[----:B------:R-:W4:Y:S01]  /*6720*/  MUFU.EX2 R32, R32 ;  /* 0x0000002000207308 */ /* 0x000f220000000800 */
[----:B-1----:R-:W-:Y:S01]  /*6730*/  FADD.FTZ R3, R141, R52 ;  /* 0x000000348d037221 */ /* 0x002fe20000010000 */
[-C--:B------:R-:W-:Y:S01]  /*6740*/  FMUL.FTZ R103, R103, R44.reuse ;  /* 0x0000002c67677220 */ /* 0x080fe20000410000 */
[-C--:B------:R-:W-:Y:S01]  /*6750*/  FMUL.FTZ R106, R106, R44.reuse ;  /* 0x0000002c6a6a7220 */ /* 0x080fe20000410000 */
[-C--:B------:R-:W-:Y:S01]  /*6760*/  FMUL.FTZ R107, R107, R44.reuse ;  /* 0x0000002c6b6b7220 */ /* 0x080fe20000410000 */
[-C--:B------:R-:W-:Y:S01]  /*6770*/  FMUL.FTZ R110, R110, R44.reuse ;  /* 0x0000002c6e6e7220 */ /* 0x080fe20000410000 */
[-C--:B------:R-:W-:Y:S01]  /*6780*/  FMUL.FTZ R111, R111, R44.reuse ;  /* 0x0000002c6f6f7220 */ /* 0x080fe20000410000 */
[-C--:B------:R-:W-:Y:S01]  /*6790*/  FMUL.FTZ R114, R114, R44.reuse ;  /* 0x0000002c72727220 */ /* 0x080fe20000410000 */
[----:B------:R-:W1:Y:S01]  /*67a0*/  MUFU.EX2 R6, R6 ;  /* 0x0000000600067308 */ /* 0x000e620000000800 */
[-C--:B------:R-:W-:Y:S01]  /*67b0*/  FMUL.FTZ R115, R115, R44.reuse ;  /* 0x0000002c73737220 */ /* 0x080fe20000410000 */
[-C--:B------:R-:W-:Y:S01]  /*67c0*/  FMUL.FTZ R118, R118, R44.reuse ;  /* 0x0000002c76767220 */ /* 0x080fe20000410000 */
[----:B------:R-:W-:Y:S01]  /*67d0*/  FMUL.FTZ R119, R119, R44 ;  /* 0x0000002c77777220 */ /* 0x000fe20000410000 */
[----:B------:R-:W-:-:S04]  /*67e0*/  MOV R4, R31 ;  /* 0x0000001f00047202 */ /* 0x000fc80000000f00 */
[----:B------:R5:W-:Y:S01]  /*67f0*/  MUFU.EX2 R129, R60 ;  /* 0x0000003c00817308 */ /* 0x000be20000000800 */
[C---:B----4-:R-:W-:Y:S01]  /*6800*/  FADD.FTZ R52, R32.reuse, R3 ;  /* 0x0000000320347221 */ /* 0x050fe20000010000 */
[----:B------:R-:W-:-:S06]  /*6810*/  F2FP.F16.F32.PACK_AB R141, R32, R141 ;  /* 0x0000008d208d723e */ /* 0x000fcc00000000ff */
[----:B------:R-:W4:Y:S01]  /*6820*/  MUFU.EX2 R143, R143 ;  /* 0x0000008f008f7308 */ /* 0x000f220000000800 */
[----:B-----5:R-:W-:Y:S01]  /*6830*/  FADD.FTZ R60, R132, R35 ;  /* 0x00000023843c7221 */ /* 0x020fe20000010000 */
[----:B------:R-:W-:-:S03]  /*6840*/  F2FP.F16.F32.PACK_AB R132, R57, R132 ;  /* 0x000000843984723e */ /* 0x000fc600000000ff */
[----:B------:R-:W-:-:S03]  /*6850*/  FADD.FTZ R35, R57, R60 ;  /* 0x0000003c39237221 */ /* 0x000fc60000010000 */
[----:B------:R-:W5:Y:S01]  /*6860*/  MUFU.EX2 R69, R69 ;  /* 0x0000004500457308 */ /* 0x000f620000000800 */
[----:B------:R-:W-:Y:S01]  /*6870*/  FADD.FTZ R60, R134, R35 ;  /* 0x00000023863c7221 */ /* 0x000fe20000010000 */
[----:B------:R-:W-:-:S03]  /*6880*/  F2FP.F16.F32.PACK_AB R134, R65, R134 ;  /* 0x000000864186723e */ /* 0x000fc600000000ff */
[----:B------:R-:W-:-:S03]  /*6890*/  FADD.FTZ R35, R65, R60 ;  /* 0x0000003c41237221 */ /* 0x000fc60000010000 */
[----:B------:R-:W2:Y:S01]  /*68a0*/  MUFU.EX2 R36, R36 ;  /* 0x0000002400247308 */ /* 0x000ea20000000800 */
[----:B-1----:R-:W-:Y:S01]  /*68b0*/  FADD.FTZ R60, R6, R35 ;  /* 0x00000023063c7221 */ /* 0x002fe20000010000 */
[----:B----4-:R-:W-:-:S06]  /*68c0*/  FADD.FTZ R3, R143, R52 ;  /* 0x000000348f037221 */ /* 0x010fcc0000010000 */
[----:B------:R-:W1:Y:S01]  /*68d0*/  MUFU.EX2 R8, R8 ;  /* 0x0000000800087308 */ /* 0x000e620000000800 */
[C---:B-----5:R-:W-:Y:S01]  /*68e0*/  FADD.FTZ R35, R69.reuse, R60 ;  /* 0x0000003c45237221 */ /* 0x060fe20000010000 */
[----:B------:R-:W-:-:S06]  /*68f0*/  F2FP.F16.F32.PACK_AB R128, R69, R6 ;  /* 0x000000064580723e */ /* 0x000fcc00000000ff */
[----:B------:R-:W4:Y:S01]  /*6900*/  MUFU.EX2 R11, R11 ;  /* 0x0000000b000b7308 */ /* 0x000f220000000800 */
[C---:B--2---:R-:W-:Y:S01]  /*6910*/  FADD.FTZ R52, R36.reuse, R3 ;  /* 0x0000000324347221 */ /* 0x044fe20000010000 */
[----:B------:R-:W-:-:S06]  /*6920*/  F2FP.F16.F32.PACK_AB R143, R36, R143 ;  /* 0x0000008f248f723e */ /* 0x000fcc00000000ff */
[----:B------:R-:W2:Y:S01]  /*6930*/  MUFU.EX2 R73, R73 ;  /* 0x0000004900497308 */ /* 0x000ea20000000800 */
[----:B-1----:R-:W-:-:S07]  /*6940*/  FADD.FTZ R60, R8, R35 ;  /* 0x00000023083c7221 */ /* 0x002fce0000010000 */
[----:B------:R-:W1:Y:S01]  /*6950*/  MUFU.EX2 R38, R38 ;  /* 0x0000002600267308 */ /* 0x000e620000000800 */
[----:B----4-:R-:W-:-:S07]  /*6960*/  FADD.FTZ R3, R11, R52 ;  /* 0x000000340b037221 */ /* 0x010fce0000010000 */
[----:B------:R-:W4:Y:S01]  /*6970*/  MUFU.EX2 R10, R10 ;  /* 0x0000000a000a7308 */ /* 0x000f220000000800 */
[C---:B--2---:R-:W-:Y:S01]  /*6980*/  FADD.FTZ R9, R73.reuse, R60 ;  /* 0x0000003c49097221 */ /* 0x044fe20000010000 */
[----:B------:R-:W-:-:S06]  /*6990*/  F2FP.F16.F32.PACK_AB R130, R73, R8 ;  /* 0x000000084982723e */ /* 0x000fcc00000000ff */
[----:B------:R-:W-:Y:S01]  /*69a0*/  MUFU.EX2 R19, R19 ;  /* 0x0000001300137308 */ /* 0x000fe20000000800 */
[----:B-1----:R-:W-:-:S07]  /*69b0*/  F2FP.F16.F32.PACK_AB R137, R38, R11 ;  /* 0x0000000b2689723e */ /* 0x002fce00000000ff */
[----:B------:R-:W1:Y:S01]  /*69c0*/  MUFU.EX2 R77, R77 ;  /* 0x0000004d004d7308 */ /* 0x000e620000000800 */
[----:B----4-:R-:W-:-:S07]  /*69d0*/  FADD.FTZ R52, R10, R9 ;  /* 0x000000090a347221 */ /* 0x010fce0000010000 */
[----:B------:R-:W2:Y:S08]  /*69e0*/  MUFU.EX2 R40, R40 ;  /* 0x0000002800287308 */ /* 0x000eb00000000800 */
[----:B------:R-:W4:Y:S01]  /*69f0*/  MUFU.EX2 R12, R12 ;  /* 0x0000000c000c7308 */ /* 0x000f220000000800 */
[C---:B-1----:R-:W-:Y:S01]  /*6a00*/  FADD.FTZ R9, R77.reuse, R52 ;  /* 0x000000344d097221 */ /* 0x042fe20000010000 */
[----:B------:R-:W-:-:S06]  /*6a10*/  F2FP.F16.F32.PACK_AB R124, R77, R10 ;  /* 0x0000000a4d7c723e */ /* 0x000fcc00000000ff */
[----:B------:R-:W-:Y:S01]  /*6a20*/  MUFU.EX2 R25, R25 ;  /* 0x0000001900197308 */ /* 0x000fe20000000800 */
[----:B--2---:R-:W-:-:S07]  /*6a30*/  F2FP.F16.F32.PACK_AB R139, R40, R19 ;  /* 0x00000013288b723e */ /* 0x004fce00000000ff */
[----:B------:R-:W1:Y:S01]  /*6a40*/  MUFU.EX2 R81, R81 ;  /* 0x0000005100517308 */ /* 0x000e620000000800 */
[----:B----4-:R-:W-:-:S07]  /*6a50*/  FADD.FTZ R52, R12, R9 ;  /* 0x000000090c347221 */ /* 0x010fce0000010000 */
[----:B------:R-:W2:Y:S08]  /*6a60*/  MUFU.EX2 R42, R42 ;  /* 0x0000002a002a7308 */ /* 0x000eb00000000800 */
[----:B------:R4:W-:Y:S01]  /*6a70*/  MUFU.EX2 R34, R50 ;  /* 0x0000003200227308 */ /* 0x0009e20000000800 */
[C---:B-1----:R-:W-:Y:S01]  /*6a80*/  FADD.FTZ R9, R81.reuse, R52 ;  /* 0x0000003451097221 */ /* 0x042fe20000010000 */
[----:B------:R-:W-:-:S06]  /*6a90*/  F2FP.F16.F32.PACK_AB R126, R81, R12 ;  /* 0x0000000c517e723e */ /* 0x000fcc00000000ff */
[----:B------:R-:W1:Y:S01]  /*6aa0*/  MUFU.EX2 R14, R14 ;  /* 0x0000000e000e7308 */ /* 0x000e620000000800 */
[----:B----4-:R-:W-:Y:S01]  /*6ab0*/  FADD.FTZ R50, R38, R3 ;  /* 0x0000000326327221 */ /* 0x010fe20000010000 */
[----:B--2---:R-:W-:-:S03]  /*6ac0*/  F2FP.F16.F32.PACK_AB R133, R42, R25 ;  /* 0x000000192a85723e */ /* 0x004fc600000000ff */
[----:B------:R-:W-:-:S03]  /*6ad0*/  FADD.FTZ R3, R19, R50 ;  /* 0x0000003213037221 */ /* 0x000fc60000010000 */
[----:B------:R-:W2:Y:S01]  /*6ae0*/  MUFU.EX2 R5, R5 ;  /* 0x0000000500057308 */ /* 0x000ea20000000800 */
[----:B------:R-:W-:-:S04]  /*6af0*/  FADD.FTZ R50, R40, R3 ;  /* 0x0000000328327221 */ /* 0x000fc80000010000 */
[----:B------:R-:W-:-:S03]  /*6b00*/  FADD.FTZ R3, R25, R50 ;  /* 0x0000003219037221 */ /* 0x000fc60000010000 */
[----:B------:R-:W4:Y:S01]  /*6b10*/  MUFU.EX2 R85, R85 ;  /* 0x0000005500557308 */ /* 0x000f220000000800 */
[----:B------:R-:W-:Y:S01]  /*6b20*/  FADD.FTZ R6, R42, R3 ;  /* 0x000000032a067221 */ /* 0x000fe20000010000 */
[----:B-1----:R-:W-:-:S06]  /*6b30*/  FADD.FTZ R50, R14, R9 ;  /* 0x000000090e327221 */ /* 0x002fcc0000010000 */
[----:B------:R-:W1:Y:S01]  /*6b40*/  MUFU.EX2 R46, R46 ;  /* 0x0000002e002e7308 */ /* 0x000e620000000800 */
[----:B--2---:R-:W-:-:S07]  /*6b50*/  FADD.FTZ R3, R5, R6 ;  /* 0x0000000605037221 */ /* 0x004fce0000010000 */
[----:B------:R-:W2:Y:S01]  /*6b60*/  MUFU.EX2 R20, R155 ;  /* 0x0000009b00147308 */ /* 0x000ea20000000800 */
[C---:B----4-:R-:W-:Y:S01]  /*6b70*/  FADD.FTZ R9, R85.reuse, R50 ;  /* 0x0000003255097221 */ /* 0x050fe20000010000 */
[----:B------:R-:W-:-:S06]  /*6b80*/  F2FP.F16.F32.PACK_AB R120, R85, R14 ;  /* 0x0000000e5578723e */ /* 0x000fcc00000000ff */
[----:B------:R4:W5:Y:S01]  /*6b90*/  MUFU.EX2 R27, R135 ;  /* 0x00000087001b7308 */ /* 0x0009620000000800 */
[----:B-1----:R-:W-:-:S07]  /*6ba0*/  FADD.FTZ R6, R46, R3 ;  /* 0x000000032e067221 */ /* 0x002fce0000010000 */
[----:B------:R-:W1:Y:S01]  /*6bb0*/  MUFU.EX2 R0, R0 ;  /* 0x0000000000007308 */ /* 0x000e620000000800 */
[----:B--2---:R-:W-:Y:S01]  /*6bc0*/  FADD.FTZ R8, R20, R9 ;  /* 0x0000000914087221 */ /* 0x004fe20000010000 */
[C---:B------:R-:W-:Y:S02]  /*6bd0*/  F2FP.F16.F32.PACK_AB R122, R129.reuse, R20 ;  /* 0x00000014817a723e */ /* 0x040fe400000000ff */
[----:B----4-:R-:W-:Y:S01]  /*6be0*/  F2FP.F16.F32.PACK_AB R135, R46, R5 ;  /* 0x000000052e87723e */ /* 0x010fe200000000ff */
[----:B------:R-:W-:Y:S01]  /*6bf0*/  FADD.FTZ R3, R129, R8 ;  /* 0x0000000881037221 */ /* 0x000fe20000010000 */
[----:B------:R-:W-:Y:S02]  /*6c00*/  IMAD.MOV.U32 R5, RZ, RZ, R7 ;  /* 0x000000ffff057224 */ /* 0x000fe400078e0007 */
[----:B------:R-:W2:Y:S01]  /*6c10*/  MUFU.EX2 R131, R131 ;  /* 0x0000008300837308 */ /* 0x000ea20000000800 */
[----:B-----5:R-:W-:-:S07]  /*6c20*/  FADD.FTZ R9, R27, R6 ;  /* 0x000000061b097221 */ /* 0x020fce0000010000 */
        /* <DEDUP_REMOVED lines=9> */
[----:B-1----:R-:W-:Y:S01]  /*6cc0*/  FADD.FTZ R9, R125, R6 ;  /* 0x000000067d097221 */ /* 0x002fe20000010000 */
[----:B------:R-:W-:-:S03]  /*6cd0*/  F2FP.F16.F32.PACK_AB R125, R34, R125 ;  /* 0x0000007d227d723e */ /* 0x000fc600000000ff */
[----:B------:R-:W-:-:S03]  /*6ce0*/  FADD.FTZ R6, R34, R9 ;  /* 0x0000000922067221 */ /* 0x000fc60000010000 */
        /* <DEDUP_REMOVED lines=9> */
[----:B------:R-:W-:-:S03]  /*6d80*/  F2FP.F16.F32.PACK_AB R121, R58, R121 ;  /* 0x000000793a79723e */ /* 0x000fc600000000ff */
[----:B----4-:R-:W-:-:S04]  /*6d90*/  FADD.FTZ R6, R123, R6 ;  /* 0x000000067b067221 */ /* 0x010fc80000010000 */
[C---:B-1----:R-:W-:Y:S01]  /*6da0*/  FADD.FTZ R0, R64.reuse, R6 ;  /* 0x0000000640007221 */ /* 0x042fe20000010000 */
[----:B------:R-:W-:Y:S01]  /*6db0*/  F2FP.F16.F32.PACK_AB R123, R64, R123 ;  /* 0x0000007b407b723e */ /* 0x000fe200000000ff */
[----:B---3--:R-:W-:Y:S06]  /*6dc0*/  @P2 BRA `(.L_x_1576) ;  /* 0xffffffd0009c2947 */ /* 0x008fec000383ffff */
.L_x_1567:
[----:B------:R-:W-:-:S13]  /*6dd0*/  ISETP.LE.AND P2, PT, RZ, UR29, PT ;  /* 0x0000001dff007c0c */ /* 0x000fda000bf43270 */
[----:B------:R-:W-:Y:S05]  /*6de0*/  @!P2 BRA `(.L_x_1577) ;  /* 0x000000240030a947 */ /* 0x000fea0003800000 */
[----:B------:R-:W-:Y:S01]  /*6df0*/  IMAD.MOV.U32 R4, RZ, RZ, R7 ;  /* 0x000000ffff047224 */ /* 0x000fe200078e0007 */
[----:B------:R-:W-:Y:S01]  /*6e00*/  UMOV UR22, UR37 ;  /* 0x0000002500167c82 */ /* 0x000fe20008000000 */
[----:B------:R-:W-:Y:S01]  /*6e10*/  IMAD.MOV.U32 R5, RZ, RZ, R31 ;  /* 0x000000ffff057224 */ /* 0x000fe200078e001f */
[----:B------:R-:W-:Y:S01]  /*6e20*/  UMOV UR21, UR36 ;  /* 0x0000002400157c82 */ /* 0x000fe20008000000 */
[----:B------:R-:W-:-:S05]  /*6e30*/  ULDC UR23, c[0x0][0x9d8] ;  /* 0x0002760000177ab9 */ /* 0x000fca0000000800 */
.L_x_1586:
        /* <DEDUP_REMOVED lines=9> */
.L_x_1579:
[----:B------:R-:W-:Y:S01]  /*6ed0*/  ULEA UR6, UR36, UR40, 0x3 ;  /* 0x0000002824067291 */ /* 0x000fe2000f8e183f */
[----:B------:R-:W-:-:S05]  /*6ee0*/  IMAD.U32 R6, RZ, RZ, UR37 ;  /* 0x00000025ff067e24 */ /* 0x000fca000f8e00ff */
[----:B------:R-:W-:-:S04]  /*6ef0*/  SHF.L.U32 R6, R6, 0x1f, RZ ;  /* 0x0000001f06067819 */ /* 0x000fc800000006ff */
[----:B------:R1:W2:Y:S01]  /*6f00*/  SYNCS.PHASECHK.TRANS64.TRYWAIT P3, [UR6+0x16830], R6 ;  /* 0x01683006ff0075a7 */ /* 0x0002a20008060146 */
[----:B------:R-:W-:Y:S05]  /*6f10*/  @!P0 BRA `(.L_x_1580) ;  /* 0x0000000000048947 */ /* 0x000fea0003800000 */
[----:B------:R-:W-:Y:S01]  /*6f20*/  BPT.TRAP 0x1 ;  /* 0x000000040000795c */ /* 0x000fe20000300000 */
.L_x_1580:
[----:B--2---:R-:W-:Y:S05]  /*6f30*/  @P3 BRA `(.L_x_1578) ;  /* 0x0000000000083947 */ /* 0x004fea0003800000 */
[----:B------:R-:W2:Y:S02]  /*6f40*/  SYNCS.PHASECHK.TRANS64.TRYWAIT P3, [UR6+0x16830], R6 ;  /* 0x01683006ff0075a7 */ /* 0x000ea40008060146 */
[----:B--2---:R-:W-:Y:S05]  /*6f50*/  @!P3 BRA `(.L_x_1581) ;  /* 0x00000064001cb947 */ /* 0x004fea0003800000 */
.L_x_1578:
        /* <DEDUP_REMOVED lines=25> */
.L_x_1583:
[----:B------:R-:W-:Y:S01]  /*70f0*/  ULEA UR6, UR21, UR40, 0x3 ;  /* 0x0000002815067291 */ /* 0x000fe2000f8e183f */
[----:B------:R-:W-:-:S04]  /*7100*/  MOV R6, UR22 ;  /* 0x0000001600067c02 */ /* 0x000fc80008000f00 */
[----:B------:R-:W-:-:S04]  /*7110*/  SHF.L.U32 R6, R6, 0x1f, RZ ;  /* 0x0000001f06067819 */ /* 0x000fc800000006ff */
[----:B------:R1:W2:Y:S01]  /*7120*/  SYNCS.PHASECHK.TRANS64.TRYWAIT P2, [UR6+0x16850], R6 ;  /* 0x01685006ff0075a7 */ /* 0x0002a20008040146 */
[----:B------:R-:W-:Y:S05]  /*7130*/  @!P0 BRA `(.L_x_1584) ;  /* 0x0000000000048947 */ /* 0x000fea0003800000 */
[----:B------:R-:W-:Y:S01]  /*7140*/  BPT.TRAP 0x1 ;  /* 0x000000040000795c */ /* 0x000fe20000300000 */
.L_x_1584:
[----:B--2---:R-:W-:Y:S05]  /*7150*/  @P2 BRA `(.L_x_1582) ;  /* 0x0000000000082947 */ /* 0x004fea0003800000 */
[----:B------:R-:W2:Y:S02]  /*7160*/  SYNCS.PHASECHK.TRANS64.TRYWAIT P2, [UR6+0x16850], R6 ;  /* 0x01685006ff0075a7 */ /* 0x000ea40008040146 */
[----:B--2---:R-:W-:Y:S05]  /*7170*/  @!P2 BRA `(.L_x_1585) ;  /* 0x0000006000aca947 */ /* 0x004fea0003800000 */
.L_x_1582:
[----:B------:R-:W-:Y:S01]  /*7180*/  UIADD3 UR6, UR40, 0x400, URZ ;  /* 0x0000040028067890 */ /* 0x000fe2000fffe03f */
[----:B------:R-:W-:Y:S01]  /*7190*/  WARPGROUP.ARRIVE ;  /* 0x00000000000079c5 */ /* 0x000fe20000000000 */
[----:B------:R-:W-:Y:S01]  /*71a0*/  UMOV UR7, 0x40000040 ;  /* 0x4000004000077882 */ /* 0x000fe20000000000 */
[----:B-12---:R-:W-:Y:S01]  /*71b0*/  FMUL.FTZ R6, R24, UR23 ;  /* 0x0000001718067c20 */ /* 0x006fe20008410000 */
[----:B------:R-:W-:Y:S01]  /*71c0*/  USHF.R.U32.HI UR6, URZ, 0x4, UR6 ;  /* 0x000000043f067899 */ /* 0x000fe20008011606 */
[----:B------:R-:W-:Y:S01]  /*71d0*/  FMUL.FTZ R7, R25, UR23 ;  /* 0x0000001719077c20 */ /* 0x000fe20008410000 */
        /* <DEDUP_REMOVED lines=81> */
[----:B------:R-:W-:Y:S01]  /*76f0*/  UMOV UR11, 0x40000040 ;  /* 0x40000040000b7882 */ /* 0x000fe20000000000 */
[----:B------:R-:W-:Y:S01]  /*7700*/  ISETP.GE.U32.AND P2, PT, R2, 0x180, PT ;  /* 0x000001800200780c */ /* 0x000fe20003f46070 */
[----:B------:R-:W2:Y:S01]  /*7710*/  MUFU.TANH R37, R37 ;  /* 0x0000002500257308 */ /* 0x000ea20000002400 */
[----:B---3--:R-:W-:Y:S01]  /*7720*/  FMNMX.FTZ R28, R27, R28, !PT ;  /* 0x0000001c1b1c7209 */ /* 0x008fe20007810000 */
[----:B------:R-:W-:-:S06]  /*7730*/  UMOV UR22, UR37 ;  /* 0x0000002500167c82 */ /* 0x000fcc0008000000 */
[----:B------:R-:W3:Y:S01]  /*7740*/  MUFU.TANH R39, R39 ;  /* 0x0000002700277308 */ /* 0x000ee20000002400 */
        /* <DEDUP_REMOVED lines=32> */
[----:B------:R-:W-:Y:S01]  /*7950*/  FMUL.FTZ R145, R66, UR23 ;  /* 0x0000001742917c20 */ /* 0x000fe20008410000 */
[----:B------:R-:W-:Y:S01]  /*7960*/  FMUL.FTZ R147, R70, UR23 ;  /* 0x0000001746937c20 */ /* 0x000fe20008410000 */
[----:B------:R-:W-:Y:S01]  /*7970*/  HGMMA.64x64x16.F32 R88, R140, gdesc[UR4].tnspB, R88, gsb0 ;  /* 0x40e000048c587df0 */ /* 0x000fe20008000858 */
[----:B------:R-:W-:Y:S01]  /*7980*/  UIADD3 UR6, UR10, 0x180, URZ ;  /* 0x000001800a067890 */ /* 0x000fe2000fffe03f */
[----:B-1----:R-:W-:Y:S01]  /*7990*/  FMNMX.FTZ R31, R65, R28, !PT ;  /* 0x0000001c411f7209 */ /* 0x002fe20007810000 */
[----:B------:R-:W-:Y:S01]  /*79a0*/  UMOV UR7, 0x40000040 ;  /* 0x4000004000077882 */ /* 0x000fe20000000000 */
[----:B------:R-:W1:Y:S08]  /*79b0*/  MUFU.TANH R69, R69 ;  /* 0x0000004500457308 */ /* 0x000e700000002400 */
        /* <DEDUP_REMOVED lines=19> */
[----:B------:R-:W-:Y:S01]  /*7af0*/  WARPGROUP.ARRIVE ;  /* 0x00000000000079c5 */ /* 0x000fe20000000000 */
[----:B------:R-:W-:-:S03]  /*7b00*/  FMUL.FTZ R141, R86, UR23 ;  /* 0x00000017568d7c20 */ /* 0x000fc60008410000 */
[----:B------:R-:W3:Y:S01]  /*7b10*/  MUFU.TANH R8, R8 ;  /* 0x0000000800087308 */ /* 0x000ee20000002400 */
[----:B--2---:R-:W-:Y:S01]  /*7b20*/  FMNMX.FTZ R28, R85, R28, !PT ;  /* 0x0000001c551c7209 */ /* 0x004fe20007810000 */
[----:B------:R-:W-:Y:S01]  /*7b30*/  HGMMA.64x64x16.F32 R88, R136, gdesc[UR4].tnspB, R88, gsb0 ;  /* 0x40e0000488587df0 */ /* 0x000fe20008000858 */
[----:B------:R-:W-:Y:S01]  /*7b40*/  UIADD3 UR6, UR10, 0x200, URZ ;  /* 0x000002000a067890 */ /* 0x000fe2000fffe03f */
[----:B------:R-:W-:Y:S02]  /*7b50*/  UMOV UR7, 0x40000040 ;  /* 0x4000004000077882 */ /* 0x000fe40000000000 */
[----:B------:R-:W2:Y:S02]  /*7b60*/  SHFL.BFLY PT, R31, R28, 0x2, 0x1f ;  /* 0x0c401f001c1f7f89 */ /* 0x000ea400000e0000 */
[----:B------:R-:W4:Y:S08]  /*7b70*/  MUFU.TANH R12, R12 ;  /* 0x0000000c000c7308 */ /* 0x000f300000002400 */
[----:B------:R-:W5:Y:S08]  /*7b80*/  MUFU.TANH R13, R13 ;  /* 0x0000000d000d7308 */ /* 0x000f700000002400 */
[----:B------:R-:W5:Y:S01]  /*7b90*/  MUFU.TANH R19, R19 ;  /* 0x0000001300137308 */ /* 0x000f620000002400 */
[----:B--2---:R-:W-:-:S02]  /*7ba0*/  FMNMX.FTZ R31, R28, R31, !PT ;  /* 0x0000001f1c1f7209 */ /* 0x004fc40007810000 */
[----:B------:R-:W2:Y:S05]  /*7bb0*/  LDC R28, c[0x0][0x988] ;  /* 0x00026200ff1c7b82 */ /* 0x000eaa0000000800 */
[----:B------:R-:W5:Y:S01]  /*7bc0*/  MUFU.TANH R20, R20 ;  /* 0x0000001400147308 */ /* 0x000f620000002400 */
[----:B------:R-:W1:Y:S07]  /*7bd0*/  SHFL.BFLY PT, R46, R31, 0x1, 0x1f ;  /* 0x0c201f001f2e7f89 */ /* 0x000e6e00000e0000 */
[----:B------:R-:W5:Y:S08]  /*7be0*/  MUFU.TANH R25, R25 ;  /* 0x0000001900197308 */ /* 0x000f700000002400 */
[----:B------:R-:W5:Y:S08]  /*7bf0*/  MUFU.TANH R26, R26 ;  /* 0x0000001a001a7308 */ /* 0x000f700000002400 */
[----:B------:R-:W5:Y:S01]  /*7c00*/  MUFU.TANH R33, R33 ;  /* 0x0000002100217308 */ /* 0x000f620000002400 */
[----:B-1----:R-:W-:-:S05]  /*7c10*/  FMNMX.FTZ R31, R31, R46, !PT ;  /* 0x0000002e1f1f7209 */ /* 0x002fca0007810000 */
[CC--:B--2---:R-:W-:Y:S01]  /*7c20*/  FMUL.FTZ R52, R31.reuse, R28.reuse ;  /* 0x0000001c1f347220 */ /* 0x0c4fe20000410000 */
[----:B------:R-:W-:Y:S01]  /*7c30*/  FADD.FTZ R5, -R31, R5 ;  /* 0x000000051f057221 */ /* 0x000fe20000010100 */
[----:B------:R-:W1:Y:S02]  /*7c40*/  MUFU.TANH R35, R35 ;  /* 0x0000002300237308 */ /* 0x000e640000002400 */
[--C-:B------:R-:W-:Y:S01]  /*7c50*/  FFMA.FTZ R148, R7, R28, -R52.reuse ;  /* 0x0000001c07947223 */ /* 0x100fe20000010834 */
[----:B------:R-:W-:Y:S01]  /*7c60*/  FMNMX.FTZ R7, R9, R4, !PT ;  /* 0x0000000409077209 */ /* 0x000fe20007810000 */
[-C--:B------:R-:W-:Y:S01]  /*7c70*/  FMUL.FTZ R46, R5, R28.reuse ;  /* 0x0000001c052e7220 */ /* 0x080fe20000410000 */
[-CC-:B------:R-:W-:Y:S01]  /*7c80*/  FFMA.FTZ R5, R6, R28.reuse, -R52.reuse ;  /* 0x0000001c06057223 */ /* 0x180fe20000010834 */
[-CC-:B------:R-:W-:Y:S01]  /*7c90*/  FFMA.FTZ R146, R21, R28.reuse, -R52.reuse ;  /* 0x0000001c15927223 */ /* 0x180fe20000010834 */
[----:B---3--:R-:W-:Y:S01]  /*7ca0*/  FMNMX.FTZ R7, R8, R7, !PT ;  /* 0x0000000708077209 */ /* 0x008fe20007810000 */
[----:B------:R-:W2:Y:S01]  /*7cb0*/  MUFU.TANH R41, R41 ;  /* 0x0000002900297308 */ /* 0x000ea20000002400 */
[-CC-:B------:R-:W-:Y:S01]  /*7cc0*/  FFMA.FTZ R21, R24, R28.reuse, -R52.reuse ;  /* 0x0000001c18157223 */ /* 0x180fe20000010834 */
[-CC-:B------:R-:W-:Y:S01]  /*7cd0*/  FFMA.FTZ R140, R27, R28.reuse, -R52.reuse ;  /* 0x0000001c1b8c7223 */ /* 0x180fe20000010834 */
[----:B----4-:R-:W-:Y:S01]  /*7ce0*/  FMNMX.FTZ R6, R12, R7, !PT ;  /* 0x000000070c067209 */ /* 0x010fe20007810000 */
[-CC-:B------:R-:W-:Y:S01]  /*7cf0*/  FFMA.FTZ R27, R29, R28.reuse, -R52.reuse ;  /* 0x0000001c1d1b7223 */ /* 0x180fe20000010834 */
[----:B------:R-:W-:Y:S01]  /*7d00*/  FFMA.FTZ R29, R47, R28, -R52 ;  /* 0x0000001c2f1d7223 */ /* 0x000fe20000010834 */
[----:B------:R-:W-:-:S02]  /*7d10*/  WARPGROUP.DEPBAR.LE gsb0, 0x0 ;  /* 0x00008000000079c5 */ /* 0x000fc40000010000 */
[----:B------:R-:W-:Y:S01]  /*7d20*/  WARPGROUP.ARRIVE ;  /* 0x00000000000079c5 */ /* 0x000fe20000000000 */
[----:B-----5:R-:W-:Y:S01]  /*7d30*/  FMNMX.FTZ R6, R13, R6, !PT ;  /* 0x000000060d067209 */ /* 0x020fe20007810000 */
[----:B------:R-:W3:Y:S01]  /*7d40*/  MUFU.TANH R43, R43 ;  /* 0x0000002b002b7308 */ /* 0x000ee20000002400 */
[-CC-:B------:R-:W-:Y:S01]  /*7d50*/  FFMA.FTZ R47, R65, R28.reuse, -R52.reuse ;  /* 0x0000001c412f7223 */ /* 0x180fe20000010834 */
[--C-:B------:R-:W-:Y:S01]  /*7d60*/  FFMA.FTZ R65, R73, R28, -R52.reuse ;  /* 0x0000001c49417223 */ /* 0x100fe20000010834 */
[----:B------:R-:W-:Y:S01]  /*7d70*/  FMNMX.FTZ R7, R19, R6, !PT ;  /* 0x0000000613077209 */ /* 0x000fe20007810000 */
[----:B------:R-:W-:Y:S01]  /*7d80*/  HGMMA.64x64x16.F32 R88, R132, gdesc[UR4].tnspB, R88, gsb0 ;  /* 0x40e0000484587df0 */ /* 0x000fe20008000858 */
[----:B------:R-:W-:Y:S01]  /*7d90*/  UIADD3 UR6, UR10, 0x280, URZ ;  /* 0x000002800a067890 */ /* 0x000fe2000fffe03f */
[-CC-:B------:R-:W-:Y:S01]  /*7da0*/  FFMA.FTZ R73, R81, R28.reuse, -R52.reuse ;  /* 0x0000001c51497223 */ /* 0x180fe20000010834 */
[----:B------:R-:W-:Y:S01]  /*7db0*/  UMOV UR7, 0x40000040 ;  /* 0x4000004000077882 */ /* 0x000fe20000000000 */
[----:B------:R-:W-:Y:S01]  /*7dc0*/  FMNMX.FTZ R6, R20, R7, !PT ;  /* 0x0000000714067209 */ /* 0x000fe20007810000 */
[----:B------:R-:W4:Y:S01]  /*7dd0*/  MUFU.TANH R49, R49 ;  /* 0x0000003100317308 */ /* 0x000f220000002400 */
[-CC-:B------:R-:W-:Y:S01]  /*7de0*/  FFMA.FTZ R144, R14, R28.reuse, -R52.reuse ;  /* 0x0000001c0e907223 */ /* 0x180fe20000010834 */
[--C-:B------:R-:W-:Y:S01]  /*7df0*/  FFMA.FTZ R14, R149, R28, -R52.reuse ;  /* 0x0000001c950e7223 */ /* 0x100fe20000010834 */
[----:B------:R-:W-:Y:S01]  /*7e00*/  FMNMX.FTZ R7, R25, R6, !PT ;  /* 0x0000000619077209 */ /* 0x000fe20007810000 */
[-CC-:B------:R-:W-:Y:S01]  /*7e10*/  FFMA.FTZ R150, R10, R28.reuse, -R52.reuse ;  /* 0x0000001c0a967223 */ /* 0x180fe20000010834 */
[-CC-:B------:R-:W-:Y:S01]  /*7e20*/  FFMA.FTZ R11, R11, R28.reuse, -R52.reuse ;  /* 0x0000001c0b0b7223 */ /* 0x180fe20000010834 */
[-CC-:B------:R-:W-:Y:S01]  /*7e30*/  FFMA.FTZ R15, R15, R28.reuse, -R52.reuse ;  /* 0x0000001c0f0f7223 */ /* 0x180fe20000010834 */
[----:B------:R-:W-:Y:S01]  /*7e40*/  FMNMX.FTZ R6, R26, R7, !PT ;  /* 0x000000071a067209 */ /* 0x000fe20007810000 */
[----:B------:R-:W5:Y:S01]  /*7e50*/  MUFU.TANH R51, R51 ;  /* 0x0000003300337308 */ /* 0x000f620000002400 */
[-CC-:B------:R-:W-:Y:S01]  /*7e60*/  FFMA.FTZ R142, R37, R28.reuse, -R52.reuse ;  /* 0x0000001c258e7223 */ /* 0x180fe20000010834 */
[--C-:B------:R-:W-:Y:S01]  /*7e70*/  FFMA.FTZ R37, R39, R28, -R52.reuse ;  /* 0x0000001c27257223 */ /* 0x100fe20000010834 */
[----:B------:R-:W-:Y:S01]  /*7e80*/  FMNMX.FTZ R6, R33, R6, !PT ;  /* 0x0000000621067209 */ /* 0x000fe20007810000 */
[-CC-:B------:R-:W-:Y:S01]  /*7e90*/  FFMA.FTZ R10, R38, R28.reuse, -R52.reuse ;  /* 0x0000001c260a7223 */ /* 0x180fe20000010834 */
[-CC-:B------:R-:W-:Y:S01]  /*7ea0*/  FFMA.FTZ R136, R45, R28.reuse, -R52.reuse ;  /* 0x0000001c2d887223 */ /* 0x180fe20000010834 */
[--C-:B------:R-:W-:Y:S01]  /*7eb0*/  FFMA.FTZ R39, R53, R28, -R52.reuse ;  /* 0x0000001c35277223 */ /* 0x100fe20000010834 */
[----:B-1----:R-:W-:Y:S01]  /*7ec0*/  FMNMX.FTZ R6, R35, R6, !PT ;  /* 0x0000000623067209 */ /* 0x002fe20007810000 */
[----:B------:R-:W1:Y:S01]  /*7ed0*/  MUFU.TANH R155, R155 ;  /* 0x0000009b009b7308 */ /* 0x000e620000002400 */
[-CC-:B------:R-:W-:Y:S01]  /*7ee0*/  FFMA.FTZ R53, R30, R28.reuse, -R52.reuse ;  /* 0x0000001c1e357223 */ /* 0x180fe20000010834 */
[--C-:B------:R-:W-:Y:S01]  /*7ef0*/  FFMA.FTZ R30, R40, R28, -R52.reuse ;  /* 0x0000001c281e7223 */ /* 0x100fe20000010834 */
[----:B--2---:R-:W-:Y:S01]  /*7f00*/  FMNMX.FTZ R6, R41, R6, !PT ;  /* 0x0000000629067209 */ /* 0x004fe20007810000 */
[-CC-:B------:R-:W-:Y:S01]  /*7f10*/  FFMA.FTZ R138, R153, R28.reuse, -R52.reuse ;  /* 0x0000001c998a7223 */ /* 0x180fe20000010834 */
[-CC-:B------:R-:W-:Y:S01]  /*7f20*/  FFMA.FTZ R42, R42, R28.reuse, -R52.reuse ;  /* 0x0000001c2a2a7223 */ /* 0x180fe20000010834 */
[--C-:B------:R-:W-:Y:S01]  /*7f30*/  FFMA.FTZ R45, R61, R28, -R52.reuse ;  /* 0x0000001c3d2d7223 */ /* 0x100fe20000010834 */
[----:B---3--:R-:W-:Y:S01]  /*7f40*/  FMNMX.FTZ R6, R43, R6, !PT ;  /* 0x000000062b067209 */ /* 0x008fe20007810000 */
[----:B------:R-:W2:Y:S01]  /*7f50*/  MUFU.TANH R55, R55 ;  /* 0x0000003700377308 */ /* 0x000ea20000002400 */
[-CC-:B------:R-:W-:Y:S01]  /*7f60*/  FFMA.FTZ R61, R69, R28.reuse, -R52.reuse ;  /* 0x0000001c453d7223 */ /* 0x180fe20000010834 */
[--C-:B------:R-:W-:Y:S01]  /*7f70*/  FFMA.FTZ R69, R77, R28, -R52.reuse ;  /* 0x0000001c4d457223 */ /* 0x100fe20000010834 */
[----:B----4-:R-:W-:Y:S01]  /*7f80*/  FMNMX.FTZ R6, R49, R6, !PT ;  /* 0x0000000631067209 */ /* 0x010fe20007810000 */
[----:B------:R-:W-:-:S03]  /*7f90*/  FFMA.FTZ R77, R85, R28, -R52 ;  /* 0x0000001c554d7223 */ /* 0x000fc60000010834 */
[----:B-----5:R-:W-:Y:S01]  /*7fa0*/  FMNMX.FTZ R6, R51, R6, !PT ;  /* 0x0000000633067209 */ /* 0x020fe20007810000 */
[----:B------:R-:W3:Y:S03]  /*7fb0*/  MUFU.TANH R57, R57 ;  /* 0x0000003900397308 */ /* 0x000ee60000002400 */
[----:B-1----:R-:W-:-:S05]  /*7fc0*/  FMNMX.FTZ R6, R155, R6, !PT ;  /* 0x000000069b067209 */ /* 0x002fca0007810000 */
        /* <DEDUP_REMOVED lines=9> */
[----:B------:R-:W-:Y:S02]  /*8060*/  WARPGROUP.DEPBAR.LE gsb0, 0x0 ;  /* 0x00008000000079c5 */ /* 0x000fe40000010000 */
[----:B------:R-:W-:Y:S01]  /*8070*/  WARPGROUP.ARRIVE ;  /* 0x00000000000079c5 */ /* 0x000fe20000000000 */
[----:B---3--:R-:W-:Y:S01]  /*8080*/  FMNMX.FTZ R6, R63, R6, !PT ;  /* 0x000000063f067209 */ /* 0x008fe20007810000 */
[-CC-:B------:R-:W-:Y:S01]  /*8090*/  FFMA.FTZ R134, R32, R28.reuse, -R52.reuse ;  /* 0x0000001c20867223 */ /* 0x180fe20000010834 */
[----:B------:R-:W-:Y:S02]  /*80a0*/  FFMA.FTZ R132, R157, R28, -R52 ;  /* 0x0000001c9d847223 */ /* 0x000fe40000010834 */
[----:B------:R-:W3:Y:S01]  /*80b0*/  MUFU.TANH R147, R147 ;  /* 0x0000009300937308 */ /* 0x000ee20000002400 */
[----:B------:R-:W-:Y:S01]  /*80c0*/  HGMMA.64x64x16.F32 R88, R128, gdesc[UR4].tnspB, R88, gsb0 ;  /* 0x40e0000480587df0 */ /* 0x000fe20008000858 */
[----:B------:R-:W-:Y:S01]  /*80d0*/  UIADD3 UR6, UR10, 0x300, URZ ;  /* 0x000003000a067890 */ /* 0x000fe2000fffe03f */
[----:B-1----:R-:W-:Y:S01]  /*80e0*/  FMNMX.FTZ R6, R145, R6, !PT ;  /* 0x0000000691067209 */ /* 0x002fe20007810000 */
[----:B------:R-:W-:Y:S01]  /*80f0*/  UMOV UR7, 0x40000040 ;  /* 0x4000004000077882 */ /* 0x000fe20000000000 */
[----:B------:R-:W-:-:S03]  /*8100*/  UIADD3 UR10, UR10, 0x380, URZ ;  /* 0x000003800a0a7890 */ /* 0x000fc6000fffe03f */
        /* <DEDUP_REMOVED lines=19> */
[----:B------:R-:W-:Y:S01]  /*8240*/  WARPGROUP.ARRIVE ;  /* 0x00000000000079c5 */ /* 0x000fe20000000000 */
[----:B--2---:R-:W-:-:S03]  /*8250*/  FMNMX.FTZ R6, R141, R6, !PT ;  /* 0x000000068d067209 */ /* 0x004fc60007810000 */
[----:B------:R-:W-:Y:S02]  /*8260*/  MUFU.EX2 R46, R46 ;  /* 0x0000002e002e7308 */ /* 0x000fe40000000800 */
[----:B------:R-:W-:Y:S01]  /*8270*/  HGMMA.64x64x16.F32 R88, R124, gdesc[UR4].tnspB, R88, gsb0 ;  /* 0x40e000047c587df0 */ /* 0x000fe20008000858 */
[----:B------:R-:W-:Y:S01]  /*8280*/  UIADD3 UR6, UR29, -0x1, URZ ;  /* 0xffffffff1d067890 */ /* 0x000fe2000fffe03f */
[----:B---3--:R-:W-:Y:S01]  /*8290*/  FMNMX.FTZ R7, R87, R6, !PT ;  /* 0x0000000657077209 */ /* 0x008fe20007810000 */
[----:B------:R-:W-:-:S03]  /*82a0*/  FFMA.FTZ R6, R36, R28, -R52 ;  /* 0x0000001c24067223 */ /* 0x000fc60000010834 */
[----:B------:R-:W1:Y:S01]  /*82b0*/  MUFU.EX2 R5, R5 ;  /* 0x0000000500057308 */ /* 0x000e620000000800 */
[----:B------:R-:W2:Y:S07]  /*82c0*/  SHFL.BFLY PT, R24, R7, 0x2, 0x1f ;  /* 0x0c401f0007187f89 */ /* 0x000eae00000e0000 */
[----:B------:R-:W3:Y:S08]  /*82d0*/  MUFU.EX2 R148, R148 ;  /* 0x0000009400947308 */ /* 0x000ef00000000800 */
[----:B------:R-:W4:Y:S01]  /*82e0*/  MUFU.EX2 R150, R150 ;  /* 0x0000009600967308 */ /* 0x000f220000000800 */
[----:B-1----:R-:W-:-:S07]  /*82f0*/  FFMA.FTZ R3, R46, R3, R5 ;  /* 0x000000032e037223 */ /* 0x002fce0000010005 */
[----:B------:R-:W1:Y:S01]  /*8300*/  MUFU.EX2 R11, R11 ;  /* 0x0000000b000b7308 */ /* 0x000e620000000800 */
[C---:B---3--:R-:W-:Y:S01]  /*8310*/  FADD.FTZ R3, R148.reuse, R3 ;  /* 0x0000000394037221 */ /* 0x048fe20000010000 */
[----:B------:R-:W-:Y:S02]  /*8320*/  F2FP.F16.F32.PACK_AB R148, R148, R5 ;  /* 0x000000059494723e */ /* 0x000fe400000000ff */
[----:B--2---:R-:W-:Y:S01]  /*8330*/  FMNMX.FTZ R32, R7, R24, !PT ;  /* 0x0000001807207209 */ /* 0x004fe20007810000 */
[----:B------:R-:W-:-:S03]  /*8340*/  FFMA.FTZ R24, R151, R28, -R52 ;  /* 0x0000001c97187223 */ /* 0x000fc60000010834 */
[----:B------:R-:W-:Y:S01]  /*8350*/  MUFU.EX2 R144, R144 ;  /* 0x0000009000907308 */ /* 0x000fe20000000800 */
[----:B------:R-:W2:Y:S01]  /*8360*/  SHFL.BFLY PT, R7, R32, 0x1, 0x1f ;  /* 0x0c201f0020077f89 */ /* 0x000ea200000e0000 */
[----:B----4-:R-:W-:-:S06]  /*8370*/  FADD.FTZ R54, R150, R3 ;  /* 0x0000000396367221 */ /* 0x010fcc0000010000 */
[----:B------:R-:W-:Y:S01]  /*8380*/  MUFU.EX2 R15, R15 ;  /* 0x0000000f000f7308 */ /* 0x000fe20000000800 */
[----:B-1----:R-:W-:-:S07]  /*8390*/  F2FP.F16.F32.PACK_AB R150, R11, R150 ;  /* 0x000000960b96723e */ /* 0x002fce00000000ff */
[----:B------:R-:W-:Y:S08]  /*83a0*/  MUFU.EX2 R146, R146 ;  /* 0x0000009200927308 */ /* 0x000ff00000000800 */
[----:B------:R-:W-:Y:S01]  /*83b0*/  MUFU.EX2 R21, R21 ;  /* 0x0000001500157308 */ /* 0x000fe20000000800 */
[----:B--2---:R-:W-:-:S05]  /*83c0*/  FMNMX.FTZ R7, R32, R7, !PT ;  /* 0x0000000720077209 */ /* 0x004fca0007810000 */
[CC--:B------:R-:W-:Y:S01]  /*83d0*/  FMUL.FTZ R36, R7.reuse, R28.reuse ;  /* 0x0000001c07247220 */ /* 0x0c0fe20000410000 */
[----:B------:R-:W-:Y:S01]  /*83e0*/  FADD.FTZ R81, -R7, R4 ;  /* 0x0000000407517221 */ /* 0x000fe20000010100 */
[----:B------:R-:W-:Y:S02]  /*83f0*/  MUFU.EX2 R140, R140 ;  /* 0x0000008c008c7308 */ /* 0x000fe40000000800 */
[-CC-:B------:R-:W-:Y:S01]  /*8400*/  FFMA.FTZ R4, R9, R28.reuse, -R36.reuse ;  /* 0x0000001c09047223 */ /* 0x180fe20000010824 */
[-CC-:B------:R-:W-:Y:S01]  /*8410*/  FFMA.FTZ R9, R19, R28.reuse, -R36.reuse ;  /* 0x0000001c13097223 */ /* 0x180fe20000010824 */
[-CC-:B------:R-:W-:Y:S01]  /*8420*/  FFMA.FTZ R19, R33, R28.reuse, -R36.reuse ;  /* 0x0000001c21137223 */ /* 0x180fe20000010824 */
[----:B------:R-:W-:Y:S02]  /*8430*/  IMAD.U32 R33, RZ, RZ, UR36 ;  /* 0x00000024ff217e24 */ /* 0x000fe4000f8e00ff */
[-C--:B------:R-:W-:Y:S01]  /*8440*/  FMUL.FTZ R81, R81, R28.reuse ;  /* 0x0000001c51517220 */ /* 0x080fe20000410000 */
[-CC-:B------:R-:W-:Y:S01]  /*8450*/  FFMA.FTZ R149, R8, R28.reuse, -R36.reuse ;  /* 0x0000001c08957223 */ /* 0x180fe20000010824 */
[-CC-:B------:R-:W-:Y:S01]  /*8460*/  FFMA.FTZ R8, R13, R28.reuse, -R36.reuse ;  /* 0x0000001c0d087223 */ /* 0x180fe20000010824 */
[----:B------:R-:W-:Y:S01]  /*8470*/  FFMA.FTZ R13, R25, R28, -R36 ;  /* 0x0000001c190d7223 */ /* 0x000fe20000010824 */
[----:B------:R-:W-:-:S02]  /*8480*/  WARPGROUP.DEPBAR.LE gsb0, 0x0 ;  /* 0x00008000000079c5 */ /* 0x000fc40000010000 */
[----:B------:R-:W-:Y:S01]  /*8490*/  WARPGROUP.ARRIVE ;  /* 0x00000000000079c5 */ /* 0x000fe20000000000 */
[----:B------:R-:W-:Y:S01]  /*84a0*/  @!P1 LEA R33, R33, UR40, 0x3 ;  /* 0x0000002821219c11 */ /* 0x000fe2000f8e18ff */
[----:B------:R-:W-:Y:S01]  /*84b0*/  MUFU.EX2 R81, R81 ;  /* 0x0000005100517308 */ /* 0x000fe20000000800 */
[----:B------:R-:W-:Y:S02]  /*84c0*/  VIADD R25, R16, 0x9 ;  /* 0x0000000910197836 */ /* 0x000fe40000000000 */
[-CC-:B------:R-:W-:Y:S01]  /*84d0*/  FFMA.FTZ R151, R12, R28.reuse, -R36.reuse ;  /* 0x0000001c0c977223 */ /* 0x180fe20000010824 */
[-CC-:B------:R-:W-:Y:S01]  /*84e0*/  FFMA.FTZ R12, R20, R28.reuse, -R36.reuse ;  /* 0x0000001c140c7223 */ /* 0x180fe20000010824 */
[----:B------:R-:W-:Y:S01]  /*84f0*/  HGMMA.64x64x16.F32 R88, R120, gdesc[UR8].tnspB, R88, gsb0 ;  /* 0x40e0000878587df0 */ /* 0x000fe20008000858 */
[----:B------:R-:W-:Y:S01]  /*8500*/  @!P1 VIADD R33, R33, 0x16840 ;  /* 0x0001684021219836 */ /* 0x000fe20000000000 */
[----:B------:R-:W-:Y:S01]  /*8510*/  SEL R25, R25, 0x9, !P2 ;  /* 0x0000000919197807 */ /* 0x000fe20005000000 */
[-CC-:B------:R-:W-:Y:S01]  /*8520*/  FFMA.FTZ R135, R34, R28.reuse, -R36.reuse ;  /* 0x0000001c22877223 */ /* 0x180fe20000010824 */
[----:B------:R-:W1:Y:S01]  /*8530*/  MUFU.EX2 R4, R4 ;  /* 0x0000000400047308 */ /* 0x000e620000000800 */
[-CC-:B------:R-:W-:Y:S01]  /*8540*/  FFMA.FTZ R20, R26, R28.reuse, -R36.reuse ;  /* 0x0000001c1a147223 */ /* 0x180fe20000010824 */
[----:B------:R-:W-:Y:S01]  /*8550*/  @!P1 PRMT R33, RZ, 0x654, R33 ;  /* 0x00000654ff219816 */ /* 0x000fe20000000021 */
        /* <DEDUP_REMOVED lines=12> */
[----:B------:R-:W-:Y:S01]  /*8620*/  FFMA.FTZ R71, R71, R28, -R36 ;  /* 0x0000001c47477223 */ /* 0x000fe20000010824 */
[----:B------:R-:W3:Y:S01]  /*8630*/  MUFU.EX2 R151, R151 ;  /* 0x0000009700977308 */ /* 0x000ee20000000800 */
[----:B-1----:R-:W-:Y:S01]  /*8640*/  FFMA.FTZ R0, R81, R0, R4 ;  /* 0x0000000051007223 */ /* 0x002fe20000010004 */
[-CC-:B------:R-:W-:Y:S01]  /*8650*/  FFMA.FTZ R75, R75, R28.reuse, -R36.reuse ;  /* 0x0000001c4b4b7223 */ /* 0x180fe20000010824 */
[-CC-:B------:R-:W-:Y:S01]  /*8660*/  FFMA.FTZ R48, R48, R28.reuse, -R36.reuse ;  /* 0x0000001c30307223 */ /* 0x180fe20000010824 */
[-CC-:B------:R-:W-:Y:S01]  /*8670*/  FFMA.FTZ R79, R79, R28.reuse, -R36.reuse ;  /* 0x0000001c4f4f7223 */ /* 0x180fe20000010824 */
[-CC-:B------:R-:W-:Y:S01]  /*8680*/  FFMA.FTZ R50, R50, R28.reuse, -R36.reuse ;  /* 0x0000001c32327223 */ /* 0x180fe20000010824 */
[-C--:B------:R-:W-:Y:S01]  /*8690*/  FFMA.FTZ R83, R83, R28.reuse, -R36 ;  /* 0x0000001c53537223 */ /* 0x080fe20000010824 */
[----:B------:R-:W-:Y:S01]  /*86a0*/  ISETP.LT.AND P2, PT, RZ, UR29, PT ;  /* 0x0000001dff007c0c */ /* 0x000fe2000bf41270 */
[----:B------:R-:W1:Y:S01]  /*86b0*/  MUFU.EX2 R8, R8 ;  /* 0x0000000800087308 */ /* 0x000e620000000800 */
[----:B--2---:R-:W-:Y:S01]  /*86c0*/  FADD.FTZ R34, R149, R0 ;  /* 0x0000000095227221 */ /* 0x004fe20000010000 */
[----:B------:R-:W-:Y:S01]  /*86d0*/  FFMA.FTZ R0, R63, R28, -R36 ;  /* 0x0000001c3f007223 */ /* 0x000fe20000010824 */
[----:B------:R-:W-:Y:S01]  /*86e0*/  F2FP.F16.F32.PACK_AB R149, R149, R4 ;  /* 0x000000049595723e */ /* 0x000fe200000000ff */
[----:B------:R-:W-:-:S04]  /*86f0*/  UMOV UR29, UR6 ;  /* 0x00000006001d7c82 */ /* 0x000fc80008000000 */
[----:B------:R-:W2:Y:S01]  /*8700*/  MUFU.EX2 R9, R9 ;  /* 0x0000000900097308 */ /* 0x000ea20000000800 */
[----:B---3--:R-:W-:-:S07]  /*8710*/  FADD.FTZ R3, R151, R34 ;  /* 0x0000002297037221 */ /* 0x008fce0000010000 */
[----:B------:R-:W3:Y:S01]  /*8720*/  MUFU.EX2 R12, R12 ;  /* 0x0000000c000c7308 */ /* 0x000ee20000000800 */
[C---:B-1----:R-:W-:Y:S01]  /*8730*/  FADD.FTZ R34, R8.reuse, R3 ;  /* 0x0000000308227221 */ /* 0x042fe20000010000 */
[----:B------:R-:W-:-:S06]  /*8740*/  F2FP.F16.F32.PACK_AB R151, R8, R151 ;  /* 0x000000970897723e */ /* 0x000fcc00000000ff */
[----:B------:R-:W-:Y:S01]  /*8750*/  MUFU.EX2 R13, R13 ;  /* 0x0000000d000d7308 */ /* 0x000fe20000000800 */
[----:B--2---:R-:W-:Y:S01]  /*8760*/  FADD.FTZ R3, R9, R34 ;  /* 0x0000002209037221 */ /* 0x004fe20000010000 */
[----:B------:R-:W-:-:S06]  /*8770*/  FFMA.FTZ R34, R67, R28, -R36 ;  /* 0x0000001c43227223 */ /* 0x000fcc0000010824 */
[----:B------:R-:W1:Y:S01]  /*8780*/  MUFU.EX2 R20, R20 ;  /* 0x0000001400147308 */ /* 0x000e620000000800 */
[----:B---3--:R-:W-:-:S07]  /*8790*/  F2FP.F16.F32.PACK_AB R145, R12, R9 ;  /* 0x000000090c91723e */ /* 0x008fce00000000ff */
[----:B------:R-:W2:Y:S08]  /*87a0*/  MUFU.EX2 R19, R19 ;  /* 0x0000001300137308 */ /* 0x000eb00000000800 */
[----:B------:R-:W3:Y:S01]  /*87b0*/  MUFU.EX2 R27, R27 ;  /* 0x0000001b001b7308 */ /* 0x000ee20000000800 */
[----:B-1----:R-:W-:Y:S01]  /*87c0*/  F2FP.F16.F32.PACK_AB R147, R20, R13 ;  /* 0x0000000d1493723e */ /* 0x002fe200000000ff */
[----:B------:R-:W-:-:S02]  /*87d0*/  WARPGROUP.DEPBAR.LE gsb0, 0x0 ;  /* 0x00008000000079c5 */ /* 0x000fc40000010000 */
[----:B------:R1:W-:Y:S06]  /*87e0*/  BAR.ARV R25, 0x100 ;  /* 0x000400190000751d */ /* 0x0003ec0000002000 */
[----:B------:R4:W-:Y:S01]  /*87f0*/  @!P1 SYNCS.ARRIVE.TRANS64.RED.A1T0 RZ, [R33+URZ], RZ ;  /* 0x000000ff21ff99a7 */ /* 0x0009e2000810043f */
[----:B------:R-:W5:Y:S01]  /*8800*/  MUFU.EX2 R26, R26 ;  /* 0x0000001a001a7308 */ /* 0x000f620000000800 */
[-C--:B------:R-:W-:Y:S01]  /*8810*/  FMUL.FTZ R88, R88, R46.reuse ;  /* 0x0000002e58587220 */ /* 0x080fe20000410000 */
[-C--:B------:R-:W-:Y:S01]  /*8820*/  FMUL.FTZ R89, R89, R46.reuse ;  /* 0x0000002e59597220 */ /* 0x080fe20000410000 */
[-C--:B------:R-:W-:Y:S01]  /*8830*/  FMUL.FTZ R92, R92, R46.reuse ;  /* 0x0000002e5c5c7220 */ /* 0x080fe20000410000 */
[-C--:B------:R-:W-:Y:S01]  /*8840*/  FMUL.FTZ R93, R93, R46.reuse ;  /* 0x0000002e5d5d7220 */ /* 0x080fe20000410000 */
[-C--:B------:R-:W-:Y:S01]  /*8850*/  FMUL.FTZ R96, R96, R46.reuse ;  /* 0x0000002e60607220 */ /* 0x080fe20000410000 */
[-C--:B------:R-:W-:Y:S01]  /*8860*/  FMUL.FTZ R97, R97, R46.reuse ;  /* 0x0000002e61617220 */ /* 0x080fe20000410000 */
[----:B----4-:R-:W-:Y:S01]  /*8870*/  IMAD.U32 R33, RZ, RZ, UR21 ;  /* 0x00000015ff217e24 */ /* 0x010fe2000f8e00ff */
[----:B------:R-:W4:Y:S01]  /*8880*/  MUFU.EX2 R142, R142 ;  /* 0x0000008e008e7308 */ /* 0x000f220000000800 */
[----:B------:R-:W-:Y:S01]  /*8890*/  UMOV UR21, UR36 ;  /* 0x0000002400157c82 */ /* 0x000fe20008000000 */
[-C--:B------:R-:W-:Y:S01]  /*88a0*/  FMUL.FTZ R100, R100, R46.reuse ;  /* 0x0000002e64647220 */ /* 0x080fe20000410000 */
[-C--:B------:R-:W-:Y:S01]  /*88b0*/  FMUL.FTZ R101, R101, R46.reuse ;  /* 0x0000002e65657220 */ /* 0x080fe20000410000 */
[----:B------:R-:W-:Y:S01]  /*88c0*/  @!P1 LEA R33, R33, UR40, 0x3 ;  /* 0x0000002821219c11 */ /* 0x000fe2000f8e18ff */
[-C--:B------:R-:W-:Y:S01]  /*88d0*/  FMUL.FTZ R104, R104, R46.reuse ;  /* 0x0000002e68687220 */ /* 0x080fe20000410000 */
[-C--:B------:R-:W-:Y:S01]  /*88e0*/  FMUL.FTZ R105, R105, R46.reuse ;  /* 0x0000002e69697220 */ /* 0x080fe20000410000 */
[----:B------:R-:W-:Y:S01]  /*88f0*/  FMUL.FTZ R108, R108, R46 ;  /* 0x0000002e6c6c7220 */ /* 0x000fe20000410000 */
[----:B------:R-:W4:Y:S01]  /*8900*/  MUFU.EX2 R143, R143 ;  /* 0x0000008f008f7308 */ /* 0x000f220000000800 */
[----:B-1----:R-:W-:-:S02]  /*8910*/  @!P1 VIADD R25, R33, 0x16860 ;  /* 0x0001686021199836 */ /* 0x002fc40000000000 */
[-C--:B------:R-:W-:Y:S01]  /*8920*/  FMUL.FTZ R109, R109, R46.reuse ;  /* 0x0000002e6d6d7220 */ /* 0x080fe20000410000 */
[-C--:B------:R-:W-:Y:S01]  /*8930*/  FMUL.FTZ R112, R112, R46.reuse ;  /* 0x0000002e70707220 */ /* 0x080fe20000410000 */
[-C--:B------:R-:W-:Y:S01]  /*8940*/  FMUL.FTZ R113, R113, R46.reuse ;  /* 0x0000002e71717220 */ /* 0x080fe20000410000 */
[-C--:B------:R-:W-:Y:S01]  /*8950*/  FMUL.FTZ R116, R116, R46.reuse ;  /* 0x0000002e74747220 */ /* 0x080fe20000410000 */
[----:B------:R-:W-:Y:S01]  /*8960*/  @!P1 PRMT R33, RZ, 0x654, R25 ;  /* 0x00000654ff219816 */ /* 0x000fe20000000019 */
[----:B------:R-:W-:Y:S01]  /*8970*/  FADD.FTZ R25, R11, R54 ;  /* 0x000000360b197221 */ /* 0x000fe20000010000 */
[----:B------:R-:W1:Y:S01]  /*8980*/  MUFU.EX2 R37, R37 ;  /* 0x0000002500257308 */ /* 0x000e620000000800 */
[----:B------:R-:W-:Y:S01]  /*8990*/  FMUL.FTZ R117, R117, R46 ;  /* 0x0000002e75757220 */ /* 0x000fe20000410000 */
[----:B------:R1:W-:Y:S01]  /*89a0*/  @!P1 SYNCS.ARRIVE.TRANS64.RED.A1T0 RZ, [R33+URZ], RZ ;  /* 0x000000ff21ff99a7 */ /* 0x0003e2000810043f */
[----:B------:R-:W-:Y:S01]  /*89b0*/  FADD.FTZ R54, R144, R25 ;  /* 0x0000001990367221 */ /* 0x000fe20000010000 */
[----:B------:R-:W-:Y:S01]  /*89c0*/  F2FP.F16.F32.PACK_AB R144, R15, R144 ;  /* 0x000000900f90723e */ /* 0x000fe200000000ff */
[-C--:B------:R-:W-:Y:S01]  /*89d0*/  FMUL.FTZ R90, R90, R81.reuse ;  /* 0x000000515a5a7220 */ /* 0x080fe20000410000 */
[-C--:B------:R-:W-:Y:S01]  /*89e0*/  FMUL.FTZ R91, R91, R81.reuse ;  /* 0x000000515b5b7220 */ /* 0x080fe20000410000 */
[----:B------:R-:W-:Y:S01]  /*89f0*/  FADD.FTZ R25, R15, R54 ;  /* 0x000000360f197221 */ /* 0x000fe20000010000 */
[----:B------:R-:W-:Y:S01]  /*8a00*/  FADD.FTZ R54, R12, R3 ;  /* 0x000000030c367221 */ /* 0x000fe20000010000 */
[----:B------:R-:W1:Y:S01]  /*8a10*/  MUFU.EX2 R38, R38 ;  /* 0x0000002600267308 */ /* 0x000e620000000800 */
[-C--:B------:R-:W-:Y:S01]  /*8a20*/  FMUL.FTZ R94, R94, R81.reuse ;  /* 0x000000515e5e7220 */ /* 0x080fe20000410000 */
[----:B------:R-:W-:Y:S01]  /*8a30*/  FADD.FTZ R56, R146, R25 ;  /* 0x0000001992387221 */ /* 0x000fe20000010000 */
[----:B------:R-:W-:Y:S01]  /*8a40*/  FADD.FTZ R3, R13, R54 ;  /* 0x000000360d037221 */ /* 0x000fe20000010000 */
[----:B------:R-:W-:Y:S01]  /*8a50*/  F2FP.F16.F32.PACK_AB R146, R21, R146 ;  /* 0x000000921592723e */ /* 0x000fe200000000ff */
[-C--:B------:R-:W-:Y:S01]  /*8a60*/  FMUL.FTZ R95, R95, R81.reuse ;  /* 0x000000515f5f7220 */ /* 0x080fe20000410000 */
[----:B------:R-:W-:Y:S01]  /*8a70*/  FADD.FTZ R25, R21, R56 ;  /* 0x0000003815197221 */ /* 0x000fe20000010000 */
[----:B------:R-:W-:Y:S01]  /*8a80*/  FADD.FTZ R44, R20, R3 ;  /* 0x00000003142c7221 */ /* 0x000fe20000010000 */
[----:B------:R-:W1:Y:S01]  /*8a90*/  MUFU.EX2 R136, R136 ;  /* 0x0000008800887308 */ /* 0x000e620000000800 */
[-C--:B------:R-:W-:Y:S01]  /*8aa0*/  FMUL.FTZ R98, R98, R81.reuse ;  /* 0x0000005162627220 */ /* 0x080fe20000410000 */
[----:B------:R-:W-:Y:S01]  /*8ab0*/  FADD.FTZ R54, R140, R25 ;  /* 0x000000198c367221 */ /* 0x000fe20000010000 */
[----:B--2---:R-:W-:Y:S01]  /*8ac0*/  FADD.FTZ R3, R19, R44 ;  /* 0x0000002c13037221 */ /* 0x004fe20000010000 */
[----:B---3--:R-:W-:Y:S01]  /*8ad0*/  F2FP.F16.F32.PACK_AB R140, R27, R140 ;  /* 0x0000008c1b8c723e */ /* 0x008fe200000000ff */
[----:B------:R-:W-:Y:S01]  /*8ae0*/  FMUL.FTZ R99, R99, R81 ;  /* 0x0000005163637220 */ /* 0x000fe20000410000 */
[----:B------:R-:W-:Y:S01]  /*8af0*/  FADD.FTZ R25, R27, R54 ;  /* 0x000000361b197221 */ /* 0x000fe20000010000 */
[----:B-----5:R-:W-:Y:S01]  /*8b00*/  FADD.FTZ R44, R26, R3 ;  /* 0x000000031a2c7221 */ /* 0x020fe20000010000 */
[----:B------:R-:W2:Y:S01]  /*8b10*/  MUFU.EX2 R137, R137 ;  /* 0x0000008900897308 */ /* 0x000ea20000000800 */
[----:B------:R-:W-:Y:S01]  /*8b20*/  FFMA.FTZ R3, R141, R28, -R36 ;  /* 0x0000001c8d037223 */ /* 0x000fe20000010824 */
[----:B----4-:R-:W-:Y:S01]  /*8b30*/  FADD.FTZ R54, R142, R25 ;  /* 0x000000198e367221 */ /* 0x010fe20000010000 */
[----:B------:R-:W-:Y:S01]  /*8b40*/  FADD.FTZ R25, R143, R44 ;  /* 0x0000002c8f197221 */ /* 0x000fe20000010000 */
[----:B------:R-:W-:Y:S01]  /*8b50*/  F2FP.F16.F32.PACK_AB R141, R26, R19 ;  /* 0x000000131a8d723e */ /* 0x000fe200000000ff */
[----:B------:R-:W-:Y:S01]  /*8b60*/  FMUL.FTZ R102, R102, R81 ;  /* 0x0000005166667220 */ /* 0x000fe20000410000 */
[C---:B-1----:R-:W-:Y:S01]  /*8b70*/  FADD.FTZ R33, R37.reuse, R54 ;  /* 0x0000003625217221 */ /* 0x042fe20000010000 */
[----:B------:R-:W-:Y:S01]  /*8b80*/  FADD.FTZ R54, R38, R25 ;  /* 0x0000001926367221 */ /* 0x000fe20000010000 */
[----:B------:R-:W1:Y:S01]  /*8b90*/  MUFU.EX2 R29, R29 ;  /* 0x0000001d001d7308 */ /* 0x000e620000000800 */
[----:B------:R-:W-:Y:S01]  /*8ba0*/  F2FP.F16.F32.PACK_AB R142, R37, R142 ;  /* 0x0000008e258e723e */ /* 0x000fe200000000ff */
[----:B------:R-:W-:Y:S01]  /*8bb0*/  FADD.FTZ R56, R136, R33 ;  /* 0x0000002188387221 */ /* 0x000fe20000010000 */
[----:B------:R-:W-:Y:S01]  /*8bc0*/  F2FP.F16.F32.PACK_AB R143, R38, R143 ;  /* 0x0000008f268f723e */ /* 0x000fe200000000ff */
[-C--:B------:R-:W-:Y:S01]  /*8bd0*/  FMUL.FTZ R103, R103, R81.reuse ;  /* 0x0000005167677220 */ /* 0x080fe20000410000 */
[-C--:B------:R-:W-:Y:S01]  /*8be0*/  FMUL.FTZ R106, R106, R81.reuse ;  /* 0x000000516a6a7220 */ /* 0x080fe20000410000 */
[-C--:B------:R-:W-:Y:S01]  /*8bf0*/  FMUL.FTZ R107, R107, R81.reuse ;  /* 0x000000516b6b7220 */ /* 0x080fe20000410000 */
[-C--:B------:R-:W-:Y:S01]  /*8c00*/  FMUL.FTZ R110, R110, R81.reuse ;  /* 0x000000516e6e7220 */ /* 0x080fe20000410000 */
[----:B------:R-:W3:Y:S01]  /*8c10*/  MUFU.EX2 R40, R40 ;  /* 0x0000002800287308 */ /* 0x000ee20000000800 */
[----:B--2---:R-:W-:Y:S01]  /*8c20*/  FADD.FTZ R5, R137, R54 ;  /* 0x0000003689057221 */ /* 0x004fe20000010000 */
[-C--:B------:R-:W-:Y:S01]  /*8c30*/  FMUL.FTZ R111, R111, R81.reuse ;  /* 0x000000516f6f7220 */ /* 0x080fe20000410000 */
[-C--:B------:R-:W-:Y:S01]  /*8c40*/  FMUL.FTZ R114, R114, R81.reuse ;  /* 0x0000005172727220 */ /* 0x080fe20000410000 */
[-C--:B------:R-:W-:Y:S01]  /*8c50*/  FMUL.FTZ R115, R115, R81.reuse ;  /* 0x0000005173737220 */ /* 0x080fe20000410000 */
[-C--:B------:R-:W-:Y:S01]  /*8c60*/  FMUL.FTZ R118, R118, R81.reuse ;  /* 0x0000005176767220 */ /* 0x080fe20000410000 */
[----:B------:R-:W-:-:S02]  /*8c70*/  FMUL.FTZ R119, R119, R81 ;  /* 0x0000005177777220 */ /* 0x000fc40000410000 */
[----:B------:R2:W-:Y:S01]  /*8c80*/  MUFU.EX2 R32, R42 ;  /* 0x0000002a00207308 */ /* 0x0005e20000000800 */
[C---:B-1----:R-:W-:Y:S01]  /*8c90*/  FADD.FTZ R11, R29.reuse, R56 ;  /* 0x000000381d0b7221 */ /* 0x042fe20000010000 */
[----:B------:R-:W-:-:S06]  /*8ca0*/  F2FP.F16.F32.PACK_AB R136, R29, R136 ;  /* 0x000000881d88723e */ /* 0x000fcc00000000ff */
[----:B------:R-:W1:Y:S01]  /*8cb0*/  MUFU.EX2 R138, R138 ;  /* 0x0000008a008a7308 */ /* 0x000e620000000800 */
[-CC-:B--2---:R-:W-:Y:S01]  /*8cc0*/  FFMA.FTZ R42, R55, R28.reuse, -R36.reuse ;  /* 0x0000001c372a7223 */ /* 0x184fe20000010824 */
[C---:B---3--:R-:W-:Y:S01]  /*8cd0*/  FADD.FTZ R54, R40.reuse, R5 ;  /* 0x0000000528367221 */ /* 0x048fe20000010000 */
[----:B------:R-:W-:Y:S01]  /*8ce0*/  FFMA.FTZ R36, R87, R28, -R36 ;  /* 0x0000001c57247223 */ /* 0x000fe20000010824 */
[----:B------:R-:W-:-:S04]  /*8cf0*/  F2FP.F16.F32.PACK_AB R137, R40, R137 ;  /* 0x000000892889723e */ /* 0x000fc800000000ff */
[----:B------:R-:W2:Y:S08]  /*8d00*/  MUFU.EX2 R139, R139 ;  /* 0x0000008b008b7308 */ /* 0x000eb00000000800 */
        /* <DEDUP_REMOVED lines=71> */
[----:B--2---:R-:W-:Y:S01]  /*9180*/  FADD.FTZ R0, R30, R5 ;  /* 0x000000051e007221 */ /* 0x004fe20000010000 */
[----:B------:R-:W-:-:S06]  /*9190*/  IMAD.MOV.U32 R5, RZ, RZ, R31 ;  /* 0x000000ffff057224 */ /* 0x000fcc00078e001f */
[----:B------:R-:W2:Y:S01]  /*91a0*/  MUFU.EX2 R83, R83 ;  /* 0x0000005300537308 */ /* 0x000ea20000000800 */
[----:B---3--:R-:W-:-:S07]  /*91b0*/  FADD.FTZ R4, R121, R4 ;  /* 0x0000000479047221 */ /* 0x008fce0000010000 */
[----:B------:R3:W4:Y:S01]  /*91c0*/  MUFU.EX2 R123, R3 ;  /* 0x00000003007b7308 */ /* 0x0007220000000800 */
[----:B-1----:R-:W-:-:S07]  /*91d0*/  F2FP.F16.F32.PACK_AB R120, R73, R30 ;  /* 0x0000001e4978723e */ /* 0x002fce00000000ff */
[----:B------:R-:W1:Y:S01]  /*91e0*/  MUFU.EX2 R77, R77 ;  /* 0x0000004d004d7308 */ /* 0x000e620000000800 */
[----:B---3--:R-:W-:Y:S01]  /*91f0*/  FADD.FTZ R3, R73, R0 ;  /* 0x0000000049037221 */ /* 0x008fe20000010000 */
[C---:B--2---:R-:W-:Y:S01]  /*9200*/  FADD.FTZ R4, R83.reuse, R4 ;  /* 0x0000000453047221 */ /* 0x044fe20000010000 */
[----:B------:R-:W-:Y:S02]  /*9210*/  F2FP.F16.F32.PACK_AB R121, R83, R121 ;  /* 0x000000795379723e */ /* 0x000fe400000000ff */
[----:B------:R-:W-:-:S03]  /*9220*/  FADD.FTZ R0, R32, R3 ;  /* 0x0000000320007221 */ /* 0x000fc60000010000 */
[----:B------:R-:W2:Y:S01]  /*9230*/  MUFU.EX2 R36, R36 ;  /* 0x0000002400247308 */ /* 0x000ea20000000800 */
[----:B----4-:R-:W-:Y:S01]  /*9240*/  FADD.FTZ R4, R123, R4 ;  /* 0x000000047b047221 */ /* 0x010fe20000010000 */
[C---:B-1----:R-:W-:Y:S01]  /*9250*/  FADD.FTZ R3, R77.reuse, R0 ;  /* 0x000000004d037221 */ /* 0x042fe20000010000 */
[----:B------:R-:W-:Y:S02]  /*9260*/  F2FP.F16.F32.PACK_AB R122, R77, R32 ;  /* 0x000000204d7a723e */ /* 0x000fe400000000ff */
[C---:B--2---:R-:W-:Y:S01]  /*9270*/  FADD.FTZ R0, R36.reuse, R4 ;  /* 0x0000000424007221 */ /* 0x044fe20000010000 */
[----:B------:R-:W-:Y:S02]  /*9280*/  F2FP.F16.F32.PACK_AB R123, R36, R123 ;  /* 0x0000007b247b723e */ /* 0x000fe400000000ff */
[----:B------:R-:W-:Y:S01]  /*9290*/  MOV R4, R7 ;  /* 0x0000000700047202 */ /* 0x000fe20000000f00 */
[----:B------:R-:W-:Y:S06]  /*92a0*/  @P2 BRA `(.L_x_1586) ;  /* 0xffffffd800e42947 */ /* 0x000fec000383ffff */
.L_x_1577:
[----:B------:R-:W-:Y:S06]  /*92b0*/  BAR.ARV 0x8, 0x1a0 ;  /* 0x0206800000007b1d */ /* 0x000fec0000002000 */
[----:B------:R-:W-:Y:S05]  /*92c0*/  @!P0 BRA `(.L_x_1587) ;  /* 0x0000000000048947 */ /* 0x000fea0003800000 */
[----:B------:R-:W-:Y:S01]  /*92d0*/  BPT.TRAP 0x1 ;  /* 0x000000040000795c */ /* 0x000fe20000300000 */
.L_x_1587:
[----:B------:R-:W-:Y:S01]  /*92e0*/  ULEA UR5, UR36, UR40, 0x3 ;  /* 0x0000002824057291 */ /* 0x000fe2000f8e183f */
[----:B------:R-:W-:-:S05]  /*92f0*/  IMAD.U32 R4, RZ, RZ, UR37 ;  /* 0x00000025ff047e24 */ /* 0x000fca000f8e00ff */
[----:B------:R-:W-:-:S04]  /*9300*/  SHF.L.U32 R4, R4, 0x1f, RZ ;  /* 0x0000001f04047819 */ /* 0x000fc800000006ff */
[----:B------:R1:W2:Y:S01]  /*9310*/  SYNCS.PHASECHK.TRANS64.TRYWAIT P2, [UR5+0x16850], R4 ;  /* 0x01685004ff0075a7 */ /* 0x0002a20008040145 */
[----:B------:R-:W-:Y:S05]  /*9320*/  @!P0 BRA `(.L_x_1588) ;  /* 0x0000000000048947 */ /* 0x000fea0003800000 */
[----:B------:R-:W-:Y:S01]  /*9330*/  BPT.TRAP 0x1 ;  /* 0x000000040000795c */ /* 0x000fe20000300000 */
.L_x_1588:
[----:B--2---:R-:W-:Y:S05]  /*9340*/  @P2 BRA `(.L_x_1589) ;  /* 0x0000000000082947 */ /* 0x004fea0003800000 */
[----:B------:R-:W2:Y:S02]  /*9350*/  SYNCS.PHASECHK.TRANS64.TRYWAIT P0, [UR5+0x16850], R4 ;  /* 0x01685004ff0075a7 */ /* 0x000ea40008000145 */
[----:B--2---:R-:W-:Y:S05]  /*9360*/  @!P0 BRA `(.L_x_1590) ;  /* 0x0000004000488947 */ /* 0x004fea0003800000 */
.L_x_1589:
[----:B------:R-:W-:Y:S01]  /*9370*/  UIADD3 UR40, UR40, 0x400, URZ ;  /* 0x0000040028287890 */ /* 0x000fe2000fffe03f */
[----:B------:R-:W-:Y:S01]  /*9380*/  WARPGROUP.ARRIVE ;  /* 0x00000000000079c5 */ /* 0x000fe20000000000 */
[----:B------:R-:W-:Y:S01]  /*9390*/  UMOV UR7, 0x40000040 ;  /* 0x4000004000077882 */ /* 0x000fe20000000000 */
[----:B-12---:R-:W1:Y:S01]  /*93a0*/  SHFL.BFLY PT, R4, R3, 0x2, 0x1f ;  /* 0x0c401f0003047f89 */ /* 0x006e6200000e0000 */
[----:B------:R-:W-:Y:S01]  /*93b0*/  USHF.R.U32.HI UR40, URZ, 0x4, UR40 ;  /* 0x000000043f287899 */ /* 0x000fe20008011628 */
[----:B------:R-:W-:Y:S01]  /*93c0*/  IMAD.MOV.U32 R14, RZ, RZ, RZ ;  /* 0x000000ffff0e7224 */ /* 0x000fe200078e00ff */
[----:B------:R-:W-:Y:S01]  /*93d0*/  UIADD3 UR39, UR39, 0x1, URZ ;  /* 0x0000000127277890 */ /* 0x000fe2000fffe03f */
[----:B------:R-:W2:Y:S01]  /*93e0*/  SHFL.BFLY PT, R5, R0, 0x2, 0x1f ;  /* 0x0c401f0000057f89 */ /* 0x000ea200000e0000 */
[----:B------:R-:W-:Y:S01]  /*93f0*/  ULOP3.LUT UR4, UR40, 0x3fff, URZ, 0xc0, !UPT ;  /* 0x00003fff28047892 */ /* 0x000fe2000f8ec03f */
[----:B------:R-:W-:-:S03]  /*9400*/  IMAD.MOV.U32 R15, RZ, RZ, -0x800000 ;  /* 0xff800000ff0f7424 */ /* 0x000fc600078e00ff */
        /* <DEDUP_REMOVED lines=9> */
[----:B------:R-:W-:Y:S01]  /*94a0*/  MOV R3, 0xff800000 ;  /* 0xff80000000037802 */ /* 0x000fe20000000f00 */
[----:B--2---:R-:W-:-:S03]  /*94b0*/  FADD.FTZ R6, R5, R0 ;  /* 0x0000000005067221 */ /* 0x004fc60000010000 */
[----:B------:R-:W1:Y:S04]  /*94c0*/  SHFL.BFLY PT, R5, R4, 0x1, 0x1f ;  /* 0x0c201f0004057f89 */ /* 0x000e6800000e0000 */
[----:B------:R-:W2:Y:S01]  /*94d0*/  SHFL.BFLY PT, R9, R6, 0x1, 0x1f ;  /* 0x0c201f0006097f89 */ /* 0x000ea200000e0000 */
[----:B-1----:R-:W-:Y:S01]  /*94e0*/  FADD.FTZ R10, R4, R5 ;  /* 0x00000005040a7221 */ /* 0x002fe20000010000 */
[----:B------:R-:W-:Y:S02]  /*94f0*/  IMAD.MOV.U32 R4, RZ, RZ, RZ ;  /* 0x000000ffff047224 */ /* 0x000fe400078e00ff */
[----:B--2---:R-:W-:Y:S02]  /*9500*/  FADD.FTZ R9, R6, R9 ;  /* 0x0000000906097221 */ /* 0x004fe40000010000 */
[----:B------:R-:W-:Y:S01]  /*9510*/  FSETP.NE.FTZ.AND P0, PT, R10, RZ, PT ;  /* 0x000000ff0a00720b */ /* 0x000fe20003f15000 */
[----:B------:R-:W-:-:S02]  /*9520*/  IMAD.U32 R6, RZ, RZ, UR5 ;  /* 0x00000005ff067e24 */ /* 0x000fc4000f8e00ff */
[----:B------:R-:W-:Y:S02]  /*9530*/  FSETP.NE.FTZ.AND P2, PT, R9, RZ, PT ;  /* 0x000000ff0900720b */ /* 0x000fe40003f55000 */
[----:B------:R-:W-:-:S08]  /*9540*/  @!P1 VIADD R6, R6, 0x16860 ;  /* 0x0001686006069836 */ /* 0x000fd00000000000 */
[----:B------:R-:W1:Y:S01]  /*9550*/  @P0 MUFU.LG2 R5, R10 ;  /* 0x0000000a00050308 */ /* 0x000e620000000c00 */
[C---:B------:R-:W-:Y:S02]  /*9560*/  @P0 FMUL.FTZ R0, R28.reuse, 0.69314718246459960938 ;  /* 0x3f3172181c000820 */ /* 0x040fe40000410000 */
[----:B------:R-:W-:-:S05]  /*9570*/  @P2 FMUL.FTZ R11, R28, 0.69314718246459960938 ;  /* 0x3f3172181c0b2820 */ /* 0x000fca0000410000 */
[----:B------:R-:W2:Y:S08]  /*9580*/  @P2 MUFU.LG2 R8, R9 ;  /* 0x0000000900082308 */ /* 0x000eb00000000c00 */
[----:B------:R-:W3:Y:S01]  /*9590*/  @P0 MUFU.RCP R14, R10 ;  /* 0x0000000a000e0308 */ /* 0x000ee20000001000 */
[----:B-1----:R-:W-:-:S04]  /*95a0*/  @P0 FMUL.FTZ R5, R5, 0.69314718246459960938 ;  /* 0x3f31721805050820 */ /* 0x002fc80000410000 */
[----:B------:R-:W-:Y:S01]  /*95b0*/  @P0 FFMA.FTZ R15, R0, R31, R5 ;  /* 0x0000001f000f0223 */ /* 0x000fe20000010005 */
[----:B------:R-:W-:Y:S02]  /*95c0*/  @!P1 PRMT R0, RZ, 0x654, R6 ;  /* 0x00000654ff009816 */ /* 0x000fe40000000006 */
[----:B------:R1:W4:Y:S01]  /*95d0*/  @P2 MUFU.RCP R4, R9 ;  /* 0x0000000900042308 */ /* 0x0003220000001000 */
[----:B------:R-:W-:Y:S02]  /*95e0*/  WARPGROUP.DEPBAR.LE gsb0, 0x0 ;  /* 0x00008000000079c5 */ /* 0x000fe40000010000 */
[----:B------:R-:W-:Y:S01]  /*95f0*/  WARPGROUP.ARRIVE ;  /* 0x00000000000079c5 */ /* 0x000fe20000000000 */
[----:B--2---:R-:W-:Y:S01]  /*9600*/  @P2 FMUL.FTZ R8, R8, 0.69314718246459960938 ;  /* 0x3f31721808082820 */ /* 0x004fe20000410000 */
[----:B------:R-:W-:-:S03]  /*9610*/  PLOP3.LUT P0, PT, PT, PT, PT, 0x8, 0x0 ;  /* 0x000000000000781c */ /* 0x000fc60003f0e170 */
[----:B------:R-:W-:Y:S01]  /*9620*/  @P2 FFMA.FTZ R3, R11, R7, R8 ;  /* 0x000000070b032223 */ /* 0x000fe20000010008 */
        /* <DEDUP_REMOVED lines=35> */
[-C--:B---3--:R-:W-:Y:S01]  /*9860*/  FMUL.FTZ R42, R88, R14.reuse ;  /* 0x0000000e582a7220 */ /* 0x088fe20000410000 */
        /* <DEDUP_REMOVED lines=14> */
[----:B------:R1:W-:Y:S01]  /*9950*/  @!P1 SYNCS.ARRIVE.TRANS64.RED.A1T0 RZ, [R0+URZ], RZ ;  /* 0x000000ff00ff99a7 */ /* 0x0003e2000810043f */
[----:B------:R-:W-:Y:S01]  /*9960*/  FMUL.FTZ R14, R117, R14 ;  /* 0x0000000e750e7220 */ /* 0x000fe20000410000 */
[-C--:B----4-:R-:W-:Y:S01]  /*9970*/  FMUL.FTZ R11, R90, R4.reuse ;  /* 0x000000045a0b7220 */ /* 0x090fe20000410000 */
        /* <DEDUP_REMOVED lines=14> */
[----:B------:R-:W-:-:S07]  /*9a60*/  FMUL.FTZ R119, R119, R4 ;  /* 0x0000000477777220 */ /* 0x000fce0000410000 */
.L_x_1560:
        /* <DEDUP_REMOVED lines=11> */
[C---:B------:R-:W-:Y:S01]  /*9b20*/  LOP3.LUT R5, R22.reuse, 0x380, RZ, 0xc0, !PT ;  /* 0x0000038016057812 */ /* 0x040fe200078ec0ff */
[----:B------:R-:W-:Y:S01]  /*9b30*/  USHF.R.S32.HI UR5, URZ, 0x1f, UR43 ;  /* 0x0000001f3f057899 */ /* 0x000fe2000801142b */
[----:B------:R-:W-:Y:S02]  /*9b40*/  IADD3 R43, P3, R22, 0x20, RZ ;  /* 0x00000020162b7810 */ /* 0x000fe40007f7e0ff */
[-C--:B------:R-:W-:Y:S01]  /*9b50*/  LEA.HI R4, R45, R44.reuse, RZ, 0x7 ;  /* 0x0000002c2d047211 */ /* 0x080fe200078f38ff */
[----:B------:R-:W-:Y:S01]  /*9b60*/  ULDC.64 UR8, c[0x0][0xb70] ;  /* 0x0002dc0000087ab9 */ /* 0x000fe20000000a00 */
[----:B------:R-:W-:Y:S01]  /*9b70*/  SHF.R.U64 R5, R5, 0x3, RZ ;  /* 0x0000000305057819 */ /* 0x000fe200000012ff */
[----:B------:R-:W-:Y:S01]  /*9b80*/  UIMAD UR5, UR5, UR8, URZ ;  /* 0x00000008050572a4 */ /* 0x000fe2000f8e023f */
[----:B------:R-:W-:Y:S01]  /*9b90*/  LOP3.LUT R12, R43, 0x380, RZ, 0xc0, !PT ;  /* 0x000003802b0c7812 */ /* 0x000fe200078ec0ff */
[----:B------:R-:W-:Y:S01]  /*9ba0*/  UIMAD.WIDE.U32 UR6, UR43, UR8, URZ ;  /* 0x000000082b0672a5 */ /* 0x000fe2000f8e003f */
[----:B------:R-:W-:Y:S01]  /*9bb0*/  LOP3.LUT R49, R4, 0xffffff80, RZ, 0xc0, !PT ;  /* 0xffffff8004317812 */ /* 0x000fe200078ec0ff */
[----:B------:R-:W-:Y:S01]  /*9bc0*/  USHF.R.S32.HI UR8, URZ, 0x1f, UR44 ;  /* 0x0000001f3f087899 */ /* 0x000fe2000801142c */
[----:B------:R-:W-:Y:S01]  /*9bd0*/  LEA.HI R47, R45, R44, RZ, 0x5 ;  /* 0x0000002c2d2f7211 */ /* 0x000fe200078f28ff */
[----:B------:R-:W-:Y:S01]  /*9be0*/  UIMAD UR5, UR43, UR9, UR5 ;  /* 0x000000092b0572a4 */ /* 0x000fe2000f8e0205 */
[----:B------:R-:W-:Y:S01]  /*9bf0*/  LOP3.LUT R4, R5, R22, RZ, 0x3c, !PT ;  /* 0x0000001605047212 */ /* 0x000fe200078e3cff */
[----:B------:R-:W-:Y:S01]  /*9c00*/  IMAD.MOV.U32 R5, RZ, RZ, R23 ;  /* 0x000000ffff057224 */ /* 0x000fe200078e0017 */
[----:B------:R-:W-:Y:S01]  /*9c10*/  IADD3 R45, P2, R22, 0x40, RZ ;  /* 0x00000040162d7810 */ /* 0x000fe20007f5e0ff */
[----:B------:R-:W-:Y:S01]  /*9c20*/  IMAD.IADD R49, R44, 0x1, -R49 ;  /* 0x000000012c317824 */ /* 0x000fe200078e0a31 */
[----:B------:R-:W-:Y:S01]  /*9c30*/  SHF.R.U64 R12, R12, 0x3, RZ ;  /* 0x000000030c0c7819 */ /* 0x000fe200000012ff */
[----:B------:R-:W-:Y:S01]  /*9c40*/  UIADD3 UR5, UR7, UR5, URZ ;  /* 0x0000000507057290 */ /* 0x000fe2000fffe03f */
[----:B------:R-:W-:-:S02]  /*9c50*/  LOP3.LUT R44, R45, 0x380, RZ, 0xc0, !PT ;  /* 0x000003802d2c7812 */ /* 0x000fc400078ec0ff */
[----:B------:R-:W-:Y:S02]  /*9c60*/  LOP3.LUT R12, R12, R43, RZ, 0x3c, !PT ;  /* 0x0000002b0c0c7212 */ /* 0x000fe400078e3cff */
[----:B------:R-:W-:Y:S02]  /*9c70*/  MOV R43, R4 ;  /* 0x00000004002b7202 */ /* 0x000fe40000000f00 */
[----:B------:R-:W-:Y:S02]  /*9c80*/  F2FP.F16.F32.PACK_AB R5, R10, R11 ;  /* 0x0000000b0a05723e */ /* 0x000fe400000000ff */
[----:B------:R-:W-:Y:S02]  /*9c90*/  SHF.R.U64 R10, R44, 0x3, RZ ;  /* 0x000000032c0a7819 */ /* 0x000fe400000012ff */
[----:B------:R-:W-:Y:S02]  /*9ca0*/  IADD3 R48, P1, R22, 0x60, RZ ;  /* 0x0000006016307810 */ /* 0x000fe40007f3e0ff */
[----:B------:R-:W-:-:S02]  /*9cb0*/  LOP3.LUT R10, R10, R45, RZ, 0x3c, !PT ;  /* 0x0000002d0a0a7212 */ /* 0x000fc400078e3cff */
[----:B------:R-:W1:Y:S01]  /*9cc0*/  LDC.64 R44, c[0x0][0xb78] ;  /* 0x0002de00ff2c7b82 */ /* 0x000e620000000a00 */
[----:B------:R-:W-:Y:S02]  /*9cd0*/  LOP3.LUT R46, R48, 0x380, RZ, 0xc0, !PT ;  /* 0x00000380302e7812 */ /* 0x000fe400078ec0ff */
[----:B------:R-:W-:Y:S02]  /*9ce0*/  F2FP.F16.F32.PACK_AB R4, R13, R42 ;  /* 0x0000002a0d04723e */ /* 0x000fe400000000ff */
[----:B------:R-:W-:Y:S01]  /*9cf0*/  F2FP.F16.F32.PACK_AB R6, R6, R9 ;  /* 0x000000090606723e */ /* 0x000fe200000000ff */
[--C-:B------:R-:W-:Y:S01]  /*9d00*/  IMAD.X R9, RZ, RZ, R23.reuse, P1 ;  /* 0x000000ffff097224 */ /* 0x100fe200008e0617 */
[----:B------:R-:W-:Y:S02]  /*9d10*/  F2FP.F16.F32.PACK_AB R7, R7, R8 ;  /* 0x000000080707723e */ /* 0x000fe400000000ff */
[----:B------:R-:W-:Y:S02]  /*9d20*/  SHF.R.U64 R11, R46, 0x3, RZ ;  /* 0x000000032e0b7819 */ /* 0x000fe400000012ff */
[----:B------:R-:W-:Y:S01]  /*9d30*/  IADD3.X R13, RZ, R23, RZ, P3, !PT ;  /* 0x00000017ff0d7210 */ /* 0x000fe20001ffe4ff */
[----:B------:R2:W-:Y:S01]  /*9d40*/  STSM.16.M88.4 [R43], R4 ;  /* 0x000000042b007844 */ /* 0x0005e20000000200 */
[----:B------:R-:W-:Y:S01]  /*9d50*/  LOP3.LUT R8, R11, R48, RZ, 0x3c, !PT ;  /* 0x000000300b087212 */ /* 0x000fe200078e3cff */
[----:B------:R-:W-:Y:S01]  /*9d60*/  IMAD.X R11, RZ, RZ, R23, P2 ;  /* 0x000000ffff0b7224 */ /* 0x000fe200010e0617 */
[----:B------:R-:W-:-:S02]  /*9d70*/  MOV R12, R12 ;  /* 0x0000000c000c7202 */ /* 0x000fc40000000f00 */
[----:B------:R-:W-:Y:S02]  /*9d80*/  F2FP.F16.F32.PACK_AB R32, R32, R33 ;  /* 0x000000212020723e */ /* 0x000fe400000000ff */
[----:B------:R-:W-:Y:S02]  /*9d90*/  MOV R11, R10 ;  /* 0x0000000a000b7202 */ /* 0x000fe40000000f00 */
[----:B------:R-:W-:Y:S02]  /*9da0*/  F2FP.F16.F32.PACK_AB R33, R30, R31 ;  /* 0x0000001f1e21723e */ /* 0x000fe400000000ff */
[----:B------:R-:W-:Y:S02]  /*9db0*/  F2FP.F16.F32.PACK_AB R24, R24, R25 ;  /* 0x000000191818723e */ /* 0x000fe400000000ff */
[----:B------:R-:W-:Y:S01]  /*9dc0*/  MOV R10, R8 ;  /* 0x00000008000a7202 */ /* 0x000fe20000000f00 */
[----:B------:R-:W-:Y:S01]  /*9dd0*/  IMAD.U32 R9, RZ, RZ, UR7 ;  /* 0x00000007ff097e24 */ /* 0x000fe2000f8e00ff */
[----:B------:R-:W-:Y:S01]  /*9de0*/  F2FP.F16.F32.PACK_AB R25, R20, R21 ;  /* 0x000000151419723e */ /* 0x000fe200000000ff */
[----:B------:R-:W-:Y:S01]  /*9df0*/  IMAD.U32 R8, RZ, RZ, UR6 ;  /* 0x00000006ff087e24 */ /* 0x000fe2000f8e00ff */
[----:B--2---:R-:W-:Y:S01]  /*9e00*/  F2FP.F16.F32.PACK_AB R7, R34, R35 ;  /* 0x000000232207723e */ /* 0x004fe200000000ff */
[----:B-1----:R-:W-:Y:S01]  /*9e10*/  IMAD R34, R44, UR8, RZ ;  /* 0x000000082c227c24 */ /* 0x002fe2000f8e02ff */
[----:B------:R-:W-:Y:S01]  /*9e20*/  F2FP.F16.F32.PACK_AB R6, R36, R37 ;  /* 0x000000252406723e */ /* 0x000fe200000000ff */
[----:B------:R-:W-:Y:S01]  /*9e30*/  VIADD R37, R18, UR42 ;  /* 0x0000002a12257c36 */ /* 0x000fe20008000000 */
[----:B------:R-:W-:Y:S01]  /*9e40*/  F2FP.F16.F32.PACK_AB R4, R40, R41 ;  /* 0x000000292804723e */ /* 0x000fe200000000ff */
[----:B------:R-:W-:Y:S01]  /*9e50*/  IMAD R36, R45, UR44, R34 ;  /* 0x0000002c2d247c24 */ /* 0x000fe2000f8e0222 */
[----:B------:R-:W-:Y:S01]  /*9e60*/  F2FP.F16.F32.PACK_AB R5, R38, R39 ;  /* 0x000000272605723e */ /* 0x000fe200000000ff */
[----:B------:R-:W-:Y:S01]  /*9e70*/  VIADD R13, R37, 0x8 ;  /* 0x00000008250d7836 */ /* 0x000fe20000000000 */
[----:B------:R-:W-:Y:S01]  /*9e80*/  F2FP.F16.F32.PACK_AB R34, R28, R29 ;  /* 0x0000001d1c22723e */ /* 0x000fe200000000ff */
[----:B------:R-:W-:Y:S01]  /*9e90*/  ULDC.64 UR6, c[0x0][0xb40] ;  /* 0x0002d00000067ab9 */ /* 0x000fe20000000a00 */
[----:B------:R-:W-:Y:S01]  /*9ea0*/  F2FP.F16.F32.PACK_AB R35, R26, R27 ;  /* 0x0000001b1a23723e */ /* 0x000fe200000000ff */
[----:B------:R1:W-:Y:S01]  /*9eb0*/  STSM.16.M88.4 [R12], R4 ;  /* 0x000000040c007844 */ /* 0x0003e20000000200 */
[----:B------:R-:W-:-:S02]  /*9ec0*/  F2FP.F16.F32.PACK_AB R26, R14, R19 ;  /* 0x000000130e1a723e */ /* 0x000fc400000000ff */
[----:B------:R-:W-:Y:S01]  /*9ed0*/  F2FP.F16.F32.PACK_AB R27, R119, R0 ;  /* 0x00000000771b723e */ /* 0x000fe200000000ff */
[----:B------:R-:W-:Y:S01]  /*9ee0*/  STSM.16.M88.4 [R11], R32 ;  /* 0x000000200b007844 */ /* 0x000fe20000000200 */
[----:B------:R-:W-:Y:S01]  /*9ef0*/  MOV R9, UR5 ;  /* 0x0000000500097c02 */ /* 0x000fe20008000f00 */
[----:B------:R-:W-:Y:S01]  /*9f00*/  ULDC UR5, c[0x0][0xa88] ;  /* 0x0002a20000057ab9 */ /* 0x000fe20000000800 */
[----:B------:R-:W-:Y:S01]  /*9f10*/  SHF.R.S32.HI R47, RZ, 0x5, R47 ;  /* 0x00000005ff2f7819 */ /* 0x000fe2000001142f */
[----:B------:R-:W-:Y:S01]  /*9f20*/  STSM.16.M88.4 [R10], R24 ;  /* 0x000000180a007844 */ /* 0x000fe20000000200 */
[----:B------:R-:W-:Y:S01]  /*9f30*/  LOP3.LUT P0, RZ, R49, 0x3, RZ, 0xc0, !PT ;  /* 0x0000000331ff7812 */ /* 0x000fe2000780c0ff */
[----:B------:R-:W-:Y:S01]  /*9f40*/  IMAD.WIDE.U32 R8, R44, UR44, R8 ;  /* 0x0000002c2c087c25 */ /* 0x000fe2000f8e0008 */
[----:B------:R-:W-:Y:S01]  /*9f50*/  @!PT LDS RZ, [RZ] ;  /* 0x00000000fffff984 */ /* 0x000fe20000000800 */
[----:B------:R-:W-:Y:S01]  /*9f60*/  @!PT LDS RZ, [RZ] ;  /* 0x00000000fffff984 */ /* 0x000fe20000000800 */
[----:B------:R-:W-:Y:S01]  /*9f70*/  @!PT LDS RZ, [RZ] ;  /* 0x00000000fffff984 */ /* 0x000fe20000000800 */
[----:B------:R-:W-:Y:S01]  /*9f80*/  @!PT LDS RZ, [RZ] ;  /* 0x00000000fffff984 */ /* 0x000fe20000000800 */
[----:B------:R2:W-:Y:S06]  /*9f90*/  MEMBAR.ALL.CTA ;  /* 0x0000000000007992 */ /* 0x0005ec0000008000 */
[----:B--2---:R-:W2:Y:S02]  /*9fa0*/  FENCE.VIEW.ASYNC.S ;  /* 0x00000000000073c6 */ /* 0x004ea40000000000 */
[----:B--2---:R-:W-:Y:S06]  /*9fb0*/  BAR.ARV 0x1, 0x1a0 ;  /* 0x0046800000007b1d */ /* 0x004fec0000002000 */
[----:B------:R-:W-:Y:S01]  /*9fc0*/  ISETP.GE.OR P1, PT, R13, UR5, P0 ;  /* 0x000000050d007c0c */ /* 0x000fe20008726670 */
[----:B------:R-:W2:Y:S01]  /*9fd0*/  SHFL.IDX PT, R0, R47, RZ, 0x1f ;  /* 0x00001fff2f007589 */ /* 0x000ea200000e0000 */
[----:B------:R-:W-:-:S02]  /*9fe0*/  SHF.R.S32.HI R13, RZ, 0x1f, R37 ;  /* 0x0000001fff0d7819 */ /* 0x000fc40000011425 */
[C---:B-1----:R-:W-:Y:S02]  /*9ff0*/  IADD3 R5, P2, R37.reuse, R8, RZ ;  /* 0x0000000825057210 */ /* 0x042fe40007f5e0ff */
[----:B------:R-:W-:Y:S02]  /*a000*/  ISETP.GE.OR P0, PT, R37, UR5, P0 ;  /* 0x0000000525007c0c */ /* 0x000fe40008706670 */
[----:B------:R-:W-:Y:S02]  /*a010*/  IADD3.X R8, R13, R9, R36, P2, !PT ;  /* 0x000000090d087210 */ /* 0x000fe400017fe424 */
[----:B------:R-:W-:-:S04]  /*a020*/  LEA R4, P2, R5, UR6, 0x2 ;  /* 0x0000000605047c11 */ /* 0x000fc8000f8410ff */
[----:B------:R-:W-:-:S05]  /*a030*/  LEA.HI.X R5, R5, UR7, R8, 0x2, P2 ;  /* 0x0000000705057c11 */ /* 0x000fca00090f1408 */
[----:B------:R1:W-:Y:S04]  /*a040*/  @!P1 STG.E desc[UR48][R4.64+0x20], R3 ;  /* 0x0000200304009986 */ /* 0x0003e8000c101930 */
[----:B------:R1:W-:Y:S01]  /*a050*/  @!P0 STG.E desc[UR48][R4.64], R15 ;  /* 0x0000000f04008986 */ /* 0x0003e2000c101930 */
[----:B--2---:R-:W-:-:S13]  /*a060*/  ISETP.NE.AND P0, PT, R0, 0xb, PT ;  /* 0x0000000b0000780c */ /* 0x004fda0003f05270 */
[----:B-1----:R-:W-:Y:S05]  /*a070*/  @P0 BRA `(.L_x_1592) ;  /* 0x0000000800280947 */ /* 0x002fea0003800000 */
        /* <DEDUP_REMOVED lines=15> */
.L_x_1594:
[----:B------:R-:W-:Y:S05]  /*a170*/  BSYNC B0 ;  /* 0x0000000000007941 */ /* 0x000fea0003800000 */
.L_x_1593:
[----:B------:R-:W-:Y:S05]  /*a180*/  BRA `(.L_x_1592) ;  /* 0x0000000400e47947 */ /* 0x000fea0003800000 */
.L_x_1591:
        /* <DEDUP_REMOVED lines=31> */
[----:B------:R-:W-:-:S05]  /*a380*/  IMAD.WIDE.U32 R4, R20, UR44, R4 ;  /* 0x0000002c14047c25 */ /* 0x000fca000f8e0004 */
[----:B------:R-:W-:Y:S02]  /*a390*/  IADD3 R3, R5, R3, RZ ;  /* 0x0000000305037210 */ /* 0x000fe40007ffe0ff */
[----:B------:R-:W-:-:S04]  /*a3a0*/  LEA R6, P0, R4, UR8, 0x2 ;  /* 0x0000000804067c11 */ /* 0x000fc8000f8010ff */
[----:B------:R-:W-:Y:S01]  /*a3b0*/  LEA.HI.X R7, R4, UR9, R3, 0x2, P0 ;  /* 0x0000000904077c11 */ /* 0x000fe200080f1403 */
[----:B------:R-:W-:-:S05]  /*a3c0*/  IMAD.MOV.U32 R3, RZ, RZ, -0x800000 ;  /* 0xff800000ff037424 */ /* 0x000fca00078e00ff */
[----:B------:R1:W-:Y:S03]  /*a3d0*/  STG.E desc[UR48][R6.64], R3 ;  /* 0x0000000306007986 */ /* 0x0003e6000c101930 */
.L_x_1596:
[----:B------:R-:W-:Y:S05]  /*a3e0*/  BSYNC B0 ;  /* 0x0000000000007941 */ /* 0x000fea0003800000 */
.L_x_1595:
[----:B------:R-:W-:Y:S01]  /*a3f0*/  ULOP3.LUT UR47, URZ, UR47, URZ, 0x33, !UPT ;  /* 0x0000002f3f2f7292 */ /* 0x000fe2000f8e333f */
[----:B-1----:R-:W-:Y:S01]  /*a400*/  IMAD R3, R13, UR43, R10 ;  /* 0x0000002b0d037c24 */ /* 0x002fe2000f8e020a */
[----:B------:R-:W-:Y:S01]  /*a410*/  SHF.R.S32.HI R4, RZ, 0x3, R19 ;  /* 0x00000003ff047819 */ /* 0x000fe20000011413 */
[----:B------:R-:W-:Y:S01]  /*a420*/  IMAD.WIDE.U32 R6, R12, UR43, R8 ;  /* 0x0000002b0c067c25 */ /* 0x000fe2000f8e0008 */
[----:B---3--:R-:W-:Y:S01]  /*a430*/  ISETP.GE.AND P0, PT, R8, R25, PT ;  /* 0x000000190800720c */ /* 0x008fe20003f06270 */
[----:B------:R-:W-:Y:S01]  /*a440*/  BSSY B0, `(.L_x_1597) ;  /* 0x000001d000007945 */ /* 0x000fe20003800000 */
[----:B------:R-:W-:Y:S01]  /*a450*/  IADD3 R5, R4, 0x90, RZ ;  /* 0x0000009004057810 */ /* 0x000fe20007ffe0ff */
[----:B--2---:R-:W-:Y:S02]  /*a460*/  VIADD R11, R11, UR47 ;  /* 0x0000002f0b0b7c36 */ /* 0x004fe40008000000 */
[----:B------:R-:W-:Y:S02]  /*a470*/  IMAD.IADD R7, R7, 0x1, R3 ;  /* 0x0000000107077824 */ /* 0x000fe400078e0203 */
[----:B------:R-:W-:-:S02]  /*a480*/  IMAD R8, R11, -0xc0, R24 ;  /* 0xffffff400b087824 */ /* 0x000fc400078e0218 */
[C---:B------:R-:W-:Y:S02]  /*a490*/  VIADD R0, R4.reuse, 0x30 ;  /* 0x0000003004007836 */ /* 0x040fe40000000000 */
[----:B------:R-:W-:Y:S01]  /*a4a0*/  VIADD R3, R4, 0x60 ;  /* 0x0000006004037836 */ /* 0x000fe20000000000 */
[-C--:B------:R-:W-:Y:S02]  /*a4b0*/  ISETP.GE.OR P3, PT, R5, R8.reuse, P0 ;  /* 0x000000080500720c */ /* 0x080fe40000766670 */
[-C--:B------:R-:W-:Y:S01]  /*a4c0*/  ISETP.GE.OR P1, PT, R0, R8.reuse, P0 ;  /* 0x000000080000720c */ /* 0x080fe20000726670 */
[----:B----4-:R-:W-:Y:S01]  /*a4d0*/  IMAD R0, R14, UR6, RZ ;  /* 0x000000060e007c24 */ /* 0x010fe2000f8e02ff */
[-C--:B------:R-:W-:Y:S02]  /*a4e0*/  ISETP.GE.OR P2, PT, R3, R8.reuse, P0 ;  /* 0x000000080300720c */ /* 0x080fe40000746670 */
[----:B------:R-:W-:Y:S01]  /*a4f0*/  ISETP.GE.OR P0, PT, R4, R8, P0 ;  /* 0x000000080400720c */ /* 0x000fe20000706670 */
[----:B------:R-:W-:Y:S01]  /*a500*/  IMAD R3, R15, UR44, R0 ;  /* 0x0000002c0f037c24 */ /* 0x000fe2000f8e0200 */
[----:B------:R-:W-:Y:S01]  /*a510*/  SHF.R.S32.HI R5, RZ, 0x1f, R4 ;  /* 0x0000001fff057819 */ /* 0x000fe20000011404 */
[----:B------:R-:W-:-:S04]  /*a520*/  IMAD.WIDE.U32 R8, R14, UR44, R6 ;  /* 0x0000002c0e087c25 */ /* 0x000fc8000f8e0006 */
[----:B------:R-:W-:-:S04]  /*a530*/  IMAD.WIDE R6, R11, 0xc0, R4 ;  /* 0x000000c00b067825 */ /* 0x000fc800078e0204 */
[----:B------:R-:W-:Y:S02]  /*a540*/  IMAD.IADD R11, R9, 0x1, R3 ;  /* 0x00000001090b7824 */ /* 0x000fe400078e0203 */
        /* <DEDUP_REMOVED lines=12> */
.L_x_1598:
[----:B------:R-:W-:Y:S05]  /*a610*/  BSYNC B0 ;  /* 0x0000000000007941 */ /* 0x000fea0003800000 */
.L_x_1597:
        /* <DEDUP_REMOVED lines=15> */
.L_x_1600:
[----:B------:R-:W-:Y:S05]  /*a710*/  BSYNC B0 ;  /* 0x0000000000007941 */ /* 0x000fea0003800000 */
.L_x_1599:
        /* <DEDUP_REMOVED lines=11> */
[----:B-12---:R-:W-:Y:S02]  /*a7d0*/  LEA R12, P0, R4, UR6, 0x1 ;  /* 0x00000006040c7c11 */ /* 0x006fe4000f8008ff */
[----:B------:R-:W-:-:S04]  /*a7e0*/  IADD3 R3, R5, R3, RZ ;  /* 0x0000000305037210 */ /* 0x000fc80007ffe0ff */
[----:B------:R-:W-:-:S05]  /*a7f0*/  LEA.HI.X R13, R4, UR7, R3, 0x1, P0 ;  /* 0x00000007040d7c11 */ /* 0x000fca00080f0c03 */
[----:B------:R3:W-:Y:S02]  /*a800*/  STG.E.128 desc[UR48][R12.64], RZ ;  /* 0x000000ff0c007986 */ /* 0x0007e4000c101d30 */
.L_x_1602:
[----:B------:R-:W-:Y:S05]  /*a810*/  BSYNC B0 ;  /* 0x0000000000007941 */ /* 0x000fea0003800000 */
.L_x_1601:
        /* <DEDUP_REMOVED lines=15> */
.L_x_1603:
[----:B------:R-:W-:Y:S05]  /*a910*/  BSYNC B0 ;  /* 0x0000000000007941 */ /* 0x000fea0003800000 */
.L_x_1592:
[----:B------:R-:W5:Y:S02]  /*a920*/  LDC R0, c[0x0][0xda8] ;  /* 0x00036a00ff007b82 */ /* 0x000f640000000800 */
[----:B-----5:R-:W-:-:S13]  /*a930*/  ISETP.LE.AND P0, PT, R0, UR4, PT ;  /* 0x0000000400007c0c */ /* 0x020fda000bf03270 */
[----:B------:R-:W-:Y:S05]  /*a940*/  @!P0 BRA `(.L_x_1604) ;  /* 0xffffff6400048947 */ /* 0x000fea000383ffff */
[----:B------:R-:W-:Y:S05]  /*a950*/  EXIT ;  /* 0x000000000000794d */ /* 0x000fea0003800000 */
.L_x_1556:
        /* <DEDUP_REMOVED lines=8> */
[----:B------:R-:W-:Y:S01]  /*a9e0*/  IMAD.MOV.U32 R19, RZ, RZ, 0x1 ;  /* 0x00000001ff137424 */ /* 0x000fe200078e00ff */
[----:B------:R-:W-:-:S05]  /*a9f0*/  MOV R18, RZ ;  /* 0x000000ff00127202 */ /* 0x000fca0000000f00 */
[----:B------:R-:W1:Y:S02]  /*aa00*/  LDC R0, c[0x0][0xda8] ;  /* 0x00036a00ff007b82 */ /* 0x000e640000000800 */
[----:B-1----:R-:W-:-:S13]  /*aa10*/  ISETP.LE.AND P0, PT, R0, UR4, PT ;  /* 0x0000000400007c0c */ /* 0x002fda000bf03270 */
[----:B------:R-:W-:Y:S05]  /*aa20*/  @P0 BRA `(.L_x_1605) ;  /* 0x0000002400480947 */ /* 0x000fea0003800000 */
[----:B------:R-:W-:Y:S01]  /*aa30*/  LOP3.LUT R23, R2, 0x1f, RZ, 0xc0, !PT ;  /* 0x0000001f02177812 */ /* 0x000fe200078ec0ff */
[----:B------:R-:W-:Y:S01]  /*aa40*/  IMAD.U32 R22, RZ, RZ, UR4 ;  /* 0x00000004ff167e24 */ /* 0x000fe2000f8e00ff */
[----:B------:R-:W-:Y:S01]  /*aa50*/  ULDC UR46, c[0x0][0xc] ;  /* 0x00000300002e7ab9 */ /* 0x000fe20000000800 */
[----:B------:R-:W-:Y:S01]  /*aa60*/  IMAD.MOV.U32 R18, RZ, RZ, RZ ;  /* 0x000000ffff127224 */ /* 0x000fe200078e00ff */
[----:B------:R-:W-:Y:S01]  /*aa70*/  ULDC.64 UR50, c[0x0][0x198] ;  /* 0x0000660000327ab9 */ /* 0x000fe20000000a00 */
[----:B------:R-:W-:Y:S01]  /*aa80*/  IMAD.MOV.U32 R19, RZ, RZ, 0x1 ;  /* 0x00000001ff137424 */ /* 0x000fe200078e00ff */
[----:B------:R-:W-:-:S06]  /*aa90*/  UMOV UR47, URZ ;  /* 0x0000003f002f7c82 */ /* 0x000fcc0008000000 */
.L_x_1653:
        /* <DEDUP_REMOVED lines=21> */
.L_x_1606:
[----:B------:R-:W-:Y:S01]  /*abf0*/  ULDC UR9, c[0x0][0xdc4] ;  /* 0x0003710000097ab9 */ /* 0x000fe20000000800 */
[----:B------:R-:W-:Y:S01]  /*ac00*/  UMOV UR7, UR8 ;  /* 0x0000000800077c82 */ /* 0x000fe20008000000 */
[----:B------:R-:W-:-:S11]  /*ac10*/  UISETP.NE.AND UP0, UPT, UR9, 0x1, UPT ;  /* 0x000000010900788c */ /* 0x000fd6000bf05270 */
[----:B------:R-:W-:Y:S02]  /*ac20*/  @UP0 ULDC.64 UR10, c[0x0][0xdc8] ;  /* 0x00037200000a0ab9 */ /* 0x000fe40000000a00 */
[----:B------:R-:W-:-:S04]  /*ac30*/  UIMAD.WIDE.U32 UR4, UR8, UR10, URZ ;  /* 0x0000000a080472a5 */ /* 0x000fc8000f8e003f */
[----:B------:R-:W-:-:S04]  /*ac40*/  @UP0 USHF.R.U32.HI UR7, URZ, UR11, UR5 ;  /* 0x0000000b3f070299 */ /* 0x000fc80008011605 */
[----:B------:R-:W-:-:S12]  /*ac50*/  UIMAD UR4, UR7, UR9, URZ ;  /* 0x00000009070472a4 */ /* 0x000fd8000f8e023f */
.L_x_1607:
[----:B------:R-:W-:Y:S01]  /*ac60*/  ULOP3.LUT UR5, URZ, UR7, URZ, 0x33, !UPT ;  /* 0x000000073f057292 */ /* 0x000fe2000f8e333f */
[----:B------:R-:W-:Y:S01]  /*ac70*/  BSSY B6, `(.L_x_1608) ;  /* 0x000021e000067945 */ /* 0x000fe20003800000 */
[----:B------:R-:W-:Y:S01]  /*ac80*/  ULDC.64 UR10, c[0x0][0x3f8] ;  /* 0x0000fe00000a7ab9 */ /* 0x000fe20000000a00 */
[----:B------:R-:W-:Y:S01]  /*ac90*/  ULDC UR7, c[0x0][0xdac] ;  /* 0x00036b0000077ab9 */ /* 0x000fe20000000800 */
[----:B------:R-:W-:Y:S02]  /*aca0*/  UISETP.NE.U32.AND UP0, UPT, UR10, URZ, UPT ;  /* 0x0000003f0a00728c */ /* 0x000fe4000bf05070 */
[----:B------:R-:W-:Y:S02]  /*acb0*/  UIADD3 UR5, UR5, UR7, URZ ;  /* 0x0000000705057290 */ /* 0x000fe4000fffe03f */
[----:B------:R-:W-:Y:S02]  /*acc0*/  UISETP.NE.AND.EX UP0, UPT, UR11, URZ, UPT, UP0 ;  /* 0x0000003f0b00728c */ /* 0x000fe4000bf05300 */
[----:B------:R-:W-:Y:S01]  /*acd0*/  UIMAD UR41, UR5, 0xc0, URZ ;  /* 0x000000c0052978a4 */ /* 0x000fe2000f8e023f */
[----:B------:R-:W-:Y:S01]  /*ace0*/  ULDC UR7, c[0x0][0x404] ;  /* 0x0001010000077ab9 */ /* 0x000fe20000000800 */
[----:B------:R-:W-:Y:S01]  /*acf0*/  ULDC UR10, c[0x0][0x288] ;  /* 0x0000a200000a7ab9 */ /* 0x000fe20000000800 */
[----:B------:R-:W-:-:S02]  /*ad00*/  USEL UR7, UR7, 0x1, UP0 ;  /* 0x0000000107077887 */ /* 0x000fc40008000000 */
[----:B------:R-:W-:Y:S01]  /*ad10*/  UIADD3 UR5, UR41, 0x13f, -UR10 ;  /* 0x0000013f29057890 */ /* 0x000fe2000fffe80a */
[----:B------:R-:W-:Y:S02]  /*ad20*/  ULDC UR9, c[0x0][0xdb8] ;  /* 0x00036e0000097ab9 */ /* 0x000fe40000000800 */
[----:B------:R-:W-:Y:S01]  /*ad30*/  ULDC UR10, c[0x0][0x2e0] ;  /* 0x0000b800000a7ab9 */ /* 0x000fe20000000800 */
[----:B------:R-:W-:Y:S02]  /*ad40*/  UISETP.NE.AND UP1, UPT, UR9, 0x1, UPT ;  /* 0x000000010900788c */ /* 0x000fe4000bf25270 */
[----:B------:R-:W-:Y:S02]  /*ad50*/  UIMAD UR11, UR7, UR10, 0x7f ;  /* 0x0000007f070b74a4 */ /* 0x000fe4000f8e020a */
[----:B------:R-:W-:Y:S02]  /*ad60*/  UIMAD UR5, UR7, UR10, UR5 ;  /* 0x0000000a070572a4 */ /* 0x000fe4000f8e0205 */
[----:B------:R-:W-:-:S02]  /*ad70*/  USHF.R.S32.HI UR10, URZ, 0x1f, UR11 ;  /* 0x0000001f3f0a7899 */ /* 0x000fc4000801140b */
[----:B------:R-:W-:Y:S02]  /*ad80*/  USHF.R.S32.HI UR7, URZ, 0x1f, UR5 ;  /* 0x0000001f3f077899 */ /* 0x000fe40008011405 */
[----:B------:R-:W-:Y:S02]  /*ad90*/  ULEA.HI UR10, UR10, UR11, URZ, 0x7 ;  /* 0x0000000b0a0a7291 */ /* 0x000fe4000f8f383f */
[----:B------:R-:W-:Y:S02]  /*ada0*/  ULEA.HI UR7, UR7, UR5, URZ, 0x7 ;  /* 0x0000000507077291 */ /* 0x000fe4000f8f383f */
[----:B------:R-:W-:Y:S02]  /*adb0*/  USHF.R.S32.HI UR10, URZ, 0x7, UR10 ;  /* 0x000000073f0a7899 */ /* 0x000fe4000801140a */
[----:B------:R-:W-:Y:S02]  /*adc0*/  USHF.R.S32.HI UR7, URZ, 0x7, UR7 ;  /* 0x000000073f077899 */ /* 0x000fe40008011407 */
[----:B------:R-:W-:-:S02]  /*add0*/  UIADD3 UR4, UR8, -UR4, URZ ;  /* 0x8000000408047290 */ /* 0x000fc4000fffe03f */
[----:B------:R-:W-:Y:S01]  /*ade0*/  UISETP.LT.AND UP0, UPT, UR10, UR7, UPT ;  /* 0x000000070a00728c */ /* 0x000fe2000bf01270 */
[----:B------:R-:W-:-:S03]  /*adf0*/  ULDC UR8, c[0x0][0xdc4] ;  /* 0x0003710000087ab9 */ /* 0x000fc60000000800 */
[----:B------:R-:W-:Y:S02]  /*ae00*/  USEL UR45, UR10, UR7, UP0 ;  /* 0x000000070a2d7287 */ /* 0x000fe40008000000 */
[----:B------:R-:W-:-:S03]  /*ae10*/  UIMAD UR6, UR6, UR8, UR4 ;  /* 0x00000008060672a4 */ /* 0x000fc6000f8e0204 */
[----:B------:R-:W-:Y:S01]  /*ae20*/  @UP1 ULDC UR4, c[0x0][0xdbc] ;  /* 0x00036f0000041ab9 */ /* 0x000fe20000000800 */
[----:B------:R-:W-:Y:S01]  /*ae30*/  ISETP.LT.AND P0, PT, RZ, UR45, PT ;  /* 0x0000002dff007c0c */ /* 0x000fe2000bf01270 */
[----:B------:R-:W-:Y:S01]  /*ae40*/  UIMAD.WIDE.U32 UR4, UR6, UR4, URZ ;  /* 0x00000004060472a5 */ /* 0x000fe2000f8e003f */
[----:B------:R-:W-:Y:S01]  /*ae50*/  @UP1 ULDC UR8, c[0x0][0xdc0] ;  /* 0x0003700000081ab9 */ /* 0x000fe20000000800 */
[----:B------:R-:W-:Y:S02]  /*ae60*/  UMOV UR43, UR6 ;  /* 0x00000006002b7c82 */ /* 0x000fe40008000000 */
[----:B------:R-:W-:-:S04]  /*ae70*/  @UP1 USHF.R.U32.HI UR43, URZ, UR8, UR5 ;  /* 0x000000083f2b1299 */ /* 0x000fc80008011605 */
[----:B------:R-:W-:-:S04]  /*ae80*/  UIADD3 UR42, -UR43, URZ, URZ ;  /* 0x0000003f2b2a7290 */ /* 0x000fc8000fffe13f */
[----:B------:R-:W-:Y:S01]  /*ae90*/  UIMAD UR42, UR9, UR42, UR6 ;  /* 0x0000002a092a72a4 */ /* 0x000fe2000f8e0206 */
[----:B------:R-:W-:Y:S11]  /*aea0*/  @P0 BRA `(.L_x_1609) ;  /* 0x0000000000400947 */ /* 0x000ff60003800000 */
        /* <DEDUP_REMOVED lines=16> */
.L_x_1609:
        /* <DEDUP_REMOVED lines=11> */
[----:B------:R-:W-:Y:S01]  /*b060*/  MOV R5, UR5 ;  /* 0x0000000500057c02 */ /* 0x000fe20008000f00 */
[----:B------:R-:W-:Y:S01]  /*b070*/  ULDC.64 UR4, c[0x4][0x8] ;  /* 0x0100020000047ab9 */ /* 0x000fe20000000a00 */
[----:B------:R-:W1:Y:S01]  /*b080*/  LDC.64 R2, c[0x4][R2] ;  /* 0x0100000002027b82 */ /* 0x000e620000000a00 */
        /* <DEDUP_REMOVED lines=8> */
[----:B-1----:R-:W-:Y:S05]  /*b110*/  CALL.ABS.NOINC R2 ;  /* 0x0000000002007343 */ /* 0x002fea0003c00000 */
.L_x_1611:
        /* <DEDUP_REMOVED lines=20> */
.L_x_1613:
[----:B------:R1:W2:Y:S01]  /*b260*/  LDC.64 R2, c[0x4][R24] ;  /* 0x0100000018027b82 */ /* 0x0002a20000000a00 */
[----:B------:R-:W-:Y:S01]  /*b270*/  ULDC.64 UR4, c[0x4][0xa8] ;  /* 0x01002a0000047ab9 */ /* 0x000fe20000000a00 */
[----:B------:R-:W-:Y:S01]  /*b280*/  ULDC.64 UR6, c[0x4][0xb0] ;  /* 0x01002c0000067ab9 */ /* 0x000fe20000000a00 */
[----:B------:R-:W-:Y:S01]  /*b290*/  IMAD.U32 R4, RZ, RZ, UR4 ;  /* 0x00000004ff047e24 */ /* 0x000fe2000f8e00ff */
[----:B------:R-:W-:Y:S01]  /*b2a0*/  MOV R5, UR5 ;  /* 0x0000000500057c02 */ /* 0x000fe20008000f00 */
[----:B------:R-:W-:Y:S01]  /*b2b0*/  ULDC.64 UR4, c[0x4][0x18] ;  /* 0x0100060000047ab9 */ /* 0x000fe20000000a00 */
[----:B------:R-:W-:Y:S01]  /*b2c0*/  IMAD.U32 R6, RZ, RZ, UR6 ;  /* 0x00000006ff067e24 */ /* 0x000fe2000f8e00ff */
[----:B------:R-:W-:Y:S01]  /*b2d0*/  MOV R12, 0x1 ;  /* 0x00000001000c7802 */ /* 0x000fe20000000f00 */
[----:B------:R-:W-:Y:S02]  /*b2e0*/  IMAD.U32 R7, RZ, RZ, UR7 ;  /* 0x00000007ff077e24 */ /* 0x000fe4000f8e00ff */
[----:B------:R-:W-:-:S02]  /*b2f0*/  IMAD.U32 R10, RZ, RZ, UR4 ;  /* 0x00000004ff0a7e24 */ /* 0x000fc4000f8e00ff */
[----:B------:R-:W-:Y:S02]  /*b300*/  IMAD.U32 R11, RZ, RZ, UR5 ;  /* 0x00000005ff0b7e24 */ /* 0x000fe4000f8e00ff */
[----:B------:R-:W-:Y:S02]  /*b310*/  IMAD.MOV.U32 R8, RZ, RZ, 0x70 ;  /* 0x00000070ff087424 */ /* 0x000fe400078e00ff */
[----:B-1----:R-:W-:-:S07]  /*b320*/  IMAD.MOV.U32 R13, RZ, RZ, RZ ;  /* 0x000000ffff0d7224 */ /* 0x002fce00078e00ff */
[----:B------:R-:W-:-:S07]  /*b330*/  LEPC R20, `(.L_x_1612) ;  /* 0x000000001014794e */ /* 0x000fce0000000000 */
[----:B--2---:R-:W-:Y:S05]  /*b340*/  CALL.ABS.NOINC R2 ;  /* 0x0000000002007343 */ /* 0x004fea0003c00000 */
.L_x_1612:
        /* <DEDUP_REMOVED lines=10> */
[----:B------:R-:W-:Y:S01]  /*b3f0*/  IMAD.U32 R7, RZ, RZ, UR45 ;  /* 0x0000002dff077e24 */ /* 0x000fe2000f8e00ff */
[----:B------:R-:W-:Y:S01]  /*b400*/  UMOV UR40, URZ ;  /* 0x0000003f00287c82 */ /* 0x000fe20008000000 */
[----:B------:R-:W-:-:S03]  /*b410*/  UMOV UR6, 0xffffffff ;  /* 0xffffffff00067882 */ /* 0x000fc60000000000 */
[----:B------:R-:W-:-:S07]  /*b420*/  IADD3 R7, R7, -0x1, RZ ;  /* 0xffffffff07077810 */ /* 0x000fce0007ffe0ff */
        /* <DEDUP_REMOVED lines=15> */
.L_x_1665:
[----:B------:R-:W-:Y:S01]  /*b520*/  UMOV UR4, 0xffffffff ;  /* 0xffffffff00047882 */ /* 0x000fe20000000000 */
[----:B------:R-:W-:Y:S02]  /*b530*/  SHF.R.S32.HI R8, RZ, 0x1f, R0 ;  /* 0x0000001fff087819 */ /* 0x000fe40000011400 */
[----:B------:R-:W-:Y:S05]  /*b540*/  BRA.DIV UR4, `(.L_x_1615) ;  /* 0x0000002204087947 */ /* 0x000fea000b800000 */
[----:B------:R-:W-:-:S13]  /*b550*/  ELECT P0, URZ, PT ;  /* 0x00000000003f782f */ /* 0x000fda0003800000 */
.L_x_1668:
        /* <DEDUP_REMOVED lines=23> */
.L_x_1617:
[----:B------:R-:W2:Y:S01]  /*b6d0*/  SYNCS.PHASECHK.TRANS64.TRYWAIT P4, [R13+URZ+0x16840], R12 ;  /* 0x0168400c0d0075a7 */ /* 0x000ea2000808017f */
[----:B------:R-:W-:Y:S01]  /*b6e0*/  ISETP.NE.AND P3, PT, R17, RZ, PT ;  /* 0x000000ff1100720c */ /* 0x000fe20003f65270 */
[----:B--2---:R-:W-:-:S12]  /*b6f0*/  @!P4 BRA `(.L_x_1618) ;  /* 0x0000001c00c0c947 */ /* 0x004fd80003800000 */
.L_x_1669:
[----:B------:R-:W-:Y:S05]  /*b700*/  @P3 BRA `(.L_x_1619) ;  /* 0x0000000000143947 */ /* 0x000fea0003800000 */
[----:B------:R-:W-:Y:S02]  /*b710*/  ISETP.NE.AND P3, PT, R23, RZ, PT ;  /* 0x000000ff1700720c */ /* 0x000fe40003f65270 */
[----:B-1----:R-:W-:-:S04]  /*b720*/  MOV R4, 0x4000 ;  /* 0x0000400000047802 */ /* 0x002fc80000000f00 */
[----:B------:R3:W-:Y:S07]  /*b730*/  SYNCS.ARRIVE.TRANS64 RZ, [R13+URZ+0x16830], R4 ;  /* 0x016830040dff79a7 */ /* 0x0007ee000800003f */
[----:B------:R-:W-:Y:S05]  /*b740*/  @!P3 BRA `(.L_x_1619) ;  /* 0x000000000004b947 */ /* 0x000fea0003800000 */
[----:B------:R-:W-:Y:S01]  /*b750*/  BPT.TRAP 0x1 ;  /* 0x000000040000795c */ /* 0x000fe20000300000 */
.L_x_1619:
        /* <DEDUP_REMOVED lines=16> */
.L_x_1616:
        /* <DEDUP_REMOVED lines=24> */
.L_x_1670:
[----:B------:R-:W-:-:S06]  /*b9e0*/  UISETP.GE.AND UP0, UPT, UR45, 0x2, UPT ;  /* 0x000000022d00788c */ /* 0x000fcc000bf06270 */
[----:B------:R-:W-:-:S13]  /*b9f0*/  PLOP3.LUT P3, PT, PT, PT, UP0, 0x80, 0x0 ;  /* 0x000000000000781c */ /* 0x000fda0003f6f008 */
[----:B------:R-:W-:Y:S05]  /*ba00*/  @!P3 BRA `(.L_x_1621) ;  /* 0x000000100044b947 */ /* 0x000fea0003800000 */
[----:B------:R-:W-:Y:S02]  /*ba10*/  ULOP3.LUT UR4, UR45, 0x1, URZ, 0xc0, !UPT ;  /* 0x000000012d047892 */ /* 0x000fe4000f8ec03f */
[----:B------:R-:W-:Y:S02]  /*ba20*/  UIADD3 UR44, UR45, -0x2, URZ ;  /* 0xfffffffe2d2c7890 */ /* 0x000fe4000fffe03f */
[----:B------:R-:W-:Y:S01]  /*ba30*/  UISETP.NE.U32.AND UP0, UPT, UR4, 0x1, UPT ;  /* 0x000000010400788c */ /* 0x000fe2000bf05070 */
[----:B------:R-:W-:-:S03]  /*ba40*/  ULDC.64 UR36, c[0x0][0x408] ;  /* 0x0001020000247ab9 */ /* 0x000fc60000000a00 */
[----:B------:R-:W-:Y:S02]  /*ba50*/  IMAD.U32 R11, RZ, RZ, UR44 ;  /* 0x0000002cff0b7e24 */ /* 0x000fe4000f8e00ff */
[----:B------:R-:W-:-:S13]  /*ba60*/  PLOP3.LUT P3, PT, PT, PT, UP0, 0x80, 0x0 ;  /* 0x000000000000781c */ /* 0x000fda0003f6f008 */
[----:B------:R-:W-:Y:S05]  /*ba70*/  @!P3 BRA `(.L_x_1622) ;  /* 0x00000004006cb947 */ /* 0x000fea0003800000 */
[----:B------:R-:W-:Y:S01]  /*ba80*/  VIADD R10, R18, 0x1 ;  /* 0x00000001120a7836 */ /* 0x000fe20000000000 */
[----:B------:R-:W-:Y:S04]  /*ba90*/  BSSY B0, `(.L_x_1623) ;  /* 0x0000055000007945 */ /* 0x000fe80003800000 */
[----:B------:R-:W-:-:S04]  /*baa0*/  ISETP.NE.AND P3, PT, R10, 0x2, PT ;  /* 0x000000020a00780c */ /* 0x000fc80003f65270 */
[----:B-1----:R-:W-:Y:S02]  /*bab0*/  SEL R4, RZ, 0x1, P3 ;  /* 0x00000001ff047807 */ /* 0x002fe40001800000 */
[----:B------:R-:W-:Y:S02]  /*bac0*/  SEL R10, R10, RZ, P3 ;  /* 0x000000ff0a0a7207 */ /* 0x000fe40001800000 */
[----:B------:R-:W-:Y:S01]  /*bad0*/  LOP3.LUT R11, R19, R4, RZ, 0x3c, !PT ;  /* 0x00000004130b7212 */ /* 0x000fe200078e3cff */
[----:B------:R-:W-:Y:S06]  /*bae0*/  @!P0 BRA `(.L_x_1624) ;  /* 0x00000004003c8947 */ /* 0x000fec0003800000 */
[----:B------:R-:W-:Y:S01]  /*baf0*/  IMAD.MOV.U32 R4, RZ, RZ, R9 ;  /* 0x000000ffff047224 */ /* 0x000fe200078e0009 */
[----:B------:R-:W-:Y:S01]  /*bb00*/  MOV R5, UR44 ;  /* 0x0000002c00057c02 */ /* 0x000fe20008000f00 */
[----:B------:R-:W-:Y:S06]  /*bb10*/  @!P1 BRA `(.L_x_1625) ;  /* 0x0000000000509947 */ /* 0x000fec0003800000 */
[----:B------:R-:W-:Y:S01]  /*bb20*/  ULDC UR7, c[0x0][0x41c] ;  /* 0x0001070000077ab9 */ /* 0x000fe20000000800 */
[----:B------:R-:W-:Y:S01]  /*bb30*/  UMOV UR6, UR44 ;  /* 0x0000002c00067c82 */ /* 0x000fe20008000000 */
[----:B------:R-:W-:-:S11]  /*bb40*/  UISETP.NE.AND UP0, UPT, UR7, 0x1, UPT ;  /* 0x000000010700788c */ /* 0x000fd6000bf05270 */
[----:B------:R-:W-:Y:S02]  /*bb50*/  @UP0 ULDC.64 UR8, c[0x0][0x420] ;  /* 0x0001080000080ab9 */ /* 0x000fe40000000a00 */
[----:B------:R-:W-:-:S04]  /*bb60*/  UIMAD.WIDE.U32 UR4, UR44, UR8, URZ ;  /* 0x000000082c0472a5 */ /* 0x000fc8000f8e003f */
[----:B------:R-:W-:-:S04]  /*bb70*/  @UP0 USHF.R.U32.HI UR6, URZ, UR9, UR5 ;  /* 0x000000093f060299 */ /* 0x000fc80008011605 */
[----:B------:R-:W-:Y:S02]  /*bb80*/  USHF.R.S32.HI UR4, URZ, 0x1f, UR6 ;  /* 0x0000001f3f047899 */ /* 0x000fe40008011406 */
[----:B------:R-:W-:-:S04]  /*bb90*/  IMAD.U32 R4, RZ, RZ, UR6 ;  /* 0x00000006ff047e24 */ /* 0x000fc8000f8e00ff */
[----:B------:R-:W-:Y:S01]  /*bba0*/  IMAD.U32 R5, RZ, RZ, UR4 ;  /* 0x00000004ff057e24 */ /* 0x000fe2000f8e00ff */
[----:B------:R-:W-:Y:S02]  /*bbb0*/  ULDC.64 UR4, c[0x0][0x408] ;  /* 0x0001020000047ab9 */ /* 0x000fe40000000a00 */
[----:B--2---:R-:W-:Y:S02]  /*bbc0*/  IMAD R13, R8, UR4, RZ ;  /* 0x00000004080d7c24 */ /* 0x004fe4000f8e02ff */
[----:B------:R-:W-:-:S04]  /*bbd0*/  IMAD.WIDE.U32 R4, R0, UR4, R4 ;  /* 0x0000000400047c25 */ /* 0x000fc8000f8e0004 */
[----:B------:R-:W-:Y:S01]  /*bbe0*/  IMAD R13, R0, UR5, R13 ;  /* 0x00000005000d7c24 */ /* 0x000fe2000f8e020d */
[----:B------:R-:W-:-:S03]  /*bbf0*/  LEA R2, P3, R4, R2, 0x2 ;  /* 0x0000000204027211 */ /* 0x000fc600078610ff */
[----:B------:R-:W-:-:S05]  /*bc00*/  IMAD.IADD R5, R13, 0x1, R5 ;  /* 0x000000010d057824 */ /* 0x000fca00078e0205 */
[----:B------:R-:W-:-:S05]  /*bc10*/  LEA.HI.X R3, R4, R3, R5, 0x2, P3 ;  /* 0x0000000304037211 */ /* 0x000fca00018f1405 */
[----:B------:R1:W5:Y:S01]  /*bc20*/  LDG.E R4, desc[UR48][R2.64] ;  /* 0x0000003002047981 */ /* 0x000362000c1e1900 */
[----:B------:R-:W-:-:S04]  /*bc30*/  UIADD3 UR4, -UR6, URZ, URZ ;  /* 0x0000003f06047290 */ /* 0x000fc8000fffe13f */
[----:B------:R-:W-:-:S06]  /*bc40*/  UIMAD UR4, UR7, UR4, UR44 ;  /* 0x00000004070472a4 */ /* 0x000fcc000f8e022c */
[----:B-1----:R-:W-:-:S07]  /*bc50*/  IMAD.U32 R5, RZ, RZ, UR4 ;  /* 0x00000004ff057e24 */ /* 0x002fce000f8e00ff */
.L_x_1625:
[----:B------:R-:W-:Y:S02]  /*bc60*/  LEA R3, R10, UR39, 0x3 ;  /* 0x000000270a037c11 */ /* 0x000fe4000f8e18ff */
[----:B------:R-:W-:Y:S02]  /*bc70*/  SHF.L.U32 R2, R11, 0x1f, RZ ;  /* 0x0000001f0b027819 */ /* 0x000fe400000006ff */
[----:B------:R-:W-:Y:S02]  /*bc80*/  ISETP.NE.AND P3, PT, R17, RZ, PT ;  /* 0x000000ff1100720c */ /* 0x000fe40003f65270 */
[----:B------:R-:W1:Y:S02]  /*bc90*/  SYNCS.PHASECHK.TRANS64.TRYWAIT P4, [R3+URZ+0x16840], R2 ;  /* 0x01684002030075a7 */ /* 0x000e64000808017f */
[----:B-1----:R-:W-:Y:S09]  /*bca0*/  @!P4 BRA `(.L_x_1626) ;  /* 0x000000180080c947 */ /* 0x002ff20003800000 */
.L_x_1671:
[----:B------:R-:W-:Y:S05]  /*bcb0*/  @P3 BRA `(.L_x_1627) ;  /* 0x0000000000143947 */ /* 0x000fea0003800000 */
[----:B------:R-:W-:Y:S01]  /*bcc0*/  ISETP.NE.AND P4, PT, R23, RZ, PT ;  /* 0x000000ff1700720c */ /* 0x000fe20003f85270 */
[----:B-1----:R-:W-:-:S04]  /*bcd0*/  IMAD.MOV.U32 R2, RZ, RZ, 0x4000 ;  /* 0x00004000ff027424 */ /* 0x002fc800078e00ff */
[----:B------:R3:W-:Y:S08]  /*bce0*/  SYNCS.ARRIVE.TRANS64 RZ, [R3+URZ+0x16830], R2 ;  /* 0x0168300203ff79a7 */ /* 0x0007f0000800003f */
[----:B------:R-:W-:Y:S05]  /*bcf0*/  @!P4 BRA `(.L_x_1627) ;  /* 0x000000000004c947 */ /* 0x000fea0003800000 */
[----:B------:R-:W-:Y:S01]  /*bd00*/  BPT.TRAP 0x1 ;  /* 0x000000040000795c */ /* 0x000fe20000300000 */
.L_x_1627:
        /* <DEDUP_REMOVED lines=10> */
[----:B-1-3--:R-:W-:Y:S01]  /*bdb0*/  SHF.L.U32 R3, R19, 0x1f, RZ ;  /* 0x0000001f13037819 */ /* 0x00afe200000006ff */
[----:B------:R-:W-:Y:S01]  /*bdc0*/  UMOV UR10, URZ ;  /* 0x0000003f000a7c82 */ /* 0x000fe20008000000 */
[----:B------:R-:W-:Y:S01]  /*bdd0*/  LEA R2, R18, UR4, 0x3 ;  /* 0x0000000412027c11 */ /* 0x000fe2000f8e18ff */
[----:B------:R-:W-:-:S02]  /*bde0*/  ULEA UR8, UR8, UR39, 0xe ;  /* 0x0000002708087291 */ /* 0x000fc4000f8e703f */
[----:B------:R-:W-:Y:S02]  /*bdf0*/  USHF.L.U32 UR11, UR11, 0x7, URZ ;  /* 0x000000070b0b7899 */ /* 0x000fe4000800063f */
[----:B------:R-:W-:Y:S02]  /*be00*/  UIADD3 UR9, UR9, 0x16830, URZ ;  /* 0x0001683009097890 */ /* 0x000fe4000fffe03f */
[----:B------:R-:W-:-:S09]  /*be10*/  UIADD3 UR8, UR8, 0xe400, URZ ;  /* 0x0000e40008087890 */ /* 0x000fd2000fffe03f */
[----:B------:R1:W-:Y:S01]  /*be20*/  UTMALDG.4D [UR8], [UR6], desc[UR14] ;  /* 0x00000e08060075b4 */ /* 0x0003e20008019000 */
[----:B------:R-:W3:Y:S02]  /*be30*/  SYNCS.PHASECHK.TRANS64.TRYWAIT P4, [R2+URZ+0x60], R3 ;  /* 0x00006003020075a7 */ /* 0x000ee4000808017f */
[----:B-1-3--:R-:W-:Y:S05]  /*be40*/  @!P4 BRA `(.L_x_1628) ;  /* 0x00000018002cc947 */ /* 0x00afea0003800000 */
.L_x_1672:
[----:B------:R-:W-:Y:S05]  /*be50*/  @P3 BRA `(.L_x_1629) ;  /* 0x0000000000183947 */ /* 0x000fea0003800000 */
[----:B------:R-:W-:Y:S02]  /*be60*/  ISETP.NE.AND P3, PT, R23, RZ, PT ;  /* 0x000000ff1700720c */ /* 0x000fe40003f65270 */
[----:B-1----:R-:W-:Y:S02]  /*be70*/  LEA R2, R18, UR39, 0x3 ;  /* 0x0000002712027c11 */ /* 0x002fe4000f8e18ff */
[----:B------:R-:W-:-:S04]  /*be80*/  MOV R3, 0x4000 ;  /* 0x0000400000037802 */ /* 0x000fc80000000f00 */
[----:B------:R3:W-:Y:S05]  /*be90*/  SYNCS.ARRIVE.TRANS64 RZ, [R2+URZ+0x16850], R3 ;  /* 0x0168500302ff79a7 */ /* 0x0007ea000800003f */
[----:B------:R-:W-:Y:S05]  /*bea0*/  @!P3 BRA `(.L_x_1629) ;  /* 0x000000000004b947 */ /* 0x000fea0003800000 */
[----:B------:R-:W-:Y:S01]  /*beb0*/  BPT.TRAP 0x1 ;  /* 0x000000040000795c */ /* 0x000fe20000300000 */
.L_x_1629:
        /* <DEDUP_REMOVED lines=17> */
[----:B----4-:R-:W-:Y:S01]  /*bfd0*/  NOP ;  /* 0x0000000000007918 */ /* 0x010fe20000000000 */
.L_x_1624:
[----:B------:R-:W-:Y:S05]  /*bfe0*/  BSYNC B0 ;  /* 0x0000000000007941 */ /* 0x000fea0003800000 */
.L_x_1623:
[----:B------:R-:W-:Y:S01]  /*bff0*/  UIADD3 UR4, UR45, -0x3, URZ ;  /* 0xfffffffd2d047890 */ /* 0x000fe2000fffe03f */
[----:B------:R-:W-:Y:S02]  /*c000*/  IMAD.MOV.U32 R19, RZ, RZ, R11 ;  /* 0x000000ffff137224 */ /* 0x000fe400078e000b */
[----:B------:R-:W-:-:S03]  /*c010*/  IMAD.MOV.U32 R18, RZ, RZ, R10 ;  /* 0x000000ffff127224 */ /* 0x000fc600078e000a */
[----:B------:R-:W-:-:S07]  /*c020*/  IMAD.U32 R11, RZ, RZ, UR4 ;  /* 0x00000004ff0b7e24 */ /* 0x000fce000f8e00ff */
.L_x_1622:
[----:B------:R-:W-:Y:S01]  /*c030*/  ISETP.NE.AND P3, PT, RZ, UR44, PT ;  /* 0x0000002cff007c0c */ /* 0x000fe2000bf65270 */
[----:B------:R-:W-:-:S12]  /*c040*/  BSSY B0, `(.L_x_1621) ;  /* 0x00000ad000007945 */ /* 0x000fd80003800000 */
[----:B------:R-:W-:Y:S05]  /*c050*/  @!P3 BRA `(.L_x_1630) ;  /* 0x0000000800acb947 */ /* 0x000fea0003800000 */
[----:B-1-3--:R-:W-:-:S07]  /*c060*/  MOV R2, R9 ;  /* 0x0000000900027202 */ /* 0x00afce0000000f00 */
.L_x_1645:
        /* <DEDUP_REMOVED lines=26> */
[----:B------:R-:W-:-:S05]  /*c210*/  IADD3 R4, -R13, RZ, RZ ;  /* 0x000000ff0d047210 */ /* 0x000fca0007ffe1ff */
[----:B------:R-:W-:-:S07]  /*c220*/  IMAD R14, R14, R4, R11 ;  /* 0x000000040e0e7224 */ /* 0x000fce00078e020b */
.L_x_1633:
[----:B------:R-:W-:Y:S02]  /*c230*/  LEA R4, R10, UR39, 0x3 ;  /* 0x000000270a047c11 */ /* 0x000fe4000f8e18ff */
[----:B-1----:R-:W-:Y:S02]  /*c240*/  SHF.L.U32 R3, R12, 0x1f, RZ ;  /* 0x0000001f0c037819 */ /* 0x002fe400000006ff */
[----:B------:R-:W-:Y:S02]  /*c250*/  ISETP.NE.AND P3, PT, R17, RZ, PT ;  /* 0x000000ff1100720c */ /* 0x000fe40003f65270 */
[----:B------:R-:W1:Y:S02]  /*c260*/  SYNCS.PHASECHK.TRANS64.TRYWAIT P4, [R4+URZ+0x16840], R3 ;  /* 0x01684003040075a7 */ /* 0x000e64000808017f */
[----:B-1----:R-:W-:Y:S09]  /*c270*/  @!P4 BRA `(.L_x_1634) ;  /* 0x000000140034c947 */ /* 0x002ff20003800000 */
.L_x_1673:
[----:B------:R-:W-:Y:S05]  /*c280*/  @P3 BRA `(.L_x_1635) ;  /* 0x0000000000143947 */ /* 0x000fea0003800000 */
[----:B------:R-:W-:Y:S01]  /*c290*/  ISETP.NE.AND P4, PT, R23, RZ, PT ;  /* 0x000000ff1700720c */ /* 0x000fe20003f85270 */
[----:B-1----:R-:W-:-:S04]  /*c2a0*/  IMAD.MOV.U32 R3, RZ, RZ, 0x4000 ;  /* 0x00004000ff037424 */ /* 0x002fc800078e00ff */
[----:B------:R2:W-:Y:S08]  /*c2b0*/  SYNCS.ARRIVE.TRANS64 RZ, [R4+URZ+0x16830], R3 ;  /* 0x0168300304ff79a7 */ /* 0x0005f0000800003f */
[----:B------:R-:W-:Y:S05]  /*c2c0*/  @!P4 BRA `(.L_x_1635) ;  /* 0x000000000004c947 */ /* 0x000fea0003800000 */
[----:B------:R-:W-:Y:S01]  /*c2d0*/  BPT.TRAP 0x1 ;  /* 0x000000040000795c */ /* 0x000fe20000300000 */
.L_x_1635:
        /* <DEDUP_REMOVED lines=20> */
.L_x_1674:
[----:B------:R-:W-:Y:S05]  /*c420*/  @P3 BRA `(.L_x_1637) ;  /* 0x0000000000143947 */ /* 0x000fea0003800000 */
[----:B------:R-:W-:Y:S01]  /*c430*/  ISETP.NE.AND P3, PT, R23, RZ, PT ;  /* 0x000000ff1700720c */ /* 0x000fe20003f65270 */
[----:B------:R-:W-:-:S04]  /*c440*/  IMAD.MOV.U32 R3, RZ, RZ, 0x4000 ;  /* 0x00004000ff037424 */ /* 0x000fc800078e00ff */
[----:B------:R2:W-:Y:S08]  /*c450*/  SYNCS.ARRIVE.TRANS64 RZ, [R4+URZ+0x50], R3 ;  /* 0x0000500304ff79a7 */ /* 0x0005f0000800003f */
[----:B------:R-:W-:Y:S05]  /*c460*/  @!P3 BRA `(.L_x_1637) ;  /* 0x000000000004b947 */ /* 0x000fea0003800000 */
[----:B------:R-:W-:Y:S01]  /*c470*/  BPT.TRAP 0x1 ;  /* 0x000000040000795c */ /* 0x000fe20000300000 */
.L_x_1637:
        /* <DEDUP_REMOVED lines=18> */
.L_x_1632:
[----:B------:R-:W-:Y:S05]  /*c5a0*/  BSYNC B1 ;  /* 0x0000000000017941 */ /* 0x000fea0003800000 */
.L_x_1631:
[----:B------:R-:W-:Y:S01]  /*c5b0*/  IADD3 R18, R10, 0x1, RZ ;  /* 0x000000010a127810 */ /* 0x000fe20007ffe0ff */
[----:B------:R-:W-:Y:S03]  /*c5c0*/  BSSY B1, `(.L_x_1638) ;  /* 0x0000051000017945 */ /* 0x000fe60003800000 */
[----:B------:R-:W-:-:S04]  /*c5d0*/  ISETP.NE.AND P3, PT, R18, 0x2, PT ;  /* 0x000000021200780c */ /* 0x000fc80003f65270 */
[----:B-1----:R-:W-:Y:S02]  /*c5e0*/  SEL R19, RZ, 0x1, P3 ;  /* 0x00000001ff137807 */ /* 0x002fe40001800000 */
[----:B------:R-:W-:Y:S02]  /*c5f0*/  SEL R18, R18, RZ, P3 ;  /* 0x000000ff12127207 */ /* 0x000fe40001800000 */
[----:B------:R-:W-:Y:S01]  /*c600*/  LOP3.LUT R19, R12, R19, RZ, 0x3c, !PT ;  /* 0x000000130c137212 */ /* 0x000fe200078e3cff */
[----:B------:R-:W-:Y:S06]  /*c610*/  @!P0 BRA `(.L_x_1639) ;  /* 0x00000004002c8947 */ /* 0x000fec0003800000 */
[----:B------:R-:W-:Y:S01]  /*c620*/  VIADD R14, R11, 0xffffffff ;  /* 0xffffffff0b0e7836 */ /* 0x000fe20000000000 */
[----:B------:R-:W-:Y:S06]  /*c630*/  @!P1 BRA `(.L_x_1640) ;  /* 0x0000000000489947 */ /* 0x000fec0003800000 */
[----:B------:R-:W1:Y:S01]  /*c640*/  LDC R13, c[0x0][0x41c] ;  /* 0x00010700ff0d7b82 */ /* 0x000e620000000800 */
[----:B------:R-:W-:Y:S02]  /*c650*/  IMAD.MOV.U32 R15, RZ, RZ, R14 ;  /* 0x000000ffff0f7224 */ /* 0x000fe400078e000e */
[----:B------:R-:W-:-:S04]  /*c660*/  IMAD R21, R8, UR36, RZ ;  /* 0x0000002408157c24 */ /* 0x000fc8000f8e02ff */
[----:B------:R-:W-:Y:S01]  /*c670*/  IMAD R21, R0, UR37, R21 ;  /* 0x0000002500157c24 */ /* 0x000fe2000f8e0215 */
[----:B-1----:R-:W-:-:S13]  /*c680*/  ISETP.NE.AND P3, PT, R13, 0x1, PT ;  /* 0x000000010d00780c */ /* 0x002fda0003f65270 */
[----:B--2---:R-:W1:Y:S02]  /*c690*/  @P3 LDC.64 R2, c[0x0][0x420] ;  /* 0x00010800ff023b82 */ /* 0x004e640000000a00 */
        /* <DEDUP_REMOVED lines=10> */
[----:B------:R-:W-:-:S05]  /*c740*/  IADD3 R4, -R15, RZ, RZ ;  /* 0x000000ff0f047210 */ /* 0x000fca0007ffe1ff */
[----:B------:R-:W-:-:S07]  /*c750*/  IMAD R14, R13, R4, R14 ;  /* 0x000000040d0e7224 */ /* 0x000fce00078e020e */
.L_x_1640:
[----:B-12---:R-:W-:Y:S02]  /*c760*/  LEA R3, R18, UR39, 0x3 ;  /* 0x0000002712037c11 */ /* 0x006fe4000f8e18ff */
[----:B------:R-:W-:Y:S02]  /*c770*/  SHF.L.U32 R4, R19, 0x1f, RZ ;  /* 0x0000001f13047819 */ /* 0x000fe400000006ff */
[----:B------:R-:W-:Y:S02]  /*c780*/  ISETP.NE.AND P3, PT, R17, RZ, PT ;  /* 0x000000ff1100720c */ /* 0x000fe40003f65270 */
[----:B------:R-:W1:Y:S02]  /*c790*/  SYNCS.PHASECHK.TRANS64.TRYWAIT P4, [R3+URZ+0x16840], R4 ;  /* 0x01684004030075a7 */ /* 0x000e64000808017f */
[----:B-1----:R-:W-:Y:S09]  /*c7a0*/  @!P4 BRA `(.L_x_1641) ;  /* 0x000000100010c947 */ /* 0x002ff20003800000 */
.L_x_1675:
[----:B------:R-:W-:Y:S05]  /*c7b0*/  @P3 BRA `(.L_x_1642) ;  /* 0x0000000000143947 */ /* 0x000fea0003800000 */
[----:B------:R-:W-:Y:S01]  /*c7c0*/  ISETP.NE.AND P4, PT, R23, RZ, PT ;  /* 0x000000ff1700720c */ /* 0x000fe20003f85270 */
[----:B-1----:R-:W-:-:S04]  /*c7d0*/  IMAD.MOV.U32 R4, RZ, RZ, 0x4000 ;  /* 0x00004000ff047424 */ /* 0x002fc800078e00ff */
[----:B------:R2:W-:Y:S08]  /*c7e0*/  SYNCS.ARRIVE.TRANS64 RZ, [R3+URZ+0x16830], R4 ;  /* 0x0168300403ff79a7 */ /* 0x0005f0000800003f */
[----:B------:R-:W-:Y:S05]  /*c7f0*/  @!P4 BRA `(.L_x_1642) ;  /* 0x000000000004c947 */ /* 0x000fea0003800000 */
[----:B------:R-:W-:Y:S01]  /*c800*/  BPT.TRAP 0x1 ;  /* 0x000000040000795c */ /* 0x000fe20000300000 */
.L_x_1642:
        /* <DEDUP_REMOVED lines=20> */
.L_x_1676:
[----:B------:R-:W-:Y:S05]  /*c950*/  @P3 BRA `(.L_x_1644) ;  /* 0x0000000000143947 */ /* 0x000fea0003800000 */
[----:B------:R-:W-:Y:S01]  /*c960*/  ISETP.NE.AND P3, PT, R23, RZ, PT ;  /* 0x000000ff1700720c */ /* 0x000fe20003f65270 */
[----:B------:R-:W-:-:S04]  /*c970*/  IMAD.MOV.U32 R4, RZ, RZ, 0x4000 ;  /* 0x00004000ff047424 */ /* 0x000fc800078e00ff */
[----:B------:R2:W-:Y:S08]  /*c980*/  SYNCS.ARRIVE.TRANS64 RZ, [R3+URZ+0x50], R4 ;  /* 0x0000500403ff79a7 */ /* 0x0005f0000800003f */
[----:B------:R-:W-:Y:S05]  /*c990*/  @!P3 BRA `(.L_x_1644) ;  /* 0x000000000004b947 */ /* 0x000fea0003800000 */
[----:B------:R-:W-:Y:S01]  /*c9a0*/  BPT.TRAP 0x1 ;  /* 0x000000040000795c */ /* 0x000fe20000300000 */
.L_x_1644:
        /* <DEDUP_REMOVED lines=18> */
.L_x_1639:
[----:B------:R-:W-:Y:S05]  /*cad0*/  BSYNC B1 ;  /* 0x0000000000017941 */ /* 0x000fea0003800000 */
.L_x_1638:
[C---:B------:R-:W-:Y:S02]  /*cae0*/  ISETP.GT.AND P3, PT, R11.reuse, 0x1, PT ;  /* 0x000000010b00780c */ /* 0x040fe40003f64270 */
[----:B------:R-:W-:-:S11]  /*caf0*/  IADD3 R11, R11, -0x2, RZ ;  /* 0xfffffffe0b0b7810 */ /* 0x000fd60007ffe0ff */
[----:B------:R-:W-:Y:S05]  /*cb00*/  @P3 BRA `(.L_x_1645) ;  /* 0xfffffff400583947 */ /* 0x000fea000383ffff */
.L_x_1630:
[----:B------:R-:W-:Y:S05]  /*cb10*/  BSYNC B0 ;  /* 0x0000000000007941 */ /* 0x000fea0003800000 */
.L_x_1621:
[----:B------:R-:W-:Y:S04]  /*cb20*/  BSSY B0, `(.L_x_1646) ;  /* 0x000000e000007945 */ /* 0x000fe80003800000 */
[----:B------:R-:W-:Y:S05]  /*cb30*/  @P2 BRA `(.L_x_1647) ;  /* 0x0000000000302947 */ /* 0x000fea0003800000 */
[----:B------:R-:W4:Y:S01]  /*cb40*/  S2R R11, SR_LANEID ;  /* 0x00000000000b7919 */ /* 0x000f220000000000 */
[----:B------:R-:W-:Y:S01]  /*cb50*/  VOTEU.ANY UR4, UPT, PT ;  /* 0x0000000000047886 */ /* 0x000fe200038e0100 */
[----:B-123--:R-:W1:Y:S01]  /*cb60*/  LDC.64 R2, c[0x0][0xdf0] ;  /* 0x00037c00ff027b82 */ /* 0x00ee620000000a00 */
[----:B------:R-:W4:Y:S08]  /*cb70*/  FLO.U32 R0, UR4 ;  /* 0x0000000400007d00 */ /* 0x000f3000080e0000 */
[----:B------:R-:W1:Y:S01]  /*cb80*/  POPC R5, UR4 ;  /* 0x0000000400057d09 */ /* 0x000e620008000000 */
[----:B----4-:R-:W-:-:S13]  /*cb90*/  ISETP.EQ.U32.AND P1, PT, R0, R11, PT ;  /* 0x0000000b0000720c */ /* 0x010fda0003f22070 */
[----:B-1----:R-:W2:Y:S01]  /*cba0*/  @P1 ATOMG.E.ADD.STRONG.GPU PT, R3, desc[UR48][R2.64], R5 ;  /* 0x00000005020319a8 */ /* 0x002ea200081ee1f0 */
[----:B------:R-:W1:Y:S02]  /*cbb0*/  S2R R4, SR_LTMASK ;  /* 0x0000000000047919 */ /* 0x000e640000003900 */
[----:B-1----:R-:W-:-:S04]  /*cbc0*/  LOP3.LUT R4, R4, UR4, RZ, 0xc0, !PT ;  /* 0x0000000404047c12 */ /* 0x002fc8000f8ec0ff */
[----:B------:R-:W1:Y:S01]  /*cbd0*/  POPC R11, R4 ;  /* 0x00000004000b7309 */ /* 0x000e620000000000 */
[----:B--2---:R-:W1:Y:S02]  /*cbe0*/  SHFL.IDX PT, R0, R3, R0, 0x1f ;  /* 0x00001f0003007589 */ /* 0x004e6400000e0000 */
[----:B-1----:R-:W-:-:S07]  /*cbf0*/  IADD3 R22, R0, UR46, R11 ;  /* 0x0000002e00167c10 */ /* 0x002fce000fffe00b */
.L_x_1647:
[----:B------:R-:W-:Y:S05]  /*cc00*/  BSYNC B0 ;  /* 0x0000000000007941 */ /* 0x000fea0003800000 */
.L_x_1646:
[----:B------:R-:W-:Y:S04]  /*cc10*/  BSSY B0, `(.L_x_1648) ;  /* 0x000001d000007945 */ /* 0x000fe80003800000 */
[----:B------:R-:W-:Y:S05]  /*cc20*/  @!P0 BRA `(.L_x_1649) ;  /* 0x00000000006c8947 */ /* 0x000fea0003800000 */
[----:B-123--:R-:W-:Y:S02]  /*cc30*/  LEA R3, R18, UR39, 0x3 ;  /* 0x0000002712037c11 */ /* 0x00efe4000f8e18ff */
[----:B------:R-:W-:Y:S02]  /*cc40*/  SHF.L.U32 R0, R19, 0x1f, RZ ;  /* 0x0000001f13007819 */ /* 0x000fe400000006ff */
[----:B------:R-:W-:Y:S02]  /*cc50*/  ISETP.NE.AND P1, PT, R17, RZ, PT ;  /* 0x000000ff1100720c */ /* 0x000fe40003f25270 */
[----:B------:R-:W1:Y:S02]  /*cc60*/  SYNCS.PHASECHK.TRANS64.TRYWAIT P0, [R3+URZ+0x16860], R0 ;  /* 0x01686000030075a7 */ /* 0x000e64000800017f */
[----:B-1----:R-:W-:Y:S09]  /*cc70*/  @!P0 BRA `(.L_x_1650) ;  /* 0x0000000c00048947 */ /* 0x002ff20003800000 */
.L_x_1677:
[----:B------:R-:W-:Y:S05]  /*cc80*/  @P1 BRA `(.L_x_1651) ;  /* 0x0000000000141947 */ /* 0x000fea0003800000 */
[----:B------:R-:W-:Y:S01]  /*cc90*/  ISETP.NE.AND P0, PT, R23, RZ, PT ;  /* 0x000000ff1700720c */ /* 0x000fe20003f05270 */
[----:B-1----:R-:W-:-:S04]  /*cca0*/  IMAD.MOV.U32 R0, RZ, RZ, 0x4000 ;  /* 0x00004000ff007424 */ /* 0x002fc800078e00ff */
[----:B------:R2:W-:Y:S08]  /*ccb0*/  SYNCS.ARRIVE.TRANS64 RZ, [R3+URZ+0x16850], R0 ;  /* 0x0168500003ff79a7 */ /* 0x0005f0000800003f */
[----:B------:R-:W-:Y:S05]  /*ccc0*/  @!P0 BRA `(.L_x_1651) ;  /* 0x0000000000048947 */ /* 0x000fea0003800000 */
[----:B------:R-:W-:Y:S01]  /*ccd0*/  BPT.TRAP 0x1 ;  /* 0x000000040000795c */ /* 0x000fe20000300000 */
.L_x_1651:
        /* <DEDUP_REMOVED lines=15> */
[----:B----4-:R-:W-:Y:S01]  /*cdd0*/  NOP ;  /* 0x0000000000007918 */ /* 0x010fe20000000000 */
.L_x_1649:
[----:B------:R-:W-:Y:S05]  /*cde0*/  BSYNC B0 ;  /* 0x0000000000007941 */ /* 0x000fea0003800000 */
.L_x_1648:
[----:B------:R-:W-:Y:S02]  /*cdf0*/  VIADD R18, R18, 0x1 ;  /* 0x0000000112127836 */ /* 0x000fe40000000000 */
[----:B--2---:R-:W-:-:S03]  /*ce00*/  IMAD.MOV.U32 R13, RZ, RZ, R22 ;  /* 0x000000ffff0d7224 */ /* 0x004fc600078e0016 */
[----:B------:R-:W-:-:S04]  /*ce10*/  ISETP.NE.AND P0, PT, R18, 0x2, PT ;  /* 0x000000021200780c */ /* 0x000fc80003f05270 */
[----:B-1----:R-:W-:Y:S02]  /*ce20*/  SEL R0, RZ, 0x1, P0 ;  /* 0x00000001ff007807 */ /* 0x002fe40000000000 */
[----:B------:R-:W-:Y:S02]  /*ce30*/  SEL R18, R18, RZ, P0 ;  /* 0x000000ff12127207 */ /* 0x000fe40000000000 */
[----:B------:R-:W-:-:S07]  /*ce40*/  LOP3.LUT R19, R19, R0, RZ, 0x3c, !PT ;  /* 0x0000000013137212 */ /* 0x000fce00078e3cff */
.L_x_1610:
[----:B------:R-:W-:Y:S05]  /*ce50*/  BSYNC B6 ;  /* 0x0000000000067941 */ /* 0x000fea0003800000 */
.L_x_1608:
[----:B------:R-:W-:-:S03]  /*ce60*/  UMOV UR4, 0xffffffff ;  /* 0xffffffff00047882 */ /* 0x000fc60000000000 */
[----:B------:R-:W-:Y:S05]  /*ce70*/  BRA.DIV UR4, `(.L_x_1652) ;  /* 0x0000000a04987947 */ /* 0x000fea000b800000 */
[----:B------:R1:W2:Y:S02]  /*ce80*/  SHFL.IDX PT, R14, R13, RZ, 0x1f ;  /* 0x00001fff0d0e7589 */ /* 0x0002a400000e0000 */
.L_x_1680:
[----:B------:R-:W-:Y:S01]  /*ce90*/  ISETP.NE.AND P0, PT, R23, RZ, PT ;  /* 0x000000ff1700720c */ /* 0x000fe20003f05270 */
[----:B------:R-:W-:Y:S05]  /*cea0*/  WARPSYNC.ALL ;  /* 0x0000000000007948 */ /* 0x000fea0003800000 */
[----:B------:R-:W-:Y:S01]  /*ceb0*/  BAR.SYNC.DEFER_BLOCKING 0x4, 0x1a0 ;  /* 0x0106800000007b1d */ /* 0x000fe20000010000 */
[----:B--2---:R-:W-:-:S05]  /*cec0*/  IMAD.MOV.U32 R22, RZ, RZ, R14 ;  /* 0x000000ffff167224 */ /* 0x004fca00078e000e */
[----:B------:R-:W-:Y:S01]  /*ced0*/  ULDC UR4, c[0x0][0xda8] ;  /* 0x00036a0000047ab9 */ /* 0x000fe20000000800 */
[----:B------:R-:W-:Y:S01]  /*cee0*/  @!P0 MOV R0, 0x400 ;  /* 0x0000040000008802 */ /* 0x000fe20000000f00 */
[----:B---3--:R-:W2:Y:S03]  /*cef0*/  @!P0 S2R R3, SR_CgaCtaId ;  /* 0x0000000000038919 */ /* 0x008ea60000008800 */
[----:B--2---:R-:W-:-:S05]  /*cf00*/  @!P0 LEA R0, R3, R0, 0x18 ;  /* 0x0000000003008211 */ /* 0x004fca00078ec0ff */
[----:B------:R2:W-:Y:S01]  /*cf10*/  @!P0 STS [R0+0x168d0], R13 ;  /* 0x0168d00d00008388 */ /* 0x0005e20000000800 */
[----:B------:R-:W-:Y:S06]  /*cf20*/  BAR.ARV 0x5, 0x1a0 ;  /* 0x0146800000007b1d */ /* 0x000fec0000002000 */
[----:B------:R-:W-:-:S13]  /*cf30*/  ISETP.GE.AND P0, PT, R22, UR4, PT ;  /* 0x0000000416007c0c */ /* 0x000fda000bf06270 */
[----:B--2---:R-:W-:Y:S05]  /*cf40*/  @!P0 BRA `(.L_x_1653) ;  /* 0xffffffd800d48947 */ /* 0x004fea000383ffff */
.L_x_1605:
[----:B------:R-:W2:Y:S01]  /*cf50*/  S2R R3, SR_CgaCtaId ;  /* 0x0000000000037919 */ /* 0x000ea20000008800 */
[----:B------:R-:W-:Y:S01]  /*cf60*/  UIADD3 UR47, UR47, 0x1, URZ ;  /* 0x000000012f2f7890 */ /* 0x000fe2000fffe03f */
[----:B------:R-:W-:-:S03]  /*cf70*/  MOV R0, 0x400 ;  /* 0x0000040000007802 */ /* 0x000fc60000000f00 */
[----:B------:R-:W-:-:S04]  /*cf80*/  ULEA.HI UR4, UR47, UR47, URZ, 0x1 ;  /* 0x0000002f2f047291 */ /* 0x000fc8000f8f083f */
[----:B------:R-:W-:-:S04]  /*cf90*/  ULOP3.LUT UR4, UR4, 0xfffffffe, URZ, 0xc0, !UPT ;  /* 0xfffffffe04047892 */ /* 0x000fc8000f8ec03f */
[----:B------:R-:W-:-:S06]  /*cfa0*/  UIADD3 UR4, UR47, -UR4, URZ ;  /* 0x800000042f047290 */ /* 0x000fcc000fffe03f */
[----:B------:R-:W-:Y:S02]  /*cfb0*/  MOV R2, UR4 ;  /* 0x0000000400027c02 */ /* 0x000fe40008000f00 */
[----:B--2---:R-:W-:Y:S02]  /*cfc0*/  LEA R7, R3, R0, 0x18 ;  /* 0x0000000003077211 */ /* 0x004fe400078ec0ff */
[----:B------:R-:W-:-:S04]  /*cfd0*/  SHF.L.U32 R0, R2, 0x1f, RZ ;  /* 0x0000001f02007819 */ /* 0x000fc800000006ff */
[----:B------:R-:W2:Y:S02]  /*cfe0*/  SYNCS.PHASECHK.TRANS64.TRYWAIT P0, [R7+URZ+0x16820], R0 ;  /* 0x01682000070075a7 */ /* 0x000ea4000800017f */
[----:B--2---:R-:W-:Y:S05]  /*cff0*/  @!P0 BRA `(.L_x_1654) ;  /* 0x00000008005c8947 */ /* 0x004fea0003800000 */
.L_x_1681:
        /* <DEDUP_REMOVED lines=11> */
.L_x_1657:
        /* <DEDUP_REMOVED lines=8> */
[----:B------:R-:W-:Y:S02]  /*d130*/  LOP3.LUT R0, R19, R2, RZ, 0x3c, !PT ;  /* 0x0000000213007212 */ /* 0x000fe400078e3cff */
[----:B------:R-:W-:-:S02]  /*d140*/  LEA R3, R6, R3, 0x3 ;  /* 0x0000000306037211 */ /* 0x000fc400078e18ff */
[----:B------:R-:W-:Y:S01]  /*d150*/  SHF.L.U32 R0, R0, 0x1f, RZ ;  /* 0x0000001f00007819 */ /* 0x000fe200000006ff */
[----:B--2---:R-:W-:Y:S06]  /*d160*/  @!P1 BRA `(.L_x_1658) ;  /* 0x0000000800149947 */ /* 0x004fec0003800000 */
.L_x_1682:
[----:B------:R-:W3:Y:S02]  /*d170*/  SYNCS.PHASECHK.TRANS64.TRYWAIT P1, [R3+URZ], R0 ;  /* 0x00000000030075a7 */ /* 0x000ee4000802017f */
[----:B---3--:R-:W-:Y:S05]  /*d180*/  @!P1 BRA `(.L_x_1659) ;  /* 0x0000000800209947 */ /* 0x008fea0003800000 */
.L_x_1683:
[----:B------:R-:W-:Y:S05]  /*d190*/  @!P0 BRA `(.L_x_1660) ;  /* 0x0000000000048947 */ /* 0x000fea0003800000 */
[----:B------:R-:W-:Y:S01]  /*d1a0*/  BPT.TRAP 0x1 ;  /* 0x000000040000795c */ /* 0x000fe20000300000 */
.L_x_1660:
[----:B---3--:R-:W-:-:S04]  /*d1b0*/  VIADD R3, R7, 0x16860 ;  /* 0x0001686007037836 */ /* 0x008fc80000000000 */
[----:B--2---:R-:W-:-:S04]  /*d1c0*/  IMAD R5, R18, 0x8, R3 ;  /* 0x0000000812057824 */ /* 0x004fc800078e0203 */
[----:B------:R-:W2:Y:S02]  /*d1d0*/  SYNCS.PHASECHK.TRANS64.TRYWAIT P0, [R5+URZ], R4 ;  /* 0x00000004050075a7 */ /* 0x000ea4000800017f */
[----:B--2---:R-:W-:Y:S05]  /*d1e0*/  @!P0 BRA `(.L_x_1661) ;  /* 0x00000008001c8947 */ /* 0x004fea0003800000 */
.L_x_1684:
[----:B------:R-:W-:-:S07]  /*d1f0*/  IMAD R3, R6, 0x8, R3 ;  /* 0x0000000806037824 */ /* 0x000fce00078e0203 */
.L_x_1662:
[----:B---3--:R3:W4:Y:S02]  /*d200*/  SYNCS.PHASECHK.TRANS64.TRYWAIT P0, [R3+URZ], R0 ;  /* 0x00000000030075a7 */ /* 0x008724000800017f */
[----:B----4-:R-:W-:Y:S05]  /*d210*/  @!P0 NANOSLEEP.SYNCS 0x989680 ;  /* 0x009896800000895d */ /* 0x010fea0003900000 */
[----:B------:R-:W4:Y:S02]  /*d220*/  @!P0 SYNCS.PHASECHK.TRANS64 P0, [R3+URZ], R0 ;  /* 0x00000000030085a7 */ /* 0x000f24000800007f */
[----:B----4-:R-:W-:Y:S05]  /*d230*/  @!P0 BRA `(.L_x_1662) ;  /* 0xfffffffc00f08947 */ /* 0x010fea000383ffff */
.L_x_1656:
[----:B------:R-:W-:Y:S05]  /*d240*/  BSYNC B0 ;  /* 0x0000000000007941 */ /* 0x000fea0003800000 */
.L_x_1655:
[----:B------:R-:W-:Y:S05]  /*d250*/  EXIT ;  /* 0x000000000000794d */ /* 0x000fea0003800000 */
.L_x_1562:
[----:B-1----:R-:W-:-:S04]  /*d260*/  IMAD.U32 R3, RZ, RZ, UR40 ;  /* 0x00000028ff037e24 */ /* 0x002fc8000f8e00ff */
[----:B------:R1:W2:Y:S03]  /*d270*/  SYNCS.PHASECHK.TRANS64.TRYWAIT P1, [R3+URZ+0x16800], R0 ;  /* 0x01680000030075a7 */ /* 0x0002a6000802017f */
[----:B--2---:R-:W-:Y:S05]  /*d280*/  @!P1 NANOSLEEP.SYNCS 0x989680 ;  /* 0x009896800000995d */ /* 0x004fea0003900000 */
[----:B------:R-:W2:Y:S02]  /*d290*/  @!P1 SYNCS.PHASECHK.TRANS64 P1, [R3+URZ+0x16800], R0 ;  /* 0x01680000030095a7 */ /* 0x000ea4000802007f */
[----:B--2---:R-:W-:Y:S05]  /*d2a0*/  @!P1 BRA `(.L_x_1562) ;  /* 0xfffffffc00ec9947 */ /* 0x004fea000383ffff */
[----:B------:R-:W-:Y:S05]  /*d2b0*/  BRA `(.L_x_1663) ;  /* 0xffffff4000a07947 */ /* 0x000fea000383ffff */
.L_x_1566:
[----:B--2---:R2:W3:Y:S02]  /*d2c0*/  SYNCS.PHASECHK.TRANS64.TRYWAIT P2, [R0+URZ+0x16830], R3 ;  /* 0x01683003000075a7 */ /* 0x0044e4000804017f */
[----:B---3--:R-:W-:Y:S05]  /*d2d0*/  @!P2 NANOSLEEP.SYNCS 0x989680 ;  /* 0x009896800000a95d */ /* 0x008fea0003900000 */
[----:B------:R-:W3:Y:S02]  /*d2e0*/  @!P2 SYNCS.PHASECHK.TRANS64 P2, [R0+URZ+0x16830], R3 ;  /* 0x016830030000a5a7 */ /* 0x000ee4000804007f */
[----:B---3--:R-:W-:Y:S05]  /*d2f0*/  @!P2 BRA `(.L_x_1566) ;  /* 0xfffffffc00f0a947 */ /* 0x008fea000383ffff */
[----:B------:R-:W-:Y:S05]  /*d300*/  BRA `(.L_x_1565) ;  /* 0xffffff4000c47947 */ /* 0x000fea000383ffff */
.L_x_1571:
[----:B--2---:R-:W-:-:S04]  /*d310*/  MOV R7, UR6 ;  /* 0x0000000600077c02 */ /* 0x004fc80008000f00 */
[----:B------:R2:W3:Y:S03]  /*d320*/  SYNCS.PHASECHK.TRANS64.TRYWAIT P3, [R7+URZ+0x16830], R6 ;  /* 0x01683006070075a7 */ /* 0x0004e6000806017f */
[----:B---3--:R-:W-:Y:S05]  /*d330*/  @!P3 NANOSLEEP.SYNCS 0x989680 ;  /* 0x009896800000b95d */ /* 0x008fea0003900000 */
[----:B------:R-:W3:Y:S02]  /*d340*/  @!P3 SYNCS.PHASECHK.TRANS64 P3, [R7+URZ+0x16830], R6 ;  /* 0x016830060700b5a7 */ /* 0x000ee4000806007f */
[----:B---3--:R-:W-:Y:S05]  /*d350*/  @!P3 BRA `(.L_x_1571) ;  /* 0xfffffffc00ecb947 */ /* 0x008fea000383ffff */
[----:B------:R-:W-:Y:S05]  /*d360*/  BRA `(.L_x_1568) ;  /* 0xffffff6c007c7947 */ /* 0x000fea000383ffff */
.L_x_1575:
[----:B--2---:R-:W-:-:S04]  /*d370*/  IMAD.U32 R7, RZ, RZ, UR6 ;  /* 0x00000006ff077e24 */ /* 0x004fc8000f8e00ff */
[----:B------:R2:W3:Y:S03]  /*d380*/  SYNCS.PHASECHK.TRANS64.TRYWAIT P2, [R7+URZ+0x16850], R6 ;  /* 0x01685006070075a7 */ /* 0x0004e6000804017f */
[----:B---3--:R-:W-:Y:S05]  /*d390*/  @!P2 NANOSLEEP.SYNCS 0x989680 ;  /* 0x009896800000a95d */ /* 0x008fea0003900000 */
[----:B------:R-:W3:Y:S02]  /*d3a0*/  @!P2 SYNCS.PHASECHK.TRANS64 P2, [R7+URZ+0x16850], R6 ;  /* 0x016850060700a5a7 */ /* 0x000ee4000804007f */
[----:B---3--:R-:W-:Y:S05]  /*d3b0*/  @!P2 BRA `(.L_x_1575) ;  /* 0xfffffffc00eca947 */ /* 0x008fea000383ffff */
[----:B------:R-:W-:Y:S05]  /*d3c0*/  BRA `(.L_x_1572) ;  /* 0xffffff6c00ec7947 */ /* 0x000fea000383ffff */
.L_x_1581:
[----:B--2---:R-:W-:-:S04]  /*d3d0*/  IMAD.U32 R7, RZ, RZ, UR6 ;  /* 0x00000006ff077e24 */ /* 0x004fc8000f8e00ff */
[----:B------:R2:W3:Y:S03]  /*d3e0*/  SYNCS.PHASECHK.TRANS64.TRYWAIT P3, [R7+URZ+0x16830], R6 ;  /* 0x01683006070075a7 */ /* 0x0004e6000806017f */
[----:B---3--:R-:W-:Y:S05]  /*d3f0*/  @!P3 NANOSLEEP.SYNCS 0x989680 ;  /* 0x009896800000b95d */ /* 0x008fea0003900000 */
[----:B------:R-:W3:Y:S02]  /*d400*/  @!P3 SYNCS.PHASECHK.TRANS64 P3, [R7+URZ+0x16830], R6 ;  /* 0x016830060700b5a7 */ /* 0x000ee4000806007f */
[----:B---3--:R-:W-:Y:S05]  /*d410*/  @!P3 BRA `(.L_x_1581) ;  /* 0xfffffffc00ecb947 */ /* 0x008fea000383ffff */
[----:B------:R-:W-:Y:S05]  /*d420*/  BRA `(.L_x_1578) ;  /* 0xffffff9800cc7947 */ /* 0x000fea000383ffff */
.L_x_1585:
[----:B--2---:R-:W-:-:S04]  /*d430*/  IMAD.U32 R7, RZ, RZ, UR6 ;  /* 0x00000006ff077e24 */ /* 0x004fc8000f8e00ff */
[----:B------:R2:W3:Y:S03]  /*d440*/  SYNCS.PHASECHK.TRANS64.TRYWAIT P2, [R7+URZ+0x16850], R6 ;  /* 0x01685006070075a7 */ /* 0x0004e6000804017f */
[----:B---3--:R-:W-:Y:S05]  /*d450*/  @!P2 NANOSLEEP.SYNCS 0x989680 ;  /* 0x009896800000a95d */ /* 0x008fea0003900000 */
[----:B------:R-:W3:Y:S02]  /*d460*/  @!P2 SYNCS.PHASECHK.TRANS64 P2, [R7+URZ+0x16850], R6 ;  /* 0x016850060700a5a7 */ /* 0x000ee4000804007f */
[----:B---3--:R-:W-:Y:S05]  /*d470*/  @!P2 BRA `(.L_x_1585) ;  /* 0xfffffffc00eca947 */ /* 0x008fea000383ffff */
[----:B------:R-:W-:Y:S05]  /*d480*/  BRA `(.L_x_1582) ;  /* 0xffffff9c003c7947 */ /* 0x000fea000383ffff */
.L_x_1590:
[----:B--2---:R-:W-:-:S04]  /*d490*/  IMAD.U32 R5, RZ, RZ, UR5 ;  /* 0x00000005ff057e24 */ /* 0x004fc8000f8e00ff */
[----:B------:R2:W3:Y:S03]  /*d4a0*/  SYNCS.PHASECHK.TRANS64.TRYWAIT P0, [R5+URZ+0x16850], R4 ;  /* 0x01685004050075a7 */ /* 0x0004e6000800017f */
[----:B---3--:R-:W-:Y:S05]  /*d4b0*/  @!P0 NANOSLEEP.SYNCS 0x989680 ;  /* 0x009896800000895d */ /* 0x008fea0003900000 */
[----:B------:R-:W3:Y:S02]  /*d4c0*/  @!P0 SYNCS.PHASECHK.TRANS64 P0, [R5+URZ+0x16850], R4 ;  /* 0x01685004050085a7 */ /* 0x000ee4000800007f */
[----:B---3--:R-:W-:Y:S05]  /*d4d0*/  @!P0 BRA `(.L_x_1590) ;  /* 0xfffffffc00ec8947 */ /* 0x008fea000383ffff */
[----:B------:R-:W-:Y:S05]  /*d4e0*/  BRA `(.L_x_1589) ;  /* 0xffffffbc00a07947 */ /* 0x000fea000383ffff */
.L_x_1614:
[----:B------:R-:W-:Y:S01]  /*d4f0*/  MOV R13, R16 ;  /* 0x00000010000d7202 */ /* 0x000fe20000000f00 */
[----:B------:R-:W-:Y:S02]  /*d500*/  IMAD.MOV.U32 R12, RZ, RZ, RZ ;  /* 0x000000ffff0c7224 */ /* 0x000fe400078e00ff */
[----:B------:R-:W-:Y:S02]  /*d510*/  IMAD.MOV.U32 R11, RZ, RZ, 0x1f ;  /* 0x0000001fff0b7424 */ /* 0x000fe400078e00ff */
[----:B------:R-:W-:-:S07]  /*d520*/  IMAD.MOV.U32 R15, RZ, RZ, -0x1 ;  /* 0xffffffffff0f7424 */ /* 0x000fce00078e00ff */
[----:B------:R-:W-:Y:S05]  /*d530*/  WARPSYNC.COLLECTIVE R15, `(.L_x_1664) ;  /* 0x000000000f087348 */ /* 0x000fea0003c00000 */
[----:B------:R1:W2:Y:S02]  /*d540*/  SHFL.IDX P6, R14, R13, R12, R11 ;  /* 0x0000000c0d0e7389 */ /* 0x0002a400000c000b */
[----:B-12---:R-:W-:Y:S01]  /*d550*/  ENDCOLLECTIVE ;  /* 0x000000000000791b */ /* 0x006fe20003800000 */
.L_x_1664:
[----:B------:R-:W-:Y:S05]  /*d560*/  BRA `(.L_x_1665) ;  /* 0xffffffdc00ec7947 */ /* 0x000fea000383ffff */
.L_x_1615:
[----:B------:R-:W-:Y:S01]  /*d570*/  BSSY B0, `(.L_x_1666) ;  /* 0x0000006000007945 */ /* 0x000fe20003800000 */
[----:B------:R-:W-:-:S07]  /*d580*/  IMAD.MOV.U32 R15, RZ, RZ, -0x1 ;  /* 0xffffffffff0f7424 */ /* 0x000fce00078e00ff */
[----:B------:R-:W-:Y:S05]  /*d590*/  WARPSYNC.COLLECTIVE R15, `(.L_x_1667) ;  /* 0x000000000f0c7348 */ /* 0x000fea0003c00000 */
[----:B------:R-:W-:Y:S02]  /*d5a0*/  ELECT P6, UR62, PT ;  /* 0x00000000003e782f */ /* 0x000fe400038c0000 */
[----:B------:R-:W-:Y:S01]  /*d5b0*/  MOV R14, UR62 ;  /* 0x0000003e000e7c02 */ /* 0x000fe20008000f00 */
[----:B------:R-:W-:Y:S10]  /*d5c0*/  ENDCOLLECTIVE ;  /* 0x000000000000791b */ /* 0x000ff40003800000 */
.L_x_1667:
[----:B------:R-:W-:Y:S05]  /*d5d0*/  BSYNC B0 ;  /* 0x0000000000007941 */ /* 0x000fea0003800000 */
.L_x_1666:
[----:B------:R-:W-:Y:S01]  /*d5e0*/  PLOP3.LUT P0, PT, P6, PT, PT, 0x80, 0x0 ;  /* 0x000000000000781c */ /* 0x000fe2000370f070 */
[----:B------:R-:W-:-:S12]  /*d5f0*/  BRA `(.L_x_1668) ;  /* 0xffffffdc00d87947 */ /* 0x000fd8000383ffff */
.L_x_1618:
[----:B--2---:R2:W3:Y:S02]  /*d600*/  SYNCS.PHASECHK.TRANS64.TRYWAIT P4, [R13+URZ+0x16840], R12 ;  /* 0x0168400c0d0075a7 */ /* 0x0044e4000808017f */
[----:B---3--:R-:W-:Y:S05]  /*d610*/  @!P4 NANOSLEEP.SYNCS 0x989680 ;  /* 0x009896800000c95d */ /* 0x008fea0003900000 */
[----:B------:R-:W3:Y:S02]  /*d620*/  @!P4 SYNCS.PHASECHK.TRANS64 P4, [R13+URZ+0x16840], R12 ;  /* 0x0168400c0d00c5a7 */ /* 0x000ee4000808007f */
[----:B---3--:R-:W-:Y:S05]  /*d630*/  @!P4 BRA `(.L_x_1618) ;  /* 0xfffffffc00f0c947 */ /* 0x008fea000383ffff */
[----:B------:R-:W-:Y:S05]  /*d640*/  BRA `(.L_x_1669) ;  /* 0xffffffe0002c7947 */ /* 0x000fea000383ffff */
.L_x_1620:
[----:B-1----:R-:W-:-:S04]  /*d650*/  MOV R5, UR39 ;  /* 0x0000002700057c02 */ /* 0x002fc80008000f00 */
[----:B------:R1:W3:Y:S03]  /*d660*/  SYNCS.PHASECHK.TRANS64.TRYWAIT P3, [R5+URZ+0x16820], R4 ;  /* 0x01682004050075a7 */ /* 0x0002e6000806017f */
[----:B---3--:R-:W-:Y:S05]  /*d670*/  @!P3 NANOSLEEP.SYNCS 0x989680 ;  /* 0x009896800000b95d */ /* 0x008fea0003900000 */
[----:B------:R-:W3:Y:S02]  /*d680*/  @!P3 SYNCS.PHASECHK.TRANS64 P3, [R5+URZ+0x16820], R4 ;  /* 0x016820040500b5a7 */ /* 0x000ee4000806007f */
[----:B---3--:R-:W-:Y:S05]  /*d690*/  @!P3 BRA `(.L_x_1620) ;  /* 0xfffffffc00ecb947 */ /* 0x008fea000383ffff */
[----:B------:R-:W-:Y:S05]  /*d6a0*/  BRA `(.L_x_1670) ;  /* 0xffffffe000cc7947 */ /* 0x000fea000383ffff */
.L_x_1626:
[----:B-1----:R1:W3:Y:S02]  /*d6b0*/  SYNCS.PHASECHK.TRANS64.TRYWAIT P4, [R3+URZ+0x16840], R2 ;  /* 0x01684002030075a7 */ /* 0x0022e4000808017f */
[----:B---3--:R-:W-:Y:S05]  /*d6c0*/  @!P4 NANOSLEEP.SYNCS 0x989680 ;  /* 0x009896800000c95d */ /* 0x008fea0003900000 */
[----:B------:R-:W3:Y:S02]  /*d6d0*/  @!P4 SYNCS.PHASECHK.TRANS64 P4, [R3+URZ+0x16840], R2 ;  /* 0x016840020300c5a7 */ /* 0x000ee4000808007f */
[----:B---3--:R-:W-:Y:S05]  /*d6e0*/  @!P4 BRA `(.L_x_1626) ;  /* 0xfffffffc00f0c947 */ /* 0x008fea000383ffff */
[----:B------:R-:W-:Y:S05]  /*d6f0*/  BRA `(.L_x_1671) ;  /* 0xffffffe4006c7947 */ /* 0x000fea000383ffff */
.L_x_1628:
[----:B-1----:R1:W3:Y:S02]  /*d700*/  SYNCS.PHASECHK.TRANS64.TRYWAIT P4, [R2+URZ+0x60], R3 ;  /* 0x00006003020075a7 */ /* 0x0022e4000808017f */
[----:B---3--:R-:W-:Y:S05]  /*d710*/  @!P4 NANOSLEEP.SYNCS 0x989680 ;  /* 0x009896800000c95d */ /* 0x008fea0003900000 */
[----:B------:R-:W3:Y:S02]  /*d720*/  @!P4 SYNCS.PHASECHK.TRANS64 P4, [R2+URZ+0x60], R3 ;  /* 0x000060030200c5a7 */ /* 0x000ee4000808007f */
[----:B---3--:R-:W-:Y:S05]  /*d730*/  @!P4 BRA `(.L_x_1628) ;  /* 0xfffffffc00f0c947 */ /* 0x008fea000383ffff */
[----:B------:R-:W-:Y:S05]  /*d740*/  BRA `(.L_x_1672) ;  /* 0xffffffe400c07947 */ /* 0x000fea000383ffff */
.L_x_1634:
[----:B-1----:R1:W2:Y:S02]  /*d750*/  SYNCS.PHASECHK.TRANS64.TRYWAIT P4, [R4+URZ+0x16840], R3 ;  /* 0x01684003040075a7 */ /* 0x0022a4000808017f */
[----:B--2---:R-:W-:Y:S05]  /*d760*/  @!P4 NANOSLEEP.SYNCS 0x989680 ;  /* 0x009896800000c95d */ /* 0x004fea0003900000 */
[----:B------:R-:W2:Y:S02]  /*d770*/  @!P4 SYNCS.PHASECHK.TRANS64 P4, [R4+URZ+0x16840], R3 ;  /* 0x016840030400c5a7 */ /* 0x000ea4000808007f */
[----:B--2---:R-:W-:Y:S05]  /*d780*/  @!P4 BRA `(.L_x_1634) ;  /* 0xfffffffc00f0c947 */ /* 0x004fea000383ffff */
[----:B------:R-:W-:Y:S05]  /*d790*/  BRA `(.L_x_1673) ;  /* 0xffffffe800b87947 */ /* 0x000fea000383ffff */
.L_x_1636:
[----:B-1----:R1:W2:Y:S02]  /*d7a0*/  SYNCS.PHASECHK.TRANS64.TRYWAIT P4, [R4+URZ+0x60], R19 ;  /* 0x00006013040075a7 */ /* 0x0022a4000808017f */
[----:B--2---:R-:W-:Y:S05]  /*d7b0*/  @!P4 NANOSLEEP.SYNCS 0x989680 ;  /* 0x009896800000c95d */ /* 0x004fea0003900000 */
[----:B------:R-:W2:Y:S02]  /*d7c0*/  @!P4 SYNCS.PHASECHK.TRANS64 P4, [R4+URZ+0x60], R19 ;  /* 0x000060130400c5a7 */ /* 0x000ea4000808007f */
[----:B--2---:R-:W-:Y:S05]  /*d7d0*/  @!P4 BRA `(.L_x_1636) ;  /* 0xfffffffc00f0c947 */ /* 0x004fea000383ffff */
[----:B------:R-:W-:Y:S05]  /*d7e0*/  BRA `(.L_x_1674) ;  /* 0xffffffec000c7947 */ /* 0x000fea000383ffff */
.L_x_1641:
[----:B-1----:R1:W2:Y:S02]  /*d7f0*/  SYNCS.PHASECHK.TRANS64.TRYWAIT P4, [R3+URZ+0x16840], R4 ;  /* 0x01684004030075a7 */ /* 0x0022a4000808017f */
[----:B--2---:R-:W-:Y:S05]  /*d800*/  @!P4 NANOSLEEP.SYNCS 0x989680 ;  /* 0x009896800000c95d */ /* 0x004fea0003900000 */
[----:B------:R-:W2:Y:S02]  /*d810*/  @!P4 SYNCS.PHASECHK.TRANS64 P4, [R3+URZ+0x16840], R4 ;  /* 0x016840040300c5a7 */ /* 0x000ea4000808007f */
[----:B--2---:R-:W-:Y:S05]  /*d820*/  @!P4 BRA `(.L_x_1641) ;  /* 0xfffffffc00f0c947 */ /* 0x004fea000383ffff */
[----:B------:R-:W-:Y:S05]  /*d830*/  BRA `(.L_x_1675) ;  /* 0xffffffec00dc7947 */ /* 0x000fea000383ffff */
.L_x_1643:
[----:B-1----:R1:W2:Y:S02]  /*d840*/  SYNCS.PHASECHK.TRANS64.TRYWAIT P4, [R3+URZ+0x60], R12 ;  /* 0x0000600c030075a7 */ /* 0x0022a4000808017f */
[----:B--2---:R-:W-:Y:S05]  /*d850*/  @!P4 NANOSLEEP.SYNCS 0x989680 ;  /* 0x009896800000c95d */ /* 0x004fea0003900000 */
[----:B------:R-:W2:Y:S02]  /*d860*/  @!P4 SYNCS.PHASECHK.TRANS64 P4, [R3+URZ+0x60], R12 ;  /* 0x0000600c0300c5a7 */ /* 0x000ea4000808007f */
[----:B--2---:R-:W-:Y:S05]  /*d870*/  @!P4 BRA `(.L_x_1643) ;  /* 0xfffffffc00f0c947 */ /* 0x004fea000383ffff */
[----:B------:R-:W-:Y:S05]  /*d880*/  BRA `(.L_x_1676) ;  /* 0xfffffff000307947 */ /* 0x000fea000383ffff */
.L_x_1650:
[----:B-1----:R1:W2:Y:S02]  /*d890*/  SYNCS.PHASECHK.TRANS64.TRYWAIT P0, [R3+URZ+0x16860], R0 ;  /* 0x01686000030075a7 */ /* 0x0022a4000800017f */
[----:B--2---:R-:W-:Y:S05]  /*d8a0*/  @!P0 NANOSLEEP.SYNCS 0x989680 ;  /* 0x009896800000895d */ /* 0x004fea0003900000 */
[----:B------:R-:W2:Y:S02]  /*d8b0*/  @!P0 SYNCS.PHASECHK.TRANS64 P0, [R3+URZ+0x16860], R0 ;  /* 0x01686000030085a7 */ /* 0x000ea4000800007f */
[----:B--2---:R-:W-:Y:S05]  /*d8c0*/  @!P0 BRA `(.L_x_1650) ;  /* 0xfffffffc00f08947 */ /* 0x004fea000383ffff */
[----:B------:R-:W-:Y:S05]  /*d8d0*/  BRA `(.L_x_1677) ;  /* 0xfffffff000e87947 */ /* 0x000fea000383ffff */
.L_x_1652:
[----:B------:R-:W-:Y:S01]  /*d8e0*/  BSSY B0, `(.L_x_1678) ;  /* 0x0000007000007945 */ /* 0x000fe20003800000 */
[----:B------:R-:W-:Y:S02]  /*d8f0*/  IMAD.MOV.U32 R12, RZ, RZ, RZ ;  /* 0x000000ffff0c7224 */ /* 0x000fe400078e00ff */
[----:B------:R-:W-:Y:S02]  /*d900*/  IMAD.MOV.U32 R11, RZ, RZ, 0x1f ;  /* 0x0000001fff0b7424 */ /* 0x000fe400078e00ff */
[----:B------:R-:W-:-:S07]  /*d910*/  IMAD.MOV.U32 R15, RZ, RZ, -0x1 ;  /* 0xffffffffff0f7424 */ /* 0x000fce00078e00ff */
[----:B---3--:R-:W-:Y:S05]  /*d920*/  WARPSYNC.COLLECTIVE R15, `(.L_x_1679) ;  /* 0x000000000f087348 */ /* 0x008fea0003c00000 */
[----:B------:R1:W2:Y:S02]  /*d930*/  SHFL.IDX P6, R14, R13, R12, R11 ;  /* 0x0000000c0d0e7389 */ /* 0x0002a400000c000b */
[----:B-123--:R-:W-:Y:S01]  /*d940*/  ENDCOLLECTIVE ;  /* 0x000000000000791b */ /* 0x00efe20003800000 */
.L_x_1679:
[----:B------:R-:W-:Y:S05]  /*d950*/  BSYNC B0 ;  /* 0x0000000000007941 */ /* 0x000fea0003800000 */
.L_x_1678:
[----:B------:R-:W-:Y:S05]  /*d960*/  BRA `(.L_x_1680) ;  /* 0xfffffff400487947 */ /* 0x000fea000383ffff */
.L_x_1654:
[----:B--2---:R2:W3:Y:S02]  /*d970*/  SYNCS.PHASECHK.TRANS64.TRYWAIT P0, [R7+URZ+0x16820], R0 ;  /* 0x01682000070075a7 */ /* 0x0044e4000800017f */
[----:B---3--:R-:W-:Y:S05]  /*d980*/  @!P0 NANOSLEEP.SYNCS 0x989680 ;  /* 0x009896800000895d */ /* 0x008fea0003900000 */
[----:B------:R-:W3:Y:S02]  /*d990*/  @!P0 SYNCS.PHASECHK.TRANS64 P0, [R7+URZ+0x16820], R0 ;  /* 0x01682000070085a7 */ /* 0x000ee4000800007f */
[----:B---3--:R-:W-:Y:S05]  /*d9a0*/  @!P0 BRA `(.L_x_1654) ;  /* 0xfffffffc00f08947 */ /* 0x008fea000383ffff */
[----:B------:R-:W-:Y:S05]  /*d9b0*/  BRA `(.L_x_1681) ;  /* 0xfffffff400907947 */ /* 0x000fea000383ffff */
.L_x_1658:
[----:B--2---:R2:W3:Y:S02]  /*d9c0*/  SYNCS.PHASECHK.TRANS64.TRYWAIT P1, [R5+URZ], R4 ;  /* 0x00000004050075a7 */ /* 0x0044e4000802017f */
[----:B---3--:R-:W-:Y:S05]  /*d9d0*/  @!P1 NANOSLEEP.SYNCS 0x989680 ;  /* 0x009896800000995d */ /* 0x008fea0003900000 */
[----:B------:R-:W3:Y:S02]  /*d9e0*/  @!P1 SYNCS.PHASECHK.TRANS64 P1, [R5+URZ], R4 ;  /* 0x00000004050095a7 */ /* 0x000ee4000802007f */
[----:B---3--:R-:W-:Y:S05]  /*d9f0*/  @!P1 BRA `(.L_x_1658) ;  /* 0xfffffffc00f09947 */ /* 0x008fea000383ffff */
[----:B------:R-:W-:Y:S05]  /*da00*/  BRA `(.L_x_1682) ;  /* 0xfffffff400d87947 */ /* 0x000fea000383ffff */
.L_x_1659:
[----:B---3--:R3:W4:Y:S02]  /*da10*/  SYNCS.PHASECHK.TRANS64.TRYWAIT P1, [R3+URZ], R0 ;  /* 0x00000000030075a7 */ /* 0x008724000802017f */
[----:B----4-:R-:W-:Y:S05]  /*da20*/  @!P1 NANOSLEEP.SYNCS 0x989680 ;  /* 0x009896800000995d */ /* 0x010fea0003900000 */
[----:B------:R-:W4:Y:S02]  /*da30*/  @!P1 SYNCS.PHASECHK.TRANS64 P1, [R3+URZ], R0 ;  /* 0x00000000030095a7 */ /* 0x000f24000802007f */
[----:B----4-:R-:W-:Y:S05]  /*da40*/  @!P1 BRA `(.L_x_1659) ;  /* 0xfffffffc00f09947 */ /* 0x010fea000383ffff */
[----:B------:R-:W-:Y:S05]  /*da50*/  BRA `(.L_x_1683) ;  /* 0xfffffff400cc7947 */ /* 0x000fea000383ffff */
.L_x_1661:
[----:B--2---:R2:W3:Y:S02]  /*da60*/  SYNCS.PHASECHK.TRANS64.TRYWAIT P0, [R5+URZ], R4 ;  /* 0x00000004050075a7 */ /* 0x0044e4000800017f */
[----:B---3--:R-:W-:Y:S05]  /*da70*/  @!P0 NANOSLEEP.SYNCS 0x989680 ;  /* 0x009896800000895d */ /* 0x008fea0003900000 */
[----:B------:R-:W3:Y:S02]  /*da80*/  @!P0 SYNCS.PHASECHK.TRANS64 P0, [R5+URZ], R4 ;  /* 0x00000004050085a7 */ /* 0x000ee4000800007f */
[----:B---3--:R-:W-:Y:S05]  /*da90*/  @!P0 BRA `(.L_x_1661) ;  /* 0xfffffffc00f08947 */ /* 0x008fea000383ffff */
[----:B------:R-:W-:Y:S05]  /*daa0*/  BRA `(.L_x_1684) ;  /* 0xfffffff400d07947 */ /* 0x000fea000383ffff */
.L_x_1685:
        /* <DEDUP_REMOVED lines=13> */
.L_x_2281:


//--------------------- .text._ZN7cutlass13device_kernelIN5flash11enable_sm90INS1_16FlashAttnFwdSm90INS1_25CollectiveMainloopFwdSm90ILi2EN4cute5tupleIJNS5_1CILi1EEES8_S8_EEENS6_IJNS7_ILi192EEENS7_ILi128EEENS7_ILi64EEEEEELi64ENS_6half_tEfNS_4arch4Sm90ELb1ELb0ELb1ELb1ELb0ELb0ELb0ELb1ELb1ELb0ELb0ELb0EEENS1_21CollectiveEpilogueFwdINS6_IJSA_SC_SB_EEES9_SE_SG_Li384ELb1ELb0ELb0ELb0EEENS1_36VarlenDynamicPersistentTileSchedulerILi192ELi128ELi384ELi32ELb0ELb0ELb1ELb1ELb1ELb1EEEEEEEEEvNT_6ParamsE --------------------------
	.section	.text._ZN7cutlass13device_kernelIN5flash11enable_sm90INS1_16FlashAttnFwdSm90INS1_25CollectiveMainloopFwdSm90ILi2EN4cute5tupleIJNS5_1CILi1EEES8_S8_EEENS6_IJNS7_ILi192EEENS7_ILi128EEENS7_ILi64EEEEEELi64ENS_6half_tEfNS_4arch4Sm90ELb1ELb0ELb1ELb1ELb0ELb0ELb0ELb1ELb1ELb0ELb0ELb0EEENS1_21CollectiveEpilogueFwdINS6_IJSA_SC_SB_EEES9_SE_SG_Li384ELb1ELb0ELb0ELb0EEENS1_36VarlenDynamicPersistentTileSchedulerILi192ELi128ELi384ELi32ELb0ELb0ELb1ELb1ELb1ELb1EEEEEEEEEvNT_6ParamsE,"ax",@progbits
	.align	128
.text._ZN7cutlass13device_kernelIN5flash11enable_sm90INS1_16FlashAttnFwdSm90INS1_25CollectiveMainloopFwdSm90ILi2EN4cute5tupleIJNS5_1CILi1EEES8_S8_EEENS6_IJNS7_ILi192EEENS7_ILi128EEENS7_ILi64EEEEEELi64ENS_6half_tEfNS_4arch4Sm90ELb1ELb0ELb1ELb1ELb0ELb0ELb0ELb1ELb1ELb0ELb0ELb0EEENS1_21CollectiveEpilogueFwdINS6_IJSA_SC_SB_EEES9_SE_SG_Li384ELb1ELb0ELb0ELb0EEENS1_36VarlenDynamicPersistentTileSchedulerILi192ELi128ELi384ELi32ELb0ELb0ELb1ELb1ELb1ELb1EEEEEEEEEvNT_6ParamsE:
        .type           _ZN7cutlass13device_kernelIN5flash11enable_sm90INS1_16FlashAttnFwdSm90INS1_25CollectiveMainloopFwdSm90ILi2EN4cute5tupleIJNS5_1CILi1EEES8_S8_EEENS6_IJNS7_ILi192EEENS7_ILi128EEENS7_ILi64EEEEEELi64ENS_6half_tEfNS_4arch4Sm90ELb1ELb0ELb1ELb1ELb0ELb0ELb0ELb1ELb1ELb0ELb0ELb0EEENS1_21CollectiveEpilogueFwdINS6_IJSA_SC_SB_EEES9_SE_SG_Li384ELb1ELb0ELb0ELb0EEENS1_36VarlenDynamicPersistentTileSchedulerILi192ELi128ELi384ELi32ELb0ELb0ELb1ELb1ELb1ELb1EEEEEEEEEvNT_6ParamsE,@function
        .size           _ZN7cutlass13device_kernelIN5flash11enable_sm90INS1_16FlashAttnFwdSm90INS1_25CollectiveMainloopFwdSm90ILi2EN4cute5tupleIJNS5_1CILi1EEES8_S8_EEENS6_IJNS7_ILi192EEENS7_ILi128EEENS7_ILi64EEEEEELi64ENS_6half_tEfNS_4arch4Sm90ELb1ELb0ELb1ELb1ELb0ELb0ELb0ELb1ELb1ELb0ELb0ELb0EEENS1_21CollectiveEpilogueFwdINS6_IJSA_SC_SB_EEES9_SE_SG_Li384ELb1ELb0ELb0ELb0EEENS1_36VarlenDynamicPersistentTileSchedulerILi192ELi128ELi384ELi32ELb0ELb0ELb1ELb1ELb1ELb1EEEEEEEEEvNT_6ParamsE,(.L_x_2282 - _ZN7cutlass13device_kernelIN5flash11enable_sm90INS1_16FlashAttnFwdSm90INS1_25CollectiveMainloopFwdSm90ILi2EN4cute5tupleIJNS5_1CILi1EEES8_S8_EEENS6_IJNS7_ILi192EEENS7_ILi128EEENS7_ILi64EEEEEELi64ENS_6half_tEfNS_4arch4Sm90ELb1ELb0ELb1ELb1ELb0ELb0ELb0ELb1ELb1ELb0ELb0ELb0EEENS1_21CollectiveEpilogueFwdINS6_IJSA_SC_SB_EEES9_SE_SG_Li384ELb1ELb0ELb0ELb0EEENS1_36VarlenDynamicPersistentTileSchedulerILi192ELi128ELi384ELi32ELb0ELb0ELb1ELb1ELb1ELb1EEEEEEEEEvNT_6ParamsE)
        .other          _ZN7cutlass13device_kernelIN5flash11enable_sm90INS1_16FlashAttnFwdSm90INS1_25CollectiveMainloopFwdSm90ILi2EN4cute5tupleIJNS5_1CILi1EEES8_S8_EEENS6_IJNS7_ILi192EEENS7_ILi128EEENS7_ILi64EEEEEELi64ENS_6half_tEfNS_4arch4Sm90ELb1ELb0ELb1ELb1ELb0ELb0ELb0ELb1ELb1ELb0ELb0ELb0EEENS1_21CollectiveEpilogueFwdINS6_IJSA_SC_SB_EEES9_SE_SG_Li384ELb1ELb0ELb0ELb0EEENS1_36VarlenDynamicPersistentTileSchedulerILi192ELi128ELi384ELi32ELb0ELb0ELb1ELb1ELb1ELb1EEEEEEEEEvNT_6ParamsE,@"STO_CUDA_ENTRY STV_DEFAULT"
_ZN7cutlass13device_kernelIN5flash11enable_sm90INS1_16FlashAttnFwdSm90INS1_25CollectiveMainloopFwdSm90ILi2EN4cute5tupleIJNS5_1CILi1EEES8_S8_EEENS6_IJNS7_ILi192EEENS7_ILi128EEENS7_ILi64EEEEEELi64ENS_6half_tEfNS_4arch4Sm90ELb1ELb0ELb1ELb1ELb0ELb0ELb0ELb1ELb1ELb0ELb0ELb0EEENS1_21CollectiveEpilogueFwdINS6_IJSA_SC_SB_EEES9_SE_SG_Li384ELb1ELb0ELb0ELb0EEENS1_36VarlenDynamicPersistentTileSchedulerILi192ELi128ELi384ELi32ELb0ELb0ELb1ELb1ELb1ELb1EEEEEEEEEvNT_6ParamsE:
        /* <DEDUP_REMOVED lines=21> */
.L_x_1687:
[----:B------:R-:W-:Y:S05]  /*0150*/  BSYNC B0 ;  /* 0x0000000000007941 */ /* 0x000fea0003800000 */
.L_x_1686:
        /* <DEDUP_REMOVED lines=41> */
.L_x_1688:
        /* <DEDUP_REMOVED lines=22> */
.L_x_1689:
        /* <DEDUP_REMOVED lines=18> */
.L_x_1690:
        /* <DEDUP_REMOVED lines=22> */
.L_x_1691:
        /* <DEDUP_REMOVED lines=22> */
.L_x_1692:
[----:B------:R-:W-:Y:S01]  /*0930*/  PLOP3.LUT P0, PT, PT, PT, UP0, 0x80, 0x0 ;  /* 0x000000000000781c */ /* 0x000fe20003f0f008 */
[----:B------:R-:W-:Y:S01]  /*0940*/  UMOV UR36, 0x1 ;  /* 0x0000000100247882 */ /* 0x000fe20000000000 */
[----:B------:R-:W-:Y:S01]  /*0950*/  NOP ;  /* 0x0000000000007918 */ /* 0x000fe20000000000 */
[----:B------:R-:W-:Y:S01]  /*0960*/  USEL UR36, UR36, 0x2, !UP0 ;  /* 0x0000000224247887 */ /* 0x000fe2000c000000 */
[----:B------:R-:W-:Y:S01]  /*0970*/  ULDC.64 UR38, c[0x0][0x208] ;  /* 0x0000820000267ab9 */ /* 0x000fe20000000a00 */
[----:B012-4-:R-:W-:Y:S08]  /*0980*/  BAR.SYNC.DEFER_BLOCKING 0x0 ;  /* 0x0000000000007b1d */ /* 0x017ff00000010000 */
[----:B------:R-:W-:Y:S05]  /*0990*/  @!P0 BRA `(.L_x_1693) ;  /* 0x000000a800f48947 */ /* 0x000fea0003800000 */
.L_x_1694:
        /* <DEDUP_REMOVED lines=29> */
[----:B------:R-:W-:Y:S01]  /*0b70*/  LEA.HI R2, R0, R155, RZ, 0x4 ;  /* 0x0000009b00027211 */ /* 0x000fe200078f20ff */
[----:B------:R-:W-:Y:S01]  /*0b80*/  IMAD.SHL.U32 R5, R3, 0x20, RZ ;  /* 0x0000002003057824 */ /* 0x000fe200078e00ff */
[----:B------:R-:W-:Y:S01]  /*0b90*/  SHF.R.S32.HI R153, RZ, 0x7, R153 ;  /* 0x00000007ff997819 */ /* 0x000fe20000011499 */
[----:B------:R-:W-:Y:S01]  /*0ba0*/  IMAD.IADD R152, R155, 0x1, -R152 ;  /* 0x000000019b987824 */ /* 0x000fe200078e0a98 */
[----:B------:R-:W-:Y:S02]  /*0bb0*/  SHF.R.S32.HI R3, RZ, 0x4, R2 ;  /* 0x00000004ff037819 */ /* 0x000fe40000011402 */
[----:B------:R-:W-:Y:S02]  /*0bc0*/  LOP3.LUT R4, R2, 0x3fffff0, RZ, 0xc0, !PT ;  /* 0x03fffff002047812 */ /* 0x000fe400078ec0ff */
[----:B------:R-:W-:-:S02]  /*0bd0*/  SHF.R.S32.HI R7, RZ, 0x1f, R152 ;  /* 0x0000001fff077819 */ /* 0x000fc40000011498 */
[----:B------:R-:W-:Y:S01]  /*0be0*/  LEA.HI R2, R2, R3, RZ, 0x1 ;  /* 0x0000000302027211 */ /* 0x000fe200078f08ff */
[----:B------:R-:W-:Y:S01]  /*0bf0*/  IMAD.IADD R4, R155, 0x1, -R4 ;  /* 0x000000019b047824 */ /* 0x000fe200078e0a04 */
[----:B------:R-:W-:Y:S02]  /*0c00*/  LEA.HI R8, R7, R152, RZ, 0x2 ;  /* 0x0000009807087211 */ /* 0x000fe400078f10ff */
[----:B------:R-:W-:Y:S02]  /*0c10*/  LOP3.LUT R5, R5, 0xfffffc00, RZ, 0xc0, !PT ;  /* 0xfffffc0005057812 */ /* 0x000fe400078ec0ff */
[--C-:B------:R-:W-:Y:S02]  /*0c20*/  SHF.R.S32.HI R9, RZ, 0x2, R8.reuse ;  /* 0x00000002ff097819 */ /* 0x100fe40000011408 */
[----:B------:R-:W-:Y:S01]  /*0c30*/  SHF.R.S32.HI R6, RZ, 0x1f, R8 ;  /* 0x0000001fff067819 */ /* 0x000fe20000011408 */
[----:B------:R-:W-:Y:S01]  /*0c40*/  IMAD R5, R4, 0x40, R5 ;  /* 0x0000004004057824 */ /* 0x000fe200078e0205 */
[----:B------:R-:W-:-:S02]  /*0c50*/  LOP3.LUT R2, R2, 0x1ffffffe, RZ, 0xc0, !PT ;  /* 0x1ffffffe02027812 */ /* 0x000fc400078ec0ff */
[----:B------:R-:W-:Y:S01]  /*0c60*/  LEA.HI R10, R6, R9, RZ, 0x3 ;  /* 0x00000009060a7211 */ /* 0x000fe200078f18ff */
[----:B------:R-:W-:Y:S01]  /*0c70*/  IMAD.HI R6, R153, 0x55555556, RZ ;  /* 0x5555555699067827 */ /* 0x000fe200078e02ff */
[----:B------:R-:W-:Y:S02]  /*0c80*/  LEA.HI R7, R7, R152, RZ, 0x5 ;  /* 0x0000009807077211 */ /* 0x000fe400078f28ff */
[----:B------:R-:W-:Y:S01]  /*0c90*/  LOP3.LUT R10, R10, 0xfffffff8, RZ, 0xc0, !PT ;  /* 0xfffffff80a0a7812 */ /* 0x000fe200078ec0ff */
[----:B------:R-:W-:Y:S01]  /*0ca0*/  IMAD.IADD R2, R3, 0x1, -R2 ;  /* 0x0000000103027824 */ /* 0x000fe200078e0a02 */
[----:B------:R-:W-:Y:S02]  /*0cb0*/  LEA.HI R0, R0, R155, RZ, 0x3 ;  /* 0x0000009b00007211 */ /* 0x000fe400078f18ff */
[----:B------:R-:W-:Y:S01]  /*0cc0*/  LEA.HI R6, R6, R6, RZ, 0x1 ;  /* 0x0000000606067211 */ /* 0x000fe200078f08ff */
[----:B------:R-:W-:Y:S01]  /*0cd0*/  IMAD.IADD R10, R9, 0x1, -R10 ;  /* 0x00000001090a7824 */ /* 0x000fe200078e0a0a */
[----:B------:R-:W-:Y:S01]  /*0ce0*/  SHF.R.S32.HI R7, RZ, 0x5, R7 ;  /* 0x00000005ff077819 */ /* 0x000fe20000011407 */
[----:B------:R-:W-:Y:S01]  /*0cf0*/  IMAD R154, R2, 0x8, R5 ;  /* 0x00000008029a7824 */ /* 0x000fe200078e0205 */
[----:B------:R-:W-:Y:S01]  /*0d00*/  LOP3.LUT R2, R0, 0x1ffffff8, RZ, 0xc0, !PT ;  /* 0x1ffffff800027812 */ /* 0x000fe200078ec0ff */
[----:B------:R-:W-:Y:S01]  /*0d10*/  IMAD R6, R6, -0x3, R153 ;  /* 0xfffffffd06067824 */ /* 0x000fe200078e0299 */
[----:B------:R-:W-:-:S02]  /*0d20*/  LEA R7, R7, R10, 0x4 ;  /* 0x0000000a07077211 */ /* 0x000fc400078e20ff */
[----:B------:R-:W-:Y:S01]  /*0d30*/  LOP3.LUT R3, R8, 0x7ffffffc, RZ, 0xc0, !PT ;  /* 0x7ffffffc08037812 */ /* 0x000fe200078ec0ff */
[----:B------:R-:W-:Y:S01]  /*0d40*/  IMAD.IADD R2, R155, 0x1, -R2 ;  /* 0x000000019b027824 */ /* 0x000fe200078e0a02 */
[----:B------:R-:W-:Y:S01]  /*0d50*/  SHF.R.S32.HI R16, RZ, 0x3, R0 ;  /* 0x00000003ff107819 */ /* 0x000fe20000011400 */
[----:B------:R-:W-:Y:S02]  /*0d60*/  IMAD R19, R6, 0x40, R7 ;  /* 0x0000004006137824 */ /* 0x000fe400078e0207 */
[----:B------:R-:W-:Y:S02]  /*0d70*/  IMAD.SHL.U32 R22, R2, 0x8, RZ ;  /* 0x0000000802167824 */ /* 0x000fe400078e00ff */
[----:B------:R-:W-:-:S07]  /*0d80*/  IMAD.IADD R18, R152, 0x1, -R3 ;  /* 0x0000000198127824 */ /* 0x000fce00078e0a03 */
.L_x_1748:
[----:B0-----:R-:W0:Y:S01]  /*0d90*/  LDC.64 R2, c[0x0][0xc60] ;  /* 0x00031800ff027b82 */ /* 0x001e220000000a00 */
        /* <DEDUP_REMOVED lines=13> */
[----:B------:R-:W-:-:S04]  /*0e70*/  @UP0 ULEA UR6, UP2, UR46, UR6, 0x2 ;  /* 0x000000062e060291 */ /* 0x000fc8000f84103f */
[----:B------:R-:W-:Y:S02]  /*0e80*/  @UP0 ULEA.HI.X UR7, UR46, UR7, UR45, 0x2, UP2 ;  /* 0x000000072e070291 */ /* 0x000fe400090f142d */
[----:B------:R-:W-:Y:S01]  /*0e90*/  @UP1 ULEA UR8, UP0, UR46, UR8, 0x2 ;  /* 0x000000082e081291 */ /* 0x000fe2000f80103f */
[----:B------:R-:W-:-:S03]  /*0ea0*/  IMAD.U32 R2, RZ, RZ, UR6 ;  /* 0x00000006ff027e24 */ /* 0x000fc6000f8e00ff */
[----:B------:R-:W-:Y:S01]  /*0eb0*/  @UP1 ULEA.HI.X UR9, UR46, UR9, UR45, 0x2, UP0 ;  /* 0x000000092e091291 */ /* 0x000fe200080f142d */
[----:B------:R-:W-:Y:S01]  /*0ec0*/  IMAD.U32 R3, RZ, RZ, UR7 ;  /* 0x00000007ff037e24 */ /* 0x000fe2000f8e00ff */
[----:B------:R-:W-:Y:S01]  /*0ed0*/  ULDC.64 UR6, c[0x0][0x3f8] ;  /* 0x0000fe0000067ab9 */ /* 0x000fe20000000a00 */
[----:B---345:R-:W-:-:S03]  /*0ee0*/  IMAD.U32 R4, RZ, RZ, UR8 ;  /* 0x00000008ff047e24 */ /* 0x038fc6000f8e00ff */
[----:B------:R-:W-:Y:S01]  /*0ef0*/  MOV R5, UR9 ;  /* 0x0000000900057c02 */ /* 0x000fe20008000f00 */
[----:B------:R-:W2:Y:S01]  /*0f00*/  @P0 LDG.E R2, desc[UR38][R2.64] ;  /* 0x0000002602020981 */ /* 0x000ea2000c1e1900 */
[----:B------:R-:W-:Y:S01]  /*0f10*/  UISETP.NE.U32.AND UP0, UPT, UR6, URZ, UPT ;  /* 0x0000003f0600728c */ /* 0x000fe2000bf05070 */
[----:B------:R-:W-:Y:S02]  /*0f20*/  ULDC.64 UR8, c[0x0][0xa20] ;  /* 0x0002880000087ab9 */ /* 0x000fe40000000a00 */
[----:B------:R-:W3:Y:S01]  /*0f30*/  @P2 LDG.E R4, desc[UR38][R4.64] ;  /* 0x0000002604042981 */ /* 0x000ee2000c1e1900 */
[----:B------:R-:W-:Y:S01]  /*0f40*/  UISETP.NE.AND.EX UP0, UPT, UR7, URZ, UPT, UP0 ;  /* 0x0000003f0700728c */ /* 0x000fe2000bf05300 */
[----:B------:R-:W-:Y:S01]  /*0f50*/  ISETP.NE.U32.AND P1, PT, RZ, UR8, PT ;  /* 0x00000008ff007c0c */ /* 0x000fe2000bf25070 */
[----:B------:R-:W-:Y:S01]  /*0f60*/  ULDC UR6, c[0x0][0x2e0] ;  /* 0x0000b80000067ab9 */ /* 0x000fe20000000800 */
[----:B------:R-:W-:Y:S01]  /*0f70*/  UMOV UR49, URZ ;  /* 0x0000003f00317c82 */ /* 0x000fe20008000000 */
[----:B------:R-:W-:Y:S01]  /*0f80*/  USEL UR4, UR4, 0x1, UP0 ;  /* 0x0000000104047887 */ /* 0x000fe20008000000 */
[----:B------:R-:W-:Y:S01]  /*0f90*/  ISETP.NE.AND.EX P1, PT, RZ, UR9, PT, P1 ;  /* 0x00000009ff007c0c */ /* 0x000fe2000bf25310 */
[----:B------:R-:W-:Y:S01]  /*0fa0*/  ULDC UR50, c[0x0][0x288] ;  /* 0x0000a20000327ab9 */ /* 0x000fe20000000800 */
[----:B------:R-:W-:Y:S01]  /*0fb0*/  UMOV UR44, UR5 ;  /* 0x00000005002c7c82 */ /* 0x000fe20008000000 */
[----:B------:R-:W-:Y:S01]  /*0fc0*/  UIMAD UR6, UR4, UR6, URZ ;  /* 0x00000006040672a4 */ /* 0x000fe2000f8e023f */
[----:B--2---:R-:W-:-:S02]  /*0fd0*/  @P0 R2UR UR49, R2 ;  /* 0x00000000023102ca */ /* 0x004fc400000e0000 */
[----:B---3--:R-:W-:Y:S01]  /*0fe0*/  @P2 R2UR UR50, R4 ;  /* 0x00000000043222ca */ /* 0x008fe200000e0000 */
[----:B-1----:R-:W-:-:S14]  /*0ff0*/  @P2 BRA `(.L_x_1695) ;  /* 0x0000000000342947 */ /* 0x002fdc0003800000 */
        /* <DEDUP_REMOVED lines=13> */
.L_x_1695:
[----:B------:R-:W-:Y:S01]  /*10d0*/  UMOV UR43, UR51 ;  /* 0x00000033002b7c82 */ /* 0x000fe20008000000 */
[----:B------:R-:W-:Y:S05]  /*10e0*/  @!P1 BRA `(.L_x_1696) ;  /* 0x00000000001c9947 */ /* 0x000fea0003800000 */
[----:B------:R-:W-:-:S04]  /*10f0*/  ULEA UR4, UP0, UR46, UR8, 0x2 ;  /* 0x000000082e047291 */ /* 0x000fc8000f80103f */
[----:B------:R-:W-:Y:S02]  /*1100*/  ULEA.HI.X UR5, UR46, UR9, UR45, 0x2, UP0 ;  /* 0x000000092e057291 */ /* 0x000fe400080f142d */
[----:B------:R-:W-:-:S04]  /*1110*/  IMAD.U32 R2, RZ, RZ, UR4 ;  /* 0x00000004ff027e24 */ /* 0x000fc8000f8e00ff */
[----:B------:R-:W-:-:S05]  /*1120*/  IMAD.U32 R3, RZ, RZ, UR5 ;  /* 0x00000005ff037e24 */ /* 0x000fca000f8e00ff */
[----:B------:R-:W2:Y:S02]  /*1130*/  LDG.E R2, desc[UR38][R2.64] ;  /* 0x0000002602027981 */ /* 0x000ea4000c1e1900 */
[----:B--2---:R-:W-:Y:S01]  /*1140*/  R2UR UR6, R2 ;  /* 0x00000000020672ca */ /* 0x004fe200000e0000 */
[----:B------:R-:W-:-:S14]  /*1150*/  BRA `(.L_x_1697) ;  /* 0x0000000000347947 */ /* 0x000fdc0003800000 */
.L_x_1696:
        /* <DEDUP_REMOVED lines=13> */
.L_x_1697:
[----:B------:R-:W-:Y:S01]  /*1230*/  UMOV UR5, 0xc0 ;  /* 0x000000c000057882 */ /* 0x000fe20000000000 */
[----:B------:R-:W-:Y:S01]  /*1240*/  UIADD3 UR49, -UR49, UR6, URZ ;  /* 0x0000000631317290 */ /* 0x000fe2000fffe13f */
[----:B------:R-:W-:Y:S01]  /*1250*/  PLOP3.LUT P0, PT, PT, PT, PT, 0x80, 0x0 ;  /* 0x000000000000781c */ /* 0x000fe20003f0f070 */
[----:B------:R-:W-:Y:S01]  /*1260*/  UIMAD UR5, UR51, UR5, 0x13f ;  /* 0x0000013f330574a4 */ /* 0x000fe2000f8e0205 */
[----:B------:R-:W-:Y:S01]  /*1270*/  IMAD.MOV.U32 R0, RZ, RZ, RZ ;  /* 0x000000ffff007224 */ /* 0x000fe200078e00ff */
[----:B------:R-:W-:Y:S01]  /*1280*/  UIADD3 UR4, UR49, 0x7f, URZ ;  /* 0x0000007f31047890 */ /* 0x000fe2000fffe03f */
[----:B------:R-:W-:Y:S01]  /*1290*/  IMAD.MOV.U32 R2, RZ, RZ, RZ ;  /* 0x000000ffff027224 */ /* 0x000fe200078e00ff */
[----:B------:R-:W-:Y:S01]  /*12a0*/  UIADD3 UR6, UR49, UR5, -UR50 ;  /* 0x0000000531067290 */ /* 0x000fe2000fffe832 */
[----:B------:R-:W-:Y:S01]  /*12b0*/  MOV R119, RZ ;  /* 0x000000ff00777202 */ /* 0x000fe20000000f00 */
        /* <DEDUP_REMOVED lines=18> */
[----:B------:R-:W-:Y:S01]  /*13e0*/  USEL UR52, UR5, UR7, UP0 ;  /* 0x0000000705347287 */ /* 0x000fe20008000000 */
[----:B------:R-:W-:-:S02]  /*13f0*/  CS2R R48, SRZ ;  /* 0x0000000000307805 */ /* 0x000fc4000001ff00 */
[----:B------:R-:W-:Y:S01]  /*1400*/  CS2R R6, SRZ ;  /* 0x0000000000067805 */ /* 0x000fe2000001ff00 */
[----:B------:R-:W-:Y:S01]  /*1410*/  IMAD.MOV.U32 R14, RZ, RZ, RZ ;  /* 0x000000ffff0e7224 */ /* 0x000fe200078e00ff */
[----:B------:R-:W-:Y:S01]  /*1420*/  UISETP.GE.AND UP0, UPT, UR52, 0x1, UPT ;  /* 0x000000013400788c */ /* 0x000fe2000bf06270 */
[----:B------:R-:W-:Y:S02]  /*1430*/  CS2R R50, SRZ ;  /* 0x0000000000327805 */ /* 0x000fe4000001ff00 */
[----:B------:R-:W-:-:S03]  /*1440*/  CS2R R52, SRZ ;  /* 0x0000000000347805 */ /* 0x000fc6000001ff00 */
[----:B------:R-:W-:-:S13]  /*1450*/  PLOP3.LUT P1, PT, PT, PT, UP0, 0x80, 0x0 ;  /* 0x000000000000781c */ /* 0x000fda0003f2f008 */
[----:B------:R-:W-:Y:S05]  /*1460*/  @!P1 BRA `(.L_x_1698) ;  /* 0x0000008400e09947 */ /* 0x000fea0003800000 */
[----:B------:R-:W0:Y:S01]  /*1470*/  SHFL.IDX PT, R0, R153, RZ, 0x1f ;  /* 0x00001fff99007589 */ /* 0x000e2200000e0000 */
[----:B------:R-:W1:Y:S01]  /*1480*/  S2UR UR6, SR_CgaCtaId ;  /* 0x00000000000679c3 */ /* 0x000e620000008800 */
[----:B------:R-:W-:Y:S01]  /*1490*/  UMOV UR41, 0x400 ;  /* 0x0000040000297882 */ /* 0x000fe20000000000 */
[----:B0-----:R-:W-:Y:S01]  /*14a0*/  R2UR UR42, R0 ;  /* 0x00000000002a72ca */ /* 0x001fe200000e0000 */
[----:B-1----:R-:W-:-:S12]  /*14b0*/  ULEA UR41, UR6, UR41, 0x18 ;  /* 0x0000002906297291 */ /* 0x002fd8000f8ec03f */
        /* <DEDUP_REMOVED lines=26> */
.L_x_1699:
        /* <DEDUP_REMOVED lines=9> */
.L_x_1834:
[----:B------:R-:W-:Y:S05]  /*16f0*/  @!P0 BRA `(.L_x_1701) ;  /* 0x0000000000048947 */ /* 0x000fea0003800000 */
[----:B------:R-:W-:Y:S01]  /*1700*/  BPT.TRAP 0x1 ;  /* 0x000000040000795c */ /* 0x000fe20000300000 */
.L_x_1701:
[----:B0-----:R-:W-:Y:S02]  /*1710*/  IMAD.U32 R0, RZ, RZ, UR37 ;  /* 0x00000025ff007e24 */ /* 0x001fe4000f8e00ff */
[----:B------:R-:W-:-:S03]  /*1720*/  IMAD.U32 R3, RZ, RZ, UR40 ;  /* 0x00000028ff037e24 */ /* 0x000fc6000f8e00ff */
[----:B------:R-:W-:Y:S02]  /*1730*/  LEA R0, R0, UR41, 0x3 ;  /* 0x0000002900007c11 */ /* 0x000fe4000f8e18ff */
[----:B------:R-:W-:-:S04]  /*1740*/  SHF.L.U32 R3, R3, 0x1f, RZ ;  /* 0x0000001f03037819 */ /* 0x000fc800000006ff */
[----:B------:R0:W1:Y:S01]  /*1750*/  SYNCS.PHASECHK.TRANS64.TRYWAIT P2, [R0+URZ+0x16830], R3 ;  /* 0x01683003000075a7 */ /* 0x000062000804017f */
[----:B------:R-:W-:Y:S05]  /*1760*/  @!P0 BRA `(.L_x_1702) ;  /* 0x0000000000048947 */ /* 0x000fea0003800000 */
[----:B------:R-:W-:Y:S01]  /*1770*/  BPT.TRAP 0x1 ;  /* 0x000000040000795c */ /* 0x000fe20000300000 */
.L_x_1702:
[----:B------:R-:W2:Y:S01]  /*1780*/  S2R R2, SR_TID.X ;  /* 0x0000000000027919 */ /* 0x000ea20000002100 */
[----:B------:R-:W-:Y:S01]  /*1790*/  IMAD.MOV.U32 R119, RZ, RZ, RZ ;  /* 0x000000ffff777224 */ /* 0x000fe200078e00ff */
[----:B--2---:R-:W-:Y:S01]  /*17a0*/  LOP3.LUT P1, RZ, R2, 0x7f, RZ, 0xc0, !PT ;  /* 0x0000007f02ff7812 */ /* 0x004fe2000782c0ff */
[----:B-1----:R-:W-:-:S12]  /*17b0*/  @P2 BRA `(.L_x_1703) ;  /* 0x0000000000082947 */ /* 0x002fd80003800000 */
[----:B------:R-:W1:Y:S02]  /*17c0*/  SYNCS.PHASECHK.TRANS64.TRYWAIT P2, [R0+URZ+0x16830], R3 ;  /* 0x01683003000075a7 */ /* 0x000e64000804017f */
[----:B-1----:R-:W-:Y:S05]  /*17d0*/  @!P2 BRA `(.L_x_1704) ;  /* 0x000000e00040a947 */ /* 0x002fea0003800000 */
.L_x_1703:
[----:B------:R-:W-:Y:S05]  /*17e0*/  WARPSYNC.ALL ;  /* 0x0000000000007948 */ /* 0x000fea0003800000 */
[----:B------:R-:W-:Y:S01]  /*17f0*/  UIADD3 UR4, UR41, 0xe400, URZ ;  /* 0x0000e40029047890 */ /* 0x000fe2000fffe03f */
[----:B------:R-:W-:Y:S01]  /*1800*/  WARPGROUP.ARRIVE ;  /* 0x00000000000079c5 */ /* 0x000fe20000000000 */
[----:B------:R-:W-:Y:S01]  /*1810*/  ULOP3.LUT UR16, UR53, 0x10000, URZ, 0xfc, !UPT ;  /* 0x0001000035107892 */ /* 0x000fe2000f8efc3f */
[----:B------:R-:W-:Y:S01]  /*1820*/  IMAD.U32 R2, RZ, RZ, UR51 ;  /* 0x00000033ff027e24 */ /* 0x000fe2000f8e00ff */
[----:B------:R-:W-:Y:S01]  /*1830*/  USHF.R.U32.HI UR4, URZ, 0x4, UR4 ;  /* 0x000000043f047899 */ /* 0x000fe20008011604 */
[----:B01----:R-:W-:Y:S01]  /*1840*/  @!P1 VIADD R0, R0, 0x16840 ;  /* 0x0001684000009836 */ /* 0x003fe20000000000 */
[----:B------:R-:W-:Y:S01]  /*1850*/  UMOV UR17, 0x40000040 ;  /* 0x4000004000117882 */ /* 0x000fe20000000000 */
[----:B------:R-:W-:Y:S01]  /*1860*/  UMOV UR19, 0x40000040 ;  /* 0x4000004000137882 */ /* 0x000fe20000000000 */
[----:B------:R-:W-:Y:S01]  /*1870*/  ULOP3.LUT UR4, UR4, 0x3fff, URZ, 0xc0, !UPT ;  /* 0x00003fff04047892 */ /* 0x000fe2000f8ec03f */
[--C-:B------:R-:W-:Y:S01]  /*1880*/  IMAD.MOV.U32 R118, RZ, RZ, R119.reuse ;  /* 0x000000ffff767224 */ /* 0x100fe200078e0077 */
[----:B------:R-:W-:Y:S01]  /*1890*/  UMOV UR5, 0x40000040 ;  /* 0x4000004000057882 */ /* 0x000fe20000000000 */
[----:B------:R-:W-:Y:S01]  /*18a0*/  UMOV UR7, 0x40000040 ;  /* 0x4000004000077882 */ /* 0x000fe20000000000 */
[----:B------:R-:W-:Y:S01]  /*18b0*/  ULOP3.LUT UR20, UR4, 0x10000, URZ, 0xfc, !UPT ;  /* 0x0001000004147892 */ /* 0x000fe2000f8efc3f */
[----:B------:R-:W-:Y:S01]  /*18c0*/  @!P1 PRMT R0, RZ, 0x654, R0 ;  /* 0x00000654ff009816 */ /* 0x000fe20000000000 */
[----:B------:R-:W-:Y:S01]  /*18d0*/  UIADD3 UR4, UR16, 0x2, URZ ;  /* 0x0000000210047890 */ /* 0x000fe2000fffe03f */
[--C-:B------:R-:W-:Y:S01]  /*18e0*/  IMAD.MOV.U32 R117, RZ, RZ, R119.reuse ;  /* 0x000000ffff757224 */ /* 0x100fe200078e0077 */
[----:B------:R-:W-:Y:S01]  /*18f0*/  ULEA UR18, UR37, UR20, 0xa ;  /* 0x0000001425127291 */ /* 0x000fe2000f8e503f */
[--C-:B------:R-:W-:Y:S01]  /*1900*/  IMAD.MOV.U32 R116, RZ, RZ, R119.reuse ;  /* 0x000000ffff747224 */ /* 0x100fe200078e0077 */
[----:B------:R-:W-:Y:S01]  /*1910*/  UIADD3 UR8, UR16, 0x4, URZ ;  /* 0x0000000410087890 */ /* 0x000fe2000fffe03f */
[--C-:B------:R-:W-:Y:S01]  /*1920*/  IMAD.MOV.U32 R115, RZ, RZ, R119.reuse ;  /* 0x000000ffff737224 */ /* 0x100fe200078e0077 */
[----:B------:R-:W-:Y:S01]  /*1930*/  UIADD3 UR6, UR18, 0x2, URZ ;  /* 0x0000000212067890 */ /* 0x000fe2000fffe03f */
[--C-:B------:R-:W-:Y:S01]  /*1940*/  IMAD.MOV.U32 R114, RZ, RZ, R119.reuse ;  /* 0x000000ffff727224 */ /* 0x100fe200078e0077 */
[----:B------:R-:W-:Y:S01]  /*1950*/  UIADD3 UR10, UR18, 0x4, URZ ;  /* 0x00000004120a7890 */ /* 0x000fe2000fffe03f */
[--C-:B------:R-:W-:Y:S01]  /*1960*/  IMAD.MOV.U32 R113, RZ, RZ, R119.reuse ;  /* 0x000000ffff717224 */ /* 0x100fe200078e0077 */
[----:B------:R-:W-:Y:S01]  /*1970*/  UMOV UR9, 0x40000040 ;  /* 0x4000004000097882 */ /* 0x000fe20000000000 */
[----:B------:R-:W-:Y:S01]  /*1980*/  HGMMA.64x128x16.F32 R24, gdesc[UR16], RZ, !UPT, gsb0 ;  /* 0x01e00000101879f0 */ /* 0x000fe2000c0008ff */
[----:B------:R-:W-:Y:S01]  /*1990*/  UMOV UR11, 0x40000040 ;  /* 0x40000040000b7882 */ /* 0x000fe20000000000 */
[----:B------:R-:W-:Y:S01]  /*19a0*/  UIADD3 UR12, UR16, 0x6, URZ ;  /* 0x00000006100c7890 */ /* 0x000fe2000fffe03f */
[--C-:B------:R-:W-:Y:S01]  /*19b0*/  IMAD.MOV.U32 R112, RZ, RZ, R119.reuse ;  /* 0x000000ffff707224 */ /* 0x100fe200078e0077 */
[----:B------:R-:W-:Y:S01]  /*19c0*/  UIADD3 UR14, UR18, 0x6, URZ ;  /* 0x00000006120e7890 */ /* 0x000fe2000fffe03f */
[-C--:B------:R-:W-:Y:S01]  /*19d0*/  MOV R111, R119.reuse ;  /* 0x00000077006f7202 */ /* 0x080fe20000000f00 */
[----:B------:R-:W-:Y:S01]  /*19e0*/  UMOV UR13, 0x40000040 ;  /* 0x40000040000d7882 */ /* 0x000fe20000000000 */
[----:B------:R-:W-:Y:S01]  /*19f0*/  UMOV UR15, 0x40000040 ;  /* 0x40000040000f7882 */ /* 0x000fe20000000000 */
[----:B------:R-:W-:Y:S01]  /*1a00*/  UIADD3 UR25, UR52, -0x2, URZ ;  /* 0xfffffffe34197890 */ /* 0x000fe2000fffe03f */
        /* <DEDUP_REMOVED lines=19> */
[----:B------:R-:W-:Y:S01]  /*1b40*/  IMAD.MOV.U32 R91, RZ, RZ, R119 ;  /* 0x000000ffff5b7224 */ /* 0x000fe200078e0077 */
[----:B------:R-:W-:Y:S02]  /*1b50*/  WARPGROUP.DEPBAR.LE gsb0, 0x0 ;  /* 0x00008000000079c5 */ /* 0x000fe40000010000 */
[----:B------:R-:W-:-:S06]  /*1b60*/  WARPGROUP.ARRIVE ;  /* 0x00000000000079c5 */ /* 0x000fcc0000000000 */
[----:B------:R-:W-:Y:S01]  /*1b70*/  HGMMA.64x128x16.F32 R24, gdesc[UR4], R24, gsb0 ;  /* 0x01e00000041879f0 */ /* 0x000fe20008000818 */
[----:B------:R-:W-:Y:S02]  /*1b80*/  UMOV UR6, 0xffffff80 ;  /* 0xffffff8000067882 */ /* 0x000fe40000000000 */
[----:B------:R-:W-:-:S04]  /*1b90*/  UIMAD UR6, UR52, UR6, 0x80 ;  /* 0x00000080340674a4 */ /* 0x000fc8000f8e0206 */
[----:B------:R-:W-:-:S04]  /*1ba0*/  UIADD3 UR6, UR49, UR6, URZ ;  /* 0x0000000631067290 */ /* 0x000fc8000fffe03f */
[----:B------:R-:W-:Y:S01]  /*1bb0*/  UIADD3 UR7, -UR50, 0x1, UR6 ;  /* 0x0000000132077890 */ /* 0x000fe2000fffe106 */
[----:B------:R-:W-:Y:S02]  /*1bc0*/  WARPGROUP.DEPBAR.LE gsb0, 0x0 ;  /* 0x00008000000079c5 */ /* 0x000fe40000010000 */
[----:B------:R-:W-:-:S06]  /*1bd0*/  WARPGROUP.ARRIVE ;  /* 0x00000000000079c5 */ /* 0x000fcc0000000000 */
[----:B------:R-:W-:Y:S01]  /*1be0*/  HGMMA.64x128x16.F32 R24, gdesc[UR8], R24, gsb0 ;  /* 0x01e00000081879f0 */ /* 0x000fe20008000818 */
[----:B------:R-:W-:Y:S01]  /*1bf0*/  ULDC UR11, c[0x0][0x9d8] ;  /* 0x00027600000b7ab9 */ /* 0x000fe20000000800 */
[----:B------:R-:W-:Y:S01]  /*1c00*/  ULDC UR10, c[0x0][0x988] ;  /* 0x00026200000a7ab9 */ /* 0x000fe20000000800 */
[----:B------:R-:W-:Y:S02]  /*1c10*/  WARPGROUP.DEPBAR.LE gsb0, 0x0 ;  /* 0x00008000000079c5 */ /* 0x000fe40000010000 */
[----:B------:R-:W-:-:S07]  /*1c20*/  WARPGROUP.ARRIVE ;  /* 0x00000000000079c5 */ /* 0x000fce0000000000 */
[----:B------:R-:W-:Y:S03]  /*1c30*/  HGMMA.64x128x16.F32 R24, gdesc[UR12], R24, gsb0 ;  /* 0x01e000000c1879f0 */ /* 0x000fe60008000818 */
[----:B------:R-:W-:Y:S02]  /*1c40*/  WARPGROUP.DEPBAR.LE gsb0, 0x0 ;  /* 0x00008000000079c5 */ /* 0x000fe40000010000 */
[----:B------:R-:W-:Y:S01]  /*1c50*/  FMUL.FTZ R26, R26, UR11 ;  /* 0x0000000b1a1a7c20 */ /* 0x000fe20008410000 */
[----:B------:R-:W-:Y:S01]  /*1c60*/  FMUL.FTZ R27, R27, UR11 ;  /* 0x0000000b1b1b7c20 */ /* 0x000fe20008410000 */
[----:B------:R-:W-:Y:S01]  /*1c70*/  FMUL.FTZ R12, R37, UR11 ;  /* 0x0000000b250c7c20 */ /* 0x000fe20008410000 */
[----:B------:R-:W-:Y:S02]  /*1c80*/  IMAD.U32 R37, RZ, RZ, UR7 ;  /* 0x00000007ff257e24 */ /* 0x000fe4000f8e00ff */
[----:B------:R-:W-:Y:S01]  /*1c90*/  FMUL.FTZ R90, R29, UR11 ;  /* 0x0000000b1d5a7c20 */ /* 0x000fe20008410000 */
[----:B------:R-:W-:Y:S01]  /*1ca0*/  FMUL.FTZ R29, R33, UR11 ;  /* 0x0000000b211d7c20 */ /* 0x000fe20008410000 */
[----:B------:R-:W-:Y:S01]  /*1cb0*/  FMUL.FTZ R30, R30, UR11 ;  /* 0x0000000b1e1e7c20 */ /* 0x000fe20008410000 */
[----:B------:R-:W-:Y:S01]  /*1cc0*/  FMUL.FTZ R14, R49, UR11 ;  /* 0x0000000b310e7c20 */ /* 0x000fe20008410000 */
[----:B------:R-:W-:Y:S01]  /*1cd0*/  FMUL.FTZ R51, R51, UR11 ;  /* 0x0000000b33337c20 */ /* 0x000fe20008410000 */
[----:B------:R-:W-:Y:S01]  /*1ce0*/  MOV R33, UR6 ;  /* 0x0000000600217c02 */ /* 0x000fe20008000f00 */
[----:B------:R-:W0:Y:S01]  /*1cf0*/  MUFU.TANH R26, R26 ;  /* 0x0000001a001a7308 */ /* 0x000e220000002400 */
[----:B------:R-:W-:-:S02]  /*1d00*/  IMAD R49, R2, 0xc0, R19 ;  /* 0x000000c002317824 */ /* 0x000fc400078e0213 */
[----:B------:R-:W-:Y:S01]  /*1d10*/  FMUL.FTZ R31, R31, UR11 ;  /* 0x0000000b1f1f7c20 */ /* 0x000fe20008410000 */
[----:B------:R-:W-:Y:S02]  /*1d20*/  IMAD R8, R18, -0x2, R37 ;  /* 0xfffffffe12087824 */ /* 0x000fe400078e0225 */
[----:B------:R-:W-:Y:S01]  /*1d30*/  FMUL.FTZ R34, R34, UR11 ;  /* 0x0000000b22227c20 */ /* 0x000fe20008410000 */
[----:B------:R-:W-:Y:S01]  /*1d40*/  FMUL.FTZ R35, R35, UR11 ;  /* 0x0000000b23237c20 */ /* 0x000fe20008410000 */
[----:B------:R-:W-:Y:S01]  /*1d50*/  FMUL.FTZ R38, R38, UR11 ;  /* 0x0000000b26267c20 */ /* 0x000fe20008410000 */
[----:B------:R-:W-:Y:S01]  /*1d60*/  FMUL.FTZ R5, R56, UR11 ;  /* 0x0000000b38057c20 */ /* 0x000fe20008410000 */
[----:B------:R-:W1:Y:S01]  /*1d70*/  MUFU.TANH R27, R27 ;  /* 0x0000001b001b7308 */ /* 0x000e620000002400 */
[----:B------:R-:W-:Y:S01]  /*1d80*/  IADD3 R2, R8, 0x8, R49 ;  /* 0x0000000808027810 */ /* 0x000fe20007ffe031 */
[----:B------:R-:W-:Y:S01]  /*1d90*/  FMUL.FTZ R6, R59, UR11 ;  /* 0x0000000b3b067c20 */ /* 0x000fe20008410000 */
[----:B------:R-:W-:Y:S01]  /*1da0*/  FMUL.FTZ R39, R39, UR11 ;  /* 0x0000000b27277c20 */ /* 0x000fe20008410000 */
[----:B------:R-:W-:Y:S01]  /*1db0*/  FMUL.FTZ R7, R57, UR11 ;  /* 0x0000000b39077c20 */ /* 0x000fe20008410000 */
[----:B------:R-:W-:Y:S01]  /*1dc0*/  FMUL.FTZ R55, R55, UR11 ;  /* 0x0000000b37377c20 */ /* 0x000fe20008410000 */
[----:B------:R-:W-:Y:S01]  /*1dd0*/  FMUL.FTZ R88, R24, UR11 ;  /* 0x0000000b18587c20 */ /* 0x000fe20008410000 */
[----:B------:R-:W-:Y:S01]  /*1de0*/  FMUL.FTZ R42, R42, UR11 ;  /* 0x0000000b2a2a7c20 */ /* 0x000fe20008410000 */
[----:B------:R2:W-:Y:S01]  /*1df0*/  MUFU.TANH R3, R51 ;  /* 0x0000003300037308 */ /* 0x0005e20000002400 */
        /* <DEDUP_REMOVED lines=8> */
[----:B--2---:R-:W-:-:S02]  /*1e80*/  IMAD R51, R18, -0x2, R33 ;  /* 0xfffffffe12337824 */ /* 0x004fc400078e0221 */
[----:B------:R-:W-:Y:S01]  /*1e90*/  FMUL.FTZ R50, R50, UR11 ;  /* 0x0000000b32327c20 */ /* 0x000fe20008410000 */
[----:B------:R-:W-:Y:S01]  /*1ea0*/  FMUL.FTZ R20, R44, UR11 ;  /* 0x0000000b2c147c20 */ /* 0x000fe20008410000 */
[----:B------:R-:W-:Y:S01]  /*1eb0*/  FMUL.FTZ R15, R45, UR11 ;  /* 0x0000000b2d0f7c20 */ /* 0x000fe20008410000 */
[----:B------:R-:W-:Y:S01]  /*1ec0*/  FMUL.FTZ R13, R48, UR11 ;  /* 0x0000000b300d7c20 */ /* 0x000fe20008410000 */
[----:B------:R-:W-:Y:S01]  /*1ed0*/  VIMNMX R2, R51, R2, PT ;  /* 0x0000000233027248 */ /* 0x000fe20003fe0100 */
[----:B------:R-:W-:Y:S01]  /*1ee0*/  FMUL.FTZ R58, R58, UR11 ;  /* 0x0000000b3a3a7c20 */ /* 0x000fe20008410000 */
[----:B------:R-:W2:Y:S01]  /*1ef0*/  MUFU.TANH R31, R31 ;  /* 0x0000001f001f7308 */ /* 0x000ea20000002400 */
[----:B------:R-:W-:Y:S01]  /*1f00*/  FMUL.FTZ R21, R40, UR11 ;  /* 0x0000000b28157c20 */ /* 0x000fe20008410000 */
[----:B------:R-:W-:Y:S01]  /*1f10*/  ISETP.GT.AND P2, PT, R2, RZ, PT ;  /* 0x000000ff0200720c */ /* 0x000fe20003f44270 */
[----:B------:R-:W-:Y:S01]  /*1f20*/  FMUL.FTZ R62, R62, UR11 ;  /* 0x0000000b3e3e7c20 */ /* 0x000fe20008410000 */
[C---:B------:R-:W-:Y:S01]  /*1f30*/  ISETP.GT.AND P3, PT, R2.reuse, 0x1, PT ;  /* 0x000000010200780c */ /* 0x040fe20003f64270 */
[----:B------:R-:W-:Y:S01]  /*1f40*/  FMUL.FTZ R63, R63, UR11 ;  /* 0x0000000b3f3f7c20 */ /* 0x000fe20008410000 */
[----:B------:R-:W-:Y:S01]  /*1f50*/  ISETP.GT.AND P4, PT, R2, 0x8, PT ;  /* 0x000000080200780c */ /* 0x000fe20003f84270 */
[----:B------:R-:W-:Y:S01]  /*1f60*/  FMUL.FTZ R66, R66, UR11 ;  /* 0x0000000b42427c20 */ /* 0x000fe20008410000 */
[----:B------:R-:W-:Y:S01]  /*1f70*/  MUFU.TANH R34, R34 ;  /* 0x0000002200227308 */ /* 0x000fe20000002400 */
[----:B0-----:R-:W-:Y:S01]  /*1f80*/  FSEL R56, R26, -INF , P2 ;  /* 0xff8000001a387808 */ /* 0x001fe20001000000 */
[----:B------:R-:W-:Y:S01]  /*1f90*/  FMUL.FTZ R67, R67, UR11 ;  /* 0x0000000b43437c20 */ /* 0x000fe20008410000 */
[----:B-1----:R-:W-:Y:S01]  /*1fa0*/  FSEL R59, R27, -INF , P3 ;  /* 0xff8000001b3b7808 */ /* 0x002fe20001800000 */
[----:B------:R-:W-:Y:S01]  /*1fb0*/  FMUL.FTZ R10, R25, UR11 ;  /* 0x0000000b190a7c20 */ /* 0x000fe20008410000 */
[----:B------:R-:W-:Y:S01]  /*1fc0*/  ISETP.GT.AND P2, PT, R2, 0x9, PT ;  /* 0x000000090200780c */ /* 0x000fe20003f44270 */
[----:B------:R-:W-:Y:S01]  /*1fd0*/  FMUL.FTZ R25, R36, UR11 ;  /* 0x0000000b24197c20 */ /* 0x000fe20008410000 */
[----:B---3--:R-:W-:Y:S01]  /*1fe0*/  FSEL R57, R30, -INF , P4 ;  /* 0xff8000001e397808 */ /* 0x008fe20002000000 */
[----:B------:R-:W0:Y:S01]  /*1ff0*/  MUFU.TANH R35, R35 ;  /* 0x0000002300237308 */ /* 0x000e220000002400 */
[----:B------:R-:W-:Y:S01]  /*2000*/  FMNMX.FTZ R26, R56, R59, !PT ;  /* 0x0000003b381a7209 */ /* 0x000fe20007810000 */
[----:B------:R-:W-:Y:S01]  /*2010*/  FMUL.FTZ R70, R70, UR11 ;  /* 0x0000000b46467c20 */ /* 0x000fe20008410000 */
[----:B------:R-:W-:Y:S01]  /*2020*/  ISETP.GT.AND P3, PT, R2, 0x10, PT ;  /* 0x000000100200780c */ /* 0x000fe20003f64270 */
[----:B------:R-:W-:Y:S01]  /*2030*/  FMUL.FTZ R71, R71, UR11 ;  /* 0x0000000b47477c20 */ /* 0x000fe20008410000 */
[----:B------:R-:W-:Y:S01]  /*2040*/  FMNMX.FTZ R26, R57, R26, !PT ;  /* 0x0000001a391a7209 */ /* 0x000fe20007810000 */
        /* <DEDUP_REMOVED lines=13> */
[----:B------:R3:W-:Y:S01]  /*2120*/  @!P1 SYNCS.ARRIVE.TRANS64.RED.A1T0 RZ, [R0+URZ], RZ ;  /* 0x000000ff00ff99a7 */ /* 0x0007e2000810043f */
[----:B------:R-:W-:-:S04]  /*2130*/  UIADD3 UR6, UR49, -UR50, URZ ;  /* 0x8000003231067290 */ /* 0x000fc8000fffe03f */
[----:B------:R2:W-:Y:S01]  /*2140*/  MUFU.TANH R41, R55 ;  /* 0x0000003700297308 */ /* 0x0005e20000002400 */
[----:B------:R-:W-:-:S04]  /*2150*/  UIMAD UR6, UR51, 0xc0, UR6 ;  /* 0x000000c0330678a4 */ /* 0x000fc8000f8e0206 */
[----:B------:R-:W-:-:S03]  /*2160*/  USHF.R.S32.HI UR7, URZ, 0x1f, UR6 ;  /* 0x0000001f3f077899 */ /* 0x000fc60008011406 */
[----:B------:R-:W4:Y:S01]  /*2170*/  MUFU.TANH R42, R42 ;  /* 0x0000002a002a7308 */ /* 0x000f220000002400 */
[----:B--2---:R-:W-:Y:S01]  /*2180*/  FSEL R55, R31, -INF , P2 ;  /* 0xff8000001f377808 */ /* 0x004fe20001000000 */
[----:B------:R-:W-:Y:S01]  /*2190*/  ULEA.HI UR7, UR7, UR6, URZ, 0x7 ;  /* 0x0000000607077291 */ /* 0x000fe2000f8f383f */
[C---:B------:R-:W-:Y:S02]  /*21a0*/  ISETP.GT.AND P2, PT, R2.reuse, 0x11, PT ;  /* 0x000000110200780c */ /* 0x040fe40003f44270 */
[----:B------:R-:W-:Y:S01]  /*21b0*/  FMNMX.FTZ R27, R55, R26, !PT ;  /* 0x0000001a371b7209 */ /* 0x000fe20007810000 */
[----:B------:R-:W-:Y:S01]  /*21c0*/  USHF.R.S32.HI UR7, URZ, 0x7, UR7 ;  /* 0x000000073f077899 */ /* 0x000fe20008011407 */
[----:B0-----:R-:W-:Y:S01]  /*21d0*/  FSEL R53, R35, -INF , P2 ;  /* 0xff80000023357808 */ /* 0x001fe20001000000 */
[----:B------:R0:W-:Y:S01]  /*21e0*/  MUFU.TANH R4, R54 ;  /* 0x0000003600047308 */ /* 0x0001e20000002400 */
[----:B------:R-:W-:Y:S01]  /*21f0*/  ISETP.GT.AND P2, PT, R2, 0x19, PT ;  /* 0x000000190200780c */ /* 0x000fe20003f44270 */
[----:B------:R-:W-:-:S04]  /*2200*/  UISETP.LT.AND UP0, UPT, URZ, UR7, UPT ;  /* 0x000000073f00728c */ /* 0x000fc8000bf01270 */
[----:B------:R-:W-:Y:S02]  /*2210*/  USEL UR23, URZ, UR7, !UP0 ;  /* 0x000000073f177287 */ /* 0x000fe4000c000000 */
[----:B------:R-:W-:Y:S01]  /*2220*/  MUFU.TANH R43, R43 ;  /* 0x0000002b002b7308 */ /* 0x000fe20000002400 */
[----:B0-----:R-:W-:Y:S01]  /*2230*/  FSEL R54, R34, -INF , P3 ;  /* 0xff80000022367808 */ /* 0x001fe20001800000 */
[----:B------:R-:W-:Y:S01]  /*2240*/  UISETP.GE.AND UP0, UPT, UR25, UR23, UPT ;  /* 0x000000171900728c */ /* 0x000fe2000bf06270 */
[----:B------:R-:W-:Y:S02]  /*2250*/  ISETP.GT.AND P3, PT, R2, 0x18, PT ;  /* 0x000000180200780c */ /* 0x000fe40003f64270 */
[----:B------:R-:W-:Y:S02]  /*2260*/  FMNMX.FTZ R26, R54, R27, !PT ;  /* 0x0000001b361a7209 */ /* 0x000fe40007810000 */
[----:B-1----:R-:W-:Y:S01]  /*2270*/  FSEL R52, R38, -INF , P3 ;  /* 0xff80000026347808 */ /* 0x002fe20001800000 */
[----:B------:R-:W0:Y:S01]  /*2280*/  MUFU.TANH R46, R46 ;  /* 0x0000002e002e7308 */ /* 0x000e220000002400 */
[----:B------:R-:W-:-:S02]  /*2290*/  FMNMX.FTZ R27, R53, R26, !PT ;  /* 0x0000001a351b7209 */ /* 0x000fc40007810000 */
[----:B------:R-:W-:Y:S02]  /*22a0*/  ISETP.GT.AND P3, PT, R2, 0x20, PT ;  /* 0x000000200200780c */ /* 0x000fe40003f64270 */
[----:B------:R-:W-:Y:S02]  /*22b0*/  FMNMX.FTZ R27, R52, R27, !PT ;  /* 0x0000001b341b7209 */ /* 0x000fe40007810000 */
[----:B----4-:R-:W-:Y:S01]  /*22c0*/  FSEL R48, R42, -INF , P3 ;  /* 0xff8000002a307808 */ /* 0x010fe20001800000 */
[----:B------:R-:W1:Y:S01]  /*22d0*/  MUFU.TANH R45, R47 ;  /* 0x0000002f002d7308 */ /* 0x000e620000002400 */
[----:B------:R-:W-:-:S07]  /*22e0*/  ISETP.GT.AND P3, PT, R2, 0x28, PT ;  /* 0x000000280200780c */ /* 0x000fce0003f64270 */
[----:B------:R2:W4:Y:S01]  /*22f0*/  MUFU.TANH R44, R50 ;  /* 0x00000032002c7308 */ /* 0x0005220000002400 */
[----:B0-----:R-:W-:Y:S02]  /*2300*/  FSEL R46, R46, -INF , P3 ;  /* 0xff8000002e2e7808 */ /* 0x001fe40001800000 */
[----:B------:R-:W-:-:S05]  /*2310*/  ISETP.GT.AND P3, PT, R2, 0x30, PT ;  /* 0x000000300200780c */ /* 0x000fca0003f64270 */
[----:B------:R0:W5:Y:S01]  /*2320*/  MUFU.TANH R40, R58 ;  /* 0x0000003a00287308 */ /* 0x0001620000002400 */
[----:B--2---:R-:W-:Y:S02]  /*2330*/  FSEL R50, R39, -INF , P2 ;  /* 0xff80000027327808 */ /* 0x004fe40001000000 */
[----:B------:R-:W-:Y:S02]  /*2340*/  ISETP.GT.AND P2, PT, R2, 0x21, PT ;  /* 0x000000210200780c */ /* 0x000fe40003f44270 */
[----:B------:R-:W-:Y:S02]  /*2350*/  FMNMX.FTZ R27, R50, R27, !PT ;  /* 0x0000001b321b7209 */ /* 0x000fe40007810000 */
[----:B------:R-:W-:Y:S01]  /*2360*/  FSEL R47, R43, -INF , P2 ;  /* 0xff8000002b2f7808 */ /* 0x000fe20001000000 */
[----:B------:R-:W2:Y:S01]  /*2370*/  MUFU.TANH R6, R6 ;  /* 0x0000000600067308 */ /* 0x000ea20000002400 */
[----:B------:R-:W-:Y:S01]  /*2380*/  FMNMX.FTZ R26, R48, R27, !PT ;  /* 0x0000001b301a7209 */ /* 0x000fe20007810000 */
[----:B0-----:R-:W-:Y:S01]  /*2390*/  FMUL.FTZ R58, R60, UR11 ;  /* 0x0000000b3c3a7c20 */ /* 0x001fe20008410000 */
[----:B------:R-:W-:Y:S01]  /*23a0*/  ISETP.GT.AND P2, PT, R2, 0x29, PT ;  /* 0x000000290200780c */ /* 0x000fe20003f44270 */
[----:B------:R-:W-:Y:S01]  /*23b0*/  FMUL.FTZ R60, R76, UR11 ;  /* 0x0000000b4c3c7c20 */ /* 0x000fe20008410000 */
[----:B------:R-:W-:-:S02]  /*23c0*/  FMNMX.FTZ R27, R47, R26, !PT ;  /* 0x0000001a2f1b7209 */ /* 0x000fc40007810000 */
[----:B-1----:R-:W-:Y:S01]  /*23d0*/  FSEL R45, R45, -INF , P2 ;  /* 0xff8000002d2d7808 */ /* 0x002fe20001000000 */
[----:B------:R0:W1:Y:S01]  /*23e0*/  MUFU.TANH R37, R62 ;  /* 0x0000003e00257308 */ /* 0x0000620000002400 */
[----:B------:R-:W-:Y:S02]  /*23f0*/  FMNMX.FTZ R26, R46, R27, !PT ;  /* 0x0000001b2e1a7209 */ /* 0x000fe40007810000 */
[----:B------:R-:W-:Y:S02]  /*2400*/  ISETP.GT.AND P2, PT, R2, 0x31, PT ;  /* 0x000000310200780c */ /* 0x000fe40003f44270 */
[----:B----4-:R-:W-:Y:S02]  /*2410*/  FSEL R44, R44, -INF , P3 ;  /* 0xff8000002c2c7808 */ /* 0x010fe40001800000 */
[----:B------:R-:W-:Y:S01]  /*2420*/  FMNMX.FTZ R27, R45, R26, !PT ;  /* 0x0000001a2d1b7209 */ /* 0x000fe20007810000 */
[----:B------:R-:W4:Y:S01]  /*2430*/  MUFU.TANH R63, R63 ;  /* 0x0000003f003f7308 */ /* 0x000f220000002400 */
[----:B------:R-:W-:Y:S01]  /*2440*/  ISETP.GT.AND P3, PT, R2, 0x38, PT ;  /* 0x000000380200780c */ /* 0x000fe20003f64270 */
[----:B0-----:R-:W-:Y:S01]  /*2450*/  FMUL.FTZ R62, R80, UR11 ;  /* 0x0000000b503e7c20 */ /* 0x001fe20008410000 */
[----:B------:R-:W-:-:S02]  /*2460*/  FSEL R43, R3, -INF , P2 ;  /* 0xff800000032b7808 */ /* 0x000fc40001000000 */
[----:B------:R-:W-:Y:S02]  /*2470*/  FMNMX.FTZ R26, R44, R27, !PT ;  /* 0x0000001b2c1a7209 */ /* 0x000fe40007810000 */
[----:B------:R-:W-:Y:S01]  /*2480*/  ISETP.GT.AND P2, PT, R2, 0x39, PT ;  /* 0x000000390200780c */ /* 0x000fe20003f44270 */
[----:B------:R-:W0:Y:S01]  /*2490*/  MUFU.TANH R66, R66 ;  /* 0x0000004200427308 */ /* 0x000e220000002400 */
[----:B------:R-:W-:Y:S02]  /*24a0*/  FSEL R42, R4, -INF , P3 ;  /* 0xff800000042a7808 */ /* 0x000fe40001800000 */
[----:B------:R-:W-:Y:S02]  /*24b0*/  FMNMX.FTZ R3, R43, R26, !PT ;  /* 0x0000001a2b037209 */ /* 0x000fe40007810000 */
[----:B------:R-:W-:Y:S02]  /*24c0*/  ISETP.GT.AND P3, PT, R2, 0x40, PT ;  /* 0x000000400200780c */ /* 0x000fe40003f64270 */
[----:B------:R-:W-:Y:S01]  /*24d0*/  FSEL R41, R41, -INF , P2 ;  /* 0xff80000029297808 */ /* 0x000fe20001000000 */
[----:B------:R3:W0:Y:S01]  /*24e0*/  MUFU.TANH R35, R67 ;  /* 0x0000004300237308 */ /* 0x0006220000002400 */
[----:B------:R-:W-:-:S02]  /*24f0*/  FMNMX.FTZ R4, R42, R3, !PT ;  /* 0x000000032a047209 */ /* 0x000fc40007810000 */
[----:B------:R-:W-:Y:S02]  /*2500*/  ISETP.GT.AND P2, PT, R2, 0x41, PT ;  /* 0x000000410200780c */ /* 0x000fe40003f44270 */
[----:B-----5:R-:W-:Y:S02]  /*2510*/  FSEL R40, R40, -INF , P3 ;  /* 0xff80000028287808 */ /* 0x020fe40001800000 */
[----:B------:R-:W-:Y:S01]  /*2520*/  FMNMX.FTZ R3, R41, R4, !PT ;  /* 0x0000000429037209 */ /* 0x000fe20007810000 */
[----:B------:R5:W0:Y:S01]  /*2530*/  MUFU.TANH R34, R70 ;  /* 0x0000004600227308 */ /* 0x000a220000002400 */
[----:B------:R-:W-:Y:S01]  /*2540*/  ISETP.GT.AND P3, PT, R2, 0x48, PT ;  /* 0x000000480200780c */ /* 0x000fe20003f64270 */
[----:B---3--:R-:W-:Y:S01]  /*2550*/  FMUL.FTZ R67, R61, UR11 ;  /* 0x0000000b3d437c20 */ /* 0x008fe20008410000 */
[----:B--2---:R-:W-:Y:S02]  /*2560*/  FSEL R36, R6, -INF , P2 ;  /* 0xff80000006247808 */ /* 0x004fe40001000000 */
[----:B------:R-:W-:-:S02]  /*2570*/  FMNMX.FTZ R3, R40, R3, !PT ;  /* 0x0000000328037209 */ /* 0x000fc40007810000 */
[----:B------:R-:W-:Y:S01]  /*2580*/  ISETP.GT.AND P2, PT, R2, 0x49, PT ;  /* 0x000000490200780c */ /* 0x000fe20003f44270 */
[----:B------:R2:W3:Y:S01]  /*2590*/  MUFU.TANH R33, R71 ;  /* 0x0000004700217308 */ /* 0x0004e20000002400 */
[----:B-1----:R-:W-:Y:S01]  /*25a0*/  FSEL R37, R37, -INF , P3 ;  /* 0xff80000025257808 */ /* 0x002fe20001800000 */
[----:B-----5:R-:W-:Y:S01]  /*25b0*/  FMUL.FTZ R70, R68, UR11 ;  /* 0x0000000b44467c20 */ /* 0x020fe20008410000 */
[----:B------:R-:W-:Y:S01]  /*25c0*/  FMNMX.FTZ R4, R36, R3, !PT ;  /* 0x0000000324047209 */ /* 0x000fe20007810000 */
[----:B------:R-:W-:Y:S01]  /*25d0*/  FMUL.FTZ R68, R72, UR11 ;  /* 0x0000000b48447c20 */ /* 0x000fe20008410000 */
[----:B------:R-:W-:Y:S01]  /*25e0*/  ISETP.GT.AND P3, PT, R2, 0x50, PT ;  /* 0x000000500200780c */ /* 0x000fe20003f64270 */
[----:B------:R-:W-:Y:S01]  /*25f0*/  FMUL.FTZ R72, R73, UR11 ;  /* 0x0000000b49487c20 */ /* 0x000fe20008410000 */
[----:B----4-:R-:W-:Y:S01]  /*2600*/  FSEL R38, R63, -INF , P2 ;  /* 0xff8000003f267808 */ /* 0x010fe20001000000 */
[----:B------:R1:W4:Y:S01]  /*2610*/  MUFU.TANH R32, R74 ;  /* 0x0000004a00207308 */ /* 0x0003220000002400 */
[----:B------:R-:W-:Y:S01]  /*2620*/  FMNMX.FTZ R3, R37, R4, !PT ;  /* 0x0000000425037209 */ /* 0x000fe20007810000 */
[----:B--2---:R-:W-:Y:S01]  /*2630*/  FMUL.FTZ R71, R64, UR11 ;  /* 0x0000000b40477c20 */ /* 0x004fe20008410000 */
[----:B------:R-:W-:Y:S01]  /*2640*/  ISETP.GT.AND P2, PT, R2, 0x51, PT ;  /* 0x000000510200780c */ /* 0x000fe20003f44270 */
[----:B------:R-:W-:Y:S01]  /*2650*/  FMUL.FTZ R64, R81, UR11 ;  /* 0x0000000b51407c20 */ /* 0x000fe20008410000 */
[----:B0-----:R-:W-:-:S02]  /*2660*/  FSEL R39, R66, -INF , P3 ;  /* 0xff80000042277808 */ /* 0x001fc40001800000 */
[----:B------:R-:W-:Y:S01]  /*2670*/  FMNMX.FTZ R4, R38, R3, !PT ;  /* 0x0000000326047209 */ /* 0x000fe20007810000 */
[----:B------:R-:W0:Y:S01]  /*2680*/  MUFU.TANH R30, R75 ;  /* 0x0000004b001e7308 */ /* 0x000e220000002400 */
[----:B------:R-:W-:Y:S01]  /*2690*/  ISETP.GT.AND P3, PT, R2, 0x58, PT ;  /* 0x000000580200780c */ /* 0x000fe20003f64270 */
[----:B-1----:R-:W-:Y:S01]  /*26a0*/  FMUL.FTZ R74, R65, UR11 ;  /* 0x0000000b414a7c20 */ /* 0x002fe20008410000 */
[----:B------:R-:W-:Y:S01]  /*26b0*/  FSEL R35, R35, -INF , P2 ;  /* 0xff80000023237808 */ /* 0x000fe20001000000 */
[----:B------:R-:W-:Y:S01]  /*26c0*/  FMUL.FTZ R65, R84, UR11 ;  /* 0x0000000b54417c20 */ /* 0x000fe20008410000 */
[----:B------:R-:W-:Y:S02]  /*26d0*/  FMNMX.FTZ R4, R39, R4, !PT ;  /* 0x0000000427047209 */ /* 0x000fe40007810000 */
[----:B------:R-:W-:Y:S01]  /*26e0*/  ISETP.GT.AND P2, PT, R2, 0x59, PT ;  /* 0x000000590200780c */ /* 0x000fe20003f44270 */
[----:B------:R-:W1:Y:S01]  /*26f0*/  MUFU.TANH R31, R78 ;  /* 0x0000004e001f7308 */ /* 0x000e620000002400 */
[----:B------:R-:W-:-:S02]  /*2700*/  FSEL R34, R34, -INF , P3 ;  /* 0xff80000022227808 */ /* 0x000fc40001800000 */
[----:B------:R-:W-:Y:S02]  /*2710*/  FMNMX.FTZ R3, R35, R4, !PT ;  /* 0x0000000423037209 */ /* 0x000fe40007810000 */
[----:B------:R-:W-:Y:S02]  /*2720*/  ISETP.GT.AND P3, PT, R2, 0x60, PT ;  /* 0x000000600200780c */ /* 0x000fe40003f64270 */
[----:B---3--:R-:W-:Y:S01]  /*2730*/  FSEL R33, R33, -INF , P2 ;  /* 0xff80000021217808 */ /* 0x008fe20001000000 */
[----:B------:R-:W2:Y:S01]  /*2740*/  MUFU.TANH R26, R79 ;  /* 0x0000004f001a7308 */ /* 0x000ea20000002400 */
[----:B------:R-:W-:Y:S02]  /*2750*/  FMNMX.FTZ R6, R34, R3, !PT ;  /* 0x0000000322067209 */ /* 0x000fe40007810000 */
[----:B------:R-:W-:Y:S02]  /*2760*/  ISETP.GT.AND P2, PT, R2, 0x61, PT ;  /* 0x000000610200780c */ /* 0x000fe40003f44270 */
[----:B----4-:R-:W-:-:S02]  /*2770*/  FSEL R32, R32, -INF , P3 ;  /* 0xff80000020207808 */ /* 0x010fc40001800000 */
[----:B------:R-:W-:Y:S01]  /*2780*/  FMNMX.FTZ R63, R33, R6, !PT ;  /* 0x00000006213f7209 */ /* 0x000fe20007810000 */
[----:B------:R-:W3:Y:S01]  /*2790*/  MUFU.TANH R27, R82 ;  /* 0x00000052001b7308 */ /* 0x000ee20000002400 */
[----:B------:R-:W-:Y:S02]  /*27a0*/  ISETP.GT.AND P3, PT, R2, 0x68, PT ;  /* 0x000000680200780c */ /* 0x000fe40003f64270 */
[----:B0-----:R-:W-:Y:S02]  /*27b0*/  FSEL R30, R30, -INF , P2 ;  /* 0xff8000001e1e7808 */ /* 0x001fe40001000000 */
[----:B------:R-:W-:Y:S02]  /*27c0*/  FMNMX.FTZ R63, R32, R63, !PT ;  /* 0x0000003f203f7209 */ /* 0x000fe40007810000 */
[----:B------:R-:W-:Y:S01]  /*27d0*/  ISETP.GT.AND P2, PT, R2, 0x69, PT ;  /* 0x000000690200780c */ /* 0x000fe20003f44270 */
[----:B------:R-:W0:Y:S01]  /*27e0*/  MUFU.TANH R4, R83 ;  /* 0x0000005300047308 */ /* 0x000e220000002400 */
[----:B-1----:R-:W-:-:S02]  /*27f0*/  FSEL R31, R31, -INF , P3 ;  /* 0xff8000001f1f7808 */ /* 0x002fc40001800000 */
[----:B------:R-:W-:Y:S02]  /*2800*/  FMNMX.FTZ R6, R30, R63, !PT ;  /* 0x0000003f1e067209 */ /* 0x000fe40007810000 */
[----:B------:R-:W-:Y:S02]  /*2810*/  ISETP.GT.AND P3, PT, R2, 0x70, PT ;  /* 0x000000700200780c */ /* 0x000fe40003f64270 */
[----:B--2---:R-:W-:Y:S01]  /*2820*/  FSEL R26, R26, -INF , P2 ;  /* 0xff8000001a1a7808 */ /* 0x004fe20001000000 */
[----:B------:R-:W1:Y:S01]  /*2830*/  MUFU.TANH R3, R86 ;  /* 0x0000005600037308 */ /* 0x000e620000002400 */
[----:B------:R-:W-:Y:S02]  /*2840*/  FMNMX.FTZ R63, R31, R6, !PT ;  /* 0x000000061f3f7209 */ /* 0x000fe40007810000 */
[----:B------:R-:W-:Y:S02]  /*2850*/  ISETP.GT.AND P2, PT, R2, 0x71, PT ;  /* 0x000000710200780c */ /* 0x000fe40003f44270 */
[----:B---3--:R-:W-:-:S02]  /*2860*/  FSEL R27, R27, -INF , P3 ;  /* 0xff8000001b1b7808 */ /* 0x008fc40001800000 */
[----:B------:R-:W-:Y:S01]  /*2870*/  FMNMX.FTZ R6, R26, R63, !PT ;  /* 0x0000003f1a067209 */ /* 0x000fe20007810000 */
[----:B------:R-:W2:Y:S01]  /*2880*/  MUFU.TANH R87, R87 ;  /* 0x0000005700577308 */ /* 0x000ea20000002400 */
[----:B------:R-:W-:Y:S02]  /*2890*/  ISETP.GT.AND P3, PT, R2, 0x78, PT ;  /* 0x000000780200780c */ /* 0x000fe40003f64270 */
[----:B0-----:R-:W-:Y:S02]  /*28a0*/  FSEL R4, R4, -INF , P2 ;  /* 0xff80000004047808 */ /* 0x001fe40001000000 */
[----:B------:R-:W-:Y:S02]  /*28b0*/  FMNMX.FTZ R63, R27, R6, !PT ;  /* 0x000000061b3f7209 */ /* 0x000fe40007810000 */
[----:B------:R-:W-:Y:S01]  /*28c0*/  ISETP.GT.AND P2, PT, R2, 0x79, PT ;  /* 0x000000790200780c */ /* 0x000fe20003f44270 */
[----:B------:R-:W0:Y:S01]  /*28d0*/  MUFU.TANH R88, R88 ;  /* 0x0000005800587308 */ /* 0x000e220000002400 */
[----:B-1----:R-:W-:-:S02]  /*28e0*/  FSEL R3, R3, -INF , P3 ;  /* 0xff80000003037808 */ /* 0x002fc40001800000 */
[----:B------:R-:W-:Y:S01]  /*28f0*/  FMNMX.FTZ R6, R4, R63, !PT ;  /* 0x0000003f04067209 */ /* 0x000fe20007810000 */
[----:B------:R-:W-:-:S03]  /*2900*/  FMUL.FTZ R63, R77, UR11 ;  /* 0x0000000b4d3f7c20 */ /* 0x000fc60008410000 */
[----:B------:R-:W-:Y:S01]  /*2910*/  FMNMX.FTZ R61, R3, R6, !PT ;  /* 0x00000006033d7209 */ /* 0x000fe20007810000 */
[----:B------:R-:W1:Y:S01]  /*2920*/  MUFU.TANH R10, R10 ;  /* 0x0000000a000a7308 */ /* 0x000e620000002400 */
[----:B--2---:R-:W-:-:S04]  /*2930*/  FSEL R2, R87, -INF , P2 ;  /* 0xff80000057027808 */ /* 0x004fc80001000000 */
[----:B------:R-:W-:-:S03]  /*2940*/  FMNMX.FTZ R61, R2, R61, !PT ;  /* 0x0000003d023d7209 */ /* 0x000fc60007810000 */
[----:B------:R-:W2:Y:S02]  /*2950*/  MUFU.TANH R89, R89 ;  /* 0x0000005900597308 */ /* 0x000ea40000002400 */
[----:B------:R-:W3:Y:S06]  /*2960*/  SHFL.BFLY PT, R6, R61, 0x2, 0x1f ;  /* 0x0c401f003d067f89 */ /* 0x000eec00000e0000 */
[----:B------:R-:W4:Y:S08]  /*2970*/  MUFU.TANH R90, R90 ;  /* 0x0000005a005a7308 */ /* 0x000f300000002400 */
[----:B------:R-:W5:Y:S08]  /*2980*/  MUFU.TANH R28, R28 ;  /* 0x0000001c001c7308 */ /* 0x000f700000002400 */
[----:B------:R-:W5:Y:S01]  /*2990*/  MUFU.TANH R29, R29 ;  /* 0x0000001d001d7308 */ /* 0x000f620000002400 */
[----:B---3--:R-:W-:-:S05]  /*29a0*/  FMNMX.FTZ R66, R61, R6, !PT ;  /* 0x000000063d427209 */ /* 0x008fca0007810000 */
[----:B------:R-:W3:Y:S02]  /*29b0*/  SHFL.BFLY PT, R61, R66, 0x1, 0x1f ;  /* 0x0c201f00423d7f89 */ /* 0x000ee400000e0000 */
[----:B------:R-:W5:Y:S08]  /*29c0*/  MUFU.TANH R25, R25 ;  /* 0x0000001900197308 */ /* 0x000f700000002400 */
[----:B------:R-:W5:Y:S08]  /*29d0*/  MUFU.TANH R12, R12 ;  /* 0x0000000c000c7308 */ /* 0x000f700000002400 */
[----:B------:R-:W5:Y:S01]  /*29e0*/  MUFU.TANH R21, R21 ;  /* 0x0000001500157308 */ /* 0x000f620000002400 */
[----:B---3--:R-:W-:-:S07]  /*29f0*/  FMNMX.FTZ R6, R66, R61, !PT ;  /* 0x0000003d42067209 */ /* 0x008fce0007810000 */
[----:B------:R-:W3:Y:S01]  /*2a00*/  MUFU.TANH R24, R24 ;  /* 0x0000001800187308 */ /* 0x000ee20000002400 */
[----:B------:R-:W-:Y:S01]  /*2a10*/  FMUL.FTZ R66, R85, UR11 ;  /* 0x0000000b55427c20 */ /* 0x000fe20008410000 */
[C---:B------:R-:W-:Y:S01]  /*2a20*/  FSETP.NEU.FTZ.AND P2, PT, R6.reuse, -INF , PT ;  /* 0xff8000000600780b */ /* 0x040fe20003f5d000 */
[----:B------:R-:W-:-:S05]  /*2a30*/  FMUL.FTZ R61, R6, UR10 ;  /* 0x0000000a063d7c20 */ /* 0x000fca0008410000 */
[----:B------:R-:W3:Y:S01]  /*2a40*/  MUFU.TANH R20, R20 ;  /* 0x0000001400147308 */ /* 0x000ee20000002400 */
[----:B------:R-:W-:-:S05]  /*2a50*/  FSEL R61, R61, RZ, P2 ;  /* 0x000000ff3d3d7208 */ /* 0x000fca0001000000 */
[----:B------:R-:W-:Y:S01]  /*2a60*/  FFMA.FTZ R149, R56, UR10, -R61 ;  /* 0x0000000a38957c23 */ /* 0x000fe2000801083d */
[----:B------:R-:W-:Y:S01]  /*2a70*/  VIADDMNMX R56, R49, R8, R51, PT ;  /* 0x0000000831387246 */ /* 0x000fe20003800133 */
[--C-:B------:R-:W-:Y:S01]  /*2a80*/  FFMA.FTZ R145, R54, UR10, -R61.reuse ;  /* 0x0000000a36917c23 */ /* 0x100fe2000801083d */
[----:B------:R-:W3:Y:S01]  /*2a90*/  MUFU.TANH R15, R15 ;  /* 0x0000000f000f7308 */ /* 0x000ee20000002400 */
[--C-:B------:R-:W-:Y:S01]  /*2aa0*/  FFMA.FTZ R147, R52, UR10, -R61.reuse ;  /* 0x0000000a34937c23 */ /* 0x100fe2000801083d */
[----:B------:R-:W-:Y:S01]  /*2ab0*/  ISETP.GT.AND P2, PT, R56, RZ, PT ;  /* 0x000000ff3800720c */ /* 0x000fe20003f44270 */
[--C-:B------:R-:W-:Y:S01]  /*2ac0*/  FFMA.FTZ R141, R48, UR10, -R61.reuse ;  /* 0x0000000a308d7c23 */ /* 0x100fe2000801083d */
[----:B------:R-:W-:Y:S01]  /*2ad0*/  ISETP.GT.AND P3, PT, R56, 0x1, PT ;  /* 0x000000013800780c */ /* 0x000fe20003f64270 */
[--C-:B------:R-:W-:Y:S01]  /*2ae0*/  FFMA.FTZ R143, R46, UR10, -R61.reuse ;  /* 0x0000000a2e8f7c23 */ /* 0x100fe2000801083d */
[----:B------:R-:W-:Y:S01]  /*2af0*/  ISETP.GT.AND P4, PT, R56, 0x8, PT ;  /* 0x000000083800780c */ /* 0x000fe20003f84270 */
[--C-:B------:R-:W-:Y:S01]  /*2b00*/  FFMA.FTZ R46, R45, UR10, -R61.reuse ;  /* 0x0000000a2d2e7c23 */ /* 0x100fe2000801083d */
[----:B0-----:R-:W-:Y:S01]  /*2b10*/  FSEL R88, R88, -INF , P2 ;  /* 0xff80000058587808 */ /* 0x001fe20001000000 */
[----:B------:R-:W0:Y:S01]  /*2b20*/  MUFU.TANH R13, R13 ;  /* 0x0000000d000d7308 */ /* 0x000e220000002400 */
[----:B-1----:R-:W-:Y:S01]  /*2b30*/  FSEL R49, R10, -INF , P3 ;  /* 0xff8000000a317808 */ /* 0x002fe20001800000 */
[--C-:B------:R-:W-:Y:S01]  /*2b40*/  FFMA.FTZ R10, R55, UR10, -R61.reuse ;  /* 0x0000000a370a7c23 */ /* 0x100fe2000801083d */
[----:B------:R-:W-:Y:S01]  /*2b50*/  ISETP.GT.AND P2, PT, R56, 0x9, PT ;  /* 0x000000093800780c */ /* 0x000fe20003f44270 */
[--C-:B------:R-:W-:Y:S01]  /*2b60*/  FFMA.FTZ R55, R53, UR10, -R61.reuse ;  /* 0x0000000a35377c23 */ /* 0x100fe2000801083d */
[----:B--2---:R-:W-:Y:S01]  /*2b70*/  FSEL R89, R89, -INF , P4 ;  /* 0xff80000059597808 */ /* 0x004fe20002000000 */
[--C-:B------:R-:W-:Y:S01]  /*2b80*/  FFMA.FTZ R137, R44, UR10, -R61.reuse ;  /* 0x0000000a2c897c23 */ /* 0x100fe2000801083d */
[----:B------:R-:W-:Y:S01]  /*2b90*/  FMNMX.FTZ R76, R88, R49, !PT ;  /* 0x00000031584c7209 */ /* 0x000fe20007810000 */
[----:B------:R-:W1:Y:S01]  /*2ba0*/  MUFU.TANH R14, R14 ;  /* 0x0000000e000e7308 */ /* 0x000e620000002400 */
[----:B------:R-:W-:Y:S01]  /*2bb0*/  ISETP.GT.AND P3, PT, R56, 0x10, PT ;  /* 0x000000103800780c */ /* 0x000fe20003f64270 */
[--C-:B------:R-:W-:Y:S01]  /*2bc0*/  FFMA.FTZ R44, R43, UR10, -R61.reuse ;  /* 0x0000000a2b2c7c23 */ /* 0x100fe2000801083d */
[----:B----4-:R-:W-:Y:S01]  /*2bd0*/  FSEL R90, R90, -INF , P2 ;  /* 0xff8000005a5a7808 */ /* 0x010fe20001000000 */
[--C-:B------:R-:W-:Y:S01]  /*2be0*/  FFMA.FTZ R139, R42, UR10, -R61.reuse ;  /* 0x0000000a2a8b7c23 */ /* 0x100fe2000801083d */
[----:B------:R-:W-:Y:S01]  /*2bf0*/  FMNMX.FTZ R51, R89, R76, !PT ;  /* 0x0000004c59337209 */ /* 0x000fe20007810000 */
[--C-:B------:R-:W-:Y:S01]  /*2c00*/  FFMA.FTZ R42, R41, UR10, -R61.reuse ;  /* 0x0000000a292a7c23 */ /* 0x100fe2000801083d */
[----:B------:R-:W-:Y:S01]  /*2c10*/  ISETP.GT.AND P2, PT, R56, 0x11, PT ;  /* 0x000000113800780c */ /* 0x000fe20003f44270 */
[----:B------:R-:W2:Y:S01]  /*2c20*/  MUFU.TANH R11, R11 ;  /* 0x0000000b000b7308 */ /* 0x000ea20000002400 */
[----:B-----5:R-:W-:Y:S01]  /*2c30*/  FSEL R28, R28, -INF , P3 ;  /* 0xff8000001c1c7808 */ /* 0x020fe20001800000 */
[--C-:B------:R-:W-:Y:S01]  /*2c40*/  FFMA.FTZ R133, R40, UR10, -R61.reuse ;  /* 0x0000000a28857c23 */ /* 0x100fe2000801083d */
[----:B------:R-:W-:Y:S01]  /*2c50*/  FMNMX.FTZ R51, R90, R51, !PT ;  /* 0x000000335a337209 */ /* 0x000fe20007810000 */
[--C-:B------:R-:W-:Y:S01]  /*2c60*/  FFMA.FTZ R131, R34, UR10, -R61.reuse ;  /* 0x0000000a22837c23 */ /* 0x100fe2000801083d */
[----:B------:R-:W-:Y:S01]  /*2c70*/  ISETP.GT.AND P3, PT, R56, 0x18, PT ;  /* 0x000000183800780c */ /* 0x000fe20003f64270 */
[--C-:B------:R-:W-:Y:S01]  /*2c80*/  FFMA.FTZ R34, R33, UR10, -R61.reuse ;  /* 0x0000000a21227c23 */ /* 0x100fe2000801083d */
[----:B------:R-:W-:Y:S01]  /*2c90*/  FSEL R29, R29, -INF , P2 ;  /* 0xff8000001d1d7808 */ /* 0x000fe20001000000 */
[----:B------:R-:W4:Y:S01]  /*2ca0*/  MUFU.TANH R9, R9 ;  /* 0x0000000900097308 */ /* 0x000f220000002400 */
[----:B------:R-:W-:Y:S01]  /*2cb0*/  FMNMX.FTZ R54, R28, R51, !PT ;  /* 0x000000331c367209 */ /* 0x000fe20007810000 */
[--C-:B------:R-:W-:Y:S01]  /*2cc0*/  FFMA.FTZ R59, R59, UR10, -R61.reuse ;  /* 0x0000000a3b3b7c23 */ /* 0x100fe2000801083d */
[C---:B------:R-:W-:Y:S01]  /*2cd0*/  ISETP.GT.AND P2, PT, R56.reuse, 0x19, PT ;  /* 0x000000193800780c */ /* 0x040fe20003f44270 */
[--C-:B------:R-:W-:Y:S01]  /*2ce0*/  FFMA.FTZ R151, R57, UR10, -R61.reuse ;  /* 0x0000000a39977c23 */ /* 0x100fe2000801083d */
[----:B------:R-:W-:Y:S01]  /*2cf0*/  FSEL R25, R25, -INF , P3 ;  /* 0xff80000019197808 */ /* 0x000fe20001800000 */
[--C-:B------:R-:W-:Y:S01]  /*2d00*/  FFMA.FTZ R121, R27, UR10, -R61.reuse ;  /* 0x0000000a1b797c23 */ /* 0x100fe2000801083d */
[----:B------:R-:W-:Y:S01]  /*2d10*/  FMNMX.FTZ R54, R29, R54, !PT ;  /* 0x000000361d367209 */ /* 0x000fe20007810000 */
[----:B------:R-:W5:Y:S01]  /*2d20*/  MUFU.TANH R5, R5 ;  /* 0x0000000500057308 */ /* 0x000f620000002400 */
[----:B------:R-:W-:Y:S01]  /*2d30*/  ISETP.GT.AND P3, PT, R56, 0x20, PT ;  /* 0x000000203800780c */ /* 0x000fe20003f64270 */
[--C-:B------:R-:W-:Y:S01]  /*2d40*/  FFMA.FTZ R125, R32, UR10, -R61.reuse ;  /* 0x0000000a207d7c23 */ /* 0x100fe2000801083d */
[----:B------:R-:W-:Y:S01]  /*2d50*/  FSEL R51, R12, -INF , P2 ;  /* 0xff8000000c337808 */ /* 0x000fe20001000000 */
[--C-:B------:R-:W-:Y:S01]  /*2d60*/  FFMA.FTZ R123, R3, UR10, -R61.reuse ;  /* 0x0000000a037b7c23 */ /* 0x100fe2000801083d */
[----:B------:R-:W-:Y:S01]  /*2d70*/  FMNMX.FTZ R54, R25, R54, !PT ;  /* 0x0000003619367209 */ /* 0x000fe20007810000 */
[--C-:B------:R-:W-:Y:S01]  /*2d80*/  FFMA.FTZ R127, R31, UR10, -R61.reuse ;  /* 0x0000000a1f7f7c23 */ /* 0x100fe2000801083d */
[----:B------:R-:W-:Y:S01]  /*2d90*/  ISETP.GT.AND P2, PT, R56, 0x21, PT ;  /* 0x000000213800780c */ /* 0x000fe20003f44270 */
[----:B------:R-:W5:Y:S01]  /*2da0*/  MUFU.TANH R7, R7 ;  /* 0x0000000700077308 */ /* 0x000f620000002400 */
[----:B------:R-:W-:Y:S01]  /*2db0*/  FSEL R21, R21, -INF , P3 ;  /* 0xff80000015157808 */ /* 0x000fe20001800000 */
[--C-:B------:R-:W-:Y:S01]  /*2dc0*/  FFMA.FTZ R36, R36, UR10, -R61.reuse ;  /* 0x0000000a24247c23 */ /* 0x100fe2000801083d */
[----:B------:R-:W-:Y:S01]  /*2dd0*/  FMNMX.FTZ R54, R51, R54, !PT ;  /* 0x0000003633367209 */ /* 0x000fe20007810000 */
[--C-:B------:R-:W-:Y:S01]  /*2de0*/  FFMA.FTZ R135, R37, UR10, -R61.reuse ;  /* 0x0000000a25877c23 */ /* 0x100fe2000801083d */
[----:B------:R-:W-:Y:S01]  /*2df0*/  ISETP.GT.AND P3, PT, R56, 0x28, PT ;  /* 0x000000283800780c */ /* 0x000fe20003f64270 */
[--C-:B------:R-:W-:Y:S01]  /*2e00*/  FFMA.FTZ R38, R38, UR10, -R61.reuse ;  /* 0x0000000a26267c23 */ /* 0x100fe2000801083d */
[----:B---3--:R-:W-:Y:S01]  /*2e10*/  FSEL R24, R24, -INF , P2 ;  /* 0xff80000018187808 */ /* 0x008fe20001000000 */
[----:B------:R-:W3:Y:S01]  /*2e20*/  MUFU.TANH R58, R58 ;  /* 0x0000003a003a7308 */ /* 0x000ee20000002400 */
[----:B------:R-:W-:Y:S01]  /*2e30*/  FMNMX.FTZ R53, R21, R54, !PT ;  /* 0x0000003615357209 */ /* 0x000fe20007810000 */
[--C-:B------:R-:W-:Y:S01]  /*2e40*/  FFMA.FTZ R129, R39, UR10, -R61.reuse ;  /* 0x0000000a27817c23 */ /* 0x100fe2000801083d */
[----:B------:R-:W-:Y:S01]  /*2e50*/  ISETP.GT.AND P2, PT, R56, 0x29, PT ;  /* 0x000000293800780c */ /* 0x000fe20003f44270 */
[--C-:B------:R-:W-:Y:S01]  /*2e60*/  FFMA.FTZ R30, R30, UR10, -R61.reuse ;  /* 0x0000000a1e1e7c23 */ /* 0x100fe2000801083d */
[----:B------:R-:W-:Y:S01]  /*2e70*/  FSEL R52, R20, -INF , P3 ;  /* 0xff80000014347808 */ /* 0x000fe20001800000 */
[--C-:B------:R-:W-:Y:S01]  /*2e80*/  FFMA.FTZ R20, R50, UR10, -R61.reuse ;  /* 0x0000000a32147c23 */ /* 0x100fe2000801083d */
[----:B------:R-:W-:Y:S01]  /*2e90*/  FMNMX.FTZ R53, R24, R53, !PT ;  /* 0x0000003518357209 */ /* 0x000fe20007810000 */
[----:B------:R-:W3:Y:S01]  /*2ea0*/  MUFU.TANH R67, R67 ;  /* 0x0000004300437308 */ /* 0x000ee20000002400 */
[----:B------:R-:W-:Y:S01]  /*2eb0*/  ISETP.GT.AND P3, PT, R56, 0x30, PT ;  /* 0x000000303800780c */ /* 0x000fe20003f64270 */
[--C-:B------:R-:W-:Y:S01]  /*2ec0*/  FFMA.FTZ R26, R26, UR10, -R61.reuse ;  /* 0x0000000a1a1a7c23 */ /* 0x100fe2000801083d */
[----:B------:R-:W-:Y:S01]  /*2ed0*/  FSEL R15, R15, -INF , P2 ;  /* 0xff8000000f0f7808 */ /* 0x000fe20001000000 */
[--C-:B------:R-:W-:Y:S01]  /*2ee0*/  FFMA.FTZ R4, R4, UR10, -R61.reuse ;  /* 0x0000000a04047c23 */ /* 0x100fe2000801083d */
[----:B------:R-:W-:Y:S01]  /*2ef0*/  FMNMX.FTZ R50, R52, R53, !PT ;  /* 0x0000003534327209 */ /* 0x000fe20007810000 */
[----:B------:R-:W-:Y:S01]  /*2f00*/  FFMA.FTZ R2, R2, UR10, -R61 ;  /* 0x0000000a02027c23 */ /* 0x000fe2000801083d */
[----:B------:R-:W-:Y:S01]  /*2f10*/  ISETP.GT.AND P2, PT, R56, 0x31, PT ;  /* 0x000000313800780c */ /* 0x000fe20003f44270 */
[----:B------:R-:W3:Y:S01]  /*2f20*/  MUFU.TANH R71, R71 ;  /* 0x0000004700477308 */ /* 0x000ee20000002400 */
[----:B0-----:R-:W-:-:S02]  /*2f30*/  FSEL R13, R13, -INF , P3 ;  /* 0xff8000000d0d7808 */ /* 0x001fc40001800000 */
[----:B------:R-:W-:Y:S02]  /*2f40*/  FMNMX.FTZ R50, R15, R50, !PT ;  /* 0x000000320f327209 */ /* 0x000fe40007810000 */
[----:B------:R-:W-:Y:S02]  /*2f50*/  ISETP.GT.AND P3, PT, R56, 0x38, PT ;  /* 0x000000383800780c */ /* 0x000fe40003f64270 */
[----:B-1----:R-:W-:Y:S01]  /*2f60*/  FSEL R48, R14, -INF , P2 ;  /* 0xff8000000e307808 */ /* 0x002fe20001000000 */
[----:B------:R-:W0:Y:S01]  /*2f70*/  MUFU.TANH R74, R74 ;  /* 0x0000004a004a7308 */ /* 0x000e220000002400 */
[----:B------:R-:W-:Y:S01]  /*2f80*/  FMNMX.FTZ R53, R13, R50, !PT ;  /* 0x000000320d357209 */ /* 0x000fe20007810000 */
[----:B------:R-:W-:Y:S01]  /*2f90*/  FFMA.FTZ R14, R47, UR10, -R61 ;  /* 0x0000000a2f0e7c23 */ /* 0x000fe2000801083d */
[----:B------:R-:W-:Y:S02]  /*2fa0*/  ISETP.GT.AND P2, PT, R56, 0x39, PT ;  /* 0x000000393800780c */ /* 0x000fe40003f44270 */
[----:B--2---:R-:W-:-:S02]  /*2fb0*/  FSEL R11, R11, -INF , P3 ;  /* 0xff8000000b0b7808 */ /* 0x004fc40001800000 */
[----:B------:R-:W-:Y:S01]  /*2fc0*/  FMNMX.FTZ R50, R48, R53, !PT ;  /* 0x0000003530327209 */ /* 0x000fe20007810000 */
[----:B------:R-:W1:Y:S01]  /*2fd0*/  MUFU.TANH R70, R70 ;  /* 0x0000004600467308 */ /* 0x000e620000002400 */
[C---:B------:R-:W-:Y:S02]  /*2fe0*/  ISETP.GT.AND P3, PT, R56.reuse, 0x40, PT ;  /* 0x000000403800780c */ /* 0x040fe40003f64270 */
[----:B----4-:R-:W-:Y:S02]  /*2ff0*/  FSEL R9, R9, -INF , P2 ;  /* 0xff80000009097808 */ /* 0x010fe40001000000 */
[----:B------:R-:W-:Y:S02]  /*3000*/  FMNMX.FTZ R50, R11, R50, !PT ;  /* 0x000000320b327209 */ /* 0x000fe40007810000 */
[----:B------:R-:W-:Y:S01]  /*3010*/  ISETP.GT.AND P2, PT, R56, 0x41, PT ;  /* 0x000000413800780c */ /* 0x000fe20003f44270 */
[----:B------:R-:W2:Y:S01]  /*3020*/  MUFU.TANH R69, R69 ;  /* 0x0000004500457308 */ /* 0x000ea20000002400 */
[----:B-----5:R-:W-:-:S02]  /*3030*/  FSEL R5, R5, -INF , P3 ;  /* 0xff80000005057808 */ /* 0x020fc40001800000 */
[----:B------:R-:W-:Y:S02]  /*3040*/  FMNMX.FTZ R50, R9, R50, !PT ;  /* 0x0000003209327209 */ /* 0x000fe40007810000 */
[C---:B------:R-:W-:Y:S02]  /*3050*/  ISETP.GT.AND P3, PT, R56.reuse, 0x48, PT ;  /* 0x000000483800780c */ /* 0x040fe40003f64270 */
[----:B------:R-:W-:Y:S01]  /*3060*/  FSEL R7, R7, -INF , P2 ;  /* 0xff80000007077808 */ /* 0x000fe20001000000 */
[----:B------:R-:W4:Y:S01]  /*3070*/  MUFU.TANH R68, R68 ;  /* 0x0000004400447308 */ /* 0x000f220000002400 */
[----:B------:R-:W-:Y:S02]  /*3080*/  FMNMX.FTZ R50, R5, R50, !PT ;  /* 0x0000003205327209 */ /* 0x000fe40007810000 */
[----:B------:R-:W-:Y:S02]  /*3090*/  ISETP.GT.AND P2, PT, R56, 0x49, PT ;  /* 0x000000493800780c */ /* 0x000fe40003f44270 */
[----:B---3--:R-:W-:-:S02]  /*30a0*/  FSEL R58, R58, -INF , P3 ;  /* 0xff8000003a3a7808 */ /* 0x008fc40001800000 */
[----:B------:R-:W-:Y:S01]  /*30b0*/  FMNMX.FTZ R45, R7, R50, !PT ;  /* 0x00000032072d7209 */ /* 0x000fe20007810000 */
[----:B------:R-:W3:Y:S01]  /*30c0*/  MUFU.TANH R72, R72 ;  /* 0x0000004800487308 */ /* 0x000ee20000002400 */
[----:B------:R-:W-:Y:S02]  /*30d0*/  ISETP.GT.AND P3, PT, R56, 0x50, PT ;  /* 0x000000503800780c */ /* 0x000fe40003f64270 */
[----:B------:R-:W-:Y:S02]  /*30e0*/  FSEL R67, R67, -INF , P2 ;  /* 0xff80000043437808 */ /* 0x000fe40001000000 */
[----:B------:R-:W-:Y:S02]  /*30f0*/  FMNMX.FTZ R50, R58, R45, !PT ;  /* 0x0000002d3a327209 */ /* 0x000fe40007810000 */
[----:B------:R-:W-:Y:S01]  /*3100*/  ISETP.GT.AND P2, PT, R56, 0x51, PT ;  /* 0x000000513800780c */ /* 0x000fe20003f44270 */
[----:B------:R-:W5:Y:S01]  /*3110*/  MUFU.TANH R60, R60 ;  /* 0x0000003c003c7308 */ /* 0x000f620000002400 */
[----:B------:R-:W-:-:S02]  /*3120*/  FSEL R71, R71, -INF , P3 ;  /* 0xff80000047477808 */ /* 0x000fc40001800000 */
[----:B------:R-:W-:Y:S02]  /*3130*/  FMNMX.FTZ R50, R67, R50, !PT ;  /* 0x0000003243327209 */ /* 0x000fe40007810000 */
[----:B------:R-:W-:Y:S02]  /*3140*/  ISETP.GT.AND P3, PT, R56, 0x58, PT ;  /* 0x000000583800780c */ /* 0x000fe40003f64270 */
[----:B0-----:R-:W-:Y:S01]  /*3150*/  FSEL R74, R74, -INF , P2 ;  /* 0xff8000004a4a7808 */ /* 0x001fe20001000000 */
[----:B------:R-:W0:Y:S01]  /*3160*/  MUFU.TANH R63, R63 ;  /* 0x0000003f003f7308 */ /* 0x000e220000002400 */
[----:B------:R-:W-:Y:S02]  /*3170*/  FMNMX.FTZ R45, R71, R50, !PT ;  /* 0x00000032472d7209 */ /* 0x000fe40007810000 */
[----:B------:R-:W-:Y:S02]  /*3180*/  ISETP.GT.AND P2, PT, R56, 0x59, PT ;  /* 0x000000593800780c */ /* 0x000fe40003f44270 */
[----:B-1----:R-:W-:-:S02]  /*3190*/  FSEL R70, R70, -INF , P3 ;  /* 0xff80000046467808 */ /* 0x002fc40001800000 */
[----:B------:R-:W-:Y:S01]  /*31a0*/  FMNMX.FTZ R45, R74, R45, !PT ;  /* 0x0000002d4a2d7209 */ /* 0x000fe20007810000 */
[----:B------:R-:W1:Y:S01]  /*31b0*/  MUFU.TANH R62, R62 ;  /* 0x0000003e003e7308 */ /* 0x000e620000002400 */
[----:B------:R-:W-:Y:S02]  /*31c0*/  ISETP.GT.AND P3, PT, R56, 0x60, PT ;  /* 0x000000603800780c */ /* 0x000fe40003f64270 */
[----:B--2---:R-:W-:Y:S02]  /*31d0*/  FSEL R69, R69, -INF , P2 ;  /* 0xff80000045457808 */ /* 0x004fe40001000000 */
[----:B------:R-:W-:Y:S02]  /*31e0*/  FMNMX.FTZ R50, R70, R45, !PT ;  /* 0x0000002d46327209 */ /* 0x000fe40007810000 */
[----:B------:R-:W-:Y:S01]  /*31f0*/  ISETP.GT.AND P2, PT, R56, 0x61, PT ;  /* 0x000000613800780c */ /* 0x000fe20003f44270 */
[----:B------:R-:W2:Y:S01]  /*3200*/  MUFU.TANH R64, R64 ;  /* 0x0000004000407308 */ /* 0x000ea20000002400 */
[----:B----4-:R-:W-:-:S02]  /*3210*/  FSEL R68, R68, -INF , P3 ;  /* 0xff80000044447808 */ /* 0x010fc40001800000 */
[----:B------:R-:W-:Y:S02]  /*3220*/  FMNMX.FTZ R43, R69, R50, !PT ;  /* 0x00000032452b7209 */ /* 0x000fe40007810000 */
[----:B------:R-:W-:Y:S02]  /*3230*/  ISETP.GT.AND P3, PT, R56, 0x68, PT ;  /* 0x000000683800780c */ /* 0x000fe40003f64270 */
[----:B---3--:R-:W-:Y:S01]  /*3240*/  FSEL R72, R72, -INF , P2 ;  /* 0xff80000048487808 */ /* 0x008fe20001000000 */
[----:B------:R-:W3:Y:S01]  /*3250*/  MUFU.TANH R65, R65 ;  /* 0x0000004100417308 */ /* 0x000ee20000002400 */
[----:B------:R-:W-:Y:S02]  /*3260*/  FMNMX.FTZ R43, R68, R43, !PT ;  /* 0x0000002b442b7209 */ /* 0x000fe40007810000 */
[----:B------:R-:W-:Y:S02]  /*3270*/  ISETP.GT.AND P2, PT, R56, 0x69, PT ;  /* 0x000000693800780c */ /* 0x000fe40003f44270 */
[----:B-----5:R-:W-:-:S02]  /*3280*/  FSEL R60, R60, -INF , P3 ;  /* 0xff8000003c3c7808 */ /* 0x020fc40001800000 */
[----:B------:R-:W-:Y:S01]  /*3290*/  FMNMX.FTZ R43, R72, R43, !PT ;  /* 0x0000002b482b7209 */ /* 0x000fe20007810000 */
[----:B------:R-:W4:Y:S01]  /*32a0*/  MUFU.TANH R66, R66 ;  /* 0x0000004200427308 */ /* 0x000f220000002400 */
[----:B------:R-:W-:Y:S02]  /*32b0*/  ISETP.GT.AND P3, PT, R56, 0x70, PT ;  /* 0x000000703800780c */ /* 0x000fe40003f64270 */
[----:B0-----:R-:W-:Y:S02]  /*32c0*/  FSEL R63, R63, -INF , P2 ;  /* 0xff8000003f3f7808 */ /* 0x001fe40001000000 */
[----:B------:R-:W-:Y:S02]  /*32d0*/  FMNMX.FTZ R50, R60, R43, !PT ;  /* 0x0000002b3c327209 */ /* 0x000fe40007810000 */
[----:B------:R-:W-:Y:S01]  /*32e0*/  ISETP.GT.AND P2, PT, R56, 0x71, PT ;  /* 0x000000713800780c */ /* 0x000fe20003f44270 */
[----:B------:R-:W-:Y:S01]  /*32f0*/  MUFU.EX2 R149, R149 ;  /* 0x0000009500957308 */ /* 0x000fe20000000800 */
[----:B-1----:R-:W-:-:S02]  /*3300*/  FSEL R62, R62, -INF , P3 ;  /* 0xff8000003e3e7808 */ /* 0x002fc40001800000 */
[----:B------:R-:W-:Y:S02]  /*3310*/  FMNMX.FTZ R41, R63, R50, !PT ;  /* 0x000000323f297209 */ /* 0x000fe40007810000 */
[----:B------:R-:W-:Y:S02]  /*3320*/  ISETP.GT.AND P3, PT, R56, 0x78, PT ;  /* 0x000000783800780c */ /* 0x000fe40003f64270 */
[----:B--2---:R-:W-:Y:S01]  /*3330*/  FSEL R64, R64, -INF , P2 ;  /* 0xff80000040407808 */ /* 0x004fe20001000000 */
[----:B------:R-:W0:Y:S01]  /*3340*/  MUFU.EX2 R8, R59 ;  /* 0x0000003b00087308 */ /* 0x000e220000000800 */
[----:B------:R-:W-:Y:S02]  /*3350*/  FMNMX.FTZ R41, R62, R41, !PT ;  /* 0x000000293e297209 */ /* 0x000fe40007810000 */
[----:B------:R-:W-:Y:S02]  /*3360*/  ISETP.GT.AND P2, PT, R56, 0x79, PT ;  /* 0x000000793800780c */ /* 0x000fe40003f44270 */
[----:B---3--:R-:W-:-:S02]  /*3370*/  FSEL R65, R65, -INF , P3 ;  /* 0xff80000041417808 */ /* 0x008fc40001800000 */
[----:B------:R-:W-:Y:S01]  /*3380*/  FMNMX.FTZ R40, R64, R41, !PT ;  /* 0x0000002940287209 */ /* 0x000fe20007810000 */
[----:B------:R-:W1:Y:S01]  /*3390*/  MUFU.EX2 R151, R151 ;  /* 0x0000009700977308 */ /* 0x000e620000000800 */
[----:B----4-:R-:W-:Y:S02]  /*33a0*/  FSEL R66, R66, -INF , P2 ;  /* 0xff80000042427808 */ /* 0x010fe40001000000 */
[----:B------:R-:W-:Y:S01]  /*33b0*/  FMNMX.FTZ R41, R65, R40, !PT ;  /* 0x0000002841297209 */ /* 0x000fe20007810000 */
[----:B------:R-:W-:-:S03]  /*33c0*/  FFMA.FTZ R40, R35, UR10, -R61 ;  /* 0x0000000a23287c23 */ /* 0x000fc6000801083d */
[----:B------:R-:W-:Y:S01]  /*33d0*/  FMNMX.FTZ R41, R66, R41, !PT ;  /* 0x0000002942297209 */ /* 0x000fe20007810000 */
[----:B------:R-:W2:Y:S04]  /*33e0*/  MUFU.EX2 R10, R10 ;  /* 0x0000000a000a7308 */ /* 0x000ea80000000800 */
[----:B------:R-:W3:Y:S04]  /*33f0*/  SHFL.BFLY PT, R50, R41, 0x2, 0x1f ;  /* 0x0c401f0029327f89 */ /* 0x000ee800000e0000 */
[----:B------:R-:W4:Y:S08]  /*3400*/  MUFU.EX2 R145, R145 ;  /* 0x0000009100917308 */ /* 0x000f300000000800 */
[----:B------:R-:W5:Y:S08]  /*3410*/  MUFU.EX2 R12, R55 ;  /* 0x00000037000c7308 */ /* 0x000f700000000800 */
[----:B------:R-:W5:Y:S01]  /*3420*/  MUFU.EX2 R147, R147 ;  /* 0x0000009300937308 */ /* 0x000f620000000800 */
[----:B---3--:R-:W-:-:S07]  /*3430*/  FMNMX.FTZ R50, R41, R50, !PT ;  /* 0x0000003229327209 */ /* 0x008fce0007810000 */
[----:B------:R-:W3:Y:S01]  /*3440*/  MUFU.EX2 R20, R20 ;  /* 0x0000001400147308 */ /* 0x000ee20000000800 */
[----:B------:R-:W0:Y:S07]  /*3450*/  SHFL.BFLY PT, R33, R50, 0x1, 0x1f ;  /* 0x0c201f0032217f89 */ /* 0x000e2e00000e0000 */
        /* <DEDUP_REMOVED lines=9> */
[--C-:B------:R-:W-:Y:S01]  /*34f0*/  FFMA.FTZ R148, R88, UR10, -R32.reuse ;  /* 0x0000000a58947c23 */ /* 0x100fe20008010820 */
[--C-:B------:R-:W-:Y:S01]  /*3500*/  FFMA.FTZ R3, R49, UR10, -R32.reuse ;  /* 0x0000000a31037c23 */ /* 0x100fe20008010820 */
[--C-:B------:R-:W-:Y:S01]  /*3510*/  FFMA.FTZ R140, R21, UR10, -R32.reuse ;  /* 0x0000000a158c7c23 */ /* 0x100fe20008010820 */
[----:B------:R-:W-:Y:S01]  /*3520*/  FFMA.FTZ R21, R24, UR10, -R32 ;  /* 0x0000000a18157c23 */ /* 0x000fe20008010820 */
[----:B------:R-:W-:Y:S01]  /*3530*/  FADD.FTZ R24, R149, R8 ;  /* 0x0000000895187221 */ /* 0x000fe20000010000 */
[--C-:B------:R-:W-:Y:S01]  /*3540*/  FFMA.FTZ R150, R89, UR10, -R32.reuse ;  /* 0x0000000a59967c23 */ /* 0x100fe20008010820 */
[----:B------:R-:W-:Y:S01]  /*3550*/  FFMA.FTZ R132, R5, UR10, -R32 ;  /* 0x0000000a05847c23 */ /* 0x000fe20008010820 */
[----:B------:R-:W-:Y:S01]  /*3560*/  MUFU.EX2 R148, R148 ;  /* 0x0000009400947308 */ /* 0x000fe20000000800 */
[----:B-1----:R-:W-:Y:S01]  /*3570*/  FADD.FTZ R5, R151, R24 ;  /* 0x0000001897057221 */ /* 0x002fe20000010000 */
[--C-:B------:R-:W-:Y:S01]  /*3580*/  FFMA.FTZ R31, R90, UR10, -R32.reuse ;  /* 0x0000000a5a1f7c23 */ /* 0x100fe20008010820 */
[--C-:B------:R-:W-:Y:S01]  /*3590*/  FFMA.FTZ R144, R28, UR10, -R32.reuse ;  /* 0x0000000a1c907c23 */ /* 0x100fe20008010820 */
[--C-:B------:R-:W-:Y:S01]  /*35a0*/  FFMA.FTZ R29, R29, UR10, -R32.reuse ;  /* 0x0000000a1d1d7c23 */ /* 0x100fe20008010820 */
[----:B--2---:R-:W-:Y:S01]  /*35b0*/  FADD.FTZ R24, R10, R5 ;  /* 0x000000050a187221 */ /* 0x004fe20000010000 */
[--C-:B------:R-:W-:Y:S01]  /*35c0*/  FFMA.FTZ R5, R7, UR10, -R32.reuse ;  /* 0x0000000a07057c23 */ /* 0x100fe20008010820 */
[----:B------:R-:W-:Y:S01]  /*35d0*/  FFMA.FTZ R146, R25, UR10, -R32 ;  /* 0x0000000a19927c23 */ /* 0x000fe20008010820 */
[----:B------:R-:W0:Y:S01]  /*35e0*/  MUFU.EX2 R3, R3 ;  /* 0x0000000300037308 */ /* 0x000e220000000800 */
        /* <DEDUP_REMOVED lines=12> */
[----:B---3--:R-:W-:Y:S01]  /*36b0*/  FADD.FTZ R28, R20, R7 ;  /* 0x00000007141c7221 */ /* 0x008fe20000010000 */
[--C-:B------:R-:W-:Y:S01]  /*36c0*/  FFMA.FTZ R7, R67, UR10, -R32.reuse ;  /* 0x0000000a43077c23 */ /* 0x100fe20008010820 */
[----:B------:R-:W-:Y:S01]  /*36d0*/  FFMA.FTZ R128, R71, UR10, -R32 ;  /* 0x0000000a47807c23 */ /* 0x000fe20008010820 */
[----:B------:R-:W2:Y:S01]  /*36e0*/  MUFU.EX2 R31, R31 ;  /* 0x0000001f001f7308 */ /* 0x000ea20000000800 */
[----:B0-----:R-:W-:Y:S01]  /*36f0*/  FADD.FTZ R11, R148, R3 ;  /* 0x00000003940b7221 */ /* 0x001fe20000010000 */
[----:B------:R-:W-:Y:S01]  /*3700*/  FADD.FTZ R33, R141, R28 ;  /* 0x0000001c8d217221 */ /* 0x000fe20000010000 */
[--C-:B------:R-:W-:Y:S01]  /*3710*/  FFMA.FTZ R130, R70, UR10, -R32.reuse ;  /* 0x0000000a46827c23 */ /* 0x100fe20008010820 */
[--C-:B------:R-:W-:Y:S01]  /*3720*/  FFMA.FTZ R69, R69, UR10, -R32.reuse ;  /* 0x0000000a45457c23 */ /* 0x100fe20008010820 */
[----:B------:R-:W-:Y:S01]  /*3730*/  F2FP.F16.F32.PACK_AB R149, R8, R149 ;  /* 0x000000950895723e */ /* 0x000fe200000000ff */
[----:B------:R-:W-:Y:S01]  /*3740*/  FADD.FTZ R28, R14, R33 ;  /* 0x000000210e1c7221 */ /* 0x000fe20000010000 */
[--C-:B------:R-:W-:Y:S01]  /*3750*/  FFMA.FTZ R68, R68, UR10, -R32.reuse ;  /* 0x0000000a44447c23 */ /* 0x100fe20008010820 */
[----:B------:R-:W0:Y:S01]  /*3760*/  MUFU.EX2 R144, R144 ;  /* 0x0000009000907308 */ /* 0x000e220000000800 */
[----:B-1----:R-:W-:Y:S01]  /*3770*/  FADD.FTZ R24, R150, R11 ;  /* 0x0000000b96187221 */ /* 0x002fe20000010000 */
[--C-:B------:R-:W-:Y:S01]  /*3780*/  FFMA.FTZ R72, R72, UR10, -R32.reuse ;  /* 0x0000000a48487c23 */ /* 0x100fe20008010820 */
[--C-:B------:R-:W-:Y:S01]  /*3790*/  FFMA.FTZ R60, R60, UR10, -R32.reuse ;  /* 0x0000000a3c3c7c23 */ /* 0x100fe20008010820 */
[--C-:B------:R-:W-:Y:S01]  /*37a0*/  FFMA.FTZ R63, R63, UR10, -R32.reuse ;  /* 0x0000000a3f3f7c23 */ /* 0x100fe20008010820 */
[--C-:B------:R-:W-:Y:S01]  /*37b0*/  FFMA.FTZ R62, R62, UR10, -R32.reuse ;  /* 0x0000000a3e3e7c23 */ /* 0x100fe20008010820 */
[--C-:B------:R-:W-:Y:S01]  /*37c0*/  FFMA.FTZ R64, R64, UR10, -R32.reuse ;  /* 0x0000000a40407c23 */ /* 0x100fe20008010820 */
[----:B------:R-:W-:Y:S01]  /*37d0*/  FFMA.FTZ R65, R65, UR10, -R32 ;  /* 0x0000000a41417c23 */ /* 0x000fe20008010820 */
[----:B------:R-:W1:Y:S01]  /*37e0*/  MUFU.EX2 R29, R29 ;  /* 0x0000001d001d7308 */ /* 0x000e620000000800 */
[----:B--2---:R-:W-:Y:S01]  /*37f0*/  FADD.FTZ R11, R31, R24 ;  /* 0x000000181f0b7221 */ /* 0x004fe20000010000 */
[----:B------:R-:W-:Y:S01]  /*3800*/  F2FP.F16.F32.PACK_AB R148, R3, R148 ;  /* 0x000000940394723e */ /* 0x000fe200000000ff */
[--C-:B------:R-:W-:Y:S01]  /*3810*/  IMAD.MOV.U32 R90, RZ, RZ, R119.reuse ;  /* 0x000000ffff5a7224 */ /* 0x100fe200078e0077 */
[----:B------:R-:W-:Y:S01]  /*3820*/  F2FP.F16.F32.PACK_AB R151, R10, R151 ;  /* 0x000000970a97723e */ /* 0x000fe200000000ff */
[--C-:B------:R-:W-:Y:S01]  /*3830*/  IMAD.MOV.U32 R89, RZ, RZ, R119.reuse ;  /* 0x000000ffff597224 */ /* 0x100fe200078e0077 */
[----:B------:R-:W-:Y:S01]  /*3840*/  F2FP.F16.F32.PACK_AB R145, R12, R145 ;  /* 0x000000910c91723e */ /* 0x000fe200000000ff */
[----:B------:R-:W-:Y:S01]  /*3850*/  IMAD.MOV.U32 R88, RZ, RZ, R119 ;  /* 0x000000ffff587224 */ /* 0x000fe200078e0077 */
        /* <DEDUP_REMOVED lines=9> */
[----:B------:R-:W-:Y:S01]  /*38f0*/  FFMA.FTZ R32, R66, UR10, -R32 ;  /* 0x0000000a42207c23 */ /* 0x000fe20008010820 */
[----:B------:R-:W-:Y:S02]  /*3900*/  F2FP.F16.F32.PACK_AB R143, R46, R143 ;  /* 0x0000008f2e8f723e */ /* 0x000fe400000000ff */
[----:B------:R-:W-:Y:S02]  /*3910*/  F2FP.F16.F32.PACK_AB R150, R31, R150 ;  /* 0x000000961f96723e */ /* 0x000fe400000000ff */
[----:B------:R-:W-:Y:S01]  /*3920*/  F2FP.F16.F32.PACK_AB R144, R29, R144 ;  /* 0x000000901d90723e */ /* 0x000fe200000000ff */
        /* <DEDUP_REMOVED lines=109> */
[----:B------:R-:W-:-:S03]  /*4000*/  F2FP.F16.F32.PACK_AB R120, R35, R62 ;  /* 0x0000003e2378723e */ /* 0x000fc600000000ff */
[----:B-1----:R-:W-:-:S04]  /*4010*/  FADD.FTZ R3, R65, R2 ;  /* 0x0000000241037221 */ /* 0x002fc80000010000 */
[C---:B--2---:R-:W-:Y:S01]  /*4020*/  FADD.FTZ R2, R32.reuse, R3 ;  /* 0x0000000320027221 */ /* 0x044fe20000010000 */
[----:B------:R-:W-:Y:S01]  /*4030*/  F2FP.F16.F32.PACK_AB R122, R32, R65 ;  /* 0x00000041207a723e */ /* 0x000fe200000000ff */
[----:B------:R-:W-:Y:S06]  /*4040*/  @!P2 BRA `(.L_x_1705) ;  /* 0x0000002c00b0a947 */ /* 0x000fec0003800000 */
        /* <DEDUP_REMOVED lines=18> */
[----:B------:R-:W-:Y:S01]  /*4170*/  UMOV UR26, UR40 ;  /* 0x00000028001a7c82 */ /* 0x000fe20008000000 */
[----:B------:R-:W-:Y:S01]  /*4180*/  UMOV UR24, UR37 ;  /* 0x0000002500187c82 */ /* 0x000fe20008000000 */
[----:B------:R-:W-:Y:S01]  /*4190*/  ULDC UR22, c[0x0][0x9d8] ;  /* 0x0002760000167ab9 */ /* 0x000fe20000000800 */
[----:B------:R-:W-:-:S05]  /*41a0*/  ULDC UR21, c[0x0][0x988] ;  /* 0x0002620000157ab9 */ /* 0x000fca0000000800 */
.L_x_1714:
        /* <DEDUP_REMOVED lines=9> */
.L_x_1707:
[----:B------:R-:W-:Y:S01]  /*4240*/  ULEA UR6, UR37, UR41, 0x3 ;  /* 0x0000002925067291 */ /* 0x000fe2000f8e183f */
[----:B------:R-:W-:-:S05]  /*4250*/  IMAD.U32 R5, RZ, RZ, UR40 ;  /* 0x00000028ff057e24 */ /* 0x000fca000f8e00ff */
[----:B------:R-:W-:-:S04]  /*4260*/  SHF.L.U32 R5, R5, 0x1f, RZ ;  /* 0x0000001f05057819 */ /* 0x000fc800000006ff */
[----:B------:R0:W1:Y:S01]  /*4270*/  SYNCS.PHASECHK.TRANS64.TRYWAIT P2, [UR6+0x16830], R5 ;  /* 0x01683005ff0075a7 */ /* 0x0000620008040146 */
[----:B------:R-:W-:Y:S05]  /*4280*/  @!P0 BRA `(.L_x_1708) ;  /* 0x0000000000048947 */ /* 0x000fea0003800000 */
[----:B------:R-:W-:Y:S01]  /*4290*/  BPT.TRAP 0x1 ;  /* 0x000000040000795c */ /* 0x000fe20000300000 */
.L_x_1708:
[----:B-1----:R-:W-:Y:S05]  /*42a0*/  @P2 BRA `(.L_x_1706) ;  /* 0x0000000000082947 */ /* 0x002fea0003800000 */
[----:B------:R-:W1:Y:S02]  /*42b0*/  SYNCS.PHASECHK.TRANS64.TRYWAIT P2, [UR6+0x16830], R5 ;  /* 0x01683005ff0075a7 */ /* 0x000e640008040146 */
[----:B-1----:R-:W-:Y:S05]  /*42c0*/  @!P2 BRA `(.L_x_1709) ;  /* 0x000000b40098a947 */ /* 0x002fea0003800000 */
.L_x_1706:
[----:B01----:R-:W-:Y:S01]  /*42d0*/  IADD3 R5, R23, 0x8, RZ ;  /* 0x0000000817057810 */ /* 0x003fe20007ffe0ff */
        /* <DEDUP_REMOVED lines=24> */
.L_x_1711:
[----:B------:R-:W-:Y:S01]  /*4460*/  ULEA UR6, UR24, UR41, 0x3 ;  /* 0x0000002918067291 */ /* 0x000fe2000f8e183f */
[----:B------:R-:W-:-:S05]  /*4470*/  IMAD.U32 R5, RZ, RZ, UR26 ;  /* 0x0000001aff057e24 */ /* 0x000fca000f8e00ff */
[----:B------:R-:W-:-:S04]  /*4480*/  SHF.L.U32 R5, R5, 0x1f, RZ ;  /* 0x0000001f05057819 */ /* 0x000fc800000006ff */
[----:B------:R0:W1:Y:S01]  /*4490*/  SYNCS.PHASECHK.TRANS64.TRYWAIT P2, [UR6+0x16850], R5 ;  /* 0x01685005ff0075a7 */ /* 0x0000620008040146 */
[----:B------:R-:W-:Y:S05]  /*44a0*/  @!P0 BRA `(.L_x_1712) ;  /* 0x0000000000048947 */ /* 0x000fea0003800000 */
[----:B------:R-:W-:Y:S01]  /*44b0*/  BPT.TRAP 0x1 ;  /* 0x000000040000795c */ /* 0x000fe20000300000 */
.L_x_1712:
[----:B-1----:R-:W-:Y:S05]  /*44c0*/  @P2 BRA `(.L_x_1710) ;  /* 0x0000000000082947 */ /* 0x002fea0003800000 */
[----:B------:R-:W1:Y:S02]  /*44d0*/  SYNCS.PHASECHK.TRANS64.TRYWAIT P2, [UR6+0x16850], R5 ;  /* 0x01685005ff0075a7 */ /* 0x000e640008040146 */
[----:B-1----:R-:W-:Y:S05]  /*44e0*/  @!P2 BRA `(.L_x_1713) ;  /* 0x000000b40028a947 */ /* 0x002fea0003800000 */
.L_x_1710:
[----:B------:R-:W-:Y:S01]  /*44f0*/  UIADD3 UR6, UR41, 0x400, URZ ;  /* 0x0000040029067890 */ /* 0x000fe2000fffe03f */
[----:B------:R-:W-:Y:S01]  /*4500*/  WARPGROUP.ARRIVE ;  /* 0x00000000000079c5 */ /* 0x000fe20000000000 */
[----:B------:R-:W-:Y:S01]  /*4510*/  UMOV UR7, 0x40000040 ;  /* 0x4000004000077882 */ /* 0x000fe20000000000 */
[----:B01----:R-:W-:Y:S01]  /*4520*/  FMUL.FTZ R5, R24, UR22 ;  /* 0x0000001618057c20 */ /* 0x003fe20008410000 */
[----:B------:R-:W-:Y:S01]  /*4530*/  USHF.R.U32.HI UR6, URZ, 0x4, UR6 ;  /* 0x000000043f067899 */ /* 0x000fe20008011606 */
[----:B------:R-:W-:Y:S01]  /*4540*/  FMUL.FTZ R6, R25, UR22 ;  /* 0x0000001619067c20 */ /* 0x000fe20008410000 */
[----:B------:R-:W-:Y:S01]  /*4550*/  FMUL.FTZ R10, R29, UR22 ;  /* 0x000000161d0a7c20 */ /* 0x000fe20008410000 */
[----:B------:R-:W-:Y:S01]  /*4560*/  FMUL.FTZ R29, R41, UR22 ;  /* 0x00000016291d7c20 */ /* 0x000fe20008410000 */
[----:B------:R-:W-:Y:S01]  /*4570*/  ULOP3.LUT UR6, UR6, 0x3fff, URZ, 0xc0, !UPT ;  /* 0x00003fff06067892 */ /* 0x000fe2000f8ec03f */
[----:B------:R-:W0:Y:S01]  /*4580*/  MUFU.TANH R5, R5 ;  /* 0x0000000500057308 */ /* 0x000e220000002400 */
[----:B------:R-:W-:-:S02]  /*4590*/  IMAD.MOV.U32 R41, RZ, RZ, -0x2 ;  /* 0xfffffffeff297424 */ /* 0x000fc400078e00ff */
        /* <DEDUP_REMOVED lines=53> */
[----:B------:R-:W-:Y:S01]  /*48f0*/  UMOV UR10, UR21 ;  /* 0x00000015000a7c82 */ /* 0x000fe20008000000 */
[----:B------:R-:W5:Y:S01]  /*4900*/  MUFU.TANH R24, R24 ;  /* 0x0000001800187308 */ /* 0x000f620000002400 */
[----:B------:R-:W-:Y:S01]  /*4910*/  FMUL.FTZ R65, R66, UR22 ;  /* 0x0000001642417c20 */ /* 0x000fe20008410000 */
[----:B------:R-:W-:Y:S01]  /*4920*/  FMUL.FTZ R66, R67, UR22 ;  /* 0x0000001643427c20 */ /* 0x000fe20008410000 */
[----:B------:R-:W-:Y:S01]  /*4930*/  FMUL.FTZ R67, R70, UR22 ;  /* 0x0000001646437c20 */ /* 0x000fe20008410000 */
[----:B------:R-:W-:Y:S01]  /*4940*/  FMUL.FTZ R70, R75, UR22 ;  /* 0x000000164b467c20 */ /* 0x000fe20008410000 */
[----:B------:R-:W-:Y:S01]  /*4950*/  FMUL.FTZ R75, R86, UR22 ;  /* 0x00000016564b7c20 */ /* 0x000fe20008410000 */
[----:B------:R-:W-:-:S02]  /*4960*/  UISETP.GT.AND UP0, UPT, UR25, UR23, UPT ;  /* 0x000000171900728c */ /* 0x000fc4000bf04270 */
[----:B------:R-:W5:Y:S01]  /*4970*/  MUFU.TANH R27, R27 ;  /* 0x0000001b001b7308 */ /* 0x000f620000002400 */
[----:B------:R-:W-:-:S07]  /*4980*/  UMOV UR26, UR40 ;  /* 0x00000028001a7c82 */ /* 0x000fce0008000000 */
        /* <DEDUP_REMOVED lines=8> */
[----:B------:R-:W-:Y:S01]  /*4a10*/  UMOV UR7, 0x40000040 ;  /* 0x4000004000077882 */ /* 0x000fe20000000000 */
[----:B------:R-:W-:Y:S02]  /*4a20*/  UIMAD UR6, UR25, UR6, 0x1 ;  /* 0x00000001190674a4 */ /* 0x000fe4000f8e0206 */
[----:B------:R-:W-:Y:S02]  /*4a30*/  UIADD3 UR25, UR25, -0x1, URZ ;  /* 0xffffffff19197890 */ /* 0x000fe4000fffe03f */
[----:B------:R-:W5:Y:S01]  /*4a40*/  MUFU.TANH R43, R43 ;  /* 0x0000002b002b7308 */ /* 0x000f620000002400 */
[----:B------:R-:W-:-:S04]  /*4a50*/  UIMAD UR6, UR51, 0xc0, UR6 ;  /* 0x000000c0330678a4 */ /* 0x000fc8000f8e0206 */
[----:B------:R-:W-:-:S03]  /*4a60*/  UIADD3 UR6, -UR50, UR6, UR49 ;  /* 0x0000000632067290 */ /* 0x000fc6000fffe131 */
[----:B------:R-:W5:Y:S03]  /*4a70*/  MUFU.TANH R46, R46 ;  /* 0x0000002e002e7308 */ /* 0x000f660000002400 */
[----:B------:R-:W-:Y:S01]  /*4a80*/  IMAD R42, R18, R41, UR6 ;  /* 0x00000006122a7e24 */ /* 0x000fe2000f8e0229 */
[----:B------:R-:W-:Y:S01]  /*4a90*/  UIADD3 UR6, UR11, 0x100, URZ ;  /* 0x000001000b067890 */ /* 0x000fe2000fffe03f */
[----:B------:R-:W-:Y:S02]  /*4aa0*/  FMUL.FTZ R41, R59, UR22 ;  /* 0x000000163b297c20 */ /* 0x000fe40008410000 */
[----:B------:R-:W-:Y:S01]  /*4ab0*/  IMAD.IADD R42, R19, 0x1, R42 ;  /* 0x00000001132a7824 */ /* 0x000fe200078e022a */
[----:B------:R-:W5:Y:S04]  /*4ac0*/  MUFU.TANH R45, R45 ;  /* 0x0000002d002d7308 */ /* 0x000f680000002400 */
[----:B------:R-:W-:-:S02]  /*4ad0*/  ISETP.GT.AND P2, PT, R42, RZ, PT ;  /* 0x000000ff2a00720c */ /* 0x000fc40003f44270 */
[C---:B------:R-:W-:Y:S02]  /*4ae0*/  ISETP.GT.AND P3, PT, R42.reuse, 0x1, PT ;  /* 0x000000012a00780c */ /* 0x040fe40003f64270 */
[----:B0-----:R-:W-:Y:S01]  /*4af0*/  FSEL R44, R5, -INF , P2 ;  /* 0xff800000052c7808 */ /* 0x001fe20001000000 */
[----:B------:R-:W0:Y:S01]  /*4b00*/  MUFU.TANH R47, R47 ;  /* 0x0000002f002f7308 */ /* 0x000e220000002400 */
[----:B------:R-:W-:Y:S02]  /*4b10*/  ISETP.GT.AND P2, PT, R42, 0x8, PT ;  /* 0x000000082a00780c */ /* 0x000fe40003f44270 */
[----:B-1----:R-:W-:Y:S02]  /*4b20*/  FSEL R6, R6, -INF , P3 ;  /* 0xff80000006067808 */ /* 0x002fe40001800000 */
[----:B------:R-:W-:Y:S02]  /*4b30*/  FMNMX.FTZ R5, R44, R3, !PT ;  /* 0x000000032c057209 */ /* 0x000fe40007810000 */
[----:B------:R-:W-:Y:S01]  /*4b40*/  ISETP.GT.AND P3, PT, R42, 0x9, PT ;  /* 0x000000092a00780c */ /* 0x000fe20003f64270 */
[----:B------:R-:W1:Y:S01]  /*4b50*/  MUFU.TANH R48, R48 ;  /* 0x0000003000307308 */ /* 0x000e620000002400 */
[----:B--2---:R-:W-:-:S02]  /*4b60*/  FSEL R9, R9, -INF , P2 ;  /* 0xff80000009097808 */ /* 0x004fc40001000000 */
[----:B------:R-:W-:Y:S02]  /*4b70*/  FMNMX.FTZ R52, R6, R5, !PT ;  /* 0x0000000506347209 */ /* 0x000fe40007810000 */
[----:B------:R-:W-:Y:S02]  /*4b80*/  ISETP.GT.AND P2, PT, R42, 0x10, PT ;  /* 0x000000102a00780c */ /* 0x000fe40003f44270 */
[----:B---3--:R-:W-:Y:S01]  /*4b90*/  FSEL R10, R10, -INF , P3 ;  /* 0xff8000000a0a7808 */ /* 0x008fe20001800000 */
[----:B------:R-:W2:Y:S01]  /*4ba0*/  MUFU.TANH R49, R49 ;  /* 0x0000003100317308 */ /* 0x000ea20000002400 */
[----:B------:R-:W-:Y:S01]  /*4bb0*/  FMNMX.FTZ R5, R9, R52, !PT ;  /* 0x0000003409057209 */ /* 0x000fe20007810000 */
[----:B------:R-:W-:Y:S01]  /*4bc0*/  FMUL.FTZ R52, R64, UR22 ;  /* 0x0000001640347c20 */ /* 0x000fe20008410000 */
[----:B------:R-:W-:Y:S02]  /*4bd0*/  ISETP.GT.AND P3, PT, R42, 0x11, PT ;  /* 0x000000112a00780c */ /* 0x000fe40003f64270 */
[----:B----4-:R-:W-:-:S02]  /*4be0*/  FSEL R13, R13, -INF , P2 ;  /* 0xff8000000d0d7808 */ /* 0x010fc40001000000 */
[----:B------:R-:W-:Y:S01]  /*4bf0*/  FMNMX.FTZ R54, R10, R5, !PT ;  /* 0x000000050a367209 */ /* 0x000fe20007810000 */
[----:B------:R-:W3:Y:S01]  /*4c00*/  MUFU.TANH R50, R50 ;  /* 0x0000003200327308 */ /* 0x000ee20000002400 */
[----:B------:R-:W-:Y:S02]  /*4c10*/  ISETP.GT.AND P2, PT, R42, 0x18, PT ;  /* 0x000000182a00780c */ /* 0x000fe40003f44270 */
[----:B-----5:R-:W-:Y:S02]  /*4c20*/  FSEL R14, R14, -INF , P3 ;  /* 0xff8000000e0e7808 */ /* 0x020fe40001800000 */
[----:B------:R-:W-:Y:S02]  /*4c30*/  FMNMX.FTZ R5, R13, R54, !PT ;  /* 0x000000360d057209 */ /* 0x000fe40007810000 */
[----:B------:R-:W-:Y:S01]  /*4c40*/  ISETP.GT.AND P3, PT, R42, 0x19, PT ;  /* 0x000000192a00780c */ /* 0x000fe20003f64270 */
[----:B------:R-:W4:Y:S01]  /*4c50*/  MUFU.TANH R52, R52 ;  /* 0x0000003400347308 */ /* 0x000f220000002400 */
[----:B------:R-:W-:-:S02]  /*4c60*/  FSEL R21, R21, -INF , P2 ;  /* 0xff80000015157808 */ /* 0x000fc40001000000 */
[----:B------:R-:W-:Y:S02]  /*4c70*/  FMNMX.FTZ R54, R14, R5, !PT ;  /* 0x000000050e367209 */ /* 0x000fe40007810000 */
[----:B------:R-:W-:Y:S02]  /*4c80*/  ISETP.GT.AND P2, PT, R42, 0x20, PT ;  /* 0x000000202a00780c */ /* 0x000fe40003f44270 */
[----:B------:R-:W-:Y:S01]  /*4c90*/  FSEL R24, R24, -INF , P3 ;  /* 0xff80000018187808 */ /* 0x000fe20001800000 */
[----:B------:R-:W5:Y:S01]  /*4ca0*/  MUFU.TANH R51, R51 ;  /* 0x0000003300337308 */ /* 0x000f620000002400 */
[----:B------:R-:W-:Y:S02]  /*4cb0*/  FMNMX.FTZ R55, R21, R54, !PT ;  /* 0x0000003615377209 */ /* 0x000fe40007810000 */
[----:B------:R-:W-:Y:S02]  /*4cc0*/  ISETP.GT.AND P3, PT, R42, 0x21, PT ;  /* 0x000000212a00780c */ /* 0x000fe40003f64270 */
[----:B------:R-:W-:Y:S01]  /*4cd0*/  FSEL R5, R27, -INF , P2 ;  /* 0xff8000001b057808 */ /* 0x000fe20001000000 */
[----:B------:R-:W-:-:S02]  /*4ce0*/  WARPGROUP.DEPBAR.LE gsb0, 0x0 ;  /* 0x00008000000079c5 */ /* 0x000fc40000010000 */
[----:B------:R-:W-:Y:S01]  /*4cf0*/  WARPGROUP.ARRIVE ;  /* 0x00000000000079c5 */ /* 0x000fe20000000000 */
[----:B------:R-:W-:Y:S01]  /*4d00*/  FMNMX.FTZ R54, R24, R55, !PT ;  /* 0x0000003718367209 */ /* 0x000fe20007810000 */
[----:B------:R-:W5:Y:S01]  /*4d10*/  MUFU.TANH R53, R53 ;  /* 0x0000003500357308 */ /* 0x000f620000002400 */
[----:B------:R-:W-:Y:S01]  /*4d20*/  ISETP.GT.AND P2, PT, R42, 0x28, PT ;  /* 0x000000282a00780c */ /* 0x000fe20003f44270 */
[----:B------:R-:W-:Y:S01]  /*4d30*/  FMUL.FTZ R55, R72, UR22 ;  /* 0x0000001648377c20 */ /* 0x000fe20008410000 */
[----:B------:R-:W-:Y:S01]  /*4d40*/  FSEL R29, R29, -INF , P3 ;  /* 0xff8000001d1d7808 */ /* 0x000fe20001800000 */
[----:B------:R-:W-:Y:S01]  /*4d50*/  HGMMA.64x64x16.F32 R88, R140, gdesc[UR4].tnspB, R88, gsb0 ;  /* 0x40e000048c587df0 */ /* 0x000fe20008000858 */
[----:B------:R-:W-:Y:S01]  /*4d60*/  FMNMX.FTZ R56, R5, R54, !PT ;  /* 0x0000003605387209 */ /* 0x000fe20007810000 */
[----:B------:R-:W-:Y:S01]  /*4d70*/  FMUL.FTZ R54, R69, UR22 ;  /* 0x0000001645367c20 */ /* 0x000fe20008410000 */
[C---:B------:R-:W-:Y:S01]  /*4d80*/  ISETP.GT.AND P3, PT, R42.reuse, 0x29, PT ;  /* 0x000000292a00780c */ /* 0x040fe20003f64270 */
[----:B------:R-:W-:Y:S01]  /*4d90*/  MUFU.TANH R55, R55 ;  /* 0x0000003700377308 */ /* 0x000fe20000002400 */
[----:B------:R-:W-:Y:S01]  /*4da0*/  FSEL R31, R31, -INF , P2 ;  /* 0xff8000001f1f7808 */ /* 0x000fe20001000000 */
[----:B------:R-:W-:Y:S01]  /*4db0*/  UIADD3 UR6, UR11, 0x180, URZ ;  /* 0x000001800b067890 */ /* 0x000fe2000fffe03f */
[----:B------:R-:W-:Y:S01]  /*4dc0*/  FMNMX.FTZ R56, R29, R56, !PT ;  /* 0x000000381d387209 */ /* 0x000fe20007810000 */
[----:B------:R-:W-:Y:S01]  /*4dd0*/  UMOV UR7, 0x40000040 ;  /* 0x4000004000077882 */ /* 0x000fe20000000000 */
[----:B------:R-:W-:Y:S01]  /*4de0*/  ISETP.GT.AND P2, PT, R42, 0x30, PT ;  /* 0x000000302a00780c */ /* 0x000fe20003f44270 */
[----:B------:R-:W-:Y:S01]  /*4df0*/  FMUL.FTZ R69, R74, UR22 ;  /* 0x000000164a457c20 */ /* 0x000fe20008410000 */
[----:B------:R-:W-:Y:S01]  /*4e00*/  FSEL R32, R32, -INF , P3 ;  /* 0xff80000020207808 */ /* 0x000fe20001800000 */
[----:B------:R-:W5:Y:S01]  /*4e10*/  MUFU.TANH R54, R54 ;  /* 0x0000003600367308 */ /* 0x000f620000002400 */
[----:B------:R-:W-:Y:S01]  /*4e20*/  FMNMX.FTZ R27, R31, R56, !PT ;  /* 0x000000381f1b7209 */ /* 0x000fe20007810000 */
[----:B------:R-:W-:Y:S01]  /*4e30*/  FMUL.FTZ R74, R83, UR22 ;  /* 0x00000016534a7c20 */ /* 0x000fe20008410000 */
[----:B------:R-:W-:-:S02]  /*4e40*/  ISETP.GT.AND P3, PT, R42, 0x31, PT ;  /* 0x000000312a00780c */ /* 0x000fc40003f64270 */
[----:B------:R-:W-:Y:S02]  /*4e50*/  FSEL R35, R35, -INF , P2 ;  /* 0xff80000023237808 */ /* 0x000fe40001000000 */
[----:B------:R-:W-:Y:S01]  /*4e60*/  FMNMX.FTZ R56, R32, R27, !PT ;  /* 0x0000001b20387209 */ /* 0x000fe20007810000 */
[----:B------:R-:W-:Y:S01]  /*4e70*/  MUFU.TANH R57, R57 ;  /* 0x0000003900397308 */ /* 0x000fe20000002400 */
[C---:B------:R-:W-:Y:S02]  /*4e80*/  ISETP.GT.AND P2, PT, R42.reuse, 0x38, PT ;  /* 0x000000382a00780c */ /* 0x040fe40003f44270 */
[----:B------:R-:W-:Y:S02]  /*4e90*/  FSEL R43, R43, -INF , P3 ;  /* 0xff8000002b2b7808 */ /* 0x000fe40001800000 */
        /* <DEDUP_REMOVED lines=9> */
[----:B------:R-:W5:Y:S01]  /*4f30*/  MUFU.TANH R56, R56 ;  /* 0x0000003800387308 */ /* 0x000f620000002400 */
[----:B------:R-:W-:Y:S02]  /*4f40*/  FMNMX.FTZ R58, R46, R27, !PT ;  /* 0x0000001b2e3a7209 */ /* 0x000fe40007810000 */
[C---:B------:R-:W-:Y:S02]  /*4f50*/  ISETP.GT.AND P3, PT, R42.reuse, 0x41, PT ;  /* 0x000000412a00780c */ /* 0x040fe40003f64270 */
[----:B0-----:R-:W-:Y:S02]  /*4f60*/  FSEL R47, R47, -INF , P2 ;  /* 0xff8000002f2f7808 */ /* 0x001fe40001000000 */
[----:B------:R-:W-:Y:S01]  /*4f70*/  FMNMX.FTZ R58, R45, R58, !PT ;  /* 0x0000003a2d3a7209 */ /* 0x000fe20007810000 */
[----:B------:R-:W-:Y:S01]  /*4f80*/  MUFU.TANH R59, R81 ;  /* 0x00000051003b7308 */ /* 0x000fe20000002400 */
[----:B------:R-:W-:-:S02]  /*4f90*/  ISETP.GT.AND P2, PT, R42, 0x48, PT ;  /* 0x000000482a00780c */ /* 0x000fc40003f44270 */
[----:B-1----:R-:W-:Y:S02]  /*4fa0*/  FSEL R48, R48, -INF , P3 ;  /* 0xff80000030307808 */ /* 0x002fe40001800000 */
[----:B------:R-:W-:Y:S02]  /*4fb0*/  FMNMX.FTZ R27, R47, R58, !PT ;  /* 0x0000003a2f1b7209 */ /* 0x000fe40007810000 */
[----:B------:R-:W-:Y:S01]  /*4fc0*/  ISETP.GT.AND P3, PT, R42, 0x49, PT ;  /* 0x000000492a00780c */ /* 0x000fe20003f64270 */
[----:B------:R0:W1:Y:S01]  /*4fd0*/  MUFU.TANH R58, R77 ;  /* 0x0000004d003a7308 */ /* 0x0000620000002400 */
[----:B--2---:R-:W-:Y:S02]  /*4fe0*/  FSEL R49, R49, -INF , P2 ;  /* 0xff80000031317808 */ /* 0x004fe40001000000 */
[----:B------:R-:W-:Y:S02]  /*4ff0*/  FMNMX.FTZ R60, R48, R27, !PT ;  /* 0x0000001b303c7209 */ /* 0x000fe40007810000 */
[----:B------:R-:W-:-:S02]  /*5000*/  ISETP.GT.AND P2, PT, R42, 0x50, PT ;  /* 0x000000502a00780c */ /* 0x000fc40003f44270 */
[----:B---3--:R-:W-:Y:S01]  /*5010*/  FSEL R50, R50, -INF , P3 ;  /* 0xff80000032327808 */ /* 0x008fe20001800000 */
[----:B------:R-:W2:Y:S01]  /*5020*/  MUFU.TANH R84, R84 ;  /* 0x0000005400547308 */ /* 0x000ea20000002400 */
[----:B------:R-:W-:Y:S01]  /*5030*/  FMNMX.FTZ R27, R49, R60, !PT ;  /* 0x0000003c311b7209 */ /* 0x000fe20007810000 */
[----:B0-----:R-:W-:Y:S01]  /*5040*/  FMUL.FTZ R77, R87, UR22 ;  /* 0x00000016574d7c20 */ /* 0x001fe20008410000 */
[----:B------:R-:W-:Y:S02]  /*5050*/  ISETP.GT.AND P3, PT, R42, 0x51, PT ;  /* 0x000000512a00780c */ /* 0x000fe40003f64270 */
[----:B----4-:R-:W-:Y:S02]  /*5060*/  FSEL R52, R52, -INF , P2 ;  /* 0xff80000034347808 */ /* 0x010fe40001000000 */
[----:B------:R-:W-:Y:S01]  /*5070*/  FMNMX.FTZ R27, R50, R27, !PT ;  /* 0x0000001b321b7209 */ /* 0x000fe20007810000 */
[----:B------:R-:W-:Y:S01]  /*5080*/  MUFU.TANH R7, R7 ;  /* 0x0000000700077308 */ /* 0x000fe20000002400 */
[----:B------:R-:W-:-:S02]  /*5090*/  ISETP.GT.AND P2, PT, R42, 0x58, PT ;  /* 0x000000582a00780c */ /* 0x000fc40003f44270 */
[----:B-----5:R-:W-:Y:S02]  /*50a0*/  FSEL R51, R51, -INF , P3 ;  /* 0xff80000033337808 */ /* 0x020fe40001800000 */
[----:B------:R-:W-:Y:S02]  /*50b0*/  FMNMX.FTZ R60, R52, R27, !PT ;  /* 0x0000001b343c7209 */ /* 0x000fe40007810000 */
[----:B------:R-:W-:Y:S01]  /*50c0*/  ISETP.GT.AND P3, PT, R42, 0x59, PT ;  /* 0x000000592a00780c */ /* 0x000fe20003f64270 */
[----:B------:R-:W-:Y:S01]  /*50d0*/  MUFU.TANH R8, R8 ;  /* 0x0000000800087308 */ /* 0x000fe20000002400 */
[----:B------:R-:W-:Y:S01]  /*50e0*/  FSEL R53, R53, -INF , P2 ;  /* 0xff80000035357808 */ /* 0x000fe20001000000 */
[----:B------:R-:W-:Y:S02]  /*50f0*/  WARPGROUP.DEPBAR.LE gsb0, 0x0 ;  /* 0x00008000000079c5 */ /* 0x000fe40000010000 */
[----:B------:R-:W-:Y:S01]  /*5100*/  WARPGROUP.ARRIVE ;  /* 0x00000000000079c5 */ /* 0x000fe20000000000 */
[----:B------:R-:W-:-:S02]  /*5110*/  FMNMX.FTZ R60, R51, R60, !PT ;  /* 0x0000003c333c7209 */ /* 0x000fc40007810000 */
[----:B------:R-:W-:Y:S01]  /*5120*/  ISETP.GT.AND P2, PT, R42, 0x60, PT ;  /* 0x000000602a00780c */ /* 0x000fe20003f44270 */
[----:B------:R-:W-:Y:S01]  /*5130*/  MUFU.TANH R11, R11 ;  /* 0x0000000b000b7308 */ /* 0x000fe20000002400 */
[----:B------:R-:W-:Y:S01]  /*5140*/  FSEL R54, R54, -INF , P3 ;  /* 0xff80000036367808 */ /* 0x000fe20001800000 */
[----:B------:R-:W-:Y:S01]  /*5150*/  HGMMA.64x64x16.F32 R88, R136, gdesc[UR4].tnspB, R88, gsb0 ;  /* 0x40e0000488587df0 */ /* 0x000fe20008000858 */
[----:B------:R-:W-:Y:S01]  /*5160*/  FMNMX.FTZ R27, R53, R60, !PT ;  /* 0x0000003c351b7209 */ /* 0x000fe20007810000 */
[----:B------:R-:W-:Y:S01]  /*5170*/  UIADD3 UR6, UR11, 0x200, URZ ;  /* 0x000002000b067890 */ /* 0x000fe2000fffe03f */
[----:B------:R-:W-:Y:S01]  /*5180*/  ISETP.GT.AND P3, PT, R42, 0x61, PT ;  /* 0x000000612a00780c */ /* 0x000fe20003f64270 */
[----:B------:R-:W-:Y:S01]  /*5190*/  UMOV UR7, 0x40000040 ;  /* 0x4000004000077882 */ /* 0x000fe20000000000 */
[----:B------:R-:W-:Y:S01]  /*51a0*/  FSEL R55, R55, -INF , P2 ;  /* 0xff80000037377808 */ /* 0x000fe20001000000 */
[----:B------:R-:W-:Y:S01]  /*51b0*/  MUFU.TANH R12, R12 ;  /* 0x0000000c000c7308 */ /* 0x000fe20000002400 */
[----:B------:R-:W-:-:S02]  /*51c0*/  FMNMX.FTZ R60, R54, R27, !PT ;  /* 0x0000001b363c7209 */ /* 0x000fc40007810000 */
[----:B------:R-:W-:Y:S02]  /*51d0*/  ISETP.GT.AND P2, PT, R42, 0x68, PT ;  /* 0x000000682a00780c */ /* 0x000fe40003f44270 */
[----:B------:R-:W-:Y:S02]  /*51e0*/  FSEL R56, R56, -INF , P3 ;  /* 0xff80000038387808 */ /* 0x000fe40001800000 */
[----:B------:R-:W-:Y:S01]  /*51f0*/  FMNMX.FTZ R27, R55, R60, !PT ;  /* 0x0000003c371b7209 */ /* 0x000fe20007810000 */
[----:B------:R-:W-:Y:S01]  /*5200*/  MUFU.TANH R15, R15 ;  /* 0x0000000f000f7308 */ /* 0x000fe20000002400 */
[----:B------:R-:W-:Y:S02]  /*5210*/  ISETP.GT.AND P3, PT, R42, 0x69, PT ;  /* 0x000000692a00780c */ /* 0x000fe40003f64270 */
[----:B------:R-:W-:Y:S02]  /*5220*/  FSEL R57, R57, -INF , P2 ;  /* 0xff80000039397808 */ /* 0x000fe40001000000 */
[----:B------:R-:W-:-:S02]  /*5230*/  FMNMX.FTZ R64, R56, R27, !PT ;  /* 0x0000001b38407209 */ /* 0x000fc40007810000 */
[----:B------:R-:W-:Y:S01]  /*5240*/  ISETP.GT.AND P2, PT, R42, 0x70, PT ;  /* 0x000000702a00780c */ /* 0x000fe20003f44270 */
[----:B------:R0:W3:Y:S01]  /*5250*/  MUFU.TANH R60, R85 ;  /* 0x00000055003c7308 */ /* 0x0000e20000002400 */
[----:B-1----:R-:W-:Y:S02]  /*5260*/  FSEL R58, R58, -INF , P3 ;  /* 0xff8000003a3a7808 */ /* 0x002fe40001800000 */
[----:B------:R-:W-:Y:S01]  /*5270*/  FMNMX.FTZ R27, R57, R64, !PT ;  /* 0x00000040391b7209 */ /* 0x000fe20007810000 */
[----:B------:R-:W-:Y:S01]  /*5280*/  FMUL.FTZ R64, R63, UR22 ;  /* 0x000000163f407c20 */ /* 0x000fe20008410000 */
[----:B------:R-:W-:Y:S02]  /*5290*/  ISETP.GT.AND P3, PT, R42, 0x71, PT ;  /* 0x000000712a00780c */ /* 0x000fe40003f64270 */
[----:B------:R-:W-:Y:S01]  /*52a0*/  FSEL R62, R80, -INF , P2 ;  /* 0xff800000503e7808 */ /* 0x000fe20001000000 */
[----:B------:R-:W1:Y:S01]  /*52b0*/  MUFU.TANH R20, R20 ;  /* 0x0000001400147308 */ /* 0x000e620000002400 */
[----:B------:R-:W-:Y:S01]  /*52c0*/  FMNMX.FTZ R27, R58, R27, !PT ;  /* 0x0000001b3a1b7209 */ /* 0x000fe20007810000 */
[----:B0-----:R-:W0:Y:S01]  /*52d0*/  S2R R85, SR_TID.X ;  /* 0x0000000000557919 */ /* 0x001e220000002100 */
[----:B------:R-:W-:-:S02]  /*52e0*/  ISETP.GT.AND P2, PT, R42, 0x78, PT ;  /* 0x000000782a00780c */ /* 0x000fc40003f44270 */
[----:B------:R-:W-:Y:S02]  /*52f0*/  FSEL R59, R59, -INF , P3 ;  /* 0xff8000003b3b7808 */ /* 0x000fe40001800000 */
[----:B------:R-:W-:Y:S01]  /*5300*/  FMNMX.FTZ R68, R62, R27, !PT ;  /* 0x0000001b3e447209 */ /* 0x000fe20007810000 */
[----:B------:R-:W4:Y:S01]  /*5310*/  MUFU.TANH R25, R25 ;  /* 0x0000001900197308 */ /* 0x000f220000002400 */
[C---:B------:R-:W-:Y:S01]  /*5320*/  ISETP.GT.AND P3, PT, R42.reuse, 0x79, PT ;  /* 0x000000792a00780c */ /* 0x040fe20003f64270 */
[----:B------:R-:W-:Y:S01]  /*5330*/  VIADD R42, R42, 0x8 ;  /* 0x000000082a2a7836 */ /* 0x000fe20000000000 */
[----:B--2---:R-:W-:Y:S02]  /*5340*/  FSEL R63, R84, -INF , P2 ;  /* 0xff800000543f7808 */ /* 0x004fe40001000000 */
[----:B------:R-:W-:Y:S02]  /*5350*/  FMNMX.FTZ R68, R59, R68, !PT ;  /* 0x000000443b447209 */ /* 0x000fe40007810000 */
[----:B---3--:R-:W-:Y:S01]  /*5360*/  FSEL R60, R60, -INF , P3 ;  /* 0xff8000003c3c7808 */ /* 0x008fe20001800000 */
[----:B------:R-:W2:Y:S01]  /*5370*/  MUFU.TANH R26, R26 ;  /* 0x0000001a001a7308 */ /* 0x000ea20000002400 */
[----:B------:R-:W-:Y:S01]  /*5380*/  FMNMX.FTZ R27, R63, R68, !PT ;  /* 0x000000443f1b7209 */ /* 0x000fe20007810000 */
[----:B------:R-:W-:Y:S01]  /*5390*/  FMUL.FTZ R68, R71, UR22 ;  /* 0x0000001647447c20 */ /* 0x000fe20008410000 */
[----:B------:R-:W-:Y:S01]  /*53a0*/  ISETP.GT.AND P3, PT, R42, RZ, PT ;  /* 0x000000ff2a00720c */ /* 0x000fe20003f64270 */
[----:B------:R-:W-:Y:S01]  /*53b0*/  FMUL.FTZ R71, R78, UR22 ;  /* 0x000000164e477c20 */ /* 0x000fe20008410000 */
[----:B------:R-:W-:-:S02]  /*53c0*/  FMNMX.FTZ R27, R60, R27, !PT ;  /* 0x0000001b3c1b7209 */ /* 0x000fc40007810000 */
[C---:B------:R-:W-:Y:S01]  /*53d0*/  ISETP.GT.AND P4, PT, R42.reuse, 0x1, PT ;  /* 0x000000012a00780c */ /* 0x040fe20003f84270 */
[----:B------:R-:W3:Y:S01]  /*53e0*/  MUFU.TANH R28, R28 ;  /* 0x0000001c001c7308 */ /* 0x000ee20000002400 */
[----:B------:R-:W-:Y:S01]  /*53f0*/  FSEL R7, R7, -INF , P3 ;  /* 0xff80000007077808 */ /* 0x000fe20001800000 */
[----:B------:R-:W5:Y:S01]  /*5400*/  SHFL.BFLY PT, R72, R27, 0x2, 0x1f ;  /* 0x0c401f001b487f89 */ /* 0x000f6200000e0000 */
[----:B------:R-:W-:Y:S02]  /*5410*/  ISETP.GT.AND P3, PT, R42, 0x8, PT ;  /* 0x000000082a00780c */ /* 0x000fe40003f64270 */
[----:B------:R-:W-:Y:S02]  /*5420*/  FSEL R8, R8, -INF , P4 ;  /* 0xff80000008087808 */ /* 0x000fe40002000000 */
[----:B------:R-:W-:Y:S01]  /*5430*/  ISETP.GT.AND P4, PT, R42, 0x9, PT ;  /* 0x000000092a00780c */ /* 0x000fe20003f84270 */
[----:B------:R-:W0:Y:S01]  /*5440*/  MUFU.TANH R30, R30 ;  /* 0x0000001e001e7308 */ /* 0x000e220000002400 */
[----:B------:R-:W-:-:S02]  /*5450*/  FSEL R11, R11, -INF , P3 ;  /* 0xff8000000b0b7808 */ /* 0x000fc40001800000 */
[----:B------:R-:W-:Y:S02]  /*5460*/  ISETP.GT.AND P3, PT, R42, 0x10, PT ;  /* 0x000000102a00780c */ /* 0x000fe40003f64270 */
[----:B------:R-:W-:Y:S02]  /*5470*/  FSEL R12, R12, -INF , P4 ;  /* 0xff8000000c0c7808 */ /* 0x000fe40002000000 */
[C---:B------:R-:W-:Y:S01]  /*5480*/  ISETP.GT.AND P4, PT, R42.reuse, 0x11, PT ;  /* 0x000000112a00780c */ /* 0x040fe20003f84270 */
[----:B------:R-:W0:Y:S01]  /*5490*/  MUFU.TANH R33, R33 ;  /* 0x0000002100217308 */ /* 0x000e220000002400 */
[----:B------:R-:W-:Y:S02]  /*54a0*/  FSEL R15, R15, -INF , P3 ;  /* 0xff8000000f0f7808 */ /* 0x000fe40001800000 */
[----:B------:R-:W-:Y:S02]  /*54b0*/  ISETP.GT.AND P3, PT, R42, 0x18, PT ;  /* 0x000000182a00780c */ /* 0x000fe40003f64270 */
[----:B-1----:R-:W-:-:S02]  /*54c0*/  FSEL R20, R20, -INF , P4 ;  /* 0xff80000014147808 */ /* 0x002fc40002000000 */
[C---:B------:R-:W-:Y:S01]  /*54d0*/  ISETP.GT.AND P4, PT, R42.reuse, 0x19, PT ;  /* 0x000000192a00780c */ /* 0x040fe20003f84270 */
[----:B------:R-:W-:Y:S02]  /*54e0*/  WARPGROUP.DEPBAR.LE gsb0, 0x0 ;  /* 0x00008000000079c5 */ /* 0x000fe40000010000 */
[----:B-----5:R-:W-:Y:S01]  /*54f0*/  FMNMX.FTZ R76, R27, R72, !PT ;  /* 0x000000481b4c7209 */ /* 0x020fe20007810000 */
[----:B------:R-:W-:Y:S01]  /*5500*/  WARPGROUP.ARRIVE ;  /* 0x00000000000079c5 */ /* 0x000fe20000000000 */
[----:B----4-:R-:W-:Y:S01]  /*5510*/  FSEL R25, R25, -INF , P3 ;  /* 0xff80000019197808 */ /* 0x010fe20001800000 */
[----:B------:R-:W1:Y:S01]  /*5520*/  MUFU.TANH R34, R34 ;  /* 0x0000002200227308 */ /* 0x000e620000002400 */
[----:B------:R-:W-:Y:S01]  /*5530*/  ISETP.GT.AND P3, PT, R42, 0x20, PT ;  /* 0x000000202a00780c */ /* 0x000fe20003f64270 */
[----:B------:R-:W4:Y:S01]  /*5540*/  SHFL.BFLY PT, R27, R76, 0x1, 0x1f ;  /* 0x0c201f004c1b7f89 */ /* 0x000f2200000e0000 */
[----:B--2---:R-:W-:Y:S01]  /*5550*/  FSEL R26, R26, -INF , P4 ;  /* 0xff8000001a1a7808 */ /* 0x004fe20002000000 */
[----:B------:R-:W-:Y:S01]  /*5560*/  HGMMA.64x64x16.F32 R88, R132, gdesc[UR4].tnspB, R88, gsb0 ;  /* 0x40e0000484587df0 */ /* 0x000fe20008000858 */
[----:B------:R-:W-:Y:S01]  /*5570*/  UIADD3 UR6, UR11, 0x280, URZ ;  /* 0x000002800b067890 */ /* 0x000fe2000fffe03f */
[----:B------:R-:W-:Y:S01]  /*5580*/  ISETP.GT.AND P4, PT, R42, 0x21, PT ;  /* 0x000000212a00780c */ /* 0x000fe20003f84270 */
[----:B------:R-:W-:Y:S01]  /*5590*/  UMOV UR7, 0x40000040 ;  /* 0x4000004000077882 */ /* 0x000fe20000000000 */
[----:B------:R-:W2:Y:S01]  /*55a0*/  MUFU.TANH R36, R36 ;  /* 0x0000002400247308 */ /* 0x000ea20000002400 */
[----:B---3--:R-:W-:Y:S01]  /*55b0*/  FSEL R28, R28, -INF , P3 ;  /* 0xff8000001c1c7808 */ /* 0x008fe20001800000 */
[----:B------:R-:W-:Y:S01]  /*55c0*/  FMUL.FTZ R72, R79, UR22 ;  /* 0x000000164f487c20 */ /* 0x000fe20008410000 */
[----:B------:R-:W-:-:S02]  /*55d0*/  ISETP.GT.AND P3, PT, R42, 0x28, PT ;  /* 0x000000282a00780c */ /* 0x000fc40003f64270 */
[----:B0-----:R-:W-:Y:S02]  /*55e0*/  FSEL R30, R30, -INF , P4 ;  /* 0xff8000001e1e7808 */ /* 0x001fe40002000000 */
[C---:B------:R-:W-:Y:S01]  /*55f0*/  ISETP.GT.AND P4, PT, R42.reuse, 0x29, PT ;  /* 0x000000292a00780c */ /* 0x040fe20003f84270 */
[----:B------:R-:W0:Y:S01]  /*5600*/  MUFU.TANH R37, R37 ;  /* 0x0000002500257308 */ /* 0x000e220000002400 */
[----:B------:R-:W-:Y:S02]  /*5610*/  FSEL R33, R33, -INF , P3 ;  /* 0xff80000021217808 */ /* 0x000fe40001800000 */
[----:B------:R-:W-:Y:S02]  /*5620*/  ISETP.GT.AND P3, PT, R42, 0x30, PT ;  /* 0x000000302a00780c */ /* 0x000fe40003f64270 */
[----:B-1----:R-:W-:Y:S02]  /*5630*/  FSEL R34, R34, -INF , P4 ;  /* 0xff80000022227808 */ /* 0x002fe40002000000 */
[----:B------:R-:W-:Y:S01]  /*5640*/  ISETP.GT.AND P4, PT, R42, 0x31, PT ;  /* 0x000000312a00780c */ /* 0x000fe20003f84270 */
[----:B------:R-:W1:Y:S01]  /*5650*/  MUFU.TANH R38, R38 ;  /* 0x0000002600267308 */ /* 0x000e620000002400 */
[----:B--2---:R-:W-:-:S02]  /*5660*/  FSEL R36, R36, -INF , P3 ;  /* 0xff80000024247808 */ /* 0x004fc40001800000 */
[----:B----4-:R-:W-:Y:S02]  /*5670*/  FMNMX.FTZ R27, R76, R27, !PT ;  /* 0x0000001b4c1b7209 */ /* 0x010fe40007810000 */
[C---:B------:R-:W-:Y:S02]  /*5680*/  ISETP.GT.AND P3, PT, R42.reuse, 0x38, PT ;  /* 0x000000382a00780c */ /* 0x040fe40003f64270 */
[C---:B------:R-:W-:Y:S01]  /*5690*/  FSETP.NEU.FTZ.AND P2, PT, R27.reuse, -INF , PT ;  /* 0xff8000001b00780b */ /* 0x040fe20003f5d000 */
[----:B------:R-:W-:Y:S01]  /*56a0*/  FMUL.FTZ R76, R27, UR10 ;  /* 0x0000000a1b4c7c20 */ /* 0x000fe20008410000 */
[----:B------:R-:W2:Y:S01]  /*56b0*/  MUFU.TANH R39, R39 ;  /* 0x0000002700277308 */ /* 0x000ea20000002400 */
[----:B0-----:R-:W-:Y:S02]  /*56c0*/  FSEL R37, R37, -INF , P4 ;  /* 0xff80000025257808 */ /* 0x001fe40002000000 */
[----:B------:R-:W-:Y:S02]  /*56d0*/  ISETP.GT.AND P4, PT, R42, 0x39, PT ;  /* 0x000000392a00780c */ /* 0x000fe40003f84270 */
[----:B------:R-:W-:-:S03]  /*56e0*/  FSEL R76, R76, RZ, P2 ;  /* 0x000000ff4c4c7208 */ /* 0x000fc60001000000 */
[----:B------:R-:W0:Y:S01]  /*56f0*/  MUFU.TANH R40, R40 ;  /* 0x0000002800287308 */ /* 0x000e220000002400 */
[----:B-1----:R-:W-:Y:S01]  /*5700*/  FSEL R38, R38, -INF , P3 ;  /* 0xff80000026267808 */ /* 0x002fe20001800000 */
[--C-:B------:R-:W-:Y:S01]  /*5710*/  FFMA.FTZ R144, R13, UR10, -R76.reuse ;  /* 0x0000000a0d907c23 */ /* 0x100fe2000801084c */
[----:B------:R-:W-:Y:S01]  /*5720*/  FMNMX.FTZ R13, R7, R4, !PT ;  /* 0x00000004070d7209 */ /* 0x000fe20007810000 */
[--C-:B------:R-:W-:Y:S01]  /*5730*/  FFMA.FTZ R148, R6, UR10, -R76.reuse ;  /* 0x0000000a06947c23 */ /* 0x100fe2000801084c */
[--C-:B------:R-:W-:Y:S01]  /*5740*/  FFMA.FTZ R146, R21, UR10, -R76.reuse ;  /* 0x0000000a15927c23 */ /* 0x100fe2000801084c */
[--C-:B------:R-:W-:Y:S01]  /*5750*/  FFMA.FTZ R140, R5, UR10, -R76.reuse ;  /* 0x0000000a058c7c23 */ /* 0x100fe2000801084c */
[----:B------:R-:W-:Y:S01]  /*5760*/  FMNMX.FTZ R6, R8, R13, !PT ;  /* 0x0000000d08067209 */ /* 0x000fe20007810000 */
[--C-:B------:R-:W-:Y:S01]  /*5770*/  FFMA.FTZ R5, R29, UR10, -R76.reuse ;  /* 0x0000000a1d057c23 */ /* 0x100fe2000801084c */
[----:B------:R-:W1:Y:S01]  /*5780*/  MUFU.TANH R41, R41 ;  /* 0x0000002900297308 */ /* 0x000e620000002400 */
[----:B------:R-:W-:Y:S01]  /*5790*/  ISETP.GT.AND P3, PT, R42, 0x40, PT ;  /* 0x000000402a00780c */ /* 0x000fe20003f64270 */
[--C-:B------:R-:W-:Y:S01]  /*57a0*/  FFMA.FTZ R142, R31, UR10, -R76.reuse ;  /* 0x0000000a1f8e7c23 */ /* 0x100fe2000801084c */
[----:B------:R-:W-:Y:S01]  /*57b0*/  FMNMX.FTZ R81, R11, R6, !PT ;  /* 0x000000060b517209 */ /* 0x000fe20007810000 */
[--C-:B------:R-:W-:Y:S01]  /*57c0*/  FFMA.FTZ R136, R35, UR10, -R76.reuse ;  /* 0x0000000a23887c23 */ /* 0x100fe2000801084c */
[----:B--2---:R-:W-:Y:S01]  /*57d0*/  FSEL R39, R39, -INF , P4 ;  /* 0xff80000027277808 */ /* 0x004fe20002000000 */
[--C-:B------:R-:W-:Y:S01]  /*57e0*/  FFMA.FTZ R138, R46, UR10, -R76.reuse ;  /* 0x0000000a2e8a7c23 */ /* 0x100fe2000801084c */
[----:B------:R-:W-:Y:S01]  /*57f0*/  FMNMX.FTZ R6, R12, R81, !PT ;  /* 0x000000510c067209 */ /* 0x000fe20007810000 */
[----:B------:R-:W2:Y:S01]  /*5800*/  MUFU.TANH R61, R61 ;  /* 0x0000003d003d7308 */ /* 0x000ea20000002400 */
[----:B------:R-:W-:Y:S01]  /*5810*/  ISETP.GT.AND P4, PT, R42, 0x41, PT ;  /* 0x000000412a00780c */ /* 0x000fe20003f84270 */
[--C-:B------:R-:W-:Y:S01]  /*5820*/  FFMA.FTZ R79, R44, UR10, -R76.reuse ;  /* 0x0000000a2c4f7c23 */ /* 0x100fe2000801084c */
[----:B------:R-:W-:Y:S01]  /*5830*/  FMNMX.FTZ R21, R15, R6, !PT ;  /* 0x000000060f157209 */ /* 0x000fe20007810000 */
[--C-:B------:R-:W-:Y:S01]  /*5840*/  FFMA.FTZ R150, R9, UR10, -R76.reuse ;  /* 0x0000000a09967c23 */ /* 0x100fe2000801084c */
[----:B0-----:R-:W-:Y:S01]  /*5850*/  FSEL R40, R40, -INF , P3 ;  /* 0xff80000028287808 */ /* 0x001fe20001800000 */
[--C-:B------:R-:W-:Y:S01]  /*5860*/  FFMA.FTZ R9, R10, UR10, -R76.reuse ;  /* 0x0000000a0a097c23 */ /* 0x100fe2000801084c */
[----:B------:R-:W-:Y:S01]  /*5870*/  FMNMX.FTZ R6, R20, R21, !PT ;  /* 0x0000001514067209 */ /* 0x000fe20007810000 */
[----:B------:R-:W0:Y:S01]  /*5880*/  MUFU.TANH R64, R64 ;  /* 0x0000004000407308 */ /* 0x000e220000002400 */
[----:B------:R-:W-:Y:S01]  /*5890*/  ISETP.GT.AND P3, PT, R42, 0x48, PT ;  /* 0x000000482a00780c */ /* 0x000fe20003f64270 */
[--C-:B------:R-:W-:Y:S01]  /*58a0*/  FFMA.FTZ R13, R14, UR10, -R76.reuse ;  /* 0x0000000a0e0d7c23 */ /* 0x100fe2000801084c */
[----:B------:R-:W-:Y:S01]  /*58b0*/  FMNMX.FTZ R81, R25, R6, !PT ;  /* 0x0000000619517209 */ /* 0x000fe20007810000 */
[--C-:B------:R-:W-:Y:S01]  /*58c0*/  FFMA.FTZ R21, R24, UR10, -R76.reuse ;  /* 0x0000000a18157c23 */ /* 0x100fe2000801084c */
[----:B-1----:R-:W-:Y:S01]  /*58d0*/  FSEL R41, R41, -INF , P4 ;  /* 0xff80000029297808 */ /* 0x002fe20002000000 */
[--C-:B------:R-:W-:Y:S01]  /*58e0*/  FFMA.FTZ R32, R32, UR10, -R76.reuse ;  /* 0x0000000a20207c23 */ /* 0x100fe2000801084c */
[----:B------:R-:W-:Y:S01]  /*58f0*/  FMNMX.FTZ R81, R26, R81, !PT ;  /* 0x000000511a517209 */ /* 0x000fe20007810000 */
[----:B------:R-:W1:Y:S01]  /*5900*/  MUFU.TANH R65, R65 ;  /* 0x0000004100417308 */ /* 0x000e620000002400 */
[----:B------:R-:W-:Y:S01]  /*5910*/  ISETP.GT.AND P4, PT, R42, 0x49, PT ;  /* 0x000000492a00780c */ /* 0x000fe20003f84270 */
[--C-:B------:R-:W-:Y:S01]  /*5920*/  FFMA.FTZ R10, R52, UR10, -R76.reuse ;  /* 0x0000000a340a7c23 */ /* 0x100fe2000801084c */
[----:B------:R-:W-:Y:S01]  /*5930*/  FMNMX.FTZ R81, R28, R81, !PT ;  /* 0x000000511c517209 */ /* 0x000fe20007810000 */
[--C-:B------:R-:W-:Y:S01]  /*5940*/  FFMA.FTZ R14, R53, UR10, -R76.reuse ;  /* 0x0000000a350e7c23 */ /* 0x100fe2000801084c */
[----:B--2---:R-:W-:Y:S01]  /*5950*/  FSEL R61, R61, -INF , P3 ;  /* 0xff8000003d3d7808 */ /* 0x004fe20001800000 */
[----:B------:R-:W-:Y:S01]  /*5960*/  FFMA.FTZ R24, R55, UR10, -R76 ;  /* 0x0000000a37187c23 */ /* 0x000fe2000801084c */
[----:B------:R-:W-:Y:S01]  /*5970*/  FMNMX.FTZ R6, R30, R81, !PT ;  /* 0x000000511e067209 */ /* 0x000fe20007810000 */
[----:B------:R-:W-:-:S02]  /*5980*/  WARPGROUP.DEPBAR.LE gsb0, 0x0 ;  /* 0x00008000000079c5 */ /* 0x000fc40000010000 */
[----:B------:R-:W-:Y:S01]  /*5990*/  WARPGROUP.ARRIVE ;  /* 0x00000000000079c5 */ /* 0x000fe20000000000 */
[----:B------:R-:W-:Y:S01]  /*59a0*/  FMNMX.FTZ R29, R33, R6, !PT ;  /* 0x00000006211d7209 */ /* 0x000fe20007810000 */
[----:B------:R-:W2:Y:S01]  /*59b0*/  MUFU.TANH R66, R66 ;  /* 0x0000004200427308 */ /* 0x000ea20000002400 */
[----:B------:R-:W-:Y:S01]  /*59c0*/  ISETP.GT.AND P3, PT, R42, 0x50, PT ;  /* 0x000000502a00780c */ /* 0x000fe20003f64270 */
[--C-:B------:R-:W-:Y:S01]  /*59d0*/  FFMA.FTZ R132, R47, UR10, -R76.reuse ;  /* 0x0000000a2f847c23 */ /* 0x100fe2000801084c */
[----:B------:R-:W-:Y:S01]  /*59e0*/  FMNMX.FTZ R29, R34, R29, !PT ;  /* 0x0000001d221d7209 */ /* 0x000fe20007810000 */
[----:B------:R-:W-:Y:S01]  /*59f0*/  HGMMA.64x64x16.F32 R88, R128, gdesc[UR4].tnspB, R88, gsb0 ;  /* 0x40e0000480587df0 */ /* 0x000fe20008000858 */
[----:B0-----:R-:W-:Y:S01]  /*5a00*/  FSEL R64, R64, -INF , P4 ;  /* 0xff80000040407808 */ /* 0x001fe20002000000 */
[----:B------:R-:W-:Y:S01]  /*5a10*/  UIADD3 UR6, UR11, 0x300, URZ ;  /* 0x000003000b067890 */ /* 0x000fe2000fffe03f */
[----:B------:R-:W-:Y:S01]  /*5a20*/  FMNMX.FTZ R6, R36, R29, !PT ;  /* 0x0000001d24067209 */ /* 0x000fe20007810000 */
[----:B------:R-:W0:Y:S01]  /*5a30*/  MUFU.TANH R67, R67 ;  /* 0x0000004300437308 */ /* 0x000e220000002400 */
[----:B------:R-:W-:Y:S01]  /*5a40*/  ISETP.GT.AND P4, PT, R42, 0x51, PT ;  /* 0x000000512a00780c */ /* 0x000fe20003f84270 */
[----:B------:R-:W-:Y:S01]  /*5a50*/  UMOV UR7, 0x40000040 ;  /* 0x4000004000077882 */ /* 0x000fe20000000000 */
        /* <DEDUP_REMOVED lines=14> */
[C---:B------:R-:W-:Y:S01]  /*5b40*/  ISETP.GT.AND P4, PT, R42.reuse, 0x59, PT ;  /* 0x000000592a00780c */ /* 0x040fe20003f84270 */
        /* <DEDUP_REMOVED lines=8> */
[----:B------:R-:W-:Y:S01]  /*5bd0*/  FFMA.FTZ R60, R60, UR10, -R76 ;  /* 0x0000000a3c3c7c23 */ /* 0x000fe2000801084c */
[----:B------:R-:W-:-:S02]  /*5be0*/  FMNMX.FTZ R6, R64, R35, !PT ;  /* 0x0000002340067209 */ /* 0x000fc40007810000 */
[----:B-1----:R-:W-:Y:S02]  /*5bf0*/  FSEL R68, R68, -INF , P4 ;  /* 0xff80000044447808 */ /* 0x002fe40002000000 */
[----:B------:R-:W-:Y:S01]  /*5c00*/  FMNMX.FTZ R35, R65, R6, !PT ;  /* 0x0000000641237209 */ /* 0x000fe20007810000 */
[----:B------:R-:W1:Y:S01]  /*5c10*/  MUFU.TANH R71, R71 ;  /* 0x0000004700477308 */ /* 0x000e620000002400 */
[----:B------:R-:W-:Y:S02]  /*5c20*/  ISETP.GT.AND P4, PT, R42, 0x61, PT ;  /* 0x000000612a00780c */ /* 0x000fe40003f84270 */
[----:B------:R-:W-:Y:S01]  /*5c30*/  FMNMX.FTZ R6, R66, R35, !PT ;  /* 0x0000002342067209 */ /* 0x000fe20007810000 */
[----:B------:R-:W-:Y:S01]  /*5c40*/  FFMA.FTZ R35, R45, UR10, -R76 ;  /* 0x0000000a2d237c23 */ /* 0x000fe2000801084c */
[----:B--2---:R-:W-:Y:S02]  /*5c50*/  FSEL R69, R69, -INF , P3 ;  /* 0xff80000045457808 */ /* 0x004fe40001800000 */
[----:B------:R-:W-:Y:S01]  /*5c60*/  FMNMX.FTZ R43, R67, R6, !PT ;  /* 0x00000006432b7209 */ /* 0x000fe20007810000 */
[----:B------:R-:W2:Y:S01]  /*5c70*/  MUFU.TANH R72, R72 ;  /* 0x0000004800487308 */ /* 0x000ea20000002400 */
[----:B------:R-:W-:-:S02]  /*5c80*/  ISETP.GT.AND P3, PT, R42, 0x68, PT ;  /* 0x000000682a00780c */ /* 0x000fc40003f64270 */
[----:B------:R-:W-:Y:S02]  /*5c90*/  FMNMX.FTZ R6, R68, R43, !PT ;  /* 0x0000002b44067209 */ /* 0x000fe40007810000 */
[----:B0-----:R-:W-:Y:S02]  /*5ca0*/  FSEL R70, R70, -INF , P4 ;  /* 0xff80000046467808 */ /* 0x001fe40002000000 */
[----:B------:R-:W-:Y:S01]  /*5cb0*/  FMNMX.FTZ R43, R69, R6, !PT ;  /* 0x00000006452b7209 */ /* 0x000fe20007810000 */
[----:B------:R-:W0:Y:S01]  /*5cc0*/  MUFU.TANH R73, R73 ;  /* 0x0000004900497308 */ /* 0x000e220000002400 */
[----:B------:R-:W-:Y:S02]  /*5cd0*/  ISETP.GT.AND P4, PT, R42, 0x69, PT ;  /* 0x000000692a00780c */ /* 0x000fe40003f84270 */
[----:B-1----:R-:W-:Y:S02]  /*5ce0*/  FSEL R71, R71, -INF , P3 ;  /* 0xff80000047477808 */ /* 0x002fe40001800000 */
[----:B------:R-:W-:Y:S01]  /*5cf0*/  FMNMX.FTZ R6, R70, R43, !PT ;  /* 0x0000002b46067209 */ /* 0x000fe20007810000 */
[----:B------:R-:W-:Y:S01]  /*5d00*/  FFMA.FTZ R43, R48, UR10, -R76 ;  /* 0x0000000a302b7c23 */ /* 0x000fe2000801084c */
[----:B------:R-:W-:Y:S01]  /*5d10*/  ISETP.GT.AND P3, PT, R42, 0x70, PT ;  /* 0x000000702a00780c */ /* 0x000fe20003f64270 */
[----:B------:R-:W1:Y:S01]  /*5d20*/  MUFU.TANH R74, R74 ;  /* 0x0000004a004a7308 */ /* 0x000e620000002400 */
[----:B--2---:R-:W-:-:S02]  /*5d30*/  FSEL R72, R72, -INF , P4 ;  /* 0xff80000048487808 */ /* 0x004fc40002000000 */
[----:B------:R-:W-:Y:S02]  /*5d40*/  FMNMX.FTZ R45, R71, R6, !PT ;  /* 0x00000006472d7209 */ /* 0x000fe40007810000 */
[----:B------:R-:W-:Y:S02]  /*5d50*/  ISETP.GT.AND P4, PT, R42, 0x71, PT ;  /* 0x000000712a00780c */ /* 0x000fe40003f84270 */
[----:B------:R-:W-:Y:S01]  /*5d60*/  FMNMX.FTZ R6, R72, R45, !PT ;  /* 0x0000002d48067209 */ /* 0x000fe20007810000 */
[----:B------:R-:W2:Y:S01]  /*5d70*/  MUFU.TANH R75, R75 ;  /* 0x0000004b004b7308 */ /* 0x000ea20000002400 */
[----:B0-----:R-:W-:Y:S02]  /*5d80*/  FSEL R73, R73, -INF , P3 ;  /* 0xff80000049497808 */ /* 0x001fe40001800000 */
[----:B------:R-:W-:Y:S02]  /*5d90*/  ISETP.GT.AND P3, PT, R42, 0x78, PT ;  /* 0x000000782a00780c */ /* 0x000fe40003f64270 */
[----:B------:R-:W-:-:S02]  /*5da0*/  FMNMX.FTZ R45, R73, R6, !PT ;  /* 0x00000006492d7209 */ /* 0x000fc40007810000 */
[----:B------:R-:W-:Y:S01]  /*5db0*/  FSEL R46, R27, RZ, P2 ;  /* 0x000000ff1b2e7208 */ /* 0x000fe20001000000 */
[----:B------:R-:W0:Y:S01]  /*5dc0*/  MUFU.TANH R77, R77 ;  /* 0x0000004d004d7308 */ /* 0x000e220000002400 */
[----:B-1----:R-:W-:Y:S01]  /*5dd0*/  FSEL R74, R74, -INF , P4 ;  /* 0xff8000004a4a7808 */ /* 0x002fe20002000000 */
[----:B------:R-:W-:Y:S02]  /*5de0*/  WARPGROUP.DEPBAR.LE gsb0, 0x0 ;  /* 0x00008000000079c5 */ /* 0x000fe40000010000 */
[----:B------:R-:W-:Y:S01]  /*5df0*/  WARPGROUP.ARRIVE ;  /* 0x00000000000079c5 */ /* 0x000fe20000000000 */
[----:B------:R-:W-:Y:S01]  /*5e00*/  ISETP.GT.AND P4, PT, R42, 0x79, PT ;  /* 0x000000792a00780c */ /* 0x000fe20003f84270 */
[----:B------:R-:W-:Y:S01]  /*5e10*/  FADD.FTZ R46, -R46, R3 ;  /* 0x000000032e2e7221 */ /* 0x000fe20000010100 */
[----:B------:R-:W-:Y:S01]  /*5e20*/  FMNMX.FTZ R6, R74, R45, !PT ;  /* 0x0000002d4a067209 */ /* 0x000fe20007810000 */
[----:B------:R-:W-:Y:S01]  /*5e30*/  MUFU.EX2 R79, R79 ;  /* 0x0000004f004f7308 */ /* 0x000fe20000000800 */
[----:B--2---:R-:W-:Y:S01]  /*5e40*/  FSEL R75, R75, -INF , P3 ;  /* 0xff8000004b4b7808 */ /* 0x004fe20001800000 */
[----:B------:R-:W-:Y:S01]  /*5e50*/  HGMMA.64x64x16.F32 R88, R124, gdesc[UR4].tnspB, R88, gsb0 ;  /* 0x40e000047c587df0 */ /* 0x000fe20008000858 */
[----:B------:R-:W-:Y:S01]  /*5e60*/  UIADD3 UR6, UR11, 0x380, URZ ;  /* 0x000003800b067890 */ /* 0x000fe2000fffe03f */
[----:B------:R-:W-:Y:S01]  /*5e70*/  FMUL.FTZ R46, R46, UR10 ;  /* 0x0000000a2e2e7c20 */ /* 0x000fe20008410000 */
[----:B------:R-:W-:Y:S01]  /*5e80*/  FMNMX.FTZ R6, R75, R6, !PT ;  /* 0x000000064b067209 */ /* 0x000fe20007810000 */
[----:B------:R-:W-:Y:S01]  /*5e90*/  UMOV UR7, 0x40000040 ;  /* 0x4000004000077882 */ /* 0x000fe20000000000 */
[--C-:B------:R-:W-:Y:S01]  /*5ea0*/  FFMA.FTZ R45, R50, UR10, -R76.reuse ;  /* 0x0000000a322d7c23 */ /* 0x100fe2000801084c */
[----:B------:R-:W-:Y:S01]  /*5eb0*/  MUFU.EX2 R148, R148 ;  /* 0x0000009400947308 */ /* 0x000fe20000000800 */
[----:B0-----:R-:W-:Y:S01]  /*5ec0*/  FSEL R77, R77, -INF , P4 ;  /* 0xff8000004d4d7808 */ /* 0x001fe20002000000 */
[----:B------:R-:W-:-:S03]  /*5ed0*/  FFMA.FTZ R42, R62, UR10, -R76 ;  /* 0x0000000a3e2a7c23 */ /* 0x000fc6000801084c */
[----:B------:R-:W-:-:S03]  /*5ee0*/  FMNMX.FTZ R6, R77, R6, !PT ;  /* 0x000000064d067209 */ /* 0x000fc60007810000 */
[----:B------:R-:W0:Y:S02]  /*5ef0*/  MUFU.EX2 R46, R46 ;  /* 0x0000002e002e7308 */ /* 0x000e240000000800 */
[----:B------:R-:W1:Y:S06]  /*5f00*/  SHFL.BFLY PT, R81, R6, 0x2, 0x1f ;  /* 0x0c401f0006517f89 */ /* 0x000e6c00000e0000 */
[----:B------:R-:W2:Y:S08]  /*5f10*/  MUFU.EX2 R150, R150 ;  /* 0x0000009600967308 */ /* 0x000eb00000000800 */
[----:B------:R-:W3:Y:S08]  /*5f20*/  MUFU.EX2 R9, R9 ;  /* 0x0000000900097308 */ /* 0x000ef00000000800 */
[----:B------:R-:W4:Y:S01]  /*5f30*/  MUFU.EX2 R144, R144 ;  /* 0x0000009000907308 */ /* 0x000f220000000800 */
[----:B-1----:R-:W-:-:S05]  /*5f40*/  FMNMX.FTZ R81, R6, R81, !PT ;  /* 0x0000005106517209 */ /* 0x002fca0007810000 */
[----:B------:R-:W1:Y:S02]  /*5f50*/  SHFL.BFLY PT, R6, R81, 0x1, 0x1f ;  /* 0x0c201f0051067f89 */ /* 0x000e6400000e0000 */
[----:B------:R-:W5:Y:S08]  /*5f60*/  MUFU.EX2 R13, R13 ;  /* 0x0000000d000d7308 */ /* 0x000f700000000800 */
[----:B------:R-:W5:Y:S08]  /*5f70*/  MUFU.EX2 R146, R146 ;  /* 0x0000009200927308 */ /* 0x000f700000000800 */
[----:B------:R-:W5:Y:S01]  /*5f80*/  MUFU.EX2 R21, R21 ;  /* 0x0000001500157308 */ /* 0x000f620000000800 */
[----:B-1----:R-:W-:-:S07]  /*5f90*/  FMNMX.FTZ R6, R81, R6, !PT ;  /* 0x0000000651067209 */ /* 0x002fce0007810000 */
[----:B------:R-:W1:Y:S01]  /*5fa0*/  MUFU.EX2 R140, R140 ;  /* 0x0000008c008c7308 */ /* 0x000e620000000800 */
[C---:B------:R-:W-:Y:S01]  /*5fb0*/  FSETP.NEU.FTZ.AND P2, PT, R6.reuse, -INF , PT ;  /* 0xff8000000600780b */ /* 0x040fe20003f5d000 */
[----:B------:R-:W-:Y:S01]  /*5fc0*/  FMUL.FTZ R48, R6, UR10 ;  /* 0x0000000a06307c20 */ /* 0x000fe20008410000 */
[----:B------:R-:W-:Y:S02]  /*5fd0*/  WARPGROUP.DEPBAR.LE gsb0, 0x0 ;  /* 0x00008000000079c5 */ /* 0x000fe40000010000 */
[----:B------:R-:W-:Y:S02]  /*5fe0*/  WARPGROUP.ARRIVE ;  /* 0x00000000000079c5 */ /* 0x000fe40000000000 */
[----:B------:R-:W-:Y:S01]  /*5ff0*/  FSEL R48, R48, RZ, P2 ;  /* 0x000000ff30307208 */ /* 0x000fe20001000000 */
[----:B------:R-:W1:Y:S03]  /*6000*/  MUFU.EX2 R5, R5 ;  /* 0x0000000500057308 */ /* 0x000e660000000800 */
[----:B------:R-:W-:Y:S01]  /*6010*/  HGMMA.64x64x16.F32 R88, R120, gdesc[UR4].tnspB, R88, gsb0 ;  /* 0x40e0000478587df0 */ /* 0x000fe20008000858 */
[--C-:B------:R-:W-:Y:S01]  /*6020*/  FFMA.FTZ R149, R7, UR10, -R48.reuse ;  /* 0x0000000a07957c23 */ /* 0x100fe20008010830 */
[----:B0-----:R-:W-:Y:S01]  /*6030*/  FFMA.FTZ R7, R46, R2, R79 ;  /* 0x000000022e077223 */ /* 0x001fe2000001004f */
[----:B------:R-:W-:-:S02]  /*6040*/  FFMA.FTZ R151, R11, UR10, -R48 ;  /* 0x0000000a0b977c23 */ /* 0x000fc40008010830 */
[----:B------:R-:W0:Y:S01]  /*6050*/  MUFU.EX2 R142, R142 ;  /* 0x0000008e008e7308 */ /* 0x000e220000000800 */
[--C-:B------:R-:W-:Y:S01]  /*6060*/  FFMA.FTZ R145, R15, UR10, -R48.reuse ;  /* 0x0000000a0f917c23 */ /* 0x100fe20008010830 */
[----:B------:R-:W-:Y:S01]  /*6070*/  FADD.FTZ R7, R148, R7 ;  /* 0x0000000794077221 */ /* 0x000fe20000010000 */
[----:B------:R-:W-:Y:S02]  /*6080*/  IMAD.U32 R15, RZ, RZ, UR37 ;  /* 0x00000025ff0f7e24 */ /* 0x000fe4000f8e00ff */
[--C-:B------:R-:W-:Y:S01]  /*6090*/  FFMA.FTZ R8, R8, UR10, -R48.reuse ;  /* 0x0000000a08087c23 */ /* 0x100fe20008010830 */
[----:B------:R-:W-:Y:S01]  /*60a0*/  FFMA.FTZ R12, R12, UR10, -R48 ;  /* 0x0000000a0c0c7c23 */ /* 0x000fe20008010830 */
[----:B--2---:R-:W-:Y:S01]  /*60b0*/  FADD.FTZ R2, R150, R7 ;  /* 0x0000000796027221 */ /* 0x004fe20000010000 */
[----:B------:R-:W-:Y:S01]  /*60c0*/  FSEL R7, R6, RZ, P2 ;  /* 0x000000ff06077208 */ /* 0x000fe20001000000 */
[----:B------:R2:W0:Y:S01]  /*60d0*/  MUFU.EX2 R29, R32 ;  /* 0x00000020001d7308 */ /* 0x0004220000000800 */
[----:B------:R-:W-:Y:S01]  /*60e0*/  @!P1 LEA R15, R15, UR41, 0x3 ;  /* 0x000000290f0f9c11 */ /* 0x000fe2000f8e18ff */
[----:B---3--:R-:W-:Y:S01]  /*60f0*/  FADD.FTZ R11, R9, R2 ;  /* 0x00000002090b7221 */ /* 0x008fe20000010000 */
[----:B------:R-:W-:Y:S01]  /*6100*/  ISETP.GE.U32.AND P2, PT, R85, 0x180, PT ;  /* 0x000001805500780c */ /* 0x000fe20003f46070 */
[----:B------:R-:W-:Y:S01]  /*6110*/  FADD.FTZ R7, -R7, R4 ;  /* 0x0000000407077221 */ /* 0x000fe20000010100 */
[--C-:B------:R-:W-:Y:S01]  /*6120*/  FFMA.FTZ R20, R20, UR10, -R48.reuse ;  /* 0x0000000a14147c23 */ /* 0x100fe20008010830 */
[----:B----4-:R-:W-:Y:S01]  /*6130*/  FADD.FTZ R2, R144, R11 ;  /* 0x0000000b90027221 */ /* 0x010fe20000010000 */
[--C-:B------:R-:W-:Y:S01]  /*6140*/  FFMA.FTZ R147, R25, UR10, -R48.reuse ;  /* 0x0000000a19937c23 */ /* 0x100fe20008010830 */
[----:B------:R-:W-:Y:S01]  /*6150*/  MUFU.EX2 R149, R149 ;  /* 0x0000009500957308 */ /* 0x000fe20000000800 */
[----:B------:R-:W-:Y:S01]  /*6160*/  FFMA.FTZ R26, R26, UR10, -R48 ;  /* 0x0000000a1a1a7c23 */ /* 0x000fe20008010830 */
[----:B-----5:R-:W-:Y:S01]  /*6170*/  FADD.FTZ R11, R13, R2 ;  /* 0x000000020d0b7221 */ /* 0x020fe20000010000 */
[----:B------:R-:W-:-:S02]  /*6180*/  VIADD R2, R23, 0x9 ;  /* 0x0000000917027836 */ /* 0x000fc40000000000 */
[--C-:B------:R-:W-:Y:S01]  /*6190*/  FFMA.FTZ R141, R28, UR10, -R48.reuse ;  /* 0x0000000a1c8d7c23 */ /* 0x100fe20008010830 */
[--C-:B------:R-:W-:Y:S01]  /*61a0*/  FFMA.FTZ R28, R30, UR10, -R48.reuse ;  /* 0x0000000a1e1c7c23 */ /* 0x100fe20008010830 */
[----:B------:R-:W-:Y:S01]  /*61b0*/  FADD.FTZ R4, R146, R11 ;  /* 0x0000000b92047221 */ /* 0x000fe20000010000 */
[----:B------:R-:W-:Y:S01]  /*61c0*/  FFMA.FTZ R143, R33, UR10, -R48 ;  /* 0x0000000a218f7c23 */ /* 0x000fe20008010830 */
[----:B------:R-:W3:Y:S01]  /*61d0*/  MUFU.EX2 R136, R136 ;  /* 0x0000008800887308 */ /* 0x000ee20000000800 */
[----:B------:R-:W-:Y:S01]  /*61e0*/  SEL R2, R2, 0x9, !P2 ;  /* 0x0000000902027807 */ /* 0x000fe20005000000 */
[----:B------:R-:W-:Y:S01]  /*61f0*/  FADD.FTZ R11, R21, R4 ;  /* 0x00000004150b7221 */ /* 0x000fe20000010000 */
[----:B------:R-:W-:Y:S01]  /*6200*/  FMUL.FTZ R4, R7, UR10 ;  /* 0x0000000a07047c20 */ /* 0x000fe20008410000 */
[----:B------:R-:W-:Y:S02]  /*6210*/  @!P1 VIADD R7, R15, 0x16840 ;  /* 0x000168400f079836 */ /* 0x000fe40000000000 */
[--C-:B------:R-:W-:Y:S01]  /*6220*/  FFMA.FTZ R30, R34, UR10, -R48.reuse ;  /* 0x0000000a221e7c23 */ /* 0x100fe20008010830 */
[----:B-1----:R-:W-:Y:S01]  /*6230*/  FADD.FTZ R50, R140, R11 ;  /* 0x0000000b8c327221 */ /* 0x002fe20000010000 */
[----:B------:R-:W-:Y:S01]  /*6240*/  FFMA.FTZ R137, R36, UR10, -R48 ;  /* 0x0000000a24897c23 */ /* 0x000fe20008010830 */
[----:B------:R-:W-:Y:S01]  /*6250*/  MUFU.EX2 R8, R8 ;  /* 0x0000000800087308 */ /* 0x000fe20000000800 */
[----:B------:R-:W-:Y:S01]  /*6260*/  @!P1 PRMT R7, RZ, 0x654, R7 ;  /* 0x00000654ff079816 */ /* 0x000fe20000000007 */
[----:B------:R-:W-:Y:S01]  /*6270*/  FADD.FTZ R11, R5, R50 ;  /* 0x00000032050b7221 */ /* 0x000fe20000010000 */
[--C-:B------:R-:W-:Y:S01]  /*6280*/  FFMA.FTZ R34, R37, UR10, -R48.reuse ;  /* 0x0000000a25227c23 */ /* 0x100fe20008010830 */
[----:B------:R-:W-:Y:S01]  /*6290*/  FFMA.FTZ R139, R38, UR10, -R48 ;  /* 0x0000000a268b7c23 */ /* 0x000fe20008010830 */
[----:B--2---:R-:W-:Y:S01]  /*62a0*/  FFMA.FTZ R32, R57, UR10, -R76 ;  /* 0x0000000a39207c23 */ /* 0x004fe2000801084c */
[----:B0-----:R-:W-:Y:S01]  /*62b0*/  FADD.FTZ R50, R142, R11 ;  /* 0x0000000b8e327221 */ /* 0x001fe20000010000 */
[--C-:B------:R-:W-:Y:S01]  /*62c0*/  FFMA.FTZ R36, R39, UR10, -R48.reuse ;  /* 0x0000000a27247c23 */ /* 0x100fe20008010830 */
[----:B------:R-:W-:Y:S01]  /*62d0*/  MUFU.EX2 R4, R4 ;  /* 0x0000000400047308 */ /* 0x000fe20000000800 */
[----:B------:R-:W-:Y:S01]  /*62e0*/  FFMA.FTZ R133, R40, UR10, -R48 ;  /* 0x0000000a28857c23 */ /* 0x000fe20008010830 */
[----:B------:R-:W-:Y:S01]  /*62f0*/  FADD.FTZ R11, R29, R50 ;  /* 0x000000321d0b7221 */ /* 0x000fe20000010000 */
[--C-:B------:R-:W-:Y:S01]  /*6300*/  FFMA.FTZ R38, R41, UR10, -R48.reuse ;  /* 0x0000000a29267c23 */ /* 0x100fe20008010830 */
[----:B------:R-:W-:Y:S01]  /*6310*/  F2FP.F16.F32.PACK_AB R150, R9, R150 ;  /* 0x000000960996723e */ /* 0x000fe200000000ff */
[--C-:B------:R-:W-:Y:S01]  /*6320*/  FFMA.FTZ R135, R61, UR10, -R48.reuse ;  /* 0x0000000a3d877c23 */ /* 0x100fe20008010830 */
[----:B---3--:R-:W-:Y:S01]  /*6330*/  FADD.FTZ R50, R136, R11 ;  /* 0x0000000b88327221 */ /* 0x008fe20000010000 */
[--C-:B------:R-:W-:Y:S01]  /*6340*/  FFMA.FTZ R40, R64, UR10, -R48.reuse ;  /* 0x0000000a40287c23 */ /* 0x100fe20008010830 */
[----:B------:R-:W0:Y:S01]  /*6350*/  MUFU.EX2 R31, R31 ;  /* 0x0000001f001f7308 */ /* 0x000e220000000800 */
[----:B------:R-:W-:Y:S01]  /*6360*/  F2FP.F16.F32.PACK_AB R140, R5, R140 ;  /* 0x0000008c058c723e */ /* 0x000fe200000000ff */
[--C-:B------:R-:W-:Y:S01]  /*6370*/  FFMA.FTZ R129, R65, UR10, -R48.reuse ;  /* 0x0000000a41817c23 */ /* 0x100fe20008010830 */
[--C-:B------:R-:W-:Y:S01]  /*6380*/  FFMA.FTZ R131, R67, UR10, -R48.reuse ;  /* 0x0000000a43837c23 */ /* 0x100fe20008010830 */
[--C-:B------:R-:W-:Y:S01]  /*6390*/  FFMA.FTZ R125, R69, UR10, -R48.reuse ;  /* 0x0000000a457d7c23 */ /* 0x100fe20008010830 */
[--C-:B------:R-:W-:Y:S01]  /*63a0*/  FFMA.FTZ R70, R70, UR10, -R48.reuse ;  /* 0x0000000a46467c23 */ /* 0x100fe20008010830 */
[--C-:B------:R-:W-:Y:S01]  /*63b0*/  FFMA.FTZ R127, R71, UR10, -R48.reuse ;  /* 0x0000000a477f7c23 */ /* 0x100fe20008010830 */
[--C-:B------:R-:W-:Y:S01]  /*63c0*/  FFMA.FTZ R72, R72, UR10, -R48.reuse ;  /* 0x0000000a48487c23 */ /* 0x100fe20008010830 */
[----:B------:R-:W-:Y:S01]  /*63d0*/  MUFU.EX2 R151, R151 ;  /* 0x0000009700977308 */ /* 0x000fe20000000800 */
[--C-:B------:R-:W-:Y:S01]  /*63e0*/  FFMA.FTZ R73, R73, UR10, -R48.reuse ;  /* 0x0000000a49497c23 */ /* 0x100fe20008010830 */
[--C-:B------:R-:W-:Y:S01]  /*63f0*/  FFMA.FTZ R74, R74, UR10, -R48.reuse ;  /* 0x0000000a4a4a7c23 */ /* 0x100fe20008010830 */
[--C-:B------:R-:W-:Y:S01]  /*6400*/  FFMA.FTZ R75, R75, UR10, -R48.reuse ;  /* 0x0000000a4b4b7c23 */ /* 0x100fe20008010830 */
[----:B------:R-:W-:Y:S01]  /*6410*/  FFMA.FTZ R77, R77, UR10, -R48 ;  /* 0x0000000a4d4d7c23 */ /* 0x000fe20008010830 */
[----:B------:R-:W-:Y:S01]  /*6420*/  MOV R15, UR24 ;  /* 0x00000018000f7c02 */ /* 0x000fe20008000f00 */
[----:B------:R-:W-:Y:S01]  /*6430*/  UMOV UR24, UR37 ;  /* 0x0000002500187c82 */ /* 0x000fe20008000000 */
[----:B------:R-:W-:Y:S01]  /*6440*/  PLOP3.LUT P2, PT, PT, PT, UP0, 0x80, 0x0 ;  /* 0x000000000000781c */ /* 0x000fe20003f4f008 */
[----:B------:R-:W1:Y:S01]  /*6450*/  MUFU.EX2 R138, R138 ;  /* 0x0000008a008a7308 */ /* 0x000e620000000800 */
[----:B0-----:R-:W-:Y:S01]  /*6460*/  FADD.FTZ R11, R31, R50 ;  /* 0x000000321f0b7221 */ /* 0x001fe20000010000 */
[----:B------:R-:W-:-:S02]  /*6470*/  @!P1 LEA R15, R15, UR41, 0x3 ;  /* 0x000000290f0f9c11 */ /* 0x000fc4000f8e18ff */
[----:B------:R-:W-:Y:S02]  /*6480*/  F2FP.F16.F32.PACK_AB R148, R148, R79 ;  /* 0x0000004f9494723e */ /* 0x000fe400000000ff */
[----:B------:R-:W-:Y:S01]  /*6490*/  F2FP.F16.F32.PACK_AB R144, R13, R144 ;  /* 0x000000900d90723e */ /* 0x000fe200000000ff */
[----:B------:R-:W-:Y:S01]  /*64a0*/  @!P1 VIADD R15, R15, 0x16860 ;  /* 0x000168600f0f9836 */ /* 0x000fe20000000000 */
[----:B------:R-:W-:Y:S01]  /*64b0*/  MUFU.EX2 R12, R12 ;  /* 0x0000000c000c7308 */ /* 0x000fe20000000800 */
[----:B------:R-:W-:Y:S01]  /*64c0*/  F2FP.F16.F32.PACK_AB R146, R21, R146 ;  /* 0x000000921592723e */ /* 0x000fe200000000ff */
[----:B------:R-:W-:Y:S02]  /*64d0*/  WARPGROUP.DEPBAR.LE gsb0, 0x0 ;  /* 0x00008000000079c5 */ /* 0x000fe40000010000 */
[----:B------:R0:W-:Y:S06]  /*64e0*/  BAR.ARV R2, 0x100 ;  /* 0x000400020000751d */ /* 0x0001ec0000002000 */
[----:B------:R-:W2:Y:S01]  /*64f0*/  MUFU.EX2 R35, R35 ;  /* 0x0000002300237308 */ /* 0x000ea20000000800 */
[----:B------:R3:W-:Y:S01]  /*6500*/  @!P1 SYNCS.ARRIVE.TRANS64.RED.A1T0 RZ, [R7+URZ], RZ ;  /* 0x000000ff07ff99a7 */ /* 0x0007e2000810043f */
[----:B-1----:R-:W-:Y:S01]  /*6510*/  FADD.FTZ R50, R138, R11 ;  /* 0x0000000b8a327221 */ /* 0x002fe20000010000 */
[----:B------:R-:W-:Y:S01]  /*6520*/  @!P1 PRMT R15, RZ, 0x654, R15 ;  /* 0x00000654ff0f9816 */ /* 0x000fe2000000000f */
[-C--:B------:R-:W-:Y:S01]  /*6530*/  FMUL.FTZ R90, R90, R4.reuse ;  /* 0x000000045a5a7220 */ /* 0x080fe20000410000 */
[-C--:B------:R-:W-:Y:S01]  /*6540*/  FMUL.FTZ R91, R91, R4.reuse ;  /* 0x000000045b5b7220 */ /* 0x080fe20000410000 */
[-C--:B------:R-:W-:Y:S01]  /*6550*/  FMUL.FTZ R94, R94, R4.reuse ;  /* 0x000000045e5e7220 */ /* 0x080fe20000410000 */
[----:B------:R-:W-:Y:S01]  /*6560*/  FMUL.FTZ R95, R95, R4 ;  /* 0x000000045f5f7220 */ /* 0x000fe20000410000 */
[----:B------:R-:W1:Y:S01]  /*6570*/  MUFU.EX2 R145, R145 ;  /* 0x0000009100917308 */ /* 0x000e620000000800 */
[----:B---3--:R-:W-:Y:S01]  /*6580*/  FFMA.FTZ R7, R4, R0, R149 ;  /* 0x0000000004077223 */ /* 0x008fe20000010095 */
[----:B------:R-:W-:Y:S01]  /*6590*/  FFMA.FTZ R0, R66, UR10, -R48 ;  /* 0x0000000a42007c23 */ /* 0x000fe20008010830 */
[----:B------:R3:W-:Y:S01]  /*65a0*/  @!P1 SYNCS.ARRIVE.TRANS64.RED.A1T0 RZ, [R15+URZ], RZ ;  /* 0x000000ff0fff99a7 */ /* 0x0007e2000810043f */
[-C--:B------:R-:W-:Y:S01]  /*65b0*/  FMUL.FTZ R98, R98, R4.reuse ;  /* 0x0000000462627220 */ /* 0x080fe20000410000 */
[----:B0-----:R-:W-:Y:S01]  /*65c0*/  FADD.FTZ R2, R8, R7 ;  /* 0x0000000708027221 */ /* 0x001fe20000010000 */
[-C--:B------:R-:W-:Y:S01]  /*65d0*/  FMUL.FTZ R99, R99, R4.reuse ;  /* 0x0000000463637220 */ /* 0x080fe20000410000 */
[-C--:B------:R-:W-:Y:S01]  /*65e0*/  FMUL.FTZ R102, R102, R4.reuse ;  /* 0x0000000466667220 */ /* 0x080fe20000410000 */
[----:B------:R-:W0:Y:S01]  /*65f0*/  MUFU.EX2 R132, R132 ;  /* 0x0000008400847308 */ /* 0x000e220000000800 */
[----:B------:R-:W-:Y:S01]  /*6600*/  FADD.FTZ R7, R151, R2 ;  /* 0x0000000297077221 */ /* 0x000fe20000010000 */
[----:B--2---:R-:W-:Y:S01]  /*6610*/  FADD.FTZ R11, R35, R50 ;  /* 0x00000032230b7221 */ /* 0x004fe20000010000 */
[----:B------:R-:W-:Y:S01]  /*6620*/  FFMA.FTZ R50, R68, UR10, -R48 ;  /* 0x0000000a44327c23 */ /* 0x000fe20008010830 */
[-C--:B------:R-:W-:Y:S01]  /*6630*/  FMUL.FTZ R103, R103, R4.reuse ;  /* 0x0000000467677220 */ /* 0x080fe20000410000 */
[----:B------:R-:W-:Y:S01]  /*6640*/  FADD.FTZ R2, R12, R7 ;  /* 0x000000070c027221 */ /* 0x000fe20000010000 */
[-C--:B------:R-:W-:Y:S01]  /*6650*/  FMUL.FTZ R106, R106, R4.reuse ;  /* 0x000000046a6a7220 */ /* 0x080fe20000410000 */
[-C--:B------:R-:W-:Y:S01]  /*6660*/  FMUL.FTZ R107, R107, R4.reuse ;  /* 0x000000046b6b7220 */ /* 0x080fe20000410000 */
[----:B------:R-:W2:Y:S01]  /*6670*/  MUFU.EX2 R20, R20 ;  /* 0x0000001400147308 */ /* 0x000ea20000000800 */
[----:B-1----:R-:W-:Y:S01]  /*6680*/  FADD.FTZ R7, R145, R2 ;  /* 0x0000000291077221 */ /* 0x002fe20000010000 */
[-C--:B------:R-:W-:Y:S01]  /*6690*/  FMUL.FTZ R110, R110, R4.reuse ;  /* 0x000000046e6e7220 */ /* 0x080fe20000410000 */
[-C--:B------:R-:W-:Y:S01]  /*66a0*/  FMUL.FTZ R111, R111, R4.reuse ;  /* 0x000000046f6f7220 */ /* 0x080fe20000410000 */
[-C--:B------:R-:W-:Y:S01]  /*66b0*/  FMUL.FTZ R114, R114, R4.reuse ;  /* 0x0000000472727220 */ /* 0x080fe20000410000 */
[-C--:B------:R-:W-:Y:S01]  /*66c0*/  FMUL.FTZ R115, R115, R4.reuse ;  /* 0x0000000473737220 */ /* 0x080fe20000410000 */
[-C--:B------:R-:W-:Y:S01]  /*66d0*/  FMUL.FTZ R118, R118, R4.reuse ;  /* 0x0000000476767220 */ /* 0x080fe20000410000 */
[----:B------:R-:W-:Y:S01]  /*66e0*/  FMUL.FTZ R119, R119, R4 ;  /* 0x0000000477777220 */ /* 0x000fe20000410000 */
[----:B------:R-:W1:Y:S01]  /*66f0*/  MUFU.EX2 R43, R43 ;  /* 0x0000002b002b7308 */ /* 0x000e620000000800 */
[----:B0-----:R-:W-:Y:S01]  /*6700*/  FADD.FTZ R52, R132, R11 ;  /* 0x0000000b84347221 */ /* 0x001fe20000010000 */
[----:B------:R-:W-:Y:S01]  /*6710*/  F2FP.F16.F32.PACK_AB R142, R29, R142 ;  /* 0x0000008e1d8e723e */ /* 0x000fe200000000ff */
[----:B------:R-:W-:Y:S01]  /*6720*/  FMUL.FTZ R88, R88, R46 ;  /* 0x0000002e58587220 */ /* 0x000fe20000410000 */
[----:B------:R-:W-:Y:S01]  /*6730*/  F2FP.F16.F32.PACK_AB R136, R31, R136 ;  /* 0x000000881f88723e */ /* 0x000fe200000000ff */
[----:B------:R-:W-:Y:S01]  /*6740*/  FMUL.FTZ R89, R89, R46 ;  /* 0x0000002e59597220 */ /* 0x000fe20000410000 */
[----:B------:R-:W-:Y:S01]  /*6750*/  F2FP.F16.F32.PACK_AB R138, R35, R138 ;  /* 0x0000008a238a723e */ /* 0x000fe200000000ff */
[-C--:B------:R-:W-:Y:S01]  /*6760*/  FMUL.FTZ R92, R92, R46.reuse ;  /* 0x0000002e5c5c7220 */ /* 0x080fe20000410000 */
[----:B------:R-:W0:Y:S01]  /*6770*/  MUFU.EX2 R147, R147 ;  /* 0x0000009300937308 */ /* 0x000e220000000800 */
        /* <DEDUP_REMOVED lines=8> */
[C---:B-1----:R-:W-:Y:S01]  /*6800*/  FADD.FTZ R11, R43.reuse, R52 ;  /* 0x000000342b0b7221 */ /* 0x042fe20000010000 */
[----:B------:R-:W-:Y:S01]  /*6810*/  F2FP.F16.F32.PACK_AB R132, R43, R132 ;  /* 0x000000842b84723e */ /* 0x000fe200000000ff */
[-C--:B------:R-:W-:Y:S01]  /*6820*/  FMUL.FTZ R105, R105, R46.reuse ;  /* 0x0000002e69697220 */ /* 0x080fe20000410000 */
[-C--:B------:R-:W-:Y:S01]  /*6830*/  FMUL.FTZ R108, R108, R46.reuse ;  /* 0x0000002e6c6c7220 */ /* 0x080fe20000410000 */
[-C--:B------:R-:W-:Y:S01]  /*6840*/  FMUL.FTZ R109, R109, R46.reuse ;  /* 0x0000002e6d6d7220 */ /* 0x080fe20000410000 */
[-C--:B------:R-:W-:Y:S01]  /*6850*/  FMUL.FTZ R112, R112, R46.reuse ;  /* 0x0000002e70707220 */ /* 0x080fe20000410000 */
[-C--:B------:R-:W-:Y:S01]  /*6860*/  FMUL.FTZ R113, R113, R46.reuse ;  /* 0x0000002e71717220 */ /* 0x080fe20000410000 */
[----:B------:R-:W1:Y:S01]  /*6870*/  MUFU.EX2 R26, R26 ;  /* 0x0000001a001a7308 */ /* 0x000e620000000800 */
[----:B0-----:R-:W-:Y:S01]  /*6880*/  FADD.FTZ R7, R147, R2 ;  /* 0x0000000293077221 */ /* 0x001fe20000010000 */
[-C--:B------:R-:W-:Y:S01]  /*6890*/  FMUL.FTZ R116, R116, R46.reuse ;  /* 0x0000002e74747220 */ /* 0x080fe20000410000 */
[----:B------:R-:W-:Y:S01]  /*68a0*/  FMUL.FTZ R117, R117, R46 ;  /* 0x0000002e75757220 */ /* 0x000fe20000410000 */
[----:B------:R-:W-:Y:S01]  /*68b0*/  F2FP.F16.F32.PACK_AB R149, R8, R149 ;  /* 0x000000950895723e */ /* 0x000fe200000000ff */
[----:B------:R-:W-:Y:S01]  /*68c0*/  IMAD.MOV.U32 R4, RZ, RZ, R6 ;  /* 0x000000ffff047224 */ /* 0x000fe200078e0006 */
[----:B------:R-:W-:-:S02]  /*68d0*/  F2FP.F16.F32.PACK_AB R151, R12, R151 ;  /* 0x000000970c97723e */ /* 0x000fc400000000ff */
[----:B------:R-:W0:Y:S01]  /*68e0*/  MUFU.EX2 R45, R45 ;  /* 0x0000002d002d7308 */ /* 0x000e220000000800 */
[----:B--2---:R-:W-:Y:S01]  /*68f0*/  FADD.FTZ R52, R134, R11 ;  /* 0x0000000b86347221 */ /* 0x004fe20000010000 */
[----:B------:R-:W-:-:S06]  /*6900*/  F2FP.F16.F32.PACK_AB R145, R20, R145 ;  /* 0x000000911491723e */ /* 0x000fcc00000000ff */
[----:B------:R-:W2:Y:S01]  /*6910*/  MUFU.EX2 R141, R141 ;  /* 0x0000008d008d7308 */ /* 0x000ea20000000800 */
[C---:B-1----:R-:W-:Y:S01]  /*6920*/  FADD.FTZ R2, R26.reuse, R7 ;  /* 0x000000071a027221 */ /* 0x042fe20000010000 */
[----:B------:R-:W-:-:S06]  /*6930*/  F2FP.F16.F32.PACK_AB R147, R26, R147 ;  /* 0x000000931a93723e */ /* 0x000fcc00000000ff */
[----:B------:R-:W1:Y:S01]  /*6940*/  MUFU.EX2 R10, R10 ;  /* 0x0000000a000a7308 */ /* 0x000e620000000800 */
[C---:B0-----:R-:W-:Y:S01]  /*6950*/  FADD.FTZ R11, R45.reuse, R52 ;  /* 0x000000342d0b7221 */ /* 0x041fe20000010000 */
[----:B------:R-:W-:-:S06]  /*6960*/  F2FP.F16.F32.PACK_AB R134, R45, R134 ;  /* 0x000000862d86723e */ /* 0x000fcc00000000ff */
[----:B------:R-:W0:Y:S01]  /*6970*/  MUFU.EX2 R28, R28 ;  /* 0x0000001c001c7308 */ /* 0x000e220000000800 */
[----:B--2---:R-:W-:-:S07]  /*6980*/  FADD.FTZ R7, R141, R2 ;  /* 0x000000028d077221 */ /* 0x004fce0000010000 */
[----:B------:R-:W2:Y:S01]  /*6990*/  MUFU.EX2 R47, R47 ;  /* 0x0000002f002f7308 */ /* 0x000ea20000000800 */
[----:B-1----:R-:W-:-:S07]  /*69a0*/  FADD.FTZ R52, R10, R11 ;  /* 0x0000000b0a347221 */ /* 0x002fce0000010000 */
[----:B------:R-:W1:Y:S01]  /*69b0*/  MUFU.EX2 R143, R143 ;  /* 0x0000008f008f7308 */ /* 0x000e620000000800 */
[C---:B0-----:R-:W-:Y:S01]  /*69c0*/  FADD.FTZ R2, R28.reuse, R7 ;  /* 0x000000071c027221 */ /* 0x041fe20000010000 */
[----:B------:R-:W-:-:S06]  /*69d0*/  F2FP.F16.F32.PACK_AB R141, R28, R141 ;  /* 0x0000008d1c8d723e */ /* 0x000fcc00000000ff */
[----:B------:R-:W0:Y:S01]  /*69e0*/  MUFU.EX2 R14, R14 ;  /* 0x0000000e000e7308 */ /* 0x000e220000000800 */
[C---:B--2---:R-:W-:Y:S01]  /*69f0*/  FADD.FTZ R11, R47.reuse, R52 ;  /* 0x000000342f0b7221 */ /* 0x044fe20000010000 */
[----:B------:R-:W-:-:S06]  /*6a00*/  F2FP.F16.F32.PACK_AB R128, R47, R10 ;  /* 0x0000000a2f80723e */ /* 0x000fcc00000000ff */
[----:B------:R-:W2:Y:S01]  /*6a10*/  MUFU.EX2 R30, R30 ;  /* 0x0000001e001e7308 */ /* 0x000ea20000000800 */
[----:B-1----:R-:W-:-:S07]  /*6a20*/  FADD.FTZ R7, R143, R2 ;  /* 0x000000028f077221 */ /* 0x002fce0000010000 */
[----:B------:R-:W1:Y:S01]  /*6a30*/  MUFU.EX2 R49, R49 ;  /* 0x0000003100317308 */ /* 0x000e620000000800 */
[----:B0-----:R-:W-:-:S07]  /*6a40*/  FADD.FTZ R52, R14, R11 ;  /* 0x0000000b0e347221 */ /* 0x001fce0000010000 */
[----:B------:R-:W0:Y:S01]  /*6a50*/  MUFU.EX2 R137, R137 ;  /* 0x0000008900897308 */ /* 0x000e220000000800 */
[C---:B--2---:R-:W-:Y:S01]  /*6a60*/  FADD.FTZ R2, R30.reuse, R7 ;  /* 0x000000071e027221 */ /* 0x044fe20000010000 */
[----:B------:R-:W-:-:S06]  /*6a70*/  F2FP.F16.F32.PACK_AB R143, R30, R143 ;  /* 0x0000008f1e8f723e */ /* 0x000fcc00000000ff */
[----:B------:R-:W2:Y:S01]  /*6a80*/  MUFU.EX2 R24, R24 ;  /* 0x0000001800187308 */ /* 0x000ea20000000800 */
[C---:B-1----:R-:W-:Y:S01]  /*6a90*/  FADD.FTZ R9, R49.reuse, R52 ;  /* 0x0000003431097221 */ /* 0x042fe20000010000 */
[----:B------:R-:W-:-:S06]  /*6aa0*/  F2FP.F16.F32.PACK_AB R130, R49, R14 ;  /* 0x0000000e3182723e */ /* 0x000fcc00000000ff */
[----:B------:R-:W1:Y:S01]  /*6ab0*/  MUFU.EX2 R34, R34 ;  /* 0x0000002200227308 */ /* 0x000e620000000800 */
[----:B0-----:R-:W-:-:S07]  /*6ac0*/  FADD.FTZ R7, R137, R2 ;  /* 0x0000000289077221 */ /* 0x001fce0000010000 */
[----:B------:R-:W0:Y:S01]  /*6ad0*/  MUFU.EX2 R51, R51 ;  /* 0x0000003300337308 */ /* 0x000e220000000800 */
[----:B--2---:R-:W-:-:S07]  /*6ae0*/  FADD.FTZ R52, R24, R9 ;  /* 0x0000000918347221 */ /* 0x004fce0000010000 */
        /* <DEDUP_REMOVED lines=39> */
[C---:B-1----:R-:W-:Y:S01]  /*6d60*/  FADD.FTZ R10, R0.reuse, R3 ;  /* 0x00000003000a7221 */ /* 0x042fe20000010000 */
[----:B------:R-:W-:-:S06]  /*6d70*/  F2FP.F16.F32.PACK_AB R129, R0, R129 ;  /* 0x000000810081723e */ /* 0x000fcc00000000ff */
        /* <DEDUP_REMOVED lines=10> */
[----:B------:R-:W-:-:S05]  /*6e20*/  IMAD.MOV.U32 R3, RZ, RZ, R27 ;  /* 0x000000ffff037224 */ /* 0x000fca00078e001b */
        /* <DEDUP_REMOVED lines=9> */
[----:B------:R-:W-:-:S03]  /*6ec0*/  F2FP.F16.F32.PACK_AB R121, R74, R73 ;  /* 0x000000494a79723e */ /* 0x000fc600000000ff */
[----:B-1----:R-:W-:-:S04]  /*6ed0*/  FADD.FTZ R10, R75, R10 ;  /* 0x0000000a4b0a7221 */ /* 0x002fc80000010000 */
[C---:B0-----:R-:W-:Y:S01]  /*6ee0*/  FADD.FTZ R0, R77.reuse, R10 ;  /* 0x0000000a4d007221 */ /* 0x041fe20000010000 */
[----:B------:R-:W-:Y:S01]  /*6ef0*/  F2FP.F16.F32.PACK_AB R123, R77, R75 ;  /* 0x0000004b4d7b723e */ /* 0x000fe200000000ff */
[----:B---3--:R-:W-:Y:S06]  /*6f00*/  @P2 BRA `(.L_x_1714) ;  /* 0xffffffd000a82947 */ /* 0x008fec000383ffff */
.L_x_1705:
[----:B------:R-:W-:-:S13]  /*6f10*/  ISETP.LE.AND P2, PT, RZ, UR25, PT ;  /* 0x00000019ff007c0c */ /* 0x000fda000bf43270 */
[----:B------:R-:W-:Y:S05]  /*6f20*/  @!P2 BRA `(.L_x_1715) ;  /* 0x000000240038a947 */ /* 0x000fea0003800000 */
[----:B------:R-:W-:Y:S01]  /*6f30*/  IMAD.MOV.U32 R3, RZ, RZ, R6 ;  /* 0x000000ffff037224 */ /* 0x000fe200078e0006 */
[----:B------:R-:W-:Y:S01]  /*6f40*/  UMOV UR24, UR40 ;  /* 0x0000002800187c82 */ /* 0x000fe20008000000 */
[----:B------:R-:W-:Y:S01]  /*6f50*/  IMAD.MOV.U32 R4, RZ, RZ, R27 ;  /* 0x000000ffff047224 */ /* 0x000fe200078e001b */
[----:B------:R-:W-:Y:S01]  /*6f60*/  UMOV UR21, UR37 ;  /* 0x0000002500157c82 */ /* 0x000fe20008000000 */
[----:B------:R-:W-:Y:S01]  /*6f70*/  ULDC UR22, c[0x0][0x9d8] ;  /* 0x0002760000167ab9 */ /* 0x000fe20000000800 */
[----:B------:R-:W-:-:S05]  /*6f80*/  ULDC UR23, c[0x0][0x988] ;  /* 0x0002620000177ab9 */ /* 0x000fca0000000800 */
.L_x_1724:
        /* <DEDUP_REMOVED lines=9> */
.L_x_1717:
[----:B------:R-:W-:Y:S01]  /*7020*/  ULEA UR6, UR37, UR41, 0x3 ;  /* 0x0000002925067291 */ /* 0x000fe2000f8e183f */
[----:B------:R-:W-:-:S05]  /*7030*/  IMAD.U32 R5, RZ, RZ, UR40 ;  /* 0x00000028ff057e24 */ /* 0x000fca000f8e00ff */
[----:B------:R-:W-:-:S04]  /*7040*/  SHF.L.U32 R5, R5, 0x1f, RZ ;  /* 0x0000001f05057819 */ /* 0x000fc800000006ff */
[----:B------:R0:W1:Y:S01]  /*7050*/  SYNCS.PHASECHK.TRANS64.TRYWAIT P2, [UR6+0x16830], R5 ;  /* 0x01683005ff0075a7 */ /* 0x0000620008040146 */
[----:B------:R-:W-:Y:S05]  /*7060*/  @!P0 BRA `(.L_x_1718) ;  /* 0x0000000000048947 */ /* 0x000fea0003800000 */
[----:B------:R-:W-:Y:S01]  /*7070*/  BPT.TRAP 0x1 ;  /* 0x000000040000795c */ /* 0x000fe20000300000 */
.L_x_1718:
[----:B-1----:R-:W-:Y:S05]  /*7080*/  @P2 BRA `(.L_x_1716) ;  /* 0x0000000000082947 */ /* 0x002fea0003800000 */
[----:B------:R-:W1:Y:S02]  /*7090*/  SYNCS.PHASECHK.TRANS64.TRYWAIT P2, [UR6+0x16830], R5 ;  /* 0x01683005ff0075a7 */ /* 0x000e640008040146 */
[----:B-1----:R-:W-:Y:S05]  /*70a0*/  @!P2 BRA `(.L_x_1719) ;  /* 0x000000880050a947 */ /* 0x002fea0003800000 */
.L_x_1716:
[----:B01----:R-:W-:Y:S01]  /*70b0*/  VIADD R5, R23, 0x8 ;  /* 0x0000000817057836 */ /* 0x003fe20000000000 */
        /* <DEDUP_REMOVED lines=24> */
.L_x_1721:
[----:B------:R-:W-:Y:S01]  /*7240*/  ULEA UR6, UR21, UR41, 0x3 ;  /* 0x0000002915067291 */ /* 0x000fe2000f8e183f */
[----:B------:R-:W-:-:S04]  /*7250*/  MOV R5, UR24 ;  /* 0x0000001800057c02 */ /* 0x000fc80008000f00 */
[----:B------:R-:W-:-:S04]  /*7260*/  SHF.L.U32 R5, R5, 0x1f, RZ ;  /* 0x0000001f05057819 */ /* 0x000fc800000006ff */
[----:B------:R0:W1:Y:S01]  /*7270*/  SYNCS.PHASECHK.TRANS64.TRYWAIT P2, [UR6+0x16850], R5 ;  /* 0x01685005ff0075a7 */ /* 0x0000620008040146 */
[----:B------:R-:W-:Y:S05]  /*7280*/  @!P0 BRA `(.L_x_1722) ;  /* 0x0000000000048947 */ /* 0x000fea0003800000 */
[----:B------:R-:W-:Y:S01]  /*7290*/  BPT.TRAP 0x1 ;  /* 0x000000040000795c */ /* 0x000fe20000300000 */
.L_x_1722:
[----:B-1----:R-:W-:Y:S05]  /*72a0*/  @P2 BRA `(.L_x_1720) ;  /* 0x0000000000082947 */ /* 0x002fea0003800000 */
[----:B------:R-:W1:Y:S02]  /*72b0*/  SYNCS.PHASECHK.TRANS64.TRYWAIT P2, [UR6+0x16850], R5 ;  /* 0x01685005ff0075a7 */ /* 0x000e640008040146 */
[----:B-1----:R-:W-:Y:S05]  /*72c0*/  @!P2 BRA `(.L_x_1723) ;  /* 0x0000008400e0a947 */ /* 0x002fea0003800000 */
.L_x_1720:
        /* <DEDUP_REMOVED lines=76> */
[----:B------:R-:W-:Y:S01]  /*7790*/  UMOV UR10, UR23 ;  /* 0x00000017000a7c82 */ /* 0x000fe20008000000 */
[----:B------:R-:W-:Y:S01]  /*77a0*/  FMUL.FTZ R63, R63, UR22 ;  /* 0x000000163f3f7c20 */ /* 0x000fe20008410000 */
[----:B------:R-:W-:Y:S01]  /*77b0*/  FMUL.FTZ R68, R74, UR22 ;  /* 0x000000164a447c20 */ /* 0x000fe20008410000 */
[----:B------:R-:W-:Y:S01]  /*77c0*/  FMUL.FTZ R74, R83, UR22 ;  /* 0x00000016534a7c20 */ /* 0x000fe20008410000 */
[----:B------:R-:W-:Y:S01]  /*77d0*/  FMUL.FTZ R76, R87, UR22 ;  /* 0x00000016574c7c20 */ /* 0x000fe20008410000 */
[----:B------:R-:W0:Y:S01]  /*77e0*/  MUFU.TANH R29, R29 ;  /* 0x0000001d001d7308 */ /* 0x000e220000002400 */
[----:B-1----:R-:W-:Y:S01]  /*77f0*/  FMNMX.FTZ R27, R24, R27, !PT ;  /* 0x0000001b181b7209 */ /* 0x002fe20007810000 */
[----:B------:R-:W1:Y:S01]  /*7800*/  S2R R80, SR_TID.X ;  /* 0x0000000000507919 */ /* 0x000e620000002100 */
[----:B------:R-:W-:-:S05]  /*7810*/  UMOV UR24, UR40 ;  /* 0x0000002800187c82 */ /* 0x000fca0008000000 */
        /* <DEDUP_REMOVED lines=10> */
[----:B------:R-:W-:-:S04]  /*78c0*/  UMOV UR7, 0x40000040 ;  /* 0x4000004000077882 */ /* 0x000fc80000000000 */
[----:B------:R-:W3:Y:S01]  /*78d0*/  MUFU.TANH R37, R37 ;  /* 0x0000002500257308 */ /* 0x000ee20000002400 */
[----:B--2---:R-:W-:Y:S01]  /*78e0*/  FMNMX.FTZ R27, R33, R56, !PT ;  /* 0x00000038211b7209 */ /* 0x004fe20007810000 */
[----:B------:R-:W-:Y:S01]  /*78f0*/  FMUL.FTZ R56, R73, UR22 ;  /* 0x0000001649387c20 */ /* 0x000fe20008410000 */
[----:B------:R-:W-:Y:S01]  /*7900*/  FMUL.FTZ R73, R82, UR22 ;  /* 0x0000001652497c20 */ /* 0x000fe20008410000 */
[----:B-1----:R-:W-:-:S04]  /*7910*/  ISETP.GE.U32.AND P2, PT, R80, 0x180, PT ;  /* 0x000001805000780c */ /* 0x002fc80003f46070 */
[----:B------:R-:W1:Y:S01]  /*7920*/  MUFU.TANH R40, R40 ;  /* 0x0000002800287308 */ /* 0x000e620000002400 */
[----:B0-----:R-:W-:-:S07]  /*7930*/  FMNMX.FTZ R58, R36, R27, !PT ;  /* 0x0000001b243a7209 */ /* 0x001fce0007810000 */
[----:B------:R-:W0:Y:S01]  /*7940*/  MUFU.TANH R41, R41 ;  /* 0x0000002900297308 */ /* 0x000e220000002400 */
[----:B---3--:R-:W-:-:S07]  /*7950*/  FMNMX.FTZ R27, R37, R58, !PT ;  /* 0x0000003a251b7209 */ /* 0x008fce0007810000 */
        /* <DEDUP_REMOVED lines=13> */
[----:B------:R-:W-:Y:S02]  /*7a30*/  WARPGROUP.DEPBAR.LE gsb0, 0x0 ;  /* 0x00008000000079c5 */ /* 0x000fe40000010000 */
[----:B------:R-:W-:-:S04]  /*7a40*/  WARPGROUP.ARRIVE ;  /* 0x00000000000079c5 */ /* 0x000fc80000000000 */
[----:B------:R-:W2:Y:S01]  /*7a50*/  MUFU.TANH R53, R53 ;  /* 0x0000003500357308 */ /* 0x000ea20000002400 */
[----:B-1----:R-:W-:Y:S01]  /*7a60*/  FMNMX.FTZ R27, R51, R60, !PT ;  /* 0x0000003c331b7209 */ /* 0x002fe20007810000 */
[----:B------:R-:W-:Y:S01]  /*7a70*/  FMUL.FTZ R60, R81, UR22 ;  /* 0x00000016513c7c20 */ /* 0x000fe20008410000 */
[----:B------:R-:W-:Y:S01]  /*7a80*/  HGMMA.64x64x16.F32 R88, R140, gdesc[UR4].tnspB, R88, gsb0 ;  /* 0x40e000048c587df0 */ /* 0x000fe20008000858 */
[----:B------:R-:W-:Y:S01]  /*7a90*/  UIADD3 UR6, UR11, 0x180, URZ ;  /* 0x000001800b067890 */ /* 0x000fe2000fffe03f */
[----:B0-----:R-:W-:Y:S01]  /*7aa0*/  FMNMX.FTZ R62, R52, R27, !PT ;  /* 0x0000001b343e7209 */ /* 0x001fe20007810000 */
[----:B------:R-:W-:Y:S02]  /*7ab0*/  UMOV UR7, 0x40000040 ;  /* 0x4000004000077882 */ /* 0x000fe40000000000 */
[----:B------:R-:W0:Y:S08]  /*7ac0*/  MUFU.TANH R54, R54 ;  /* 0x0000003600367308 */ /* 0x000e300000002400 */
[----:B------:R-:W1:Y:S01]  /*7ad0*/  MUFU.TANH R55, R55 ;  /* 0x0000003700377308 */ /* 0x000e620000002400 */
[----:B--2---:R-:W-:-:S07]  /*7ae0*/  FMNMX.FTZ R27, R53, R62, !PT ;  /* 0x0000003e351b7209 */ /* 0x004fce0007810000 */
        /* <DEDUP_REMOVED lines=19> */
[----:B------:R-:W-:Y:S01]  /*7c20*/  WARPGROUP.ARRIVE ;  /* 0x00000000000079c5 */ /* 0x000fe20000000000 */
[----:B------:R-:W-:Y:S01]  /*7c30*/  FMUL.FTZ R66, R70, UR22 ;  /* 0x0000001646427c20 */ /* 0x000fe20008410000 */
[----:B------:R-:W-:Y:S01]  /*7c40*/  FMUL.FTZ R70, R75, UR22 ;  /* 0x000000164b467c20 */ /* 0x000fe20008410000 */
[----:B------:R-:W-:Y:S01]  /*7c50*/  FMUL.FTZ R75, R86, UR22 ;  /* 0x00000016564b7c20 */ /* 0x000fe20008410000 */
        /* <DEDUP_REMOVED lines=17> */
[C---:B------:R-:W-:Y:S01]  /*7d70*/  FADD.FTZ R4, -R27.reuse, R4 ;  /* 0x000000041b047221 */ /* 0x040fe20000010100 */
[----:B------:R-:W-:Y:S01]  /*7d80*/  FMUL.FTZ R77, R27, UR10 ;  /* 0x0000000a1b4d7c20 */ /* 0x000fe20008410000 */
[----:B------:R-:W0:Y:S02]  /*7d90*/  MUFU.TANH R31, R31 ;  /* 0x0000001f001f7308 */ /* 0x000e240000002400 */
[----:B------:R-:W-:Y:S01]  /*7da0*/  FMUL.FTZ R69, R4, UR10 ;  /* 0x0000000a04457c20 */ /* 0x000fe20008410000 */
        /* <DEDUP_REMOVED lines=38> */
[----:B0-----:R-:W-:Y:S01]  /*8010*/  FMNMX.FTZ R21, R31, R4, !PT ;  /* 0x000000041f157209 */ /* 0x001fe20007810000 */
[----:B------:R-:W0:Y:S01]  /*8020*/  MUFU.TANH R42, R42 ;  /* 0x0000002a002a7308 */ /* 0x000e220000002400 */
[--C-:B------:R-:W-:Y:S01]  /*8030*/  FFMA.FTZ R57, R60, UR10, -R77.reuse ;  /* 0x0000000a3c397c23 */ /* 0x100fe2000801084d */
[--C-:B------:R-:W-:Y:S01]  /*8040*/  FFMA.FTZ R32, R61, UR10, -R77.reuse ;  /* 0x0000000a3d207c23 */ /* 0x100fe2000801084d */
[----:B-1----:R-:W-:Y:S01]  /*8050*/  FMNMX.FTZ R4, R34, R21, !PT ;  /* 0x0000001522047209 */ /* 0x002fe20007810000 */
[----:B------:R-:W-:-:S03]  /*8060*/  FFMA.FTZ R62, R62, UR10, -R77 ;  /* 0x0000000a3e3e7c23 */ /* 0x000fc6000801084d */
[----:B---3--:R-:W-:Y:S01]  /*8070*/  FMNMX.FTZ R29, R35, R4, !PT ;  /* 0x00000004231d7209 */ /* 0x008fe20007810000 */
[----:B------:R-:W1:Y:S03]  /*8080*/  MUFU.TANH R43, R43 ;  /* 0x0000002b002b7308 */ /* 0x000e660000002400 */
[----:B--2---:R-:W-:-:S04]  /*8090*/  FMNMX.FTZ R4, R38, R29, !PT ;  /* 0x0000001d26047209 */ /* 0x004fc80007810000 */
[----:B----4-:R-:W-:Y:S01]  /*80a0*/  FMNMX.FTZ R29, R39, R4, !PT ;  /* 0x00000004271d7209 */ /* 0x010fe20007810000 */
[----:B------:R-:W2:Y:S03]  /*80b0*/  MUFU.TANH R45, R45 ;  /* 0x0000002d002d7308 */ /* 0x000ea60000002400 */
[----:B0-----:R-:W-:-:S05]  /*80c0*/  FMNMX.FTZ R4, R42, R29, !PT ;  /* 0x0000001d2a047209 */ /* 0x001fca0007810000 */
        /* <DEDUP_REMOVED lines=9> */
[----:B------:R-:W-:Y:S02]  /*8160*/  WARPGROUP.DEPBAR.LE gsb0, 0x0 ;  /* 0x00008000000079c5 */ /* 0x000fe40000010000 */
[----:B------:R-:W-:Y:S01]  /*8170*/  WARPGROUP.ARRIVE ;  /* 0x00000000000079c5 */ /* 0x000fe20000000000 */
[--C-:B------:R-:W-:Y:S01]  /*8180*/  FFMA.FTZ R132, R44, UR10, -R77.reuse ;  /* 0x0000000a2c847c23 */ /* 0x100fe2000801084d */
[----:B------:R-:W-:-:S03]  /*8190*/  FFMA.FTZ R134, R48, UR10, -R77 ;  /* 0x0000000a30867c23 */ /* 0x000fc6000801084d */
[----:B------:R-:W3:Y:S01]  /*81a0*/  MUFU.TANH R66, R66 ;  /* 0x0000004200427308 */ /* 0x000ee20000002400 */
[----:B------:R-:W-:Y:S01]  /*81b0*/  HGMMA.64x64x16.F32 R88, R128, gdesc[UR4].tnspB, R88, gsb0 ;  /* 0x40e0000480587df0 */ /* 0x000fe20008000858 */
[----:B------:R-:W-:Y:S01]  /*81c0*/  UIADD3 UR6, UR11, 0x300, URZ ;  /* 0x000003000b067890 */ /* 0x000fe2000fffe03f */
[----:B------:R-:W-:-:S05]  /*81d0*/  UMOV UR7, 0x40000040 ;  /* 0x4000004000077882 */ /* 0x000fca0000000000 */
[----:B------:R4:W-:Y:S08]  /*81e0*/  MUFU.EX2 R21, R6 ;  /* 0x0000000600157308 */ /* 0x0009f00000000800 */
[----:B------:R-:W5:Y:S01]  /*81f0*/  MUFU.TANH R67, R67 ;  /* 0x0000004300437308 */ /* 0x000f620000002400 */
[----:B----4-:R-:W-:Y:S01]  /*8200*/  FFMA.FTZ R6, R37, UR10, -R77 ;  /* 0x0000000a25067c23 */ /* 0x010fe2000801084d */
[----:B--2---:R-:W-:-:S04]  /*8210*/  FMNMX.FTZ R37, R63, R4, !PT ;  /* 0x000000043f257209 */ /* 0x004fc80007810000 */
[----:B0-----:R-:W-:Y:S02]  /*8220*/  FMNMX.FTZ R4, R64, R37, !PT ;  /* 0x0000002540047209 */ /* 0x001fe40007810000 */
[----:B------:R-:W0:Y:S02]  /*8230*/  MUFU.TANH R68, R68 ;  /* 0x0000004400447308 */ /* 0x000e240000002400 */
[----:B-1----:R-:W-:-:S04]  /*8240*/  FMNMX.FTZ R37, R65, R4, !PT ;  /* 0x0000000441257209 */ /* 0x002fc80007810000 */
[----:B---3--:R-:W-:Y:S02]  /*8250*/  FMNMX.FTZ R4, R66, R37, !PT ;  /* 0x0000002542047209 */ /* 0x008fe40007810000 */
[----:B------:R-:W1:Y:S02]  /*8260*/  MUFU.TANH R70, R70 ;  /* 0x0000004600467308 */ /* 0x000e640000002400 */
[----:B-----5:R-:W-:-:S06]  /*8270*/  FMNMX.FTZ R41, R67, R4, !PT ;  /* 0x0000000443297209 */ /* 0x020fcc0007810000 */
        /* <DEDUP_REMOVED lines=14> */
[----:B------:R-:W-:Y:S01]  /*8360*/  FFMA.FTZ R41, R49, UR10, -R77 ;  /* 0x0000000a31297c23 */ /* 0x000fe2000801084d */
[----:B------:R-:W-:Y:S01]  /*8370*/  HGMMA.64x64x16.F32 R88, R124, gdesc[UR4].tnspB, R88, gsb0 ;  /* 0x40e000047c587df0 */ /* 0x000fe20008000858 */
[----:B------:R-:W-:Y:S01]  /*8380*/  UIADD3 UR6, UR11, 0x380, URZ ;  /* 0x000003800b067890 */ /* 0x000fe2000fffe03f */
[----:B0-----:R-:W-:-:S03]  /*8390*/  FMNMX.FTZ R49, R75, R4, !PT ;  /* 0x000000044b317209 */ /* 0x001fc60007810000 */
[----:B------:R1:W-:Y:S01]  /*83a0*/  MUFU.EX2 R29, R6 ;  /* 0x00000006001d7308 */ /* 0x0003e20000000800 */
[----:B------:R-:W-:Y:S01]  /*83b0*/  UMOV UR7, 0x40000040 ;  /* 0x4000004000077882 */ /* 0x000fe20000000000 */
[--C-:B------:R-:W-:Y:S01]  /*83c0*/  FFMA.FTZ R4, R51, UR10, -R77.reuse ;  /* 0x0000000a33047c23 */ /* 0x100fe2000801084d */
[----:B------:R-:W-:-:S05]  /*83d0*/  FFMA.FTZ R51, R54, UR10, -R77 ;  /* 0x0000000a36337c23 */ /* 0x000fca000801084d */
[----:B------:R-:W-:Y:S01]  /*83e0*/  MUFU.EX2 R69, R69 ;  /* 0x0000004500457308 */ /* 0x000fe20000000800 */
[----:B-1----:R-:W-:Y:S01]  /*83f0*/  FMNMX.FTZ R6, R76, R49, !PT ;  /* 0x000000314c067209 */ /* 0x002fe20007810000 */
[----:B------:R-:W-:-:S04]  /*8400*/  FFMA.FTZ R49, R52, UR10, -R77 ;  /* 0x0000000a34317c23 */ /* 0x000fc8000801084d */
[----:B------:R-:W0:Y:S02]  /*8410*/  SHFL.BFLY PT, R83, R6, 0x2, 0x1f ;  /* 0x0c401f0006537f89 */ /* 0x000e2400000e0000 */
[----:B------:R-:W1:Y:S08]  /*8420*/  MUFU.EX2 R148, R148 ;  /* 0x0000009400947308 */ /* 0x000e700000000800 */
[----:B------:R-:W2:Y:S08]  /*8430*/  MUFU.EX2 R5, R5 ;  /* 0x0000000500057308 */ /* 0x000eb00000000800 */
[----:B------:R-:W3:Y:S01]  /*8440*/  MUFU.EX2 R150, R150 ;  /* 0x0000009600967308 */ /* 0x000ee20000000800 */
[----:B-1----:R-:W-:Y:S01]  /*8450*/  FFMA.FTZ R2, R69, R2, R148 ;  /* 0x0000000245027223 */ /* 0x002fe20000010094 */
[----:B0-----:R-:W-:-:S06]  /*8460*/  FMNMX.FTZ R83, R6, R83, !PT ;  /* 0x0000005306537209 */ /* 0x001fcc0007810000 */
[----:B------:R-:W-:Y:S01]  /*8470*/  MUFU.EX2 R79, R79 ;  /* 0x0000004f004f7308 */ /* 0x000fe20000000800 */
[----:B--2---:R-:W-:Y:S01]  /*8480*/  F2FP.F16.F32.PACK_AB R148, R5, R148 ;  /* 0x000000940594723e */ /* 0x004fe200000000ff */
[----:B------:R-:W0:Y:S06]  /*8490*/  SHFL.BFLY PT, R6, R83, 0x1, 0x1f ;  /* 0x0c201f0053067f89 */ /* 0x000e2c00000e0000 */
[----:B------:R-:W-:Y:S08]  /*84a0*/  MUFU.EX2 R144, R144 ;  /* 0x0000009000907308 */ /* 0x000ff00000000800 */
[----:B------:R-:W-:Y:S08]  /*84b0*/  MUFU.EX2 R9, R9 ;  /* 0x0000000900097308 */ /* 0x000ff00000000800 */
[----:B------:R-:W-:Y:S01]  /*84c0*/  MUFU.EX2 R146, R146 ;  /* 0x0000009200927308 */ /* 0x000fe20000000800 */
[----:B0-----:R-:W-:-:S05]  /*84d0*/  FMNMX.FTZ R6, R83, R6, !PT ;  /* 0x0000000653067209 */ /* 0x001fca0007810000 */
[----:B------:R-:W-:Y:S02]  /*84e0*/  FADD.FTZ R36, -R6, R3 ;  /* 0x0000000306247221 */ /* 0x000fe40000010100 */
[----:B------:R-:W-:Y:S01]  /*84f0*/  MUFU.EX2 R13, R13 ;  /* 0x0000000d000d7308 */ /* 0x000fe20000000800 */
[----:B------:R-:W-:Y:S02]  /*8500*/  WARPGROUP.DEPBAR.LE gsb0, 0x0 ;  /* 0x00008000000079c5 */ /* 0x000fe40000010000 */
[----:B------:R-:W-:Y:S01]  /*8510*/  WARPGROUP.ARRIVE ;  /* 0x00000000000079c5 */ /* 0x000fe20000000000 */
[----:B------:R-:W-:Y:S01]  /*8520*/  FMUL.FTZ R59, R36, UR10 ;  /* 0x0000000a243b7c20 */ /* 0x000fe20008410000 */
[----:B------:R-:W-:-:S03]  /*8530*/  FMUL.FTZ R36, R6, UR10 ;  /* 0x0000000a06247c20 */ /* 0x000fc60008410000 */
[----:B------:R-:W-:Y:S01]  /*8540*/  MUFU.EX2 R140, R140 ;  /* 0x0000008c008c7308 */ /* 0x000fe20000000800 */
[----:B------:R-:W-:Y:S01]  /*8550*/  HGMMA.64x64x16.F32 R88, R120, gdesc[UR4].tnspB, R88, gsb0 ;  /* 0x40e0000478587df0 */ /* 0x000fe20008000858 */
[--C-:B------:R-:W-:Y:S01]  /*8560*/  FFMA.FTZ R151, R11, UR10, -R36.reuse ;  /* 0x0000000a0b977c23 */ /* 0x100fe20008010824 */
[----:B------:R-:W-:Y:S02]  /*8570*/  IMAD.U32 R11, RZ, RZ, UR37 ;  /* 0x00000025ff0b7e24 */ /* 0x000fe4000f8e00ff */
[--C-:B------:R-:W-:Y:S01]  /*8580*/  FFMA.FTZ R8, R8, UR10, -R36.reuse ;  /* 0x0000000a08087c23 */ /* 0x100fe20008010824 */
[--C-:B------:R-:W-:Y:S01]  /*8590*/  FFMA.FTZ R149, R7, UR10, -R36.reuse ;  /* 0x0000000a07957c23 */ /* 0x100fe20008010824 */
[----:B------:R-:W-:Y:S01]  /*85a0*/  VIADD R7, R23, 0x9 ;  /* 0x0000000917077836 */ /* 0x000fe20000000000 */
[----:B------:R-:W-:Y:S01]  /*85b0*/  MUFU.EX2 R59, R59 ;  /* 0x0000003b003b7308 */ /* 0x000fe20000000800 */
[----:B------:R-:W-:Y:S01]  /*85c0*/  @!P1 LEA R11, R11, UR41, 0x3 ;  /* 0x000000290b0b9c11 */ /* 0x000fe2000f8e18ff */
[--C-:B------:R-:W-:Y:S01]  /*85d0*/  FFMA.FTZ R145, R15, UR10, -R36.reuse ;  /* 0x0000000a0f917c23 */ /* 0x100fe20008010824 */
[--C-:B------:R-:W-:Y:S01]  /*85e0*/  FFMA.FTZ R12, R12, UR10, -R36.reuse ;  /* 0x0000000a0c0c7c23 */ /* 0x100fe20008010824 */
[--C-:B------:R-:W-:Y:S01]  /*85f0*/  FFMA.FTZ R20, R20, UR10, -R36.reuse ;  /* 0x0000000a14147c23 */ /* 0x100fe20008010824 */
[----:B------:R-:W-:Y:S01]  /*8600*/  FFMA.FTZ R147, R25, UR10, -R36 ;  /* 0x0000000a19937c23 */ /* 0x000fe20008010824 */
[----:B------:R-:W-:Y:S01]  /*8610*/  @!P1 VIADD R15, R11, 0x16840 ;  /* 0x000168400b0f9836 */ /* 0x000fe20000000000 */
[----:B------:R-:W-:Y:S01]  /*8620*/  SEL R11, R7, 0x9, !P2 ;  /* 0x00000009070b7807 */ /* 0x000fe20005000000 */
[----:B------:R-:W0:Y:S01]  /*8630*/  MUFU.EX2 R8, R8 ;  /* 0x0000000800087308 */ /* 0x000e220000000800 */
[----:B------:R-:W-:Y:S01]  /*8640*/  FADD.FTZ R7, R5, R2 ;  /* 0x0000000205077221 */ /* 0x000fe20000010000 */
[--C-:B------:R-:W-:Y:S01]  /*8650*/  FFMA.FTZ R26, R26, UR10, -R36.reuse ;  /* 0x0000000a1a1a7c23 */ /* 0x100fe20008010824 */
[----:B------:R-:W-:Y:S01]  /*8660*/  @!P1 PRMT R15, RZ, 0x654, R15 ;  /* 0x00000654ff0f9816 */ /* 0x000fe2000000000f */
[--C-:B------:R-:W-:Y:S01]  /*8670*/  FFMA.FTZ R141, R30, UR10, -R36.reuse ;  /* 0x0000000a1e8d7c23 */ /* 0x100fe20008010824 */
[----:B---3--:R-:W-:Y:S01]  /*8680*/  FADD.FTZ R44, R150, R7 ;  /* 0x00000007962c7221 */ /* 0x008fe20000010000 */
        /* <DEDUP_REMOVED lines=9> */
[----:B------:R-:W-:Y:S01]  /*8720*/  FFMA.FTZ R42, R47, UR10, -R36 ;  /* 0x0000000a2f2a7c23 */ /* 0x000fe20008010824 */
[----:B------:R-:W2:Y:S01]  /*8730*/  MUFU.EX2 R151, R151 ;  /* 0x0000009700977308 */ /* 0x000ea20000000800 */
[----:B0-----:R-:W-:Y:S01]  /*8740*/  FFMA.FTZ R0, R59, R0, R8 ;  /* 0x000000003b007223 */ /* 0x001fe20000010008 */
[--C-:B------:R-:W-:Y:S01]  /*8750*/  FFMA.FTZ R135, R50, UR10, -R36.reuse ;  /* 0x0000000a32877c23 */ /* 0x100fe20008010824 */
[--C-:B------:R-:W-:Y:S01]  /*8760*/  FFMA.FTZ R129, R64, UR10, -R36.reuse ;  /* 0x0000000a40817c23 */ /* 0x100fe20008010824 */
[--C-:B------:R-:W-:Y:S01]  /*8770*/  FFMA.FTZ R131, R66, UR10, -R36.reuse ;  /* 0x0000000a42837c23 */ /* 0x100fe20008010824 */
[--C-:B------:R-:W-:Y:S01]  /*8780*/  FFMA.FTZ R125, R68, UR10, -R36.reuse ;  /* 0x0000000a447d7c23 */ /* 0x100fe20008010824 */
[--C-:B------:R-:W-:Y:S01]  /*8790*/  FFMA.FTZ R70, R70, UR10, -R36.reuse ;  /* 0x0000000a46467c23 */ /* 0x100fe20008010824 */
[----:B------:R-:W-:Y:S01]  /*87a0*/  FFMA.FTZ R71, R71, UR10, -R36 ;  /* 0x0000000a47477c23 */ /* 0x000fe20008010824 */
[----:B------:R-:W0:Y:S01]  /*87b0*/  MUFU.EX2 R12, R12 ;  /* 0x0000000c000c7308 */ /* 0x000e220000000800 */
[----:B-1----:R-:W-:Y:S01]  /*87c0*/  FADD.FTZ R2, R149, R0 ;  /* 0x0000000095027221 */ /* 0x002fe20000010000 */
[--C-:B------:R-:W-:Y:S01]  /*87d0*/  FFMA.FTZ R0, R63, UR10, -R36.reuse ;  /* 0x0000000a3f007c23 */ /* 0x100fe20008010824 */
[----:B------:R-:W-:Y:S01]  /*87e0*/  F2FP.F16.F32.PACK_AB R149, R149, R8 ;  /* 0x000000089595723e */ /* 0x000fe200000000ff */
[--C-:B------:R-:W-:Y:S01]  /*87f0*/  FFMA.FTZ R72, R72, UR10, -R36.reuse ;  /* 0x0000000a48487c23 */ /* 0x100fe20008010824 */
[--C-:B------:R-:W-:Y:S01]  /*8800*/  FFMA.FTZ R73, R73, UR10, -R36.reuse ;  /* 0x0000000a49497c23 */ /* 0x100fe20008010824 */
[--C-:B------:R-:W-:Y:S01]  /*8810*/  FFMA.FTZ R74, R74, UR10, -R36.reuse ;  /* 0x0000000a4a4a7c23 */ /* 0x100fe20008010824 */
[----:B------:R-:W-:Y:S01]  /*8820*/  FFMA.FTZ R75, R75, UR10, -R36 ;  /* 0x0000000a4b4b7c23 */ /* 0x000fe20008010824 */
[----:B------:R-:W1:Y:S01]  /*8830*/  MUFU.EX2 R145, R145 ;  /* 0x0000009100917308 */ /* 0x000e620000000800 */
[----:B--2---:R-:W-:Y:S01]  /*8840*/  FADD.FTZ R7, R151, R2 ;  /* 0x0000000297077221 */ /* 0x004fe20000010000 */
[----:B------:R-:W-:Y:S01]  /*8850*/  ISETP.LT.AND P2, PT, RZ, UR25, PT ;  /* 0x00000019ff007c0c */ /* 0x000fe2000bf41270 */
[----:B------:R-:W-:Y:S01]  /*8860*/  UIADD3 UR6, UR25, -0x1, URZ ;  /* 0xffffffff19067890 */ /* 0x000fe2000fffe03f */
[----:B------:R-:W-:-:S04]  /*8870*/  F2FP.F16.F32.PACK_AB R150, R79, R150 ;  /* 0x000000964f96723e */ /* 0x000fc800000000ff */
[----:B------:R-:W2:Y:S01]  /*8880*/  MUFU.EX2 R20, R20 ;  /* 0x0000001400147308 */ /* 0x000ea20000000800 */
[C---:B0-----:R-:W-:Y:S01]  /*8890*/  FADD.FTZ R2, R12.reuse, R7 ;  /* 0x000000070c027221 */ /* 0x041fe20000010000 */
[----:B------:R-:W-:Y:S01]  /*88a0*/  F2FP.F16.F32.PACK_AB R151, R12, R151 ;  /* 0x000000970c97723e */ /* 0x000fe200000000ff */
[----:B------:R-:W-:-:S05]  /*88b0*/  UMOV UR25, UR6 ;  /* 0x0000000600197c82 */ /* 0x000fca0008000000 */
[----:B------:R-:W0:Y:S01]  /*88c0*/  MUFU.EX2 R147, R147 ;  /* 0x0000009300937308 */ /* 0x000e220000000800 */
[----:B-1----:R-:W-:Y:S01]  /*88d0*/  FADD.FTZ R7, R145, R2 ;  /* 0x0000000291077221 */ /* 0x002fe20000010000 */
[----:B------:R-:W-:-:S06]  /*88e0*/  FFMA.FTZ R2, R65, UR10, -R36 ;  /* 0x0000000a41027c23 */ /* 0x000fcc0008010824 */
[----:B------:R-:W1:Y:S01]  /*88f0*/  MUFU.EX2 R26, R26 ;  /* 0x0000001a001a7308 */ /* 0x000e620000000800 */
[C---:B--2---:R-:W-:Y:S01]  /*8900*/  FADD.FTZ R46, R20.reuse, R7 ;  /* 0x00000007142e7221 */ /* 0x044fe20000010000 */
[----:B------:R-:W-:Y:S01]  /*8910*/  F2FP.F16.F32.PACK_AB R145, R20, R145 ;  /* 0x000000911491723e */ /* 0x000fe200000000ff */
[----:B------:R-:W-:Y:S02]  /*8920*/  WARPGROUP.DEPBAR.LE gsb0, 0x0 ;  /* 0x00008000000079c5 */ /* 0x000fe40000010000 */
[----:B------:R2:W-:Y:S06]  /*8930*/  BAR.ARV R11, 0x100 ;  /* 0x0004000b0000751d */ /* 0x0005ec0000002000 */
[----:B------:R3:W-:Y:S01]  /*8940*/  @!P1 SYNCS.ARRIVE.TRANS64.RED.A1T0 RZ, [R15+URZ], RZ ;  /* 0x000000ff0fff99a7 */ /* 0x0007e2000810043f */
[----:B------:R-:W4:Y:S01]  /*8950*/  MUFU.EX2 R141, R141 ;  /* 0x0000008d008d7308 */ /* 0x000f220000000800 */
[----:B0-----:R-:W-:Y:S01]  /*8960*/  FADD.FTZ R7, R147, R46 ;  /* 0x0000002e93077221 */ /* 0x001fe20000010000 */
[----:B-1----:R-:W-:Y:S01]  /*8970*/  F2FP.F16.F32.PACK_AB R147, R26, R147 ;  /* 0x000000931a93723e */ /* 0x002fe200000000ff */
[-C--:B------:R-:W-:Y:S01]  /*8980*/  FMUL.FTZ R88, R88, R69.reuse ;  /* 0x0000004558587220 */ /* 0x080fe20000410000 */
[-C--:B------:R-:W-:Y:S01]  /*8990*/  FMUL.FTZ R89, R89, R69.reuse ;  /* 0x0000004559597220 */ /* 0x080fe20000410000 */
[----:B------:R-:W-:Y:S01]  /*89a0*/  FADD.FTZ R46, R26, R7 ;  /* 0x000000071a2e7221 */ /* 0x000fe20000010000 */
[-C--:B------:R-:W-:Y:S01]  /*89b0*/  FMUL.FTZ R92, R92, R69.reuse ;  /* 0x000000455c5c7220 */ /* 0x080fe20000410000 */
[----:B---3--:R-:W-:Y:S01]  /*89c0*/  IMAD.U32 R15, RZ, RZ, UR21 ;  /* 0x00000015ff0f7e24 */ /* 0x008fe2000f8e00ff */
[----:B------:R-:W0:Y:S01]  /*89d0*/  MUFU.EX2 R30, R30 ;  /* 0x0000001e001e7308 */ /* 0x000e220000000800 */
        /* <DEDUP_REMOVED lines=8> */
[----:B--2---:R-:W-:-:S02]  /*8a60*/  @!P1 VIADD R11, R15, 0x16860 ;  /* 0x000168600f0b9836 */ /* 0x004fc40000000000 */
[----:B----4-:R-:W-:Y:S01]  /*8a70*/  FADD.FTZ R7, R141, R46 ;  /* 0x0000002e8d077221 */ /* 0x010fe20000010000 */
[-C--:B------:R-:W-:Y:S01]  /*8a80*/  FMUL.FTZ R104, R104, R69.reuse ;  /* 0x0000004568687220 */ /* 0x080fe20000410000 */
[-C--:B------:R-:W-:Y:S01]  /*8a90*/  FMUL.FTZ R105, R105, R69.reuse ;  /* 0x0000004569697220 */ /* 0x080fe20000410000 */
[----:B------:R-:W-:Y:S01]  /*8aa0*/  FMUL.FTZ R108, R108, R69 ;  /* 0x000000456c6c7220 */ /* 0x000fe20000410000 */
[----:B------:R-:W-:Y:S01]  /*8ab0*/  @!P1 PRMT R15, RZ, 0x654, R11 ;  /* 0x00000654ff0f9816 */ /* 0x000fe2000000000b */
[----:B------:R-:W-:Y:S01]  /*8ac0*/  FADD.FTZ R11, R79, R44 ;  /* 0x0000002c4f0b7221 */ /* 0x000fe20000010000 */
[----:B------:R-:W1:Y:S01]  /*8ad0*/  MUFU.EX2 R143, R143 ;  /* 0x0000008f008f7308 */ /* 0x000e620000000800 */
[C---:B0-----:R-:W-:Y:S01]  /*8ae0*/  FADD.FTZ R46, R30.reuse, R7 ;  /* 0x000000071e2e7221 */ /* 0x041fe20000010000 */
[----:B------:R-:W-:Y:S01]  /*8af0*/  F2FP.F16.F32.PACK_AB R141, R30, R141 ;  /* 0x0000008d1e8d723e */ /* 0x000fe200000000ff */
[----:B------:R-:W-:Y:S01]  /*8b00*/  FADD.FTZ R44, R144, R11 ;  /* 0x0000000b902c7221 */ /* 0x000fe20000010000 */
[----:B------:R0:W-:Y:S01]  /*8b10*/  @!P1 SYNCS.ARRIVE.TRANS64.RED.A1T0 RZ, [R15+URZ], RZ ;  /* 0x000000ff0fff99a7 */ /* 0x0001e2000810043f */
[----:B------:R-:W-:Y:S01]  /*8b20*/  F2FP.F16.F32.PACK_AB R144, R9, R144 ;  /* 0x000000900990723e */ /* 0x000fe200000000ff */
[-C--:B------:R-:W-:Y:S01]  /*8b30*/  FMUL.FTZ R109, R109, R69.reuse ;  /* 0x000000456d6d7220 */ /* 0x080fe20000410000 */
[----:B------:R-:W-:Y:S01]  /*8b40*/  FADD.FTZ R11, R9, R44 ;  /* 0x0000002c090b7221 */ /* 0x000fe20000010000 */
[----:B------:R-:W2:Y:S01]  /*8b50*/  MUFU.EX2 R33, R33 ;  /* 0x0000002100217308 */ /* 0x000ea20000000800 */
[--C-:B------:R-:W-:Y:S01]  /*8b60*/  FFMA.FTZ R44, R67, UR10, -R36.reuse ;  /* 0x0000000a432c7c23 */ /* 0x100fe20008010824 */
[----:B------:R-:W-:Y:S01]  /*8b70*/  FFMA.FTZ R36, R76, UR10, -R36 ;  /* 0x0000000a4c247c23 */ /* 0x000fe20008010824 */
[----:B------:R-:W-:Y:S01]  /*8b80*/  FADD.FTZ R48, R146, R11 ;  /* 0x0000000b92307221 */ /* 0x000fe20000010000 */
[----:B------:R-:W-:Y:S01]  /*8b90*/  F2FP.F16.F32.PACK_AB R146, R13, R146 ;  /* 0x000000920d92723e */ /* 0x000fe200000000ff */
[-C--:B------:R-:W-:Y:S01]  /*8ba0*/  FMUL.FTZ R112, R112, R69.reuse ;  /* 0x0000004570707220 */ /* 0x080fe20000410000 */
[-C--:B------:R-:W-:Y:S01]  /*8bb0*/  FMUL.FTZ R113, R113, R69.reuse ;  /* 0x0000004571717220 */ /* 0x080fe20000410000 */
[----:B------:R-:W-:Y:S01]  /*8bc0*/  FADD.FTZ R11, R13, R48 ;  /* 0x000000300d0b7221 */ /* 0x000fe20000010000 */
[----:B------:R-:W3:Y:S01]  /*8bd0*/  MUFU.EX2 R34, R34 ;  /* 0x0000002200227308 */ /* 0x000ee20000000800 */
[----:B-1----:R-:W-:Y:S01]  /*8be0*/  FADD.FTZ R7, R143, R46 ;  /* 0x0000002e8f077221 */ /* 0x002fe20000010000 */
[-C--:B------:R-:W-:Y:S01]  /*8bf0*/  FMUL.FTZ R116, R116, R69.reuse ;  /* 0x0000004574747220 */ /* 0x080fe20000410000 */
[----:B------:R-:W-:Y:S01]  /*8c00*/  FADD.FTZ R48, R140, R11 ;  /* 0x0000000b8c307221 */ /* 0x000fe20000010000 */
[----:B------:R-:W-:Y:S01]  /*8c10*/  F2FP.F16.F32.PACK_AB R140, R21, R140 ;  /* 0x0000008c158c723e */ /* 0x000fe200000000ff */
[----:B------:R-:W-:Y:S01]  /*8c20*/  FMUL.FTZ R117, R117, R69 ;  /* 0x0000004575757220 */ /* 0x000fe20000410000 */
[-C--:B------:R-:W-:Y:S01]  /*8c30*/  FMUL.FTZ R90, R90, R59.reuse ;  /* 0x0000003b5a5a7220 */ /* 0x080fe20000410000 */
[----:B------:R-:W-:Y:S01]  /*8c40*/  FADD.FTZ R11, R21, R48 ;  /* 0x00000030150b7221 */ /* 0x000fe20000010000 */
[----:B------:R-:W1:Y:S01]  /*8c50*/  MUFU.EX2 R136, R136 ;  /* 0x0000008800887308 */ /* 0x000e620000000800 */
        /* <DEDUP_REMOVED lines=16> */
[----:B-1----:R-:W-:Y:S01]  /*8d60*/  FADD.FTZ R48, R136, R11 ;  /* 0x0000000b88307221 */ /* 0x002fe20000010000 */
[----:B------:R-:W-:Y:S01]  /*8d70*/  F2FP.F16.F32.PACK_AB R136, R29, R136 ;  /* 0x000000881d88723e */ /* 0x000fe200000000ff */
[-C--:B------:R-:W-:Y:S01]  /*8d80*/  FMUL.FTZ R110, R110, R59.reuse ;  /* 0x0000003b6e6e7220 */ /* 0x080fe20000410000 */
[-C--:B------:R-:W-:Y:S01]  /*8d90*/  FMUL.FTZ R111, R111, R59.reuse ;  /* 0x0000003b6f6f7220 */ /* 0x080fe20000410000 */
[----:B------:R-:W-:Y:S01]  /*8da0*/  FADD.FTZ R7, R29, R48 ;  /* 0x000000301d077221 */ /* 0x000fe20000010000 */
[-C--:B------:R-:W-:Y:S01]  /*8db0*/  FMUL.FTZ R114, R114, R59.reuse ;  /* 0x0000003b72727220 */ /* 0x080fe20000410000 */
[-C--:B------:R-:W-:Y:S01]  /*8dc0*/  FMUL.FTZ R115, R115, R59.reuse ;  /* 0x0000003b73737220 */ /* 0x080fe20000410000 */
[----:B------:R-:W1:Y:S01]  /*8dd0*/  MUFU.EX2 R138, R138 ;  /* 0x0000008a008a7308 */ /* 0x000e620000000800 */
[----:B--2---:R-:W-:Y:S01]  /*8de0*/  FADD.FTZ R5, R137, R46 ;  /* 0x0000002e89057221 */ /* 0x004fe20000010000 */
[-C--:B------:R-:W-:Y:S01]  /*8df0*/  FMUL.FTZ R118, R118, R59.reuse ;  /* 0x0000003b76767220 */ /* 0x080fe20000410000 */
[----:B------:R-:W-:-:S05]  /*8e00*/  FMUL.FTZ R119, R119, R59 ;  /* 0x0000003b77777220 */ /* 0x000fca0000410000 */
[----:B------:R-:W2:Y:S01]  /*8e10*/  MUFU.EX2 R139, R139 ;  /* 0x0000008b008b7308 */ /* 0x000ea20000000800 */
[C---:B---3--:R-:W-:Y:S01]  /*8e20*/  FADD.FTZ R46, R38.reuse, R5 ;  /* 0x00000005262e7221 */ /* 0x048fe20000010000 */
[----:B------:R-:W-:-:S06]  /*8e30*/  F2FP.F16.F32.PACK_AB R137, R38, R137 ;  /* 0x000000892689723e */ /* 0x000fcc00000000ff */
[----:B------:R3:W4:Y:S01]  /*8e40*/  MUFU.EX2 R37, R10 ;  /* 0x0000000a00257308 */ /* 0x0007220000000800 */
[----:B-1----:R-:W-:-:S07]  /*8e50*/  FADD.FTZ R8, R138, R7 ;  /* 0x000000078a087221 */ /* 0x002fce0000010000 */
[----:B------:R-:W1:Y:S01]  /*8e60*/  MUFU.EX2 R40, R40 ;  /* 0x0000002800287308 */ /* 0x000e620000000800 */
[----:B--2---:R-:W-:Y:S01]  /*8e70*/  FADD.FTZ R5, R139, R46 ;  /* 0x0000002e8b057221 */ /* 0x004fe20000010000 */
[--C-:B---3--:R-:W-:Y:S01]  /*8e80*/  FFMA.FTZ R10, R53, UR10, -R77.reuse ;  /* 0x0000000a350a7c23 */ /* 0x108fe2000801084d */
[----:B------:R-:W-:-:S05]  /*8e90*/  FFMA.FTZ R53, R56, UR10, -R77 ;  /* 0x0000000a38357c23 */ /* 0x000fca000801084d */
[----:B------:R-:W2:Y:S01]  /*8ea0*/  MUFU.EX2 R132, R132 ;  /* 0x0000008400847308 */ /* 0x000ea20000000800 */
[C---:B----4-:R-:W-:Y:S01]  /*8eb0*/  FADD.FTZ R7, R37.reuse, R8 ;  /* 0x0000000825077221 */ /* 0x050fe20000010000 */
        /* <DEDUP_REMOVED lines=30> */
[----:B------:R-:W-:Y:S01]  /*90a0*/  F2FP.F16.F32.PACK_AB R128, R49, R4 ;  /* 0x000000043180723e */ /* 0x000fe200000000ff */
[----:B------:R-:W-:-:S05]  /*90b0*/  IMAD.MOV.U32 R4, RZ, RZ, R27 ;  /* 0x000000ffff047224 */ /* 0x000fca00078e001b */
        /* <DEDUP_REMOVED lines=46> */
[----:B-1----:R-:W-:Y:S01]  /*93a0*/  FADD.FTZ R5, R12, R5 ;  /* 0x000000050c057221 */ /* 0x002fe20000010000 */
[C---:B--2---:R-:W-:Y:S01]  /*93b0*/  FADD.FTZ R2, R3.reuse, R2 ;  /* 0x0000000203027221 */ /* 0x044fe20000010000 */
[----:B------:R-:W-:Y:S01]  /*93c0*/  F2FP.F16.F32.PACK_AB R122, R3, R32 ;  /* 0x00000020037a723e */ /* 0x000fe200000000ff */
[----:B------:R-:W-:Y:S02]  /*93d0*/  IMAD.MOV.U32 R3, RZ, RZ, R6 ;  /* 0x000000ffff037224 */ /* 0x000fe400078e0006 */
[C---:B---3--:R-:W-:Y:S01]  /*93e0*/  FADD.FTZ R0, R36.reuse, R5 ;  /* 0x0000000524007221 */ /* 0x048fe20000010000 */
[----:B------:R-:W-:Y:S01]  /*93f0*/  F2FP.F16.F32.PACK_AB R123, R36, R12 ;  /* 0x0000000c247b723e */ /* 0x000fe200000000ff */
[----:B0-----:R-:W-:Y:S06]  /*9400*/  @P2 BRA `(.L_x_1724) ;  /* 0xffffffd800e02947 */ /* 0x001fec000383ffff */
.L_x_1715:
[----:B------:R-:W-:Y:S06]  /*9410*/  BAR.ARV 0x8, 0x1a0 ;  /* 0x0206800000007b1d */ /* 0x000fec0000002000 */
[----:B------:R-:W-:Y:S05]  /*9420*/  @!P0 BRA `(.L_x_1725) ;  /* 0x0000000000048947 */ /* 0x000fea0003800000 */
[----:B------:R-:W-:Y:S01]  /*9430*/  BPT.TRAP 0x1 ;  /* 0x000000040000795c */ /* 0x000fe20000300000 */
.L_x_1725:
[----:B------:R-:W-:Y:S01]  /*9440*/  ULEA UR5, UR37, UR41, 0x3 ;  /* 0x0000002925057291 */ /* 0x000fe2000f8e183f */
[----:B------:R-:W-:-:S04]  /*9450*/  MOV R3, UR40 ;  /* 0x0000002800037c02 */ /* 0x000fc80008000f00 */
[----:B------:R-:W-:-:S04]  /*9460*/  SHF.L.U32 R3, R3, 0x1f, RZ ;  /* 0x0000001f03037819 */ /* 0x000fc800000006ff */
[----:B------:R0:W1:Y:S01]  /*9470*/  SYNCS.PHASECHK.TRANS64.TRYWAIT P2, [UR5+0x16850], R3 ;  /* 0x01685003ff0075a7 */ /* 0x0000620008040145 */
[----:B------:R-:W-:Y:S05]  /*9480*/  @!P0 BRA `(.L_x_1726) ;  /* 0x0000000000048947 */ /* 0x000fea0003800000 */
[----:B------:R-:W-:Y:S01]  /*9490*/  BPT.TRAP 0x1 ;  /* 0x000000040000795c */ /* 0x000fe20000300000 */
.L_x_1726:
[----:B-1----:R-:W-:Y:S05]  /*94a0*/  @P2 BRA `(.L_x_1727) ;  /* 0x0000000000082947 */ /* 0x002fea0003800000 */
[----:B------:R-:W1:Y:S02]  /*94b0*/  SYNCS.PHASECHK.TRANS64.TRYWAIT P0, [UR5+0x16850], R3 ;  /* 0x01685003ff0075a7 */ /* 0x000e640008000145 */
[----:B-1----:R-:W-:Y:S05]  /*94c0*/  @!P0 BRA `(.L_x_1728) ;  /* 0x0000006400788947 */ /* 0x002fea0003800000 */
.L_x_1727:
[----:B------:R-:W-:Y:S01]  /*94d0*/  UIADD3 UR41, UR41, 0x400, URZ ;  /* 0x0000040029297890 */ /* 0x000fe2000fffe03f */
[----:B------:R-:W-:Y:S01]  /*94e0*/  WARPGROUP.ARRIVE ;  /* 0x00000000000079c5 */ /* 0x000fe20000000000 */
[----:B------:R-:W-:Y:S01]  /*94f0*/  UMOV UR7, 0x40000040 ;  /* 0x4000004000077882 */ /* 0x000fe20000000000 */
[----:B------:R-:W2:Y:S01]  /*9500*/  SHFL.BFLY PT, R5, R0, 0x2, 0x1f ;  /* 0x0c401f0000057f89 */ /* 0x000ea200000e0000 */
[----:B------:R-:W-:Y:S01]  /*9510*/  USHF.R.U32.HI UR41, URZ, 0x4, UR41 ;  /* 0x000000043f297899 */ /* 0x000fe20008011629 */
[----:B------:R-:W-:Y:S01]  /*9520*/  IMAD.U32 R11, RZ, RZ, UR5 ;  /* 0x00000005ff0b7e24 */ /* 0x000fe2000f8e00ff */
[----:B------:R-:W-:Y:S01]  /*9530*/  UIADD3 UR47, UR47, 0x1, URZ ;  /* 0x000000012f2f7890 */ /* 0x000fe2000fffe03f */
[----:B01----:R-:W0:Y:S01]  /*9540*/  SHFL.BFLY PT, R3, R2, 0x2, 0x1f ;  /* 0x0c401f0002037f89 */ /* 0x003e2200000e0000 */
        /* <DEDUP_REMOVED lines=11> */
[----:B--2---:R-:W-:Y:S01]  /*9600*/  FADD.FTZ R5, R5, R0 ;  /* 0x0000000005057221 */ /* 0x004fe20000010000 */
[----:B------:R-:W-:Y:S02]  /*9610*/  IMAD.MOV.U32 R0, RZ, RZ, -0x800000 ;  /* 0xff800000ff007424 */ /* 0x000fe400078e00ff */
[----:B0-----:R-:W-:-:S02]  /*9620*/  FADD.FTZ R3, R3, R2 ;  /* 0x0000000203037221 */ /* 0x001fc40000010000 */
[----:B------:R-:W0:Y:S01]  /*9630*/  SHFL.BFLY PT, R8, R5, 0x1, 0x1f ;  /* 0x0c201f0005087f89 */ /* 0x000e2200000e0000 */
[----:B------:R-:W-:-:S03]  /*9640*/  IMAD.MOV.U32 R2, RZ, RZ, -0x800000 ;  /* 0xff800000ff027424 */ /* 0x000fc600078e00ff */
[----:B------:R-:W1:Y:S01]  /*9650*/  SHFL.BFLY PT, R4, R3, 0x1, 0x1f ;  /* 0x0c201f0003047f89 */ /* 0x000e6200000e0000 */
[----:B0-----:R-:W-:Y:S01]  /*9660*/  FADD.FTZ R10, R5, R8 ;  /* 0x00000008050a7221 */ /* 0x001fe20000010000 */
[----:B-1----:R-:W-:-:S04]  /*9670*/  FADD.FTZ R9, R3, R4 ;  /* 0x0000000403097221 */ /* 0x002fc80000010000 */
[----:B------:R-:W-:Y:S01]  /*9680*/  FSETP.NE.FTZ.AND P2, PT, R10, RZ, PT ;  /* 0x000000ff0a00720b */ /* 0x000fe20003f55000 */
[----:B------:R-:W-:Y:S02]  /*9690*/  IMAD.MOV.U32 R3, RZ, RZ, RZ ;  /* 0x000000ffff037224 */ /* 0x000fe400078e00ff */
[----:B------:R-:W-:Y:S01]  /*96a0*/  IMAD.U32 R4, RZ, RZ, UR10 ;  /* 0x0000000aff047e24 */ /* 0x000fe2000f8e00ff */
[----:B------:R-:W-:-:S09]  /*96b0*/  FSETP.NE.FTZ.AND P0, PT, R9, RZ, PT ;  /* 0x000000ff0900720b */ /* 0x000fd20003f15000 */
[----:B------:R-:W0:Y:S01]  /*96c0*/  @P2 MUFU.LG2 R8, R10 ;  /* 0x0000000a00082308 */ /* 0x000e220000000c00 */
[----:B------:R-:W-:-:S03]  /*96d0*/  @P2 FMUL.FTZ R12, R12, 0.69314718246459960938 ;  /* 0x3f3172180c0c2820 */ /* 0x000fc60000410000 */
[----:B------:R-:W-:-:S04]  /*96e0*/  @P0 FMUL.FTZ R4, R4, 0.69314718246459960938 ;  /* 0x3f31721804040820 */ /* 0x000fc80000410000 */
[----:B------:R-:W1:Y:S08]  /*96f0*/  @P0 MUFU.LG2 R7, R9 ;  /* 0x0000000900070308 */ /* 0x000e700000000c00 */
[----:B------:R-:W2:Y:S01]  /*9700*/  @P0 MUFU.RCP R21, R9 ;  /* 0x0000000900150308 */ /* 0x000ea20000001000 */
[----:B0-----:R-:W-:Y:S01]  /*9710*/  @P2 FMUL.FTZ R5, R8, 0.69314718246459960938 ;  /* 0x3f31721808052820 */ /* 0x001fe20000410000 */
[----:B------:R-:W-:-:S03]  /*9720*/  @!P1 IADD3 R8, R11, 0x16860, RZ ;  /* 0x000168600b089810 */ /* 0x000fc60007ffe0ff */
[----:B------:R-:W-:Y:S01]  /*9730*/  @P2 FFMA.FTZ R0, R12, R6, R5 ;  /* 0x000000060c002223 */ /* 0x000fe20000010005 */
[----:B------:R-:W-:Y:S02]  /*9740*/  @!P1 PRMT R8, RZ, 0x654, R8 ;  /* 0x00000654ff089816 */ /* 0x000fe40000000008 */
[----:B------:R-:W0:Y:S01]  /*9750*/  @P2 MUFU.RCP R3, R10 ;  /* 0x0000000a00032308 */ /* 0x000e220000001000 */
[----:B-1----:R-:W-:Y:S01]  /*9760*/  @P0 FMUL.FTZ R7, R7, 0.69314718246459960938 ;  /* 0x3f31721807070820 */ /* 0x002fe20000410000 */
[----:B------:R-:W-:Y:S02]  /*9770*/  WARPGROUP.DEPBAR.LE gsb0, 0x0 ;  /* 0x00008000000079c5 */ /* 0x000fe40000010000 */
[----:B------:R-:W-:Y:S01]  /*9780*/  WARPGROUP.ARRIVE ;  /* 0x00000000000079c5 */ /* 0x000fe20000000000 */
[----:B------:R-:W-:Y:S01]  /*9790*/  @P0 FFMA.FTZ R2, R4, R27, R7 ;  /* 0x0000001b04020223 */ /* 0x000fe20000010007 */
[----:B------:R-:W-:-:S04]  /*97a0*/  PLOP3.LUT P0, PT, PT, PT, PT, 0x8, 0x0 ;  /* 0x000000000000781c */ /* 0x000fc80003f0e170 */
        /* <DEDUP_REMOVED lines=68> */
.L_x_1698:
        /* <DEDUP_REMOVED lines=10> */
[----:B------:R-:W0:Y:S01]  /*9c90*/  S2R R4, SR_SWINHI ;  /* 0x0000000000047919 */ /* 0x000e220000002f00 */
[----:B------:R-:W-:Y:S01]  /*9ca0*/  F2FP.F16.F32.PACK_AB R7, R7, R14 ;  /* 0x0000000e0707723e */ /* 0x000fe200000000ff */
[----:B------:R-:W-:Y:S01]  /*9cb0*/  ULDC.64 UR8, c[0x0][0xbe0] ;  /* 0x0002f80000087ab9 */ /* 0x000fe20000000a00 */
[----:B------:R-:W-:Y:S01]  /*9cc0*/  F2FP.F16.F32.PACK_AB R6, R6, R49 ;  /* 0x000000310606723e */ /* 0x000fe200000000ff */
[----:B------:R-:W-:Y:S01]  /*9cd0*/  UISETP.NE.U32.AND UP0, UPT, UR8, URZ, UPT ;  /* 0x0000003f0800728c */ /* 0x000fe2000bf05070 */
[----:B------:R-:W-:Y:S01]  /*9ce0*/  F2FP.F16.F32.PACK_AB R40, R39, R40 ;  /* 0x000000282728723e */ /* 0x000fe200000000ff */
[----:B------:R-:W-:Y:S01]  /*9cf0*/  ULDC.64 UR6, c[0x0][0xbd8] ;  /* 0x0002f60000067ab9 */ /* 0x000fe20000000a00 */
[----:B------:R-:W-:Y:S01]  /*9d00*/  F2FP.F16.F32.PACK_AB R32, R27, R32 ;  /* 0x000000201b20723e */ /* 0x000fe200000000ff */
[----:B------:R-:W-:Y:S02]  /*9d10*/  UISETP.NE.AND.EX UP0, UPT, UR9, URZ, UPT, UP0 ;  /* 0x0000003f0900728c */ /* 0x000fe4000bf05300 */
[----:B------:R-:W-:-:S02]  /*9d20*/  UISETP.NE.U32.AND UP1, UPT, UR6, URZ, UPT ;  /* 0x0000003f0600728c */ /* 0x000fc4000bf25070 */
[----:B------:R-:W-:Y:S02]  /*9d30*/  USHF.L.U32 UR10, UR46, 0x2, URZ ;  /* 0x000000022e0a7899 */ /* 0x000fe4000800063f */
[----:B------:R-:W-:Y:S02]  /*9d40*/  UISETP.NE.AND.EX UP1, UPT, UR7, URZ, UPT, UP1 ;  /* 0x0000003f0700728c */ /* 0x000fe4000bf25310 */
[----:B------:R-:W-:Y:S02]  /*9d50*/  USHF.L.U64.HI UR11, UR46, 0x2, UR45 ;  /* 0x000000022e0b7899 */ /* 0x000fe4000801022d */
[----:B------:R-:W-:Y:S02]  /*9d60*/  UIADD3 UR4, UP2, UR10, UR6, URZ ;  /* 0x000000060a047290 */ /* 0x000fe4000ff5e03f */
[----:B------:R-:W-:Y:S02]  /*9d70*/  @UP0 UIADD3 UR6, UP3, UR10, UR8, URZ ;  /* 0x000000080a060290 */ /* 0x000fe4000ff7e03f */
[----:B------:R-:W-:-:S02]  /*9d80*/  UIADD3.X UR8, UR11, UR7, URZ, UP2, !UPT ;  /* 0x000000070b087290 */ /* 0x000fc400097fe43f */
[----:B------:R-:W-:Y:S01]  /*9d90*/  @UP0 UIADD3.X UR7, UR11, UR9, URZ, UP3, !UPT ;  /* 0x000000090b070290 */ /* 0x000fe20009ffe43f */
[----:B------:R-:W-:Y:S02]  /*9da0*/  MOV R12, R3 ;  /* 0x00000003000c7202 */ /* 0x000fe40000000f00 */
[----:B0-----:R-:W-:-:S03]  /*9db0*/  MOV R13, R4 ;  /* 0x00000004000d7202 */ /* 0x001fc60000000f00 */
[----:B------:R-:W-:Y:S01]  /*9dc0*/  IMAD.WIDE R4, R154, 0x2, R12 ;  /* 0x000000029a047825 */ /* 0x000fe200078e020c */
[----:B------:R-:W-:Y:S02]  /*9dd0*/  BAR.SYNC.DEFER_BLOCKING 0x1, 0x180 ;  /* 0x0046000000007b1d */ /* 0x000fe40000010000 */
[C---:B------:R-:W-:Y:S02]  /*9de0*/  IADD3 R11, P1, R4.reuse, 0x40, RZ ;  /* 0x00000040040b7810 */ /* 0x040fe40007f3e0ff */
[C---:B------:R-:W-:Y:S02]  /*9df0*/  IADD3 R15, P0, R4.reuse, 0x60, RZ ;  /* 0x00000060040f7810 */ /* 0x040fe40007f1e0ff */
[C---:B------:R-:W-:Y:S02]  /*9e00*/  IADD3 R29, P2, R4.reuse, 0x20, RZ ;  /* 0x00000020041d7810 */ /* 0x040fe40007f5e0ff */
[----:B------:R-:W-:Y:S02]  /*9e10*/  LOP3.LUT R9, R4, 0x380, RZ, 0xc0, !PT ;  /* 0x0000038004097812 */ /* 0x000fe400078ec0ff */
[----:B------:R-:W-:-:S02]  /*9e20*/  LOP3.LUT R10, R11, 0x380, RZ, 0xc0, !PT ;  /* 0x000003800b0a7812 */ /* 0x000fc400078ec0ff */
[----:B------:R-:W-:Y:S02]  /*9e30*/  LOP3.LUT R8, R15, 0x380, RZ, 0xc0, !PT ;  /* 0x000003800f087812 */ /* 0x000fe400078ec0ff */
[----:B------:R-:W-:Y:S02]  /*9e40*/  LOP3.LUT R28, R29, 0x380, RZ, 0xc0, !PT ;  /* 0x000003801d1c7812 */ /* 0x000fe400078ec0ff */
[----:B------:R-:W-:Y:S02]  /*9e50*/  SHF.R.U64 R9, R9, 0x3, RZ ;  /* 0x0000000309097819 */ /* 0x000fe400000012ff */
[----:B------:R-:W-:Y:S02]  /*9e60*/  SHF.R.U64 R10, R10, 0x3, RZ ;  /* 0x000000030a0a7819 */ /* 0x000fe400000012ff */
[----:B------:R-:W-:Y:S02]  /*9e70*/  SHF.R.U64 R8, R8, 0x3, RZ ;  /* 0x0000000308087819 */ /* 0x000fe400000012ff */
[----:B------:R-:W-:-:S02]  /*9e80*/  SHF.R.U64 R28, R28, 0x3, RZ ;  /* 0x000000031c1c7819 */ /* 0x000fc400000012ff */
[----:B------:R-:W-:Y:S01]  /*9e90*/  LOP3.LUT R4, R9, R4, RZ, 0x3c, !PT ;  /* 0x0000000409047212 */ /* 0x000fe200078e3cff */
[--C-:B------:R-:W-:Y:S01]  /*9ea0*/  IMAD.X R9, RZ, RZ, R5.reuse, P0 ;  /* 0x000000ffff097224 */ /* 0x100fe200000e0605 */
[----:B------:R-:W-:Y:S01]  /*9eb0*/  LOP3.LUT R10, R10, R11, RZ, 0x3c, !PT ;  /* 0x0000000b0a0a7212 */ /* 0x000fe200078e3cff */
[--C-:B------:R-:W-:Y:S01]  /*9ec0*/  IMAD.X R11, RZ, RZ, R5.reuse, P1 ;  /* 0x000000ffff0b7224 */ /* 0x100fe200008e0605 */
[----:B------:R-:W-:Y:S01]  /*9ed0*/  LOP3.LUT R8, R8, R15, RZ, 0x3c, !PT ;  /* 0x0000000f08087212 */ /* 0x000fe200078e3cff */
[----:B------:R-:W-:Y:S01]  /*9ee0*/  IMAD.X R15, RZ, RZ, R5, P2 ;  /* 0x000000ffff0f7224 */ /* 0x000fe200010e0605 */
[----:B------:R-:W-:Y:S02]  /*9ef0*/  LOP3.LUT R14, R28, R29, RZ, 0x3c, !PT ;  /* 0x0000001d1c0e7212 */ /* 0x000fe400078e3cff */
[----:B------:R-:W-:Y:S02]  /*9f00*/  MOV R30, R4 ;  /* 0x00000004001e7202 */ /* 0x000fe40000000f00 */
[----:B------:R-:W-:-:S02]  /*9f10*/  F2FP.F16.F32.PACK_AB R4, R52, R53 ;  /* 0x000000353404723e */ /* 0x000fc400000000ff */
[----:B------:R-:W-:Y:S02]  /*9f20*/  F2FP.F16.F32.PACK_AB R5, R50, R51 ;  /* 0x000000333205723e */ /* 0x000fe400000000ff */
[----:B------:R-:W-:Y:S02]  /*9f30*/  MOV R28, R8 ;  /* 0x00000008001c7202 */ /* 0x000fe40000000f00 */
[----:B------:R-:W-:Y:S01]  /*9f40*/  MOV R29, R10 ;  /* 0x0000000a001d7202 */ /* 0x000fe20000000f00 */
[----:B------:R0:W-:Y:S01]  /*9f50*/  STSM.16.M88.4 [R30], R4 ;  /* 0x000000041e007844 */ /* 0x0001e20000000200 */
[----:B------:R-:W-:Y:S02]  /*9f60*/  MOV R15, R14 ;  /* 0x0000000e000f7202 */ /* 0x000fe40000000f00 */
[----:B------:R-:W-:Y:S02]  /*9f70*/  F2FP.F16.F32.PACK_AB R8, R47, R48 ;  /* 0x000000302f08723e */ /* 0x000fe400000000ff */
[----:B------:R-:W-:-:S02]  /*9f80*/  F2FP.F16.F32.PACK_AB R9, R45, R46 ;  /* 0x0000002e2d09723e */ /* 0x000fc400000000ff */
[----:B------:R-:W-:Y:S02]  /*9f90*/  F2FP.F16.F32.PACK_AB R10, R43, R44 ;  /* 0x0000002c2b0a723e */ /* 0x000fe400000000ff */
[----:B------:R-:W-:Y:S02]  /*9fa0*/  F2FP.F16.F32.PACK_AB R11, R41, R42 ;  /* 0x0000002a290b723e */ /* 0x000fe400000000ff */
[----:B------:R-:W-:Y:S02]  /*9fb0*/  F2FP.F16.F32.PACK_AB R41, R37, R38 ;  /* 0x000000262529723e */ /* 0x000fe400000000ff */
[----:B------:R-:W-:Y:S01]  /*9fc0*/  F2FP.F16.F32.PACK_AB R42, R35, R36 ;  /* 0x00000024232a723e */ /* 0x000fe200000000ff */
[----:B------:R1:W-:Y:S01]  /*9fd0*/  STSM.16.M88.4 [R15], R8 ;  /* 0x000000080f007844 */ /* 0x0003e20000000200 */
[----:B------:R-:W-:Y:S01]  /*9fe0*/  F2FP.F16.F32.PACK_AB R43, R33, R34 ;  /* 0x00000022212b723e */ /* 0x000fe200000000ff */
[----:B0-----:R-:W-:Y:S01]  /*9ff0*/  IMAD.U32 R6, RZ, RZ, UR6 ;  /* 0x00000006ff067e24 */ /* 0x001fe2000f8e00ff */
[----:B------:R-:W-:Y:S01]  /*a000*/  F2FP.F16.F32.PACK_AB R33, R25, R26 ;  /* 0x0000001a1921723e */ /* 0x000fe200000000ff */
[----:B------:R-:W-:Y:S01]  /*a010*/  IMAD.U32 R4, RZ, RZ, UR4 ;  /* 0x00000004ff047e24 */ /* 0x000fe2000f8e00ff */
[----:B------:R-:W-:Y:S01]  /*a020*/  F2FP.F16.F32.PACK_AB R34, R21, R24 ;  /* 0x000000181522723e */ /* 0x000fe200000000ff */
[----:B------:R1:W-:Y:S01]  /*a030*/  STSM.16.M88.4 [R29], R40 ;  /* 0x000000281d007844 */ /* 0x0003e20000000200 */
[----:B------:R-:W-:Y:S01]  /*a040*/  F2FP.F16.F32.PACK_AB R35, R119, R20 ;  /* 0x000000147723723e */ /* 0x000fe200000000ff */
[----:B------:R-:W-:Y:S01]  /*a050*/  IMAD.U32 R5, RZ, RZ, UR8 ;  /* 0x00000008ff057e24 */ /* 0x000fe2000f8e00ff */
[----:B------:R-:W-:Y:S01]  /*a060*/  PLOP3.LUT P0, PT, PT, PT, UP1, 0x80, 0x0 ;  /* 0x000000000000781c */ /* 0x000fe20003f0f018 */
[----:B------:R-:W-:Y:S01]  /*a070*/  IMAD.U32 R7, RZ, RZ, UR7 ;  /* 0x00000007ff077e24 */ /* 0x000fe2000f8e00ff */
[----:B------:R-:W-:Y:S01]  /*a080*/  PLOP3.LUT P1, PT, PT, PT, UP0, 0x80, 0x0 ;  /* 0x000000000000781c */ /* 0x000fe20003f2f008 */
[----:B------:R1:W-:Y:S01]  /*a090*/  STSM.16.M88.4 [R28], R32 ;  /* 0x000000201c007844 */ /* 0x0003e20000000200 */
[----:B------:R-:W-:Y:S09]  /*a0a0*/  BAR.SYNC.DEFER_BLOCKING 0x1, 0x180 ;  /* 0x0046000000007b1d */ /* 0x000ff20000010000 */
[----:B------:R-:W2:Y:S04]  /*a0b0*/  @P0 LDG.E R14, desc[UR38][R4.64] ;  /* 0x00000026040e0981 */ /* 0x000ea8000c1e1900 */
[----:B------:R-:W3:Y:S01]  /*a0c0*/  @P1 LDG.E R6, desc[UR38][R6.64] ;  /* 0x0000002606061981 */ /* 0x000ee2000c1e1900 */
[----:B------:R-:W-:Y:S01]  /*a0d0*/  UMOV UR4, URZ ;  /* 0x0000003f00047c82 */ /* 0x000fe20008000000 */
[----:B------:R-:W-:Y:S01]  /*a0e0*/  ULDC UR10, c[0x0][0xa88] ;  /* 0x0002a200000a7ab9 */ /* 0x000fe20000000800 */
[----:B--2---:R-:W-:-:S02]  /*a0f0*/  @P0 R2UR UR4, R14 ;  /* 0x000000000e0402ca */ /* 0x004fc400000e0000 */
[----:B---3--:R-:W-:Y:S01]  /*a100*/  @P1 R2UR UR10, R6 ;  /* 0x00000000060a12ca */ /* 0x008fe200000e0000 */
[----:B-1----:R-:W-:-:S14]  /*a110*/  @P1 BRA `(.L_x_1731) ;  /* 0x0000000000181947 */ /* 0x002fdc0003800000 */
[----:B------:R-:W-:Y:S05]  /*a120*/  @!P0 BRA `(.L_x_1731) ;  /* 0x0000000000148947 */ /* 0x000fea0003800000 */
[----:B------:R-:W2:Y:S04]  /*a130*/  LDG.E R7, desc[UR38][R4.64] ;  /* 0x0000002604077981 */ /* 0x000ea8000c1e1900 */
[----:B------:R-:W3:Y:S01]  /*a140*/  LDG.E R6, desc[UR38][R4.64+0x4] ;  /* 0x0000042604067981 */ /* 0x000ee2000c1e1900 */
[----:B--2---:R-:W-:Y:S02]  /*a150*/  R2UR UR6, R7 ;  /* 0x00000000070672ca */ /* 0x004fe400000e0000 */
[----:B---3--:R-:W-:-:S13]  /*a160*/  R2UR UR10, R6 ;  /* 0x00000000060a72ca */ /* 0x008fda00000e0000 */
[----:B------:R-:W-:-:S12]  /*a170*/  UIADD3 UR10, -UR6, UR10, URZ ;  /* 0x0000000a060a7290 */ /* 0x000fd8000fffe13f */
.L_x_1731:
[----:B------:R-:W-:Y:S01]  /*a180*/  USHF.R.S32.HI UR14, URZ, 0x1f, UR44 ;  /* 0x0000001f3f0e7899 */ /* 0x000fe2000801142c */
[----:B------:R-:W-:Y:S01]  /*a190*/  MOV R4, UR43 ;  /* 0x0000002b00047c02 */ /* 0x000fe20008000f00 */
[----:B------:R-:W-:Y:S01]  /*a1a0*/  ULDC.64 UR12, c[0x0][0xb70] ;  /* 0x0002dc00000c7ab9 */ /* 0x000fe20000000a00 */
[----:B------:R-:W-:Y:S01]  /*a1b0*/  USHF.R.S32.HI UR9, URZ, 0x1f, UR4 ;  /* 0x0000001f3f097899 */ /* 0x000fe20008011404 */
[----:B------:R-:W-:Y:S01]  /*a1c0*/  IMAD R5, R16, 0x40, R22 ;  /* 0x0000004010057824 */ /* 0x000fe200078e0216 */
[----:B------:R-:W-:Y:S01]  /*a1d0*/  UIMAD UR11, UR14, UR12, URZ ;  /* 0x0000000c0e0b72a4 */ /* 0x000fe2000f8e023f */
[----:B------:R-:W-:Y:S01]  /*a1e0*/  IMAD R7, R4, 0xc0, R19 ;  /* 0x000000c004077824 */ /* 0x000fe200078e0213 */
[----:B------:R-:W-:Y:S01]  /*a1f0*/  UMOV UR8, UR4 ;  /* 0x0000000400087c82 */ /* 0x000fe20008000000 */
[----:B------:R-:W-:Y:S01]  /*a200*/  USEL UR45, UR45, URZ, !UP1 ;  /* 0x0000003f2d2d7287 */ /* 0x000fe2000c800000 */
[----:B------:R-:W-:Y:S01]  /*a210*/  IMAD.WIDE R12, R5, 0x2, R12 ;  /* 0x00000002050c7825 */ /* 0x000fe200078e020c */
[----:B------:R-:W-:Y:S01]  /*a220*/  UIMAD.WIDE.U32 UR6, UR44, UR12, UR8 ;  /* 0x0000000c2c0672a5 */ /* 0x000fe2000f8e0008 */
[----:B------:R-:W-:Y:S01]  /*a230*/  SHF.R.S32.HI R4, RZ, 0x1f, R7 ;  /* 0x0000001fff047819 */ /* 0x000fe20000011407 */
[----:B------:R-:W-:Y:S01]  /*a240*/  UIMAD UR11, UR44, UR13, UR11 ;  /* 0x0000000d2c0b72a4 */ /* 0x000fe2000f8e020b */
[----:B------:R-:W-:Y:S01]  /*a250*/  LOP3.LUT P0, RZ, R152, 0x3, RZ, 0xc0, !PT ;  /* 0x0000000398ff7812 */ /* 0x000fe2000780c0ff */
[----:B------:R-:W-:Y:S01]  /*a260*/  USEL UR46, UR46, URZ, !UP1 ;  /* 0x0000003f2e2e7287 */ /* 0x000fe2000c800000 */
[C---:B------:R-:W-:Y:S01]  /*a270*/  IADD3 R11, P3, R12.reuse, 0x3000, RZ ;  /* 0x000030000c0b7810 */ /* 0x040fe20007f7e0ff */
[----:B------:R-:W-:Y:S01]  /*a280*/  ULDC.64 UR12, c[0x0][0xb78] ;  /* 0x0002de00000c7ab9 */ /* 0x000fe20000000a00 */
[----:B------:R-:W-:Y:S01]  /*a290*/  UIADD3 UR7, UR7, UR11, URZ ;  /* 0x0000000b07077290 */ /* 0x000fe2000fffe03f */
[----:B------:R-:W-:Y:S01]  /*a2a0*/  LOP3.LUT R25, R12, 0x380, RZ, 0xc0, !PT ;  /* 0x000003800c197812 */ /* 0x000fe200078ec0ff */
[----:B------:R-:W-:-:S02]  /*a2b0*/  UIMAD UR8, UR45, UR12, URZ ;  /* 0x0000000c2d0872a4 */ /* 0x000fc4000f8e023f */
[----:B------:R-:W-:Y:S01]  /*a2c0*/  UIMAD.WIDE.U32 UR6, UR46, UR12, UR6 ;  /* 0x0000000c2e0672a5 */ /* 0x000fe2000f8e0006 */
[----:B------:R-:W-:Y:S01]  /*a2d0*/  SHF.R.U64 R25, R25, 0x3, RZ ;  /* 0x0000000319197819 */ /* 0x000fe200000012ff */
[----:B------:R-:W-:-:S03]  /*a2e0*/  UIMAD UR8, UR46, UR13, UR8 ;  /* 0x0000000d2e0872a4 */ /* 0x000fc6000f8e0208 */
[----:B------:R-:W-:Y:S01]  /*a2f0*/  ULDC.64 UR12, c[0x0][0xaa0] ;  /* 0x0002a800000c7ab9 */ /* 0x000fe20000000a00 */
[----:B------:R-:W-:Y:S02]  /*a300*/  IADD3 R6, P1, R7, UR6, RZ ;  /* 0x0000000607067c10 */ /* 0x000fe4000ff3e0ff */
[----:B------:R-:W-:Y:S01]  /*a310*/  IMAD.U32 R9, RZ, RZ, UR8 ;  /* 0x00000008ff097e24 */ /* 0x000fe2000f8e00ff */
[----:B------:R-:W-:Y:S01]  /*a320*/  LOP3.LUT R24, R25, R12, RZ, 0x3c, !PT ;  /* 0x0000000c19187212 */ /* 0x000fe200078e3cff */
[----:B------:R-:W-:-:S03]  /*a330*/  IMAD.MOV.U32 R25, RZ, RZ, R13 ;  /* 0x000000ffff197224 */ /* 0x000fc600078e000d */
[----:B------:R-:W-:Y:S01]  /*a340*/  IADD3.X R5, R4, UR7, R9, P1, !PT ;  /* 0x0000000704057c10 */ /* 0x000fe20008ffe409 */
[----:B------:R-:W-:Y:S01]  /*a350*/  ULDC.64 UR6, c[0x0][0xb40] ;  /* 0x0002d00000067ab9 */ /* 0x000fe20000000a00 */
[C---:B------:R-:W-:Y:S01]  /*a360*/  VIADD R4, R7.reuse, 0x8 ;  /* 0x0000000807047836 */ /* 0x040fe20000000000 */
[C---:B------:R-:W-:Y:S01]  /*a370*/  LEA R28, P2, R6.reuse, UR6, 0x2 ;  /* 0x00000006061c7c11 */ /* 0x040fe2000f8410ff */
[----:B------:R-:W-:Y:S01]  /*a380*/  IMAD.X R9, RZ, RZ, R13, P3 ;  /* 0x000000ffff097224 */ /* 0x000fe200018e060d */
[----:B------:R-:W-:Y:S02]  /*a390*/  ISETP.GE.OR P1, PT, R7, UR10, P0 ;  /* 0x0000000a07007c0c */ /* 0x000fe40008726670 */
[----:B------:R-:W-:Y:S02]  /*a3a0*/  LEA.HI.X R29, R6, UR7, R5, 0x2, P2 ;  /* 0x00000007061d7c11 */ /* 0x000fe400090f1405 */
[C---:B------:R-:W-:Y:S02]  /*a3b0*/  IADD3 R17, P2, R12.reuse, 0x1800, RZ ;  /* 0x000018000c117810 */ /* 0x040fe40007f5e0ff */
[----:B------:R-:W-:-:S02]  /*a3c0*/  IADD3 R7, P4, R12, 0x4800, RZ ;  /* 0x000048000c077810 */ /* 0x000fc40007f9e0ff */
[----:B------:R-:W-:Y:S01]  /*a3d0*/  LOP3.LUT R8, R17, 0x380, RZ, 0xc0, !PT ;  /* 0x0000038011087812 */ /* 0x000fe200078ec0ff */
[----:B------:R-:W-:Y:S01]  /*a3e0*/  UIMAD UR6, UR9, UR12, URZ ;  /* 0x0000000c090672a4 */ /* 0x000fe2000f8e023f */
[----:B------:R-:W-:Y:S01]  /*a3f0*/  ISETP.GE.OR P0, PT, R4, UR10, P0 ;  /* 0x0000000a04007c0c */ /* 0x000fe20008706670 */
[--C-:B------:R-:W-:Y:S01]  /*a400*/  IMAD.X R15, RZ, RZ, R13.reuse, P2 ;  /* 0x000000ffff0f7224 */ /* 0x100fe200010e060d */
[----:B------:R-:W-:Y:S01]  /*a410*/  LOP3.LUT R6, R11, 0x380, RZ, 0xc0, !PT ;  /* 0x000003800b067812 */ /* 0x000fe200078ec0ff */
[----:B------:R-:W-:Y:S01]  /*a420*/  IMAD.X R5, RZ, RZ, R13, P4 ;  /* 0x000000ffff057224 */ /* 0x000fe200020e060d */
[----:B------:R-:W-:Y:S01]  /*a430*/  LOP3.LUT R4, R7, 0x380, RZ, 0xc0, !PT ;  /* 0x0000038007047812 */ /* 0x000fe200078ec0ff */
[----:B------:R-:W-:Y:S01]  /*a440*/  IMAD.MOV.U32 R20, RZ, RZ, R22 ;  /* 0x000000ffff147224 */ /* 0x000fe200078e0016 */
[----:B------:R-:W-:Y:S01]  /*a450*/  SHF.R.U64 R8, R8, 0x3, RZ ;  /* 0x0000000308087819 */ /* 0x000fe200000012ff */
[----:B------:R-:W-:Y:S01]  /*a460*/  @!P1 STG.E desc[UR38][R28.64], R2 ;  /* 0x000000021c009986 */ /* 0x000fe2000c101926 */
[----:B------:R-:W-:Y:S01]  /*a470*/  SHF.R.U64 R6, R6, 0x3, RZ ;  /* 0x0000000306067819 */ /* 0x000fe200000012ff */
[----:B------:R-:W-:Y:S01]  /*a480*/  ULDC.64 UR8, c[0x0][0xae0] ;  /* 0x0002b80000087ab9 */ /* 0x000fe20000000a00 */
[----:B------:R-:W-:-:S02]  /*a490*/  SHF.R.U64 R4, R4, 0x3, RZ ;  /* 0x0000000304047819 */ /* 0x000fc400000012ff */
[----:B------:R-:W-:Y:S02]  /*a4a0*/  LOP3.LUT R14, R8, R17, RZ, 0x3c, !PT ;  /* 0x00000011080e7212 */ /* 0x000fe400078e3cff */
[----:B------:R-:W-:Y:S01]  /*a4b0*/  SHF.R.S32.HI R21, RZ, 0x1f, R22 ;  /* 0x0000001fff157819 */ /* 0x000fe20000011416 */
[----:B------:R-:W-:Y:S01]  /*a4c0*/  UIMAD UR6, UR4, UR13, UR6 ;  /* 0x0000000d040672a4 */ /* 0x000fe2000f8e0206 */
[----:B------:R-:W-:Y:S01]  /*a4d0*/  MOV R17, UR12 ;  /* 0x0000000c00117c02 */ /* 0x000fe20008000f00 */
[----:B------:R0:W-:Y:S01]  /*a4e0*/  @!P0 STG.E desc[UR38][R28.64+0x20], R0 ;  /* 0x000020001c008986 */ /* 0x0001e2000c101926 */
[----:B------:R-:W-:Y:S02]  /*a4f0*/  LOP3.LUT R8, R6, R11, RZ, 0x3c, !PT ;  /* 0x0000000b06087212 */ /* 0x000fe400078e3cff */
[----:B------:R-:W-:Y:S01]  /*a500*/  LOP3.LUT R4, R4, R7, RZ, 0x3c, !PT ;  /* 0x0000000704047212 */ /* 0x000fe200078e3cff */
[----:B------:R-:W-:Y:S01]  /*a510*/  IMAD.WIDE.U32 R20, R17, UR4, R20 ;  /* 0x0000000411147c25 */ /* 0x000fe2000f8e0014 */
[----:B------:R-:W5:Y:S04]  /*a520*/  LD.E.128 R24, desc[UR38][R24.64] ;  /* 0x0000002618187980 */ /* 0x000f68000c101d00 */
[----:B------:R-:W5:Y:S01]  /*a530*/  LD.E.128 R12, desc[UR38][R14.64] ;  /* 0x000000260e0c7980 */ /* 0x000f62000c101d00 */
[----:B------:R-:W-:-:S03]  /*a540*/  VIADD R21, R21, UR6 ;  /* 0x0000000615157c36 */ /* 0x000fc60008000000 */
[----:B------:R-:W5:Y:S01]  /*a550*/  LD.E.128 R8, desc[UR38][R8.64] ;  /* 0x0000002608087980 */ /* 0x000f62000c101d00 */
[----:B------:R-:W-:-:S03]  /*a560*/  IMAD.U32 R17, RZ, RZ, UR8 ;  /* 0x00000008ff117e24 */ /* 0x000fc6000f8e00ff */
[----:B------:R-:W5:Y:S01]  /*a570*/  LD.E.128 R4, desc[UR38][R4.64] ;  /* 0x0000002604047980 */ /* 0x000f62000c101d00 */
[----:B------:R-:W-:Y:S01]  /*a580*/  UIMAD UR4, UR14, UR8, URZ ;  /* 0x000000080e0472a4 */ /* 0x000fe2000f8e023f */
[----:B------:R-:W-:Y:S01]  /*a590*/  IMAD.WIDE.U32 R20, R17, UR44, R20 ;  /* 0x0000002c11147c25 */ /* 0x000fe2000f8e0014 */
[----:B------:R-:W-:Y:S01]  /*a5a0*/  ULDC UR6, c[0x0][0xa8c] ;  /* 0x0002a30000067ab9 */ /* 0x000fe20000000800 */
[----:B------:R-:W-:Y:S01]  /*a5b0*/  @!PT LDS RZ, [RZ] ;  /* 0x00000000fffff984 */ /* 0x000fe20000000800 */
[----:B------:R-:W-:Y:S01]  /*a5c0*/  @!PT LDS RZ, [RZ] ;  /* 0x00000000fffff984 */ /* 0x000fe20000000800 */
[----:B------:R-:W-:Y:S01]  /*a5d0*/  @!PT LDS RZ, [RZ] ;  /* 0x00000000fffff984 */ /* 0x000fe20000000800 */
[----:B------:R-:W-:Y:S01]  /*a5e0*/  @!PT LDS RZ, [RZ] ;  /* 0x00000000fffff984 */ /* 0x000fe20000000800 */
[----:B------:R1:W-:Y:S06]  /*a5f0*/  MEMBAR.ALL.CTA ;  /* 0x0000000000007992 */ /* 0x0003ec0000008000 */
[----:B-1----:R-:W1:Y:S01]  /*a600*/  FENCE.VIEW.ASYNC.S ;  /* 0x00000000000073c6 */ /* 0x002e620000000000 */
[----:B------:R-:W-:Y:S01]  /*a610*/  UIMAD UR10, UR43, -0xc0, UR10 ;  /* 0xffffff402b0a78a4 */ /* 0x000fe2000f8e020a */
[C---:B0-----:R-:W-:Y:S01]  /*a620*/  VIADD R0, R16.reuse, 0x30 ;  /* 0x0000003010007836 */ /* 0x041fe20000000000 */
[----:B------:R-:W-:Y:S01]  /*a630*/  UIMAD UR4, UR44, UR9, UR4 ;  /* 0x000000092c0472a4 */ /* 0x000fe2000f8e0204 */
[----:B------:R-:W-:Y:S01]  /*a640*/  VIADD R2, R16, 0x60 ;  /* 0x0000006010027836 */ /* 0x000fe20000000000 */
[----:B------:R-:W-:Y:S01]  /*a650*/  ISETP.GE.AND P0, PT, R22, UR6, PT ;  /* 0x0000000616007c0c */ /* 0x000fe2000bf06270 */
[----:B------:R-:W-:Y:S01]  /*a660*/  VIADD R17, R16, 0x90 ;  /* 0x0000009010117836 */ /* 0x000fe20000000000 */
[----:B------:R-:W-:Y:S01]  /*a670*/  ULDC.64 UR6, c[0x0][0xae8] ;  /* 0x0002ba0000067ab9 */ /* 0x000fe20000000a00 */
[----:B------:R-:W-:Y:S01]  /*a680*/  IADD3 R3, R3, 0x16820, RZ ;  /* 0x0001682003037810 */ /* 0x000fe20007ffe0ff */
[----:B------:R-:W-:Y:S01]  /*a690*/  VIADD R21, R21, UR4 ;  /* 0x0000000415157c36 */ /* 0x000fe20008000000 */
[----:B------:R-:W-:Y:S01]  /*a6a0*/  ISETP.GE.OR P3, PT, R0, UR10, P0 ;  /* 0x0000000a00007c0c */ /* 0x000fe20008766670 */
[----:B------:R-:W-:Y:S01]  /*a6b0*/  UIMAD UR4, UR45, UR6, URZ ;  /* 0x000000062d0472a4 */ /* 0x000fe2000f8e023f */
[----:B------:R-:W-:Y:S01]  /*a6c0*/  ISETP.GE.OR P1, PT, R2, UR10, P0 ;  /* 0x0000000a02007c0c */ /* 0x000fe20008726670 */
[----:B------:R-:W-:Y:S01]  /*a6d0*/  IMAD.U32 R33, RZ, RZ, UR6 ;  /* 0x00000006ff217e24 */ /* 0x000fe2000f8e00ff */
[----:B------:R-:W-:Y:S01]  /*a6e0*/  ISETP.GE.OR P2, PT, R17, UR10, P0 ;  /* 0x0000000a11007c0c */ /* 0x000fe20008746670 */
[----:B------:R-:W-:Y:S01]  /*a6f0*/  UIMAD UR4, UR46, UR7, UR4 ;  /* 0x000000072e0472a4 */ /* 0x000fe2000f8e0204 */
[----:B------:R-:W-:Y:S01]  /*a700*/  ISETP.GE.OR P0, PT, R16, UR10, P0 ;  /* 0x0000000a10007c0c */ /* 0x000fe20008706670 */
[----:B------:R-:W-:Y:S01]  /*a710*/  IMAD.WIDE.U32 R32, R33, UR46, R20 ;  /* 0x0000002e21207c25 */ /* 0x000fe2000f8e0014 */
[----:B------:R-:W-:Y:S01]  /*a720*/  PRMT R3, RZ, 0x654, R3 ;  /* 0x00000654ff037816 */ /* 0x000fe20000000003 */
[----:B------:R-:W-:Y:S01]  /*a730*/  BSSY B1, `(.L_x_1732) ;  /* 0x0000012000017945 */ /* 0x000fe20003800000 */
[----:B------:R-:W-:Y:S01]  /*a740*/  SHF.R.S32.HI R17, RZ, 0x1f, R16 ;  /* 0x0000001fff117819 */ /* 0x000fe20000011410 */
[----:B------:R-:W-:-:S02]  /*a750*/  IMAD.U32 R29, RZ, RZ, UR43 ;  /* 0x0000002bff1d7e24 */ /* 0x000fc4000f8e00ff */
[----:B------:R-:W-:Y:S01]  /*a760*/  VIADD R35, R33, UR4 ;  /* 0x0000000421237c36 */ /* 0x000fe20008000000 */
[----:B-1----:R0:W-:Y:S01]  /*a770*/  SYNCS.ARRIVE.TRANS64.RED.A1T0 RZ, [R3+URZ], RZ ;  /* 0x000000ff03ff79a7 */ /* 0x0021e2000810043f */
[----:B------:R-:W-:-:S04]  /*a780*/  IMAD.WIDE R28, R29, 0xc0, R16 ;  /* 0x000000c01d1c7825 */ /* 0x000fc800078e0210 */
[----:B------:R-:W-:Y:S05]  /*a790*/  @P0 BRA `(.L_x_1733) ;  /* 0x00000000002c0947 */ /* 0x000fea0003800000 */
        /* <DEDUP_REMOVED lines=11> */
.L_x_1733:
[----:B------:R-:W-:Y:S05]  /*a850*/  BSYNC B1 ;  /* 0x0000000000017941 */ /* 0x000fea0003800000 */
.L_x_1732:
[----:B------:R-:W-:Y:S04]  /*a860*/  BSSY B1, `(.L_x_1734) ;  /* 0x000000f000017945 */ /* 0x000fe80003800000 */
[----:B------:R-:W-:Y:S05]  /*a870*/  @P3 BRA `(.L_x_1735) ;  /* 0x0000000000343947 */ /* 0x000fea0003800000 */
[----:B-1----:R-:W-:Y:S01]  /*a880*/  IADD3 R21, P0, R28, 0x30, RZ ;  /* 0x000000301c157810 */ /* 0x002fe20007f1e0ff */
[----:B------:R-:W-:Y:S01]  /*a890*/  ULDC.64 UR6, c[0x0][0xad8] ;  /* 0x0002b60000067ab9 */ /* 0x000fe20000000a00 */
[----:B------:R-:W-:Y:S01]  /*a8a0*/  MOV R2, R32 ;  /* 0x0000002000027202 */ /* 0x000fe20000000f00 */
        /* <DEDUP_REMOVED lines=9> */
[----:B-----5:R2:W-:Y:S02]  /*a940*/  STG.E.128 desc[UR38][R20.64], R12 ;  /* 0x0000000c14007986 */ /* 0x0205e4000c101d26 */
.L_x_1735:
[----:B------:R-:W-:Y:S05]  /*a950*/  BSYNC B1 ;  /* 0x0000000000017941 */ /* 0x000fea0003800000 */
.L_x_1734:
        /* <DEDUP_REMOVED lines=15> */
.L_x_1737:
[----:B------:R-:W-:Y:S05]  /*aa50*/  BSYNC B1 ;  /* 0x0000000000017941 */ /* 0x000fea0003800000 */
.L_x_1736:
[----:B------:R-:W-:Y:S05]  /*aa60*/  @P2 BRA `(.L_x_1738) ;  /* 0x0000000800ac2947 */ /* 0x000fea0003800000 */
[----:B---3-5:R-:W-:Y:S01]  /*aa70*/  IADD3 R9, P0, R28, 0x90, RZ ;  /* 0x000000901c097810 */ /* 0x028fe20007f1e0ff */
        /* <DEDUP_REMOVED lines=13> */
.L_x_1730:
[----:B------:R-:W-:Y:S01]  /*ab50*/  ULDC.64 UR6, c[0x0][0xbe0] ;  /* 0x0002f80000067ab9 */ /* 0x000fe20000000a00 */
[----:B------:R-:W-:Y:S02]  /*ab60*/  USHF.L.U32 UR4, UR46, 0x2, URZ ;  /* 0x000000022e047899 */ /* 0x000fe4000800063f */
[----:B------:R-:W-:Y:S01]  /*ab70*/  UISETP.NE.U32.AND UP0, UPT, UR6, URZ, UPT ;  /* 0x0000003f0600728c */ /* 0x000fe2000bf05070 */
[----:B------:R-:W-:Y:S01]  /*ab80*/  ULDC.64 UR8, c[0x0][0xbd8] ;  /* 0x0002f60000087ab9 */ /* 0x000fe20000000a00 */
[----:B------:R-:W-:Y:S02]  /*ab90*/  USHF.L.U64.HI UR10, UR46, 0x2, UR45 ;  /* 0x000000022e0a7899 */ /* 0x000fe4000801022d */
[----:B------:R-:W-:Y:S02]  /*aba0*/  UISETP.NE.AND.EX UP1, UPT, UR7, URZ, UPT, UP0 ;  /* 0x0000003f0700728c */ /* 0x000fe4000bf25300 */
[----:B------:R-:W-:-:S04]  /*abb0*/  UISETP.NE.U32.AND UP0, UPT, UR8, URZ, UPT ;  /* 0x0000003f0800728c */ /* 0x000fc8000bf05070 */
[----:B------:R-:W-:Y:S01]  /*abc0*/  PLOP3.LUT P2, PT, PT, PT, UP1, 0x80, 0x0 ;  /* 0x000000000000781c */ /* 0x000fe20003f4f018 */
[----:B------:R-:W-:-:S04]  /*abd0*/  UISETP.NE.AND.EX UP0, UPT, UR9, URZ, UPT, UP0 ;  /* 0x0000003f0900728c */ /* 0x000fc8000bf05300 */
[----:B------:R-:W-:Y:S02]  /*abe0*/  @UP1 UIADD3 UR6, UP2, UR4, UR6, URZ ;  /* 0x0000000604061290 */ /* 0x000fe4000ff5e03f */
[----:B------:R-:W-:Y:S02]  /*abf0*/  PLOP3.LUT P1, PT, PT, PT, UP0, 0x80, 0x0 ;  /* 0x000000000000781c */ /* 0x000fe40003f2f008 */
[----:B------:R-:W-:Y:S02]  /*ac00*/  @UP1 UIADD3.X UR7, UR10, UR7, URZ, UP2, !UPT ;  /* 0x000000070a071290 */ /* 0x000fe400097fe43f */
[----:B------:R-:W-:Y:S01]  /*ac10*/  UIADD3 UR4, UP1, UR4, UR8, URZ ;  /* 0x0000000804047290 */ /* 0x000fe2000ff3e03f */
[----:B------:R-:W-:-:S03]  /*ac20*/  IMAD.U32 R4, RZ, RZ, UR6 ;  /* 0x00000006ff047e24 */ /* 0x000fc6000f8e00ff */
[----:B------:R-:W-:Y:S01]  /*ac30*/  IMAD.U32 R5, RZ, RZ, UR7 ;  /* 0x00000007ff057e24 */ /* 0x000fe2000f8e00ff */
[----:B------:R-:W-:Y:S01]  /*ac40*/  UIADD3.X UR6, UR10, UR9, URZ, UP1, !UPT ;  /* 0x000000090a067290 */ /* 0x000fe20008ffe43f */
[----:B------:R-:W-:-:S03]  /*ac50*/  IMAD.MOV.U32 R7, RZ, RZ, RZ ;  /* 0x000000ffff077224 */ /* 0x000fc600078e00ff */
[----:B------:R-:W2:Y:S01]  /*ac60*/  @P2 LDG.E R4, desc[UR38][R4.64] ;  /* 0x0000002604042981 */ /* 0x000ea2000c1e1900 */
[----:B------:R-:W-:Y:S02]  /*ac70*/  IMAD.U32 R2, RZ, RZ, UR4 ;  /* 0x00000004ff027e24 */ /* 0x000fe4000f8e00ff */
[----:B------:R-:W-:-:S05]  /*ac80*/  IMAD.U32 R3, RZ, RZ, UR6 ;  /* 0x00000006ff037e24 */ /* 0x000fca000f8e00ff */
[----:B------:R0:W5:Y:S01]  /*ac90*/  @P1 LDG.E R7, desc[UR38][R2.64] ;  /* 0x0000002602071981 */ /* 0x000162000c1e1900 */
[----:B------:R-:W-:Y:S01]  /*aca0*/  ULDC UR4, c[0x0][0xa88] ;  /* 0x0002a20000047ab9 */ /* 0x000fe20000000800 */
[----:B------:R-:W-:Y:S02]  /*acb0*/  ISETP.GT.AND P0, PT, R155, 0xbf, PT ;  /* 0x000000bf9b00780c */ /* 0x000fe40003f04270 */
[----:B--2---:R-:W-:Y:S01]  /*acc0*/  @P2 R2UR UR4, R4 ;  /* 0x00000000040422ca */ /* 0x004fe200000e0000 */
[----:B0-----:R-:W-:-:S14]  /*acd0*/  @P2 BRA `(.L_x_1739) ;  /* 0x0000000000182947 */ /* 0x001fdc0003800000 */
[----:B------:R-:W-:Y:S05]  /*ace0*/  @!P1 BRA `(.L_x_1739) ;  /* 0x0000000000149947 */ /* 0x000fea0003800000 */
[----:B------:R-:W2:Y:S04]  /*acf0*/  LDG.E R4, desc[UR38][R2.64] ;  /* 0x0000002602047981 */ /* 0x000ea8000c1e1900 */
[----:B------:R-:W3:Y:S01]  /*ad00*/  LDG.E R0, desc[UR38][R2.64+0x4] ;  /* 0x0000042602007981 */ /* 0x000ee2000c1e1900 */
[----:B--2---:R-:W-:Y:S02]  /*ad10*/  R2UR UR6, R4 ;  /* 0x00000000040672ca */ /* 0x004fe400000e0000 */
[----:B---3--:R-:W-:-:S13]  /*ad20*/  R2UR UR4, R0 ;  /* 0x00000000000472ca */ /* 0x008fda00000e0000 */
[----:B------:R-:W-:-:S12]  /*ad30*/  UIADD3 UR4, -UR6, UR4, URZ ;  /* 0x0000000406047290 */ /* 0x000fd8000fffe13f */
.L_x_1739:
[----:B------:R-:W-:Y:S01]  /*ad40*/  USHF.R.S32.HI UR8, URZ, 0x1f, UR44 ;  /* 0x0000001f3f087899 */ /* 0x000fe2000801142c */
[----:B------:R-:W-:Y:S01]  /*ad50*/  BSSY B1, `(.L_x_1740) ;  /* 0x000001f000017945 */ /* 0x000fe20003800000 */
[----:B------:R-:W-:Y:S01]  /*ad60*/  USEL UR46, UR46, URZ, !UP0 ;  /* 0x0000003f2e2e7287 */ /* 0x000fe2000c000000 */
[----:B------:R-:W-:Y:S01]  /*ad70*/  SHF.R.S32.HI R9, RZ, 0x1f, R22 ;  /* 0x0000001fff097819 */ /* 0x000fe20000011416 */
[----:B------:R-:W-:Y:S01]  /*ad80*/  USEL UR45, UR45, URZ, !UP0 ;  /* 0x0000003f2d2d7287 */ /* 0x000fe2000c000000 */
[----:B-----5:R-:W-:Y:S01]  /*ad90*/  SHF.R.S32.HI R6, RZ, 0x1f, R7 ;  /* 0x0000001fff067819 */ /* 0x020fe20000011407 */
[----:B------:R-:W-:Y:S10]  /*ada0*/  @P0 BRA `(.L_x_1741) ;  /* 0x0000000000640947 */ /* 0x000ff40003800000 */
[----:B------:R-:W0:Y:S01]  /*adb0*/  S2R R2, SR_TID.X ;  /* 0x0000000000027919 */ /* 0x000e220000002100 */
[----:B------:R-:W-:-:S05]  /*adc0*/  MOV R0, UR43 ;  /* 0x0000002b00007c02 */ /* 0x000fca0008000f00 */
[----:B0-----:R-:W-:-:S04]  /*add0*/  IMAD R0, R0, 0xc0, R2 ;  /* 0x000000c000007824 */ /* 0x001fc800078e0202 */
[----:B------:R-:W-:-:S05]  /*ade0*/  VIADD R0, R0, 0xffffff80 ;  /* 0xffffff8000007836 */ /* 0x000fca0000000000 */
[----:B------:R-:W-:-:S13]  /*adf0*/  ISETP.GE.AND P0, PT, R0, UR4, PT ;  /* 0x0000000400007c0c */ /* 0x000fda000bf06270 */
        /* <DEDUP_REMOVED lines=20> */
.L_x_1741:
[----:B------:R-:W-:Y:S05]  /*af40*/  BSYNC B1 ;  /* 0x0000000000017941 */ /* 0x000fea0003800000 */
.L_x_1740:
[----:B------:R-:W-:Y:S01]  /*af50*/  ULDC.64 UR6, c[0x0][0xaa0] ;  /* 0x0002a80000067ab9 */ /* 0x000fe20000000a00 */
[----:B0-----:R-:W-:Y:S01]  /*af60*/  MOV R3, R9 ;  /* 0x0000000900037202 */ /* 0x001fe20000000f00 */
[----:B------:R-:W-:Y:S01]  /*af70*/  IMAD.MOV.U32 R2, RZ, RZ, R22 ;  /* 0x000000ffff027224 */ /* 0x000fe200078e0016 */
[----:B------:R-:W-:Y:S01]  /*af80*/  ULDC UR9, c[0x0][0xa8c] ;  /* 0x0002a30000097ab9 */ /* 0x000fe20000000800 */
[----:B------:R-:W-:Y:S01]  /*af90*/  IMAD R0, R6, UR6, RZ ;  /* 0x0000000606007c24 */ /* 0x000fe2000f8e02ff */
[----:B------:R-:W-:Y:S01]  /*afa0*/  ISETP.GE.AND P0, PT, R22, UR9, PT ;  /* 0x0000000916007c0c */ /* 0x000fe2000bf06270 */
[C---:B------:R-:W-:Y:S01]  /*afb0*/  IMAD.WIDE.U32 R2, R7.reuse, UR6, R2 ;  /* 0x0000000607027c25 */ /* 0x040fe2000f8e0002 */
[----:B------:R-:W-:Y:S01]  /*afc0*/  ULDC.64 UR10, c[0x0][0xae0] ;  /* 0x0002b800000a7ab9 */ /* 0x000fe20000000a00 */
[----:B------:R-:W-:Y:S01]  /*afd0*/  MOV R9, UR43 ;  /* 0x0000002b00097c02 */ /* 0x000fe20008000f00 */
[----:B------:R-:W-:Y:S01]  /*afe0*/  UIMAD UR6, UR8, UR10, URZ ;  /* 0x0000000a080672a4 */ /* 0x000fe2000f8e023f */
[----:B------:R-:W-:Y:S01]  /*aff0*/  IMAD R7, R7, UR7, R0 ;  /* 0x0000000707077c24 */ /* 0x000fe2000f8e0200 */
[----:B------:R-:W-:Y:S01]  /*b000*/  UIMAD UR7, UR43, -0xc0, UR4 ;  /* 0xffffff402b0778a4 */ /* 0x000fe2000f8e0204 */
[C---:B------:R-:W-:Y:S01]  /*b010*/  VIADD R0, R16.reuse, 0x30 ;  /* 0x0000003010007836 */ /* 0x040fe20000000000 */
[----:B------:R-:W-:Y:S01]  /*b020*/  UIMAD UR6, UR44, UR11, UR6 ;  /* 0x0000000b2c0672a4 */ /* 0x000fe2000f8e0206 */
[----:B------:R-:W-:Y:S01]  /*b030*/  VIADD R4, R16, 0x90 ;  /* 0x0000009010047836 */ /* 0x000fe20000000000 */
[----:B------:R-:W-:Y:S01]  /*b040*/  ULDC.64 UR8, c[0x0][0xae8] ;  /* 0x0002ba0000087ab9 */ /* 0x000fe20000000a00 */
[----:B------:R-:W-:Y:S01]  /*b050*/  IMAD.IADD R3, R3, 0x1, R7 ;  /* 0x0000000103037824 */ /* 0x000fe200078e0207 */
[----:B------:R-:W-:Y:S01]  /*b060*/  ISETP.GE.OR P3, PT, R0, UR7, P0 ;  /* 0x0000000700007c0c */ /* 0x000fe20008766670 */
[----:B------:R-:W-:Y:S01]  /*b070*/  VIADD R0, R16, 0x60 ;  /* 0x0000006010007836 */ /* 0x000fe20000000000 */
[----:B------:R-:W-:Y:S01]  /*b080*/  ISETP.GE.OR P2, PT, R4, UR7, P0 ;  /* 0x0000000704007c0c */ /* 0x000fe20008746670 */
[----:B------:R-:W-:Y:S01]  /*b090*/  IMAD.U32 R5, RZ, RZ, UR10 ;  /* 0x0000000aff057e24 */ /* 0x000fe2000f8e00ff */
[----:B------:R-:W-:Y:S01]  /*b0a0*/  UIMAD UR4, UR45, UR8, URZ ;  /* 0x000000082d0472a4 */ /* 0x000fe2000f8e023f */
[--C-:B------:R-:W-:Y:S01]  /*b0b0*/  SHF.R.S32.HI R7, RZ, 0x1f, R16.reuse ;  /* 0x0000001fff077819 */ /* 0x100fe20000011410 */
[----:B------:R-:W-:Y:S01]  /*b0c0*/  IMAD.MOV.U32 R6, RZ, RZ, R16 ;  /* 0x000000ffff067224 */ /* 0x000fe200078e0010 */
[----:B------:R-:W-:Y:S01]  /*b0d0*/  ISETP.GE.OR P1, PT, R0, UR7, P0 ;  /* 0x0000000700007c0c */ /* 0x000fe20008726670 */
[----:B------:R-:W-:Y:S01]  /*b0e0*/  IMAD.WIDE.U32 R2, R5, UR44, R2 ;  /* 0x0000002c05027c25 */ /* 0x000fe2000f8e0002 */
[----:B------:R-:W-:Y:S01]  /*b0f0*/  ISETP.GE.OR P0, PT, R16, UR7, P0 ;  /* 0x0000000710007c0c */ /* 0x000fe20008706670 */
[----:B------:R-:W-:Y:S01]  /*b100*/  UIMAD UR4, UR46, UR9, UR4 ;  /* 0x000000092e0472a4 */ /* 0x000fe2000f8e0204 */
[----:B------:R-:W-:Y:S01]  /*b110*/  BSSY B1, `(.L_x_1742) ;  /* 0x0000012000017945 */ /* 0x000fe20003800000 */
[----:B------:R-:W-:-:S02]  /*b120*/  VIADD R3, R3, UR6 ;  /* 0x0000000603037c36 */ /* 0x000fc40008000000 */
[----:B------:R-:W-:Y:S02]  /*b130*/  IMAD.U32 R5, RZ, RZ, UR8 ;  /* 0x00000008ff057e24 */ /* 0x000fe4000f8e00ff */
[----:B------:R-:W-:-:S04]  /*b140*/  IMAD.WIDE R6, R9, 0xc0, R6 ;  /* 0x000000c009067825 */ /* 0x000fc800078e0206 */
[----:B------:R-:W-:-:S04]  /*b150*/  IMAD.WIDE.U32 R4, R5, UR46, R2 ;  /* 0x0000002e05047c25 */ /* 0x000fc8000f8e0002 */
        /* <DEDUP_REMOVED lines=13> */
.L_x_1743:
[----:B------:R-:W-:Y:S05]  /*b230*/  BSYNC B1 ;  /* 0x0000000000017941 */ /* 0x000fea0003800000 */
.L_x_1742:
[----:B------:R-:W-:Y:S04]  /*b240*/  BSSY B1, `(.L_x_1744) ;  /* 0x000000f000017945 */ /* 0x000fe80003800000 */
[----:B------:R-:W-:Y:S05]  /*b250*/  @P3 BRA `(.L_x_1745) ;  /* 0x0000000000343947 */ /* 0x000fea0003800000 */
[----:B0-----:R-:W-:Y:S01]  /*b260*/  IADD3 R9, P0, R6, 0x30, RZ ;  /* 0x0000003006097810 */ /* 0x001fe20007f1e0ff */
        /* <DEDUP_REMOVED lines=12> */
.L_x_1745:
[----:B------:R-:W-:Y:S05]  /*b330*/  BSYNC B1 ;  /* 0x0000000000017941 */ /* 0x000fea0003800000 */
.L_x_1744:
        /* <DEDUP_REMOVED lines=15> */
.L_x_1747:
[----:B------:R-:W-:Y:S05]  /*b430*/  BSYNC B1 ;  /* 0x0000000000017941 */ /* 0x000fea0003800000 */
.L_x_1746:
        /* <DEDUP_REMOVED lines=14> */
.L_x_1738:
[----:B------:R-:W-:Y:S05]  /*b520*/  BSYNC B0 ;  /* 0x0000000000007941 */ /* 0x000fea0003800000 */
.L_x_1729:
[----:B------:R-:W-:Y:S02]  /*b530*/  ULDC UR4, c[0x0][0xc14] ;  /* 0x0003050000047ab9 */ /* 0x000fe40000000800 */
[----:B------:R-:W-:-:S13]  /*b540*/  ISETP.GE.AND P0, PT, R31, UR4, PT ;  /* 0x000000041f007c0c */ /* 0x000fda000bf06270 */
[----:B------:R-:W-:Y:S05]  /*b550*/  @!P0 BRA `(.L_x_1748) ;  /* 0xffffff58000c8947 */ /* 0x000fea000383ffff */
[----:B------:R-:W-:Y:S05]  /*b560*/  EXIT ;  /* 0x000000000000794d */ /* 0x000fea0003800000 */
.L_x_1693:
        /* <DEDUP_REMOVED lines=61> */
.L_x_1753:
[----:B------:R-:W-:Y:S02]  /*b940*/  VIADD R0, R19, 0x1f ;  /* 0x0000001f13007836 */ /* 0x000fe40000000000 */
[----:B------:R-:W-:-:S03]  /*b950*/  IMAD.U32 R19, RZ, RZ, UR7 ;  /* 0x00000007ff137e24 */ /* 0x000fc6000f8e00ff */
[----:B------:R-:W-:-:S13]  /*b960*/  ISETP.GE.AND P0, PT, R0, UR5, PT ;  /* 0x0000000500007c0c */ /* 0x000fda000bf06270 */
[----:B------:R-:W-:Y:S05]  /*b970*/  @P0 BRA `(.L_x_1750) ;  /* 0x0000000400cc0947 */ /* 0x000fea0003800000 */
[----:B------:R-:W-:Y:S01]  /*b980*/  IMAD.MOV.U32 R19, RZ, RZ, R0 ;  /* 0x000000ffff137224 */ /* 0x000fe200078e0000 */
[C---:B------:R-:W-:Y:S01]  /*b990*/  ISETP.NE.AND P1, PT, R26.reuse, 0x1f, PT ;  /* 0x0000001f1a00780c */ /* 0x040fe20003f25270 */
[----:B------:R-:W-:Y:S01]  /*b9a0*/  BSSY B0, `(.L_x_1751) ;  /* 0x0000008000007945 */ /* 0x000fe20003800000 */
[----:B------:R-:W-:Y:S02]  /*b9b0*/  IMAD.MOV.U32 R0, RZ, RZ, RZ ;  /* 0x000000ffff007224 */ /* 0x000fe400078e00ff */
[----:B------:R-:W-:-:S04]  /*b9c0*/  IADD3 R7, R26, R19, RZ ;  /* 0x000000131a077210 */ /* 0x000fc80007ffe0ff */
[----:B------:R-:W-:-:S13]  /*b9d0*/  ISETP.GE.OR P0, PT, R7, UR5, !P1 ;  /* 0x0000000507007c0c */ /* 0x000fda000cf06670 */
[----:B------:R-:W-:Y:S05]  /*b9e0*/  @P0 BRA `(.L_x_1752) ;  /* 0x00000000000c0947 */ /* 0x000fea0003800000 */
[----:B------:R-:W0:Y:S02]  /*b9f0*/  LDC.64 R2, c[0x0][0xc58] ;  /* 0x00031600ff027b82 */ /* 0x000e240000000a00 */
[----:B0-----:R-:W-:-:S05]  /*ba00*/  IMAD.WIDE R2, R7, 0x4, R2 ;  /* 0x0000000407027825 */ /* 0x001fca00078e0202 */
[----:B------:R0:W5:Y:S02]  /*ba10*/  LDG.E R0, desc[UR38][R2.64] ;  /* 0x0000002602007981 */ /* 0x000164000c1e1900 */
.L_x_1752:
[----:B------:R-:W-:Y:S05]  /*ba20*/  BSYNC B0 ;  /* 0x0000000000007941 */ /* 0x000fea0003800000 */
.L_x_1751:
        /* <DEDUP_REMOVED lines=25> */
.L_x_1749:
[----:B------:R-:W-:-:S05]  /*bbc0*/  IADD3 R13, -R3, R4, RZ ;  /* 0x00000004030d7210 */ /* 0x000fca0007ffe1ff */
        /* <DEDUP_REMOVED lines=17> */
[----:B------:R-:W-:-:S05]  /*bce0*/  VIADD R7, R12, 0xffffffff ;  /* 0xffffffff0c077836 */ /* 0x000fca0000000000 */
[----:B------:R2:W3:Y:S02]  /*bcf0*/  SHFL.IDX PT, R16, R6, R7, 0x1f ;  /* 0x00001f0706107589 */ /* 0x0004e400000e0000 */
.L_x_1754:
[----:B---3--:R-:W-:Y:S01]  /*bd00*/  IMAD R16, R16, UR4, R13 ;  /* 0x0000000410107c24 */ /* 0x008fe2000f8e020d */
[----:B------:R-:W-:Y:S01]  /*bd10*/  IABS R2, R4 ;  /* 0x0000000400027213 */ /* 0x000fe20000000000 */
[----:B01----:R-:W-:-:S03]  /*bd20*/  IMAD.MOV R11, RZ, RZ, -R3 ;  /* 0x000000ffff0b7224 */ /* 0x003fc600078e0a03 */
[----:B--2---:R-:W-:Y:S01]  /*bd30*/  IADD3 R7, -R16, UR6, RZ ;  /* 0x0000000610077c10 */ /* 0x004fe2000fffe1ff */
[----:B------:R-:W-:Y:S02]  /*bd40*/  IMAD.MOV R10, RZ, RZ, -R2 ;  /* 0x000000ffff0a7224 */ /* 0x000fe400078e0a02 */
[----:B------:R-:W-:Y:S01]  /*bd50*/  IMAD R11, R11, R8, RZ ;  /* 0x000000080b0b7224 */ /* 0x000fe200078e02ff */
[----:B------:R-:W-:Y:S01]  /*bd60*/  IABS R6, R7 ;  /* 0x0000000700067213 */ /* 0x000fe20000000000 */
[----:B------:R-:W-:-:S04]  /*bd70*/  IMAD.MOV.U32 R2, RZ, RZ, RZ ;  /* 0x000000ffff027224 */ /* 0x000fc800078e00ff */
[----:B------:R-:W-:-:S04]  /*bd80*/  IMAD.HI.U32 R2, R3, R11, R2 ;  /* 0x0000000b03027227 */ /* 0x000fc800078e0002 */
[----:B------:R-:W-:Y:S01]  /*bd90*/  IMAD.MOV.U32 R3, RZ, RZ, R6 ;  /* 0x000000ffff037224 */ /* 0x000fe200078e0006 */
[----:B------:R-:W-:-:S03]  /*bda0*/  MOV R6, R10 ;  /* 0x0000000a00067202 */ /* 0x000fc60000000f00 */
        /* <DEDUP_REMOVED lines=17> */
[----:B------:R-:W-:-:S04]  /*bec0*/  VIADDMNMX R9, R8, UR4, R9, PT ;  /* 0x0000000408097c46 */ /* 0x000fc8000b800109 */
[-C--:B------:R-:W-:Y:S02]  /*bed0*/  IABS R8, R9.reuse ;  /* 0x0000000900087213 */ /* 0x080fe40000000000 */
[----:B------:R-:W-:Y:S02]  /*bee0*/  IABS R12, R9 ;  /* 0x00000009000c7213 */ /* 0x000fe40000000000 */
[----:B------:R-:W0:Y:S08]  /*bef0*/  I2F.RP R10, R8 ;  /* 0x00000008000a7306 */ /* 0x000e300000209400 */
[----:B0-----:R-:W0:Y:S02]  /*bf00*/  MUFU.RCP R10, R10 ;  /* 0x0000000a000a7308 */ /* 0x001e240000001000 */
[----:B0-----:R-:W-:-:S06]  /*bf10*/  VIADD R3, R10, 0xffffffe ;  /* 0x0ffffffe0a037836 */ /* 0x001fcc0000000000 */
[----:B------:R-:W0:Y:S02]  /*bf20*/  F2I.FTZ.U32.TRUNC.NTZ R3, R3 ;  /* 0x0000000300037305 */ /* 0x000e24000021f000 */
[----:B0-----:R-:W-:-:S05]  /*bf30*/  IADD3 R11, RZ, -R3, RZ ;  /* 0x80000003ff0b7210 */ /* 0x001fca0007ffe0ff */
        /* <DEDUP_REMOVED lines=13> */
[----:B------:R-:W-:Y:S02]  /*c010*/  ISETP.GE.AND P0, PT, R3, RZ, PT ;  /* 0x000000ff0300720c */ /* 0x000fe40003f06270 */
[----:B------:R-:W-:-:S11]  /*c020*/  IADD3 R3, R4, R6, RZ ;  /* 0x0000000604037210 */ /* 0x000fd60007ffe0ff */
        /* <DEDUP_REMOVED lines=8> */
.L_x_1750:
[----:B------:R-:W-:Y:S02]  /*c0b0*/  IMAD.MOV.U32 R17, RZ, RZ, RZ ;  /* 0x000000ffff117224 */ /* 0x000fe400078e00ff */
[----:B------:R-:W-:Y:S02]  /*c0c0*/  IMAD.U32 R16, RZ, RZ, UR6 ;  /* 0x00000006ff107e24 */ /* 0x000fe4000f8e00ff */
[----:B------:R-:W-:-:S07]  /*c0d0*/  IMAD.MOV.U32 R18, RZ, RZ, RZ ;  /* 0x000000ffff127224 */ /* 0x000fce00078e00ff */
.L_x_1755:
        /* <DEDUP_REMOVED lines=16> */
.L_x_1821:
[----:B--2---:R-:W2:Y:S02]  /*c1e0*/  LDC.64 R2, c[0x0][0xc60] ;  /* 0x00031800ff027b82 */ /* 0x004ea40000000a00 */
[----:B--2---:R-:W-:-:S05]  /*c1f0*/  IMAD.WIDE R2, R19, 0x4, R2 ;  /* 0x0000000413027825 */ /* 0x004fca00078e0202 */
[----:B------:R-:W2:Y:S01]  /*c200*/  LDG.E R27, desc[UR38][R2.64] ;  /* 0x00000026021b7981 */ /* 0x000ea2000c1e1900 */
[----:B------:R-:W-:Y:S05]  /*c210*/  YIELD ;  /* 0x0000000000007946 */ /* 0x000fea0003800000 */
[----:B------:R-:W-:Y:S01]  /*c220*/  ULDC.64 UR4, c[0x0][0xa28] ;  /* 0x00028a0000047ab9 */ /* 0x000fe20000000a00 */
[----:B0-----:R-:W-:Y:S01]  /*c230*/  IMAD.MOV.U32 R0, RZ, RZ, RZ ;  /* 0x000000ffff007224 */ /* 0x001fe200078e00ff */
[----:B------:R-:W-:Y:S01]  /*c240*/  ISETP.NE.U32.AND P0, PT, RZ, UR4, PT ;  /* 0x00000004ff007c0c */ /* 0x000fe2000bf05070 */
[----:B------:R-:W-:Y:S01]  /*c250*/  IMAD.MOV.U32 R8, RZ, RZ, RZ ;  /* 0x000000ffff087224 */ /* 0x000fe200078e00ff */
[----:B------:R-:W-:-:S02]  /*c260*/  ULDC.64 UR6, c[0x0][0xa08] ;  /* 0x0002820000067ab9 */ /* 0x000fc40000000a00 */
[----:B------:R-:W-:Y:S02]  /*c270*/  ISETP.NE.AND.EX P0, PT, RZ, UR5, PT, P0 ;  /* 0x00000005ff007c0c */ /* 0x000fe4000bf05300 */
[----:B--2---:R-:W-:-:S11]  /*c280*/  SHF.R.S32.HI R4, RZ, 0x1f, R27 ;  /* 0x0000001fff047819 */ /* 0x004fd6000001141b */
[----:B------:R-:W-:-:S04]  /*c290*/  @P0 LEA R2, P1, R27, UR4, 0x2 ;  /* 0x000000041b020c11 */ /* 0x000fc8000f8210ff */
[C-C-:B------:R-:W-:Y:S01]  /*c2a0*/  @P0 LEA.HI.X R3, R27.reuse, UR5, R4.reuse, 0x2, P1 ;  /* 0x000000051b030c11 */ /* 0x140fe200088f1404 */
[----:B------:R-:W-:Y:S02]  /*c2b0*/  ULDC.64 UR4, c[0x0][0xa18] ;  /* 0x0002860000047ab9 */ /* 0x000fe40000000a00 */
[----:B------:R-:W-:Y:S01]  /*c2c0*/  ISETP.NE.U32.AND P1, PT, RZ, UR4, PT ;  /* 0x00000004ff007c0c */ /* 0x000fe2000bf25070 */
[C---:B------:R-:W-:Y:S01]  /*c2d0*/  IMAD.SHL.U32 R29, R27.reuse, 0x4, RZ ;  /* 0x000000041b1d7824 */ /* 0x040fe200078e00ff */
[----:B------:R0:W5:Y:S01]  /*c2e0*/  @P0 LDG.E R0, desc[UR38][R2.64] ;  /* 0x0000002602000981 */ /* 0x000162000c1e1900 */
[----:B------:R-:W-:Y:S02]  /*c2f0*/  SHF.L.U64.HI R10, R27, 0x2, R4 ;  /* 0x000000021b0a7819 */ /* 0x000fe40000010204 */
[----:B------:R-:W-:-:S03]  /*c300*/  ISETP.NE.AND.EX P1, PT, RZ, UR5, PT, P1 ;  /* 0x00000005ff007c0c */ /* 0x000fc6000bf25310 */
[----:B------:R-:W-:Y:S10]  /*c310*/  STL [R1], R10 ;  /* 0x0000000a01007387 */ /* 0x000ff40000100800 */
[----:B------:R-:W-:-:S04]  /*c320*/  @P1 IADD3 R6, P0, R29, UR4, RZ ;  /* 0x000000041d061c10 */ /* 0x000fc8000ff1e0ff */
[C---:B------:R-:W-:Y:S01]  /*c330*/  @P1 IADD3.X R7, R10.reuse, UR5, RZ, P0, !PT ;  /* 0x000000050a071c10 */ /* 0x040fe200087fe4ff */
[----:B------:R-:W-:Y:S02]  /*c340*/  ULDC.64 UR4, c[0x0][0xa00] ;  /* 0x0002800000047ab9 */ /* 0x000fe40000000a00 */
[----:B------:R-:W-:Y:S02]  /*c350*/  ISETP.NE.U32.AND P2, PT, RZ, UR4, PT ;  /* 0x00000004ff007c0c */ /* 0x000fe4000bf45070 */
[C---:B0-----:R-:W-:Y:S02]  /*c360*/  IADD3 R2, P0, R29.reuse, UR4, RZ ;  /* 0x000000041d027c10 */ /* 0x041fe4000ff1e0ff */
[----:B------:R-:W-:Y:S02]  /*c370*/  ISETP.NE.AND.EX P2, PT, RZ, UR5, PT, P2 ;  /* 0x00000005ff007c0c */ /* 0x000fe4000bf45320 */
[----:B------:R-:W-:Y:S01]  /*c380*/  IADD3.X R3, R10, UR5, RZ, P0, !PT ;  /* 0x000000050a037c10 */ /* 0x000fe200087fe4ff */
[----:B------:R-:W-:Y:S01]  /*c390*/  ULDC UR4, c[0x0][0x288] ;  /* 0x0000a20000047ab9 */ /* 0x000fe20000000800 */
[----:B------:R-:W-:-:S04]  /*c3a0*/  IADD3 R4, P0, R29, UR6, RZ ;  /* 0x000000061d047c10 */ /* 0x000fc8000ff1e0ff */
[----:B------:R-:W-:-:S05]  /*c3b0*/  IADD3.X R5, R10, UR7, RZ, P0, !PT ;  /* 0x000000070a057c10 */ /* 0x000fca00087fe4ff */
[----:B------:R-:W2:Y:S01]  /*c3c0*/  @P2 LDG.E R8, desc[UR38][R2.64] ;  /* 0x0000002602082981 */ /* 0x000ea2000c1e1900 */
[----:B------:R-:W-:-:S03]  /*c3d0*/  ISETP.NE.U32.AND P0, PT, RZ, UR6, PT ;  /* 0x00000006ff007c0c */ /* 0x000fc6000bf05070 */
[----:B--2---:R0:W-:Y:S02]  /*c3e0*/  STL [R1+0x8], R8 ;  /* 0x0000080801007387 */ /* 0x0041e40000100800 */
[----:B0-----:R-:W-:Y:S01]  /*c3f0*/  IMAD.U32 R8, RZ, RZ, UR4 ;  /* 0x00000004ff087e24 */ /* 0x001fe2000f8e00ff */
[----:B------:R-:W-:-:S05]  /*c400*/  ULDC.64 UR4, c[0x0][0x3f8] ;  /* 0x0000fe0000047ab9 */ /* 0x000fca0000000a00 */
[----:B------:R0:W5:Y:S01]  /*c410*/  @P1 LDG.E R8, desc[UR38][R6.64] ;  /* 0x0000002606081981 */ /* 0x000162000c1e1900 */
[----:B------:R-:W-:Y:S01]  /*c420*/  UISETP.NE.U32.AND UP0, UPT, UR4, URZ, UPT ;  /* 0x0000003f0400728c */ /* 0x000fe2000bf05070 */
[----:B------:R-:W-:Y:S02]  /*c430*/  ISETP.NE.AND.EX P0, PT, RZ, UR7, PT, P0 ;  /* 0x00000007ff007c0c */ /* 0x000fe4000bf05300 */
[----:B------:R-:W-:Y:S01]  /*c440*/  ULDC UR4, c[0x0][0x404] ;  /* 0x0001010000047ab9 */ /* 0x000fe20000000800 */
[----:B------:R-:W-:-:S03]  /*c450*/  UISETP.NE.AND.EX UP0, UPT, UR5, URZ, UPT, UP0 ;  /* 0x0000003f0500728c */ /* 0x000fc6000bf05300 */
[----:B------:R-:W-:Y:S01]  /*c460*/  ULDC UR5, c[0x0][0x2e0] ;  /* 0x0000b80000057ab9 */ /* 0x000fe20000000800 */
[----:B------:R-:W-:-:S04]  /*c470*/  USEL UR4, UR4, 0x1, UP0 ;  /* 0x0000000104047887 */ /* 0x000fc80008000000 */
[----:B------:R-:W-:-:S06]  /*c480*/  UIMAD UR4, UR4, UR5, URZ ;  /* 0x00000005040472a4 */ /* 0x000fcc000f8e023f */
[----:B------:R-:W-:Y:S01]  /*c490*/  IMAD.U32 R9, RZ, RZ, UR4 ;  /* 0x00000004ff097e24 */ /* 0x000fe2000f8e00ff */
[----:B0-----:R-:W-:Y:S06]  /*c4a0*/  @P1 BRA `(.L_x_1757) ;  /* 0x0000000000101947 */ /* 0x001fec0003800000 */
[----:B------:R-:W-:Y:S05]  /*c4b0*/  @!P2 BRA `(.L_x_1757) ;  /* 0x00000000000ca947 */ /* 0x000fea0003800000 */
[----:B------:R-:W2:Y:S04]  /*c4c0*/  LDG.E R7, desc[UR38][R2.64] ;  /* 0x0000002602077981 */ /* 0x000ea8000c1e1900 */
[----:B-----5:R-:W2:Y:S02]  /*c4d0*/  LDG.E R8, desc[UR38][R2.64+0x4] ;  /* 0x0000042602087981 */ /* 0x020ea4000c1e1900 */
[----:B--2---:R-:W-:-:S07]  /*c4e0*/  IMAD.IADD R8, R8, 0x1, -R7 ;  /* 0x0000000108087824 */ /* 0x004fce00078e0a07 */
.L_x_1757:
[----:B------:R-:W-:Y:S01]  /*c4f0*/  MOV R23, RZ ;  /* 0x000000ff00177202 */ /* 0x000fe20000000f00 */
[----:B------:R-:W-:-:S05]  /*c500*/  ULDC.64 UR4, c[0x0][0xa20] ;  /* 0x0002880000047ab9 */ /* 0x000fca0000000a00 */
[----:B------:R-:W2:Y:S01]  /*c510*/  @P0 LDG.E R23, desc[UR38][R4.64] ;  /* 0x0000002604170981 */ /* 0x000ea2000c1e1900 */
[----:B------:R-:W-:-:S04]  /*c520*/  ISETP.NE.U32.AND P1, PT, RZ, UR4, PT ;  /* 0x00000004ff007c0c */ /* 0x000fc8000bf25070 */
[----:B------:R-:W-:Y:S01]  /*c530*/  ISETP.NE.AND.EX P1, PT, RZ, UR5, PT, P1 ;  /* 0x00000005ff007c0c */ /* 0x000fe2000bf25310 */
[----:B--2--5:R-:W-:-:S12]  /*c540*/  IMAD.IADD R23, R23, 0x1, R0 ;  /* 0x0000000117177824 */ /* 0x024fd800078e0200 */
[----:B------:R-:W-:Y:S05]  /*c550*/  @!P1 BRA `(.L_x_1758) ;  /* 0x0000000000109947 */ /* 0x000fea0003800000 */
[----:B------:R-:W-:-:S04]  /*c560*/  IADD3 R2, P0, R29, UR4, RZ ;  /* 0x000000041d027c10 */ /* 0x000fc8000ff1e0ff */
[----:B------:R-:W-:-:S05]  /*c570*/  IADD3.X R3, R10, UR5, RZ, P0, !PT ;  /* 0x000000050a037c10 */ /* 0x000fca00087fe4ff */
[----:B------:R0:W5:Y:S01]  /*c580*/  LDG.E R9, desc[UR38][R2.64] ;  /* 0x0000002602097981 */ /* 0x000162000c1e1900 */
[----:B------:R-:W-:Y:S05]  /*c590*/  BRA `(.L_x_1759) ;  /* 0x0000000000107947 */ /* 0x000fea0003800000 */
.L_x_1758:
[----:B------:R-:W-:Y:S05]  /*c5a0*/  @!P0 BRA `(.L_x_1759) ;  /* 0x00000000000c8947 */ /* 0x000fea0003800000 */
[----:B------:R-:W2:Y:S04]  /*c5b0*/  LDG.E R2, desc[UR38][R4.64] ;  /* 0x0000002604027981 */ /* 0x000ea8000c1e1900 */
[----:B------:R-:W2:Y:S02]  /*c5c0*/  LDG.E R9, desc[UR38][R4.64+0x4] ;  /* 0x0000042604097981 */ /* 0x000ea4000c1e1900 */
[----:B--2---:R-:W-:-:S07]  /*c5d0*/  IMAD.IADD R9, R9, 0x1, -R2 ;  /* 0x0000000109097824 */ /* 0x004fce00078e0a02 */
.L_x_1759:
[----:B0-----:R-:W-:Y:S01]  /*c5e0*/  IMAD R3, R17, 0xc0, RZ ;  /* 0x000000c011037824 */ /* 0x001fe200078e02ff */
[----:B------:R-:W-:Y:S01]  /*c5f0*/  BSSY B6, `(.L_x_1760) ;  /* 0x0000234000067945 */ /* 0x000fe20003800000 */
[----:B-----5:R-:W-:-:S03]  /*c600*/  IMAD.IADD R9, R9, 0x1, -R0 ;  /* 0x0000000109097824 */ /* 0x020fc600078e0a00 */
[----:B------:R-:W-:Y:S01]  /*c610*/  IADD3 R8, -R8, 0x13f, R3 ;  /* 0x0000013f08087810 */ /* 0x000fe20007ffe103 */
[----:B------:R-:W-:-:S04]  /*c620*/  VIADD R0, R9, 0x7f ;  /* 0x0000007f09007836 */ /* 0x000fc80000000000 */
[----:B------:R-:W-:Y:S01]  /*c630*/  IMAD.IADD R8, R9, 0x1, R8 ;  /* 0x0000000109087824 */ /* 0x000fe200078e0208 */
[----:B------:R-:W-:-:S04]  /*c640*/  SHF.R.S32.HI R3, RZ, 0x1f, R0 ;  /* 0x0000001fff037819 */ /* 0x000fc80000011400 */
[----:B------:R-:W-:Y:S02]  /*c650*/  SHF.R.S32.HI R5, RZ, 0x1f, R8 ;  /* 0x0000001fff057819 */ /* 0x000fe40000011408 */
[----:B------:R-:W-:Y:S02]  /*c660*/  LEA.HI R3, R3, R0, RZ, 0x7 ;  /* 0x0000000003037211 */ /* 0x000fe400078f38ff */
[----:B------:R-:W-:Y:S02]  /*c670*/  LEA.HI R5, R5, R8, RZ, 0x7 ;  /* 0x0000000805057211 */ /* 0x000fe400078f38ff */
[----:B------:R-:W-:Y:S02]  /*c680*/  SHF.R.S32.HI R3, RZ, 0x7, R3 ;  /* 0x00000007ff037819 */ /* 0x000fe40000011403 */
[----:B------:R-:W-:-:S04]  /*c690*/  SHF.R.S32.HI R28, RZ, 0x7, R5 ;  /* 0x00000007ff1c7819 */ /* 0x000fc80000011405 */
[----:B------:R-:W-:-:S04]  /*c6a0*/  VIMNMX R28, R3, R28, PT ;  /* 0x0000001c031c7248 */ /* 0x000fc80003fe0100 */
[----:B------:R-:W-:-:S13]  /*c6b0*/  ISETP.GT.AND P0, PT, R28, RZ, PT ;  /* 0x000000ff1c00720c */ /* 0x000fda0003f04270 */
[----:B------:R-:W-:Y:S05]  /*c6c0*/  @P0 BRA `(.L_x_1761) ;  /* 0x00000000003c0947 */ /* 0x000fea0003800000 */
        /* <DEDUP_REMOVED lines=15> */
.L_x_1761:
        /* <DEDUP_REMOVED lines=21> */
[----:B01----:R-:W-:Y:S05]  /*c910*/  CALL.ABS.NOINC R2 ;  /* 0x0000000002007343 */ /* 0x003fea0003c00000 */
.L_x_1763:
[----:B------:R-:W-:-:S04]  /*c920*/  IADD3 R0, R25, 0x400, RZ ;  /* 0x0000040019007810 */ /* 0x000fc80007ffe0ff */
        /* <DEDUP_REMOVED lines=8> */
[----:B------:R-:W-:Y:S01]  /*c9b0*/  MOV R12, 0x1 ;  /* 0x00000001000c7802 */ /* 0x000fe20000000f00 */
[----:B------:R-:W-:Y:S02]  /*c9c0*/  IMAD.U32 R5, RZ, RZ, UR7 ;  /* 0x00000007ff057e24 */ /* 0x000fe4000f8e00ff */
[----:B------:R-:W-:Y:S02]  /*c9d0*/  IMAD.U32 R6, RZ, RZ, UR8 ;  /* 0x00000008ff067e24 */ /* 0x000fe4000f8e00ff */
[----:B------:R-:W-:-:S02]  /*c9e0*/  IMAD.U32 R7, RZ, RZ, UR9 ;  /* 0x00000009ff077e24 */ /* 0x000fc4000f8e00ff */
[----:B------:R-:W-:Y:S02]  /*c9f0*/  IMAD.U32 R10, RZ, RZ, UR4 ;  /* 0x00000004ff0a7e24 */ /* 0x000fe4000f8e00ff */
[----:B------:R-:W-:Y:S02]  /*ca00*/  IMAD.U32 R11, RZ, RZ, UR5 ;  /* 0x00000005ff0b7e24 */ /* 0x000fe4000f8e00ff */
[----:B------:R-:W-:Y:S02]  /*ca10*/  IMAD.MOV.U32 R8, RZ, RZ, 0x70 ;  /* 0x00000070ff087424 */ /* 0x000fe400078e00ff */
[----:B0-----:R-:W-:-:S07]  /*ca20*/  IMAD.MOV.U32 R13, RZ, RZ, RZ ;  /* 0x000000ffff0d7224 */ /* 0x001fce00078e00ff */
[----:B------:R-:W-:-:S07]  /*ca30*/  LEPC R20, `(.L_x_1765) ;  /* 0x000000001014794e */ /* 0x000fce0000000000 */
[----:B-12---:R-:W-:Y:S05]  /*ca40*/  CALL.ABS.NOINC R2 ;  /* 0x0000000002007343 */ /* 0x006fea0003c00000 */
.L_x_1765:
[----:B------:R-:W-:Y:S01]  /*ca50*/  MOV R2, 0x0 ;  /* 0x0000000000027802 */ /* 0x000fe20000000f00 */
[----:B------:R-:W-:Y:S01]  /*ca60*/  ULDC.64 UR6, c[0x4][0xa8] ;  /* 0x01002a0000067ab9 */ /* 0x000fe20000000a00 */
[----:B------:R-:W-:Y:S01]  /*ca70*/  ULDC.64 UR8, c[0x4][0xb0] ;  /* 0x01002c0000087ab9 */ /* 0x000fe20000000a00 */
[----:B------:R-:W-:Y:S01]  /*ca80*/  ULDC.64 UR4, c[0x4][0x18] ;  /* 0x0100060000047ab9 */ /* 0x000fe20000000a00 */
[----:B------:R-:W-:Y:S01]  /*ca90*/  IMAD.U32 R4, RZ, RZ, UR6 ;  /* 0x00000006ff047e24 */ /* 0x000fe2000f8e00ff */
[----:B------:R-:W-:Y:S01]  /*caa0*/  MOV R8, 0x70 ;  /* 0x0000007000087802 */ /* 0x000fe20000000f00 */
[----:B------:R-:W0:Y:S01]  /*cab0*/  LDC.64 R2, c[0x4][R2] ;  /* 0x0100000002027b82 */ /* 0x000e220000000a00 */
[----:B------:R-:W-:Y:S02]  /*cac0*/  IMAD.U32 R5, RZ, RZ, UR7 ;  /* 0x00000007ff057e24 */ /* 0x000fe4000f8e00ff */
[----:B------:R-:W-:Y:S02]  /*cad0*/  IMAD.U32 R6, RZ, RZ, UR8 ;  /* 0x00000008ff067e24 */ /* 0x000fe4000f8e00ff */
[----:B------:R-:W-:-:S02]  /*cae0*/  IMAD.U32 R7, RZ, RZ, UR9 ;  /* 0x00000009ff077e24 */ /* 0x000fc4000f8e00ff */
[----:B------:R-:W-:Y:S02]  /*caf0*/  IMAD.U32 R10, RZ, RZ, UR4 ;  /* 0x00000004ff0a7e24 */ /* 0x000fe4000f8e00ff */
[----:B------:R-:W-:Y:S02]  /*cb00*/  IMAD.U32 R11, RZ, RZ, UR5 ;  /* 0x00000005ff0b7e24 */ /* 0x000fe4000f8e00ff */
[----:B------:R-:W-:Y:S02]  /*cb10*/  IMAD.MOV.U32 R12, RZ, RZ, 0x1 ;  /* 0x00000001ff0c7424 */ /* 0x000fe400078e00ff */
[----:B------:R-:W-:-:S07]  /*cb20*/  IMAD.MOV.U32 R13, RZ, RZ, RZ ;  /* 0x000000ffff0d7224 */ /* 0x000fce00078e00ff */
[----:B------:R-:W-:-:S07]  /*cb30*/  LEPC R20, `(.L_x_1764) ;  /* 0x000000001014794e */ /* 0x000fce0000000000 */
[----:B0-----:R-:W-:Y:S05]  /*cb40*/  CALL.ABS.NOINC R2 ;  /* 0x0000000002007343 */ /* 0x001fea0003c00000 */
.L_x_1764:
[----:B------:R-:W2:Y:S01]  /*cb50*/  LDL.LU R21, [R1] ;  /* 0x0000000001157983 */ /* 0x000ea20000300800 */
[----:B------:R-:W-:Y:S01]  /*cb60*/  ULDC.64 UR4, c[0x0][0x9f8] ;  /* 0x00027e0000047ab9 */ /* 0x000fe20000000a00 */
[----:B------:R-:W0:Y:S02]  /*cb70*/  LDC R0, c[0x0][0x428] ;  /* 0x00010a00ff007b82 */ /* 0x000e240000000800 */
[----:B------:R-:W3:Y:S01]  /*cb80*/  LDL.LU R20, [R1+0x8] ;  /* 0x0000080001147983 */ /* 0x000ee20000300800 */
[----:B------:R-:W-:Y:S01]  /*cb90*/  ISETP.NE.U32.AND P0, PT, RZ, UR4, PT ;  /* 0x00000004ff007c0c */ /* 0x000fe2000bf05070 */
[----:B------:R-:W-:-:S03]  /*cba0*/  IMAD.MOV.U32 R6, RZ, RZ, R27 ;  /* 0x000000ffff067224 */ /* 0x000fc600078e001b */
[----:B------:R-:W-:-:S13]  /*cbb0*/  ISETP.NE.AND.EX P0, PT, RZ, UR5, PT, P0 ;  /* 0x00000005ff007c0c */ /* 0x000fda000bf05300 */
[----:B------:R-:W-:Y:S02]  /*cbc0*/  @P0 IADD3 R2, P1, R29, UR4, RZ ;  /* 0x000000041d020c10 */ /* 0x000fe4000ff3e0ff */
[----:B------:R-:W-:-:S13]  /*cbd0*/  ISETP.NE.AND P6, PT, R26, RZ, PT ;  /* 0x000000ff1a00720c */ /* 0x000fda0003fc5270 */
[----:B------:R-:W-:-:S05]  /*cbe0*/  VOTEU.ALL UP1, P6 ;  /* 0x00000000003f7886 */ /* 0x000fca0003020000 */
[----:B------:R-:W-:-:S04]  /*cbf0*/  @!UP1 UIADD3 UR8, UP0, UR40, 0x270, URZ ;  /* 0x0000027028089890 */ /* 0x000fc8000ff1e03f */
[----:B------:R-:W-:-:S03]  /*cc00*/  @!UP1 UIADD3.X UR9, URZ, UR41, URZ, UP0, !UPT ;  /* 0x000000293f099290 */ /* 0x000fc600087fe43f */
[----:B------:R-:W-:Y:S01]  /*cc10*/  VOTEU.ALL UP0, P6 ;  /* 0x00000000003f7886 */ /* 0x000fe20003000000 */
[----:B--2---:R-:W-:Y:S01]  /*cc20*/  @P0 IADD3.X R3, R21, UR5, RZ, P1, !PT ;  /* 0x0000000515030c10 */ /* 0x004fe20008ffe4ff */
[----:B------:R-:W-:-:S04]  /*cc30*/  ULDC.64 UR4, c[0x0][0xa00] ;  /* 0x0002800000047ab9 */ /* 0x000fc80000000a00 */
[----:B------:R2:W5:Y:S01]  /*cc40*/  @P0 LDG.E R6, desc[UR38][R2.64] ;  /* 0x0000002602060981 */ /* 0x000562000c1e1900 */
[----:B0-----:R-:W-:Y:S01]  /*cc50*/  ISETP.NE.AND P0, PT, R0, 0x1, PT ;  /* 0x000000010000780c */ /* 0x001fe20003f05270 */
[----:B------:R-:W-:Y:S01]  /*cc60*/  IMAD.MOV.U32 R0, RZ, RZ, R18 ;  /* 0x000000ffff007224 */ /* 0x000fe200078e0012 */
[----:B------:R-:W-:Y:S01]  /*cc70*/  PLOP3.LUT P1, PT, P6, PT, PT, 0x8, 0x0 ;  /* 0x000000000000781c */ /* 0x000fe2000372e170 */
[----:B---3--:R-:W-:-:S10]  /*cc80*/  IMAD R17, R17, 0xc0, R20 ;  /* 0x000000c011117824 */ /* 0x008fd400078e0214 */
[----:B------:R-:W0:Y:S08]  /*cc90*/  @P0 LDC R5, c[0x0][0x42c] ;  /* 0x00010b00ff050b82 */ /* 0x000e300000000800 */
[----:B------:R-:W3:Y:S01]  /*cca0*/  @P0 LDC R7, c[0x0][0x430] ;  /* 0x00010c00ff070b82 */ /* 0x000ee20000000800 */
[----:B0-----:R-:W-:-:S05]  /*ccb0*/  @P0 IMAD.HI.U32 R4, R18, R5, RZ ;  /* 0x0000000512040227 */ /* 0x001fca00078e00ff */
[----:B---3--:R-:W-:Y:S02]  /*ccc0*/  @P0 SHF.R.U32.HI R0, RZ, R7, R4 ;  /* 0x00000007ff000219 */ /* 0x008fe40000011604 */
[----:B------:R-:W-:-:S04]  /*ccd0*/  ISETP.NE.U32.AND P0, PT, RZ, UR4, PT ;  /* 0x00000004ff007c0c */ /* 0x000fc8000bf05070 */
[----:B------:R-:W-:-:S04]  /*cce0*/  ISETP.NE.AND.EX P0, PT, RZ, UR5, PT, P0 ;  /* 0x00000005ff007c0c */ /* 0x000fc8000bf05300 */
[----:B--2---:R-:W-:-:S09]  /*ccf0*/  SEL R10, R27, RZ, !P0 ;  /* 0x000000ff1b0a7207 */ /* 0x004fd20004000000 */
.L_x_1766:
        /* <DEDUP_REMOVED lines=18> */
.L_x_1837:
[----:B------:R-:W-:Y:S01]  /*ce20*/  UMOV UR4, 0xffffffff ;  /* 0xffffffff00047882 */ /* 0x000fe20000000000 */
[----:B------:R-:W-:Y:S02]  /*ce30*/  SHF.R.S32.HI R9, RZ, 0x1f, R6 ;  /* 0x0000001fff097819 */ /* 0x000fe40000011406 */
[----:B------:R-:W-:Y:S05]  /*ce40*/  BRA.DIV UR4, `(.L_x_1768) ;  /* 0x0000002e04647947 */ /* 0x000fea000b800000 */
[----:B------:R-:W-:-:S13]  /*ce50*/  ELECT P6, URZ, PT ;  /* 0x00000000003f782f */ /* 0x000fda00038c0000 */
.L_x_1840:
        /* <DEDUP_REMOVED lines=15> */
[----:B------:R-:W-:-:S05]  /*cf50*/  IMAD.WIDE.U32 R4, R6, UR4, R4 ;  /* 0x0000000406047c25 */ /* 0x000fca000f8e0004 */
[----:B------:R-:W-:Y:S02]  /*cf60*/  IADD3 R5, R5, R13, RZ ;  /* 0x0000000d05057210 */ /* 0x000fe40007ffe0ff */
[----:B------:R-:W-:-:S04]  /*cf70*/  LEA R12, P0, R4, R2, 0x2 ;  /* 0x00000002040c7211 */ /* 0x000fc800078010ff */
[----:B------:R-:W-:-:S05]  /*cf80*/  LEA.HI.X R13, R4, R3, R5, 0x2, P0 ;  /* 0x00000003040d7211 */ /* 0x000fca00000f1405 */
[----:B------:R0:W5:Y:S01]  /*cf90*/  LDG.E R8, desc[UR38][R12.64] ;  /* 0x000000260c087981 */ /* 0x000162000c1e1900 */
[----:B------:R-:W-:-:S04]  /*cfa0*/  IMAD.MOV R4, RZ, RZ, -R14 ;  /* 0x000000ffff047224 */ /* 0x000fc800078e0a0e */
[----:B------:R-:W-:-:S07]  /*cfb0*/  IMAD R7, R11, R4, R7 ;  /* 0x000000040b077224 */ /* 0x000fce00078e0207 */
.L_x_1770:
[----:B------:R-:W-:Y:S01]  /*cfc0*/  IMAD R5, R22, 0x8, R25 ;  /* 0x0000000816057824 */ /* 0x000fe200078e0219 */
[----:B------:R-:W-:-:S04]  /*cfd0*/  SHF.L.U32 R4, R24, 0x1f, RZ ;  /* 0x0000001f18047819 */ /* 0x000fc800000006ff */
[----:B------:R-:W2:Y:S02]  /*cfe0*/  SYNCS.PHASECHK.TRANS64.TRYWAIT P0, [R5+URZ+0x16840], R4 ;  /* 0x01684004050075a7 */ /* 0x000ea4000800017f */
[----:B--2---:R-:W-:Y:S05]  /*cff0*/  @!P0 BRA `(.L_x_1771) ;  /* 0x0000002c00188947 */ /* 0x004fea0003800000 */
.L_x_1841:
        /* <DEDUP_REMOVED lines=9> */
.L_x_1772:
        /* <DEDUP_REMOVED lines=16> */
[----:B--2---:R-:W-:Y:S01]  /*d190*/  NOP ;  /* 0x0000000000007918 */ /* 0x004fe20000000000 */
.L_x_1769:
        /* <DEDUP_REMOVED lines=20> */
[----:B---3--:R-:W-:Y:S01]  /*d2e0*/  LEA.HI R4, R5, R5, RZ, 0x1 ;  /* 0x0000000505047211 */ /* 0x008fe200078f08ff */
[----:B------:R4:W-:Y:S03]  /*d2f0*/  STL [R1+0x4], R5 ;  /* 0x0000040501007387 */ /* 0x0009e60000100800 */
[----:B------:R-:W-:-:S05]  /*d300*/  LOP3.LUT R4, R4, 0xfffffffe, RZ, 0xc0, !PT ;  /* 0xfffffffe04047812 */ /* 0x000fca00078ec0ff */
[----:B------:R-:W-:-:S05]  /*d310*/  IMAD.IADD R4, R5, 0x1, -R4 ;  /* 0x0000000105047824 */ /* 0x000fca00078e0a04 */
[----:B------:R-:W-:-:S04]  /*d320*/  SHF.L.U32 R4, R4, 0x1f, RZ ;  /* 0x0000001f04047819 */ /* 0x000fc800000006ff */
[----:B------:R-:W2:Y:S02]  /*d330*/  SYNCS.PHASECHK.TRANS64.TRYWAIT P0, [R25+URZ+0x16820], R4 ;  /* 0x01682004190075a7 */ /* 0x000ea4000800017f */
[----:B--2-4-:R-:W-:Y:S05]  /*d340*/  @!P0 BRA `(.L_x_1774) ;  /* 0x0000002800588947 */ /* 0x014fea0003800000 */
.L_x_1842:
[----:B------:R-:W-:Y:S05]  /*d350*/  BSYNC B0 ;  /* 0x0000000000007941 */ /* 0x000fea0003800000 */
.L_x_1773:
[----:B------:R-:W-:Y:S01]  /*d360*/  ISETP.GE.AND P0, PT, R28, 0x2, PT ;  /* 0x000000021c00780c */ /* 0x000fe20003f06270 */
[----:B------:R-:W-:-:S12]  /*d370*/  BSSY B0, `(.L_x_1775) ;  /* 0x0000125000007945 */ /* 0x000fd80003800000 */
[----:B------:R-:W-:Y:S05]  /*d380*/  @!P0 BRA `(.L_x_1776) ;  /* 0x00000010008c8947 */ /* 0x000fea0003800000 */
[C---:B--2---:R-:W-:Y:S01]  /*d390*/  LOP3.LUT R4, R28.reuse, 0x1, RZ, 0xc0, !PT ;  /* 0x000000011c047812 */ /* 0x044fe200078ec0ff */
[----:B------:R-:W-:Y:S01]  /*d3a0*/  BSSY B1, `(.L_x_1777) ;  /* 0x0000064000017945 */ /* 0x000fe20003800000 */
[----:B------:R-:W-:Y:S02]  /*d3b0*/  IADD3 R11, R28, -0x2, RZ ;  /* 0xfffffffe1c0b7810 */ /* 0x000fe40007ffe0ff */
[----:B------:R-:W-:-:S03]  /*d3c0*/  ISETP.NE.U32.AND P0, PT, R4, 0x1, PT ;  /* 0x000000010400780c */ /* 0x000fc60003f05070 */
[----:B------:R-:W-:-:S10]  /*d3d0*/  IMAD.MOV.U32 R10, RZ, RZ, R11 ;  /* 0x000000ffff0a7224 */ /* 0x000fd400078e000b */
[----:B------:R-:W-:Y:S05]  /*d3e0*/  @!P0 BRA `(.L_x_1778) ;  /* 0x00000004007c8947 */ /* 0x000fea0003800000 */
        /* <DEDUP_REMOVED lines=8> */
[----:B------:R-:W-:Y:S02]  /*d470*/  IMAD.MOV.U32 R4, RZ, RZ, R8 ;  /* 0x000000ffff047224 */ /* 0x000fe400078e0008 */
[----:B------:R-:W-:Y:S01]  /*d480*/  IMAD.MOV.U32 R10, RZ, RZ, R11 ;  /* 0x000000ffff0a7224 */ /* 0x000fe200078e000b */
        /* <DEDUP_REMOVED lines=18> */
[----:B------:R-:W-:-:S05]  /*d5b0*/  IADD3 R5, -R14, RZ, RZ ;  /* 0x000000ff0e057210 */ /* 0x000fca0007ffe1ff */
[----:B------:R-:W-:-:S07]  /*d5c0*/  IMAD R10, R10, R5, R11 ;  /* 0x000000050a0a7224 */ /* 0x000fce00078e020b */
.L_x_1781:
[----:B0-----:R-:W-:Y:S01]  /*d5d0*/  IMAD R3, R12, 0x8, R25 ;  /* 0x000000080c037824 */ /* 0x001fe200078e0219 */
[----:B------:R-:W-:-:S04]  /*d5e0*/  SHF.L.U32 R2, R13, 0x1f, RZ ;  /* 0x0000001f0d027819 */ /* 0x000fc800000006ff */
[----:B------:R-:W0:Y:S02]  /*d5f0*/  SYNCS.PHASECHK.TRANS64.TRYWAIT P0, [R3+URZ+0x16840], R2 ;  /* 0x01684002030075a7 */ /* 0x000e24000800017f */
[----:B0-----:R-:W-:Y:S05]  /*d600*/  @!P0 BRA `(.L_x_1782) ;  /* 0x0000002400bc8947 */ /* 0x001fea0003800000 */
.L_x_1843:
        /* <DEDUP_REMOVED lines=9> */
.L_x_1783:
        /* <DEDUP_REMOVED lines=21> */
.L_x_1844:
[----:B------:R-:W-:Y:S05]  /*d7f0*/  @P1 BRA `(.L_x_1785) ;  /* 0x0000000000181947 */ /* 0x000fea0003800000 */
[----:B------:R-:W-:Y:S01]  /*d800*/  ISETP.NE.AND P0, PT, R26, RZ, PT ;  /* 0x000000ff1a00720c */ /* 0x000fe20003f05270 */
[----:B0-----:R-:W-:Y:S02]  /*d810*/  IMAD R2, R22, 0x8, R25 ;  /* 0x0000000816027824 */ /* 0x001fe400078e0219 */
[----:B------:R-:W-:-:S04]  /*d820*/  IMAD.MOV.U32 R3, RZ, RZ, 0x4000 ;  /* 0x00004000ff037424 */ /* 0x000fc800078e00ff */
[----:B------:R2:W-:Y:S06]  /*d830*/  SYNCS.ARRIVE.TRANS64 RZ, [R2+URZ+0x16850], R3 ;  /* 0x0168500302ff79a7 */ /* 0x0005ec000800003f */
[----:B------:R-:W-:Y:S05]  /*d840*/  @!P0 BRA `(.L_x_1785) ;  /* 0x0000000000048947 */ /* 0x000fea0003800000 */
[----:B------:R-:W-:Y:S01]  /*d850*/  BPT.TRAP 0x1 ;  /* 0x000000040000795c */ /* 0x000fe20000300000 */
.L_x_1785:
[C---:B--2---:R-:W-:Y:S01]  /*d860*/  IMAD R3, R22.reuse, 0x4000, R25 ;  /* 0x0000400016037824 */ /* 0x044fe200078e0219 */
[----:B0-----:R-:W-:Y:S01]  /*d870*/  LEA R2, R22, R25, 0x3 ;  /* 0x0000001916027211 */ /* 0x001fe200078e18ff */
        /* <DEDUP_REMOVED lines=10> */
[----:B------:R-:W-:Y:S01]  /*d920*/  IMAD.MOV.U32 R8, RZ, RZ, R4 ;  /* 0x000000ffff087224 */ /* 0x000fe200078e0004 */
[----:B------:R-:W-:-:S05]  /*d930*/  R2UR UR12, R0 ;  /* 0x00000000000c72ca */ /* 0x000fca00000e0000 */
[----:B------:R-:W-:Y:S02]  /*d940*/  UIADD3 UR9, UR9, 0x16850, URZ ;  /* 0x0001685009097890 */ /* 0x000fe4000fffe03f */
[----:B------:R-:W-:Y:S02]  /*d950*/  UIADD3 UR8, UR8, 0x400, URZ ;  /* 0x0000040008087890 */ /* 0x000fe4000fffe03f */
[----:B------:R-:W-:-:S03]  /*d960*/  ULEA UR11, UR11, UR4, 0x7 ;  /* 0x000000040b0b7291 */ /* 0x000fc6000f8e383f */
[----:B------:R-:W-:-:S06]  /*d970*/  UMOV UR4, 0x0 ;  /* 0x0000000000047882 */ /* 0x000fcc0000000000 */
[----:B------:R0:W-:Y:S02]  /*d980*/  UTMALDG.4D [UR8], [UR6], desc[UR4] ;  /* 0x00000408060075b4 */ /* 0x0001e40008019000 */
[----:B0-----:R-:W-:Y:S01]  /*d990*/  NOP ;  /* 0x0000000000007918 */ /* 0x001fe20000000000 */
.L_x_1780:
[----:B------:R-:W-:Y:S05]  /*d9a0*/  BSYNC B2 ;  /* 0x0000000000027941 */ /* 0x000fea0003800000 */
.L_x_1779:
[----:B------:R-:W-:Y:S02]  /*d9b0*/  VIADD R10, R28, 0xfffffffd ;  /* 0xfffffffd1c0a7836 */ /* 0x000fe40000000000 */
[----:B------:R-:W-:Y:S02]  /*d9c0*/  IMAD.MOV.U32 R22, RZ, RZ, R12 ;  /* 0x000000ffff167224 */ /* 0x000fe400078e000c */
[----:B------:R-:W-:-:S07]  /*d9d0*/  IMAD.MOV.U32 R24, RZ, RZ, R13 ;  /* 0x000000ffff187224 */ /* 0x000fce00078e000d */
.L_x_1778:
[----:B------:R-:W-:Y:S05]  /*d9e0*/  BSYNC B1 ;  /* 0x0000000000017941 */ /* 0x000fea0003800000 */
.L_x_1777:
[----:B------:R-:W-:-:S13]  /*d9f0*/  ISETP.NE.AND P0, PT, R11, RZ, PT ;  /* 0x000000ff0b00720c */ /* 0x000fda0003f05270 */
[----:B------:R-:W-:Y:S05]  /*da00*/  @!P0 BRA `(.L_x_1776) ;  /* 0x0000000800ec8947 */ /* 0x000fea0003800000 */
[----:B------:R-:W-:-:S07]  /*da10*/  IMAD.MOV.U32 R4, RZ, RZ, R8 ;  /* 0x000000ffff047224 */ /* 0x000fce00078e0008 */
.L_x_1800:
[----:B------:R-:W-:Y:S01]  /*da20*/  IADD3 R11, R22, 0x1, RZ ;  /* 0x00000001160b7810 */ /* 0x000fe20007ffe0ff */
[----:B------:R-:W-:Y:S05]  /*da30*/  YIELD ;  /* 0x0000000000007946 */ /* 0x000fea0003800000 */
[----:B------:R-:W-:Y:S01]  /*da40*/  ISETP.NE.AND P0, PT, R11, 0x2, PT ;  /* 0x000000020b00780c */ /* 0x000fe20003f05270 */
[----:B------:R-:W-:Y:S03]  /*da50*/  BSSY B1, `(.L_x_1786) ;  /* 0x0000057000017945 */ /* 0x000fe60003800000 */
[----:B------:R-:W-:-:S02]  /*da60*/  SEL R3, RZ, 0x1, P0 ;  /* 0x00000001ff037807 */ /* 0x000fc40000000000 */
        /* <DEDUP_REMOVED lines=26> */
.L_x_1788:
[----:B------:R-:W-:Y:S01]  /*dc10*/  IMAD R3, R11, 0x8, R25 ;  /* 0x000000080b037824 */ /* 0x000fe200078e0219 */
[----:B------:R-:W-:-:S04]  /*dc20*/  SHF.L.U32 R2, R12, 0x1f, RZ ;  /* 0x0000001f0c027819 */ /* 0x000fc800000006ff */
[----:B------:R-:W2:Y:S02]  /*dc30*/  SYNCS.PHASECHK.TRANS64.TRYWAIT P0, [R3+URZ+0x16840], R2 ;  /* 0x01684002030075a7 */ /* 0x000ea4000800017f */
[----:B--2---:R-:W-:Y:S05]  /*dc40*/  @!P0 BRA `(.L_x_1789) ;  /* 0x0000002000548947 */ /* 0x004fea0003800000 */
.L_x_1845:
        /* <DEDUP_REMOVED lines=9> */
.L_x_1790:
[----:B0-2---:R-:W-:Y:S01]  /*dce0*/  LEA R2, R11, R25, 0xe ;  /* 0x000000190b027211 */ /* 0x005fe200078e70ff */
        /* <DEDUP_REMOVED lines=9> */
[----:B------:R-:W-:Y:S01]  /*dd80*/  R2UR UR12, R0 ;  /* 0x00000000000c72ca */ /* 0x000fe200000e0000 */
[----:B------:R-:W-:Y:S01]  /*dd90*/  UMOV UR10, URZ ;  /* 0x0000003f000a7c82 */ /* 0x000fe20008000000 */
[----:B-----5:R-:W-:-:S02]  /*dda0*/  R2UR UR13, R4 ;  /* 0x00000000040d72ca */ /* 0x020fc400000e0000 */
        /* <DEDUP_REMOVED lines=8> */
.L_x_1846:
[----:B------:R-:W-:Y:S05]  /*de30*/  @P0 BRA `(.L_x_1792) ;  /* 0x0000000000140947 */ /* 0x000fea0003800000 */
[----:B------:R-:W-:Y:S01]  /*de40*/  ISETP.NE.AND P1, PT, R26, RZ, PT ;  /* 0x000000ff1a00720c */ /* 0x000fe20003f25270 */
[----:B------:R-:W-:-:S04]  /*de50*/  IMAD.MOV.U32 R2, RZ, RZ, 0x4000 ;  /* 0x00004000ff027424 */ /* 0x000fc800078e00ff */
[----:B------:R2:W-:Y:S08]  /*de60*/  SYNCS.ARRIVE.TRANS64 RZ, [R3+URZ+0x50], R2 ;  /* 0x0000500203ff79a7 */ /* 0x0005f0000800003f */
[----:B------:R-:W-:Y:S05]  /*de70*/  @!P1 BRA `(.L_x_1792) ;  /* 0x0000000000049947 */ /* 0x000fea0003800000 */
[----:B------:R-:W-:Y:S01]  /*de80*/  BPT.TRAP 0x1 ;  /* 0x000000040000795c */ /* 0x000fe20000300000 */
.L_x_1792:
        /* <DEDUP_REMOVED lines=19> */
.L_x_1787:
[----:B------:R-:W-:Y:S05]  /*dfc0*/  BSYNC B1 ;  /* 0x0000000000017941 */ /* 0x000fea0003800000 */
.L_x_1786:
        /* <DEDUP_REMOVED lines=30> */
.L_x_1795:
[----:B------:R-:W-:Y:S01]  /*e1b0*/  IMAD R2, R22, 0x8, R25 ;  /* 0x0000000816027824 */ /* 0x000fe200078e0219 */
[----:B------:R-:W-:-:S04]  /*e1c0*/  SHF.L.U32 R3, R24, 0x1f, RZ ;  /* 0x0000001f18037819 */ /* 0x000fc800000006ff */
[----:B------:R-:W2:Y:S02]  /*e1d0*/  SYNCS.PHASECHK.TRANS64.TRYWAIT P0, [R2+URZ+0x16840], R3 ;  /* 0x01684003020075a7 */ /* 0x000ea4000800017f */
[----:B--2---:R-:W-:Y:S05]  /*e1e0*/  @!P0 BRA `(.L_x_1796) ;  /* 0x0000001c00148947 */ /* 0x004fea0003800000 */
.L_x_1847:
        /* <DEDUP_REMOVED lines=9> */
.L_x_1797:
        /* <DEDUP_REMOVED lines=13> */
[----:B------:R-:W-:Y:S01]  /*e350*/  ULEA UR11, UR11, UR4, 0x7 ;  /* 0x000000040b0b7291 */ /* 0x000fe2000f8e383f */
        /* <DEDUP_REMOVED lines=8> */
.L_x_1848:
[----:B------:R-:W-:Y:S05]  /*e3e0*/  @P0 BRA `(.L_x_1799) ;  /* 0x0000000000140947 */ /* 0x000fea0003800000 */
[----:B------:R-:W-:Y:S01]  /*e3f0*/  ISETP.NE.AND P1, PT, R26, RZ, PT ;  /* 0x000000ff1a00720c */ /* 0x000fe20003f25270 */
[----:B0-----:R-:W-:-:S04]  /*e400*/  IMAD.MOV.U32 R3, RZ, RZ, 0x4000 ;  /* 0x00004000ff037424 */ /* 0x001fc800078e00ff */
[----:B------:R2:W-:Y:S08]  /*e410*/  SYNCS.ARRIVE.TRANS64 RZ, [R2+URZ+0x50], R3 ;  /* 0x0000500302ff79a7 */ /* 0x0005f0000800003f */
[----:B------:R-:W-:Y:S05]  /*e420*/  @!P1 BRA `(.L_x_1799) ;  /* 0x0000000000049947 */ /* 0x000fea0003800000 */
[----:B------:R-:W-:Y:S01]  /*e430*/  BPT.TRAP 0x1 ;  /* 0x000000040000795c */ /* 0x000fe20000300000 */
.L_x_1799:
        /* <DEDUP_REMOVED lines=19> */
.L_x_1794:
[----:B------:R-:W-:Y:S05]  /*e570*/  BSYNC B1 ;  /* 0x0000000000017941 */ /* 0x000fea0003800000 */
.L_x_1793:
[C---:B------:R-:W-:Y:S01]  /*e580*/  ISETP.GT.AND P0, PT, R10.reuse, 0x1, PT ;  /* 0x000000010a00780c */ /* 0x040fe20003f04270 */
[----:B0-2---:R-:W-:-:S05]  /*e590*/  VIADD R2, R10, 0xfffffffe ;  /* 0xfffffffe0a027836 */ /* 0x005fca0000000000 */
[----:B------:R-:W-:-:S07]  /*e5a0*/  MOV R10, R2 ;  /* 0x00000002000a7202 */ /* 0x000fce0000000f00 */
[----:B------:R-:W-:Y:S05]  /*e5b0*/  @P0 BRA `(.L_x_1800) ;  /* 0xfffffff400180947 */ /* 0x000fea000383ffff */
.L_x_1776:
[----:B------:R-:W-:Y:S05]  /*e5c0*/  BSYNC B0 ;  /* 0x0000000000007941 */ /* 0x000fea0003800000 */
.L_x_1775:
[----:B------:R-:W-:Y:S01]  /*e5d0*/  ISETP.NE.AND P0, PT, R26, RZ, PT ;  /* 0x000000ff1a00720c */ /* 0x000fe20003f05270 */
[----:B------:R-:W-:-:S12]  /*e5e0*/  BSSY B0, `(.L_x_1801) ;  /* 0x000000e000007945 */ /* 0x000fd80003800000 */
[----:B------:R-:W-:Y:S05]  /*e5f0*/  @P0 BRA `(.L_x_1802) ;  /* 0x0000000000300947 */ /* 0x000fea0003800000 */
[----:B------:R-:W3:Y:S01]  /*e600*/  S2R R9, SR_LANEID ;  /* 0x0000000000097919 */ /* 0x000ee20000000000 */
[----:B------:R-:W-:Y:S01]  /*e610*/  VOTEU.ANY UR4, UPT, PT ;  /* 0x0000000000047886 */ /* 0x000fe200038e0100 */
[----:B------:R-:W4:Y:S01]  /*e620*/  LDC.64 R2, c[0x0][0xc38] ;  /* 0x00030e00ff027b82 */ /* 0x000f220000000a00 */
[----:B--2---:R-:W3:Y:S08]  /*e630*/  FLO.U32 R4, UR4 ;  /* 0x0000000400047d00 */ /* 0x004ef000080e0000 */
[----:B------:R-:W4:Y:S01]  /*e640*/  POPC R5, UR4 ;  /* 0x0000000400057d09 */ /* 0x000f220008000000 */
[----:B---3--:R-:W-:-:S13]  /*e650*/  ISETP.EQ.U32.AND P0, PT, R4, R9, PT ;  /* 0x000000090400720c */ /* 0x008fda0003f02070 */
[----:B----4-:R-:W2:Y:S01]  /*e660*/  @P0 ATOMG.E.ADD.STRONG.GPU PT, R3, desc[UR38][R2.64], R5 ;  /* 0x00000005020309a8 */ /* 0x010ea200081ee1e6 */
[----:B------:R-:W3:Y:S02]  /*e670*/  S2R R6, SR_LTMASK ;  /* 0x0000000000067919 */ /* 0x000ee40000003900 */
[----:B---3--:R-:W-:-:S04]  /*e680*/  LOP3.LUT R6, R6, UR4, RZ, 0xc0, !PT ;  /* 0x0000000406067c12 */ /* 0x008fc8000f8ec0ff */
[----:B------:R-:W3:Y:S01]  /*e690*/  POPC R9, R6 ;  /* 0x0000000600097309 */ /* 0x000ee20000000000 */
[----:B--2---:R-:W3:Y:S02]  /*e6a0*/  SHFL.IDX PT, R4, R3, R4, 0x1f ;  /* 0x00001f0403047589 */ /* 0x004ee400000e0000 */
[----:B---3--:R-:W-:-:S07]  /*e6b0*/  IADD3 R16, R4, UR37, R9 ;  /* 0x0000002504107c10 */ /* 0x008fce000fffe009 */
.L_x_1802:
[----:B------:R-:W-:Y:S05]  /*e6c0*/  BSYNC B0 ;  /* 0x0000000000007941 */ /* 0x000fea0003800000 */
.L_x_1801:
[----:B------:R-:W-:Y:S04]  /*e6d0*/  BSSY B0, `(.L_x_1803) ;  /* 0x0000020000007945 */ /* 0x000fe80003800000 */
[----:B------:R-:W-:Y:S05]  /*e6e0*/  @!P6 BRA `(.L_x_1804) ;  /* 0x000000000078e947 */ /* 0x000fea0003800000 */
[----:B------:R-:W-:Y:S01]  /*e6f0*/  IMAD R3, R22, 0x8, R25 ;  /* 0x0000000816037824 */ /* 0x000fe200078e0219 */
[----:B------:R-:W-:-:S04]  /*e700*/  SHF.L.U32 R2, R24, 0x1f, RZ ;  /* 0x0000001f18027819 */ /* 0x000fc800000006ff */
[----:B------:R-:W3:Y:S02]  /*e710*/  SYNCS.PHASECHK.TRANS64.TRYWAIT P0, [R3+URZ+0x16860], R2 ;  /* 0x01686002030075a7 */ /* 0x000ee4000800017f */
[----:B---3--:R-:W-:Y:S05]  /*e720*/  @!P0 BRA `(.L_x_1805) ;  /* 0x0000001400ec8947 */ /* 0x008fea0003800000 */
.L_x_1849:
[----:B--2---:R-:W2:Y:S02]  /*e730*/  S2R R4, SR_TID.X ;  /* 0x0000000000047919 */ /* 0x004ea40000002100 */
[----:B--2---:R-:W-:-:S04]  /*e740*/  LOP3.LUT R4, R4, 0x7f, RZ, 0xc0, !PT ;  /* 0x0000007f04047812 */ /* 0x004fc800078ec0ff */
[----:B------:R-:W-:-:S13]  /*e750*/  ISETP.NE.AND P0, PT, R4, RZ, PT ;  /* 0x000000ff0400720c */ /* 0x000fda0003f05270 */
[----:B------:R-:W-:Y:S05]  /*e760*/  @P0 BRA `(.L_x_1806) ;  /* 0x0000000000140947 */ /* 0x000fea0003800000 */
[----:B------:R-:W-:Y:S01]  /*e770*/  ISETP.NE.AND P1, PT, R26, RZ, PT ;  /* 0x000000ff1a00720c */ /* 0x000fe20003f25270 */
[----:B---3--:R-:W-:-:S04]  /*e780*/  IMAD.MOV.U32 R2, RZ, RZ, 0x4000 ;  /* 0x00004000ff027424 */ /* 0x008fc800078e00ff */
[----:B------:R2:W-:Y:S08]  /*e790*/  SYNCS.ARRIVE.TRANS64 RZ, [R3+URZ+0x16850], R2 ;  /* 0x0168500203ff79a7 */ /* 0x0005f0000800003f */
[----:B------:R-:W-:Y:S05]  /*e7a0*/  @!P1 BRA `(.L_x_1806) ;  /* 0x0000000000049947 */ /* 0x000fea0003800000 */
[----:B------:R-:W-:Y:S01]  /*e7b0*/  BPT.TRAP 0x1 ;  /* 0x000000040000795c */ /* 0x000fe20000300000 */
.L_x_1806:
        /* <DEDUP_REMOVED lines=16> */
[----:B----4-:R-:W-:Y:S01]  /*e8c0*/  NOP ;  /* 0x0000000000007918 */ /* 0x010fe20000000000 */
.L_x_1804:
[----:B------:R-:W-:Y:S05]  /*e8d0*/  BSYNC B0 ;  /* 0x0000000000007941 */ /* 0x000fea0003800000 */
.L_x_1803:
[----:B------:R-:W-:-:S05]  /*e8e0*/  VIADD R22, R22, 0x1 ;  /* 0x0000000116167836 */ /* 0x000fca0000000000 */
[----:B------:R-:W-:-:S04]  /*e8f0*/  ISETP.NE.AND P0, PT, R22, 0x2, PT ;  /* 0x000000021600780c */ /* 0x000fc80003f05270 */
[----:B--23--:R-:W-:Y:S02]  /*e900*/  SEL R3, RZ, 0x1, P0 ;  /* 0x00000001ff037807 */ /* 0x00cfe40000000000 */
[----:B------:R-:W-:Y:S02]  /*e910*/  SEL R22, R22, RZ, P0 ;  /* 0x000000ff16167207 */ /* 0x000fe40000000000 */
[----:B------:R-:W-:-:S07]  /*e920*/  LOP3.LUT R24, R24, R3, RZ, 0x3c, !PT ;  /* 0x0000000318187212 */ /* 0x000fce00078e3cff */
.L_x_1762:
[----:B------:R-:W-:Y:S05]  /*e930*/  BSYNC B6 ;  /* 0x0000000000067941 */ /* 0x000fea0003800000 */
.L_x_1760:
[----:B------:R-:W-:-:S03]  /*e940*/  UMOV UR4, 0xffffffff ;  /* 0xffffffff00047882 */ /* 0x000fc60000000000 */
[----:B------:R-:W-:Y:S05]  /*e950*/  BRA.DIV UR4, `(.L_x_1807) ;  /* 0x0000001604747947 */ /* 0x000fea000b800000 */
[----:B------:R2:W3:Y:S04]  /*e960*/  SHFL.IDX PT, R5, R16, RZ, 0x1f ;  /* 0x00001fff10057589 */ /* 0x0004e800000e0000 */
[----:B------:R2:W4:Y:S02]  /*e970*/  SHFL.IDX PT, R4, R16, 0x1, 0x1f ;  /* 0x00201f0010047f89 */ /* 0x00052400000e0000 */
.L_x_1853:
        /* <DEDUP_REMOVED lines=8> */
[----:B------:R-:W0:Y:S02]  /*ea00*/  LDC.64 R2, c[0x0][0xc58] ;  /* 0x00031600ff027b82 */ /* 0x000e240000000a00 */
[----:B0-----:R-:W-:-:S06]  /*ea10*/  IMAD.WIDE R2, R7, 0x4, R2 ;  /* 0x0000000407027825 */ /* 0x001fcc00078e0202 */
[----:B------:R0:W5:Y:S02]  /*ea20*/  LDG.E R2, desc[UR38][R2.64] ;  /* 0x0000002602027981 */ /* 0x000164000c1e1900 */
.L_x_1809:
[----:B------:R-:W-:Y:S05]  /*ea30*/  BSYNC B0 ;  /* 0x0000000000007941 */ /* 0x000fea0003800000 */
.L_x_1808:
[----:B------:R-:W-:-:S03]  /*ea40*/  UMOV UR4, 0xffffffff ;  /* 0xffffffff00047882 */ /* 0x000fc60000000000 */
[----:B------:R-:W-:Y:S05]  /*ea50*/  BRA.DIV UR4, `(.L_x_1810) ;  /* 0x0000001604807947 */ /* 0x000fea000b800000 */
[----:B-----5:R-:W0:Y:S01]  /*ea60*/  SHFL.UP PT, R14, R2, 0x1, RZ ;  /* 0x04200000020e7989 */ /* 0x020e2200000e00ff */
[C---:B------:R-:W-:Y:S02]  /*ea70*/  ISETP.NE.AND P0, PT, R26.reuse, RZ, PT ;  /* 0x000000ff1a00720c */ /* 0x040fe40003f05270 */
[----:B------:R-:W-:Y:S02]  /*ea80*/  ISETP.GE.U32.AND P1, PT, R26, 0x2, PT ;  /* 0x000000021a00780c */ /* 0x000fe40003f26070 */
        /* <DEDUP_REMOVED lines=18> */
.L_x_1861:
[----:B------:R-:W-:Y:S02]  /*ebb0*/  ULDC UR4, c[0x0][0xc10] ;  /* 0x0003040000047ab9 */ /* 0x000fe40000000800 */
[----:B------:R-:W-:-:S04]  /*ebc0*/  IMAD.U32 R7, RZ, RZ, UR4 ;  /* 0x00000004ff077e24 */ /* 0x000fc8000f8e00ff */
[----:B0-----:R-:W-:-:S04]  /*ebd0*/  IMAD R3, R14, R7, RZ ;  /* 0x000000070e037224 */ /* 0x001fc800078e02ff */
[----:B----4-:R-:W-:-:S05]  /*ebe0*/  IMAD.IADD R6, R4, 0x1, R3 ;  /* 0x0000000104067824 */ /* 0x010fca00078e0203 */
[----:B---3--:R-:W-:-:S13]  /*ebf0*/  ISETP.GT.AND P0, PT, R6, R5, PT ;  /* 0x000000050600720c */ /* 0x008fda0003f04270 */
[----:B------:R-:W-:Y:S05]  /*ec00*/  @P0 BRA `(.L_x_1811) ;  /* 0x0000000000ac0947 */ /* 0x000fea0003800000 */
[----:B------:R-:W0:Y:S02]  /*ec10*/  LDC R0, c[0x0][0xc14] ;  /* 0x00030500ff007b82 */ /* 0x000e240000000800 */
.L_x_1816:
[----:B------:R-:W-:-:S05]  /*ec20*/  VIADD R19, R19, 0x1f ;  /* 0x0000001f13137836 */ /* 0x000fca0000000000 */
[----:B0-----:R-:W-:-:S13]  /*ec30*/  ISETP.GE.AND P0, PT, R19, R0, PT ;  /* 0x000000001300720c */ /* 0x001fda0003f06270 */
[----:B------:R-:W-:Y:S05]  /*ec40*/  @P0 BRA `(.L_x_1812) ;  /* 0x0000000400e00947 */ /* 0x000fea0003800000 */
[C---:B------:R-:W-:Y:S01]  /*ec50*/  ISETP.NE.AND P1, PT, R26.reuse, 0x1f, PT ;  /* 0x0000001f1a00780c */ /* 0x040fe20003f25270 */
[----:B------:R-:W-:Y:S01]  /*ec60*/  BSSY B0, `(.L_x_1813) ;  /* 0x0000008000007945 */ /* 0x000fe20003800000 */
[----:B------:R-:W-:Y:S01]  /*ec70*/  IADD3 R7, R26, R19, RZ ;  /* 0x000000131a077210 */ /* 0x000fe20007ffe0ff */
[----:B------:R-:W-:-:S03]  /*ec80*/  IMAD.MOV.U32 R2, RZ, RZ, RZ ;  /* 0x000000ffff027224 */ /* 0x000fc600078e00ff */
[----:B------:R-:W-:-:S13]  /*ec90*/  ISETP.GE.OR P0, PT, R7, R0, !P1 ;  /* 0x000000000700720c */ /* 0x000fda0004f06670 */
[----:B------:R-:W-:Y:S05]  /*eca0*/  @P0 BRA `(.L_x_1814) ;  /* 0x00000000000c0947 */ /* 0x000fea0003800000 */
[----:B------:R-:W0:Y:S02]  /*ecb0*/  LDC.64 R2, c[0x0][0xc58] ;  /* 0x00031600ff027b82 */ /* 0x000e240000000a00 */
[----:B0-----:R-:W-:-:S06]  /*ecc0*/  IMAD.WIDE R2, R7, 0x4, R2 ;  /* 0x0000000407027825 */ /* 0x001fcc00078e0202 */
[----:B------:R0:W5:Y:S02]  /*ecd0*/  LDG.E R2, desc[UR38][R2.64] ;  /* 0x0000002602027981 */ /* 0x000164000c1e1900 */
.L_x_1814:
[----:B------:R-:W-:Y:S05]  /*ece0*/  BSYNC B0 ;  /* 0x0000000000007941 */ /* 0x000fea0003800000 */
.L_x_1813:
        /* <DEDUP_REMOVED lines=23> */
.L_x_1869:
[----:B------:R-:W-:Y:S02]  /*ee60*/  ULDC UR4, c[0x0][0xc10] ;  /* 0x0003040000047ab9 */ /* 0x000fe40000000800 */
[----:B------:R-:W-:-:S04]  /*ee70*/  IMAD.U32 R7, RZ, RZ, UR4 ;  /* 0x00000004ff077e24 */ /* 0x000fc8000f8e00ff */
[----:B---3--:R-:W-:-:S05]  /*ee80*/  IMAD R3, R14, R7, RZ ;  /* 0x000000070e037224 */ /* 0x008fca00078e02ff */
[----:B------:R-:W-:-:S04]  /*ee90*/  IADD3 R6, R3, R6, RZ ;  /* 0x0000000603067210 */ /* 0x000fc80007ffe0ff */
[----:B------:R-:W-:-:S13]  /*eea0*/  ISETP.GT.AND P0, PT, R6, R5, PT ;  /* 0x000000050600720c */ /* 0x000fda0003f04270 */
[----:B------:R-:W-:Y:S05]  /*eeb0*/  @!P0 BRA `(.L_x_1816) ;  /* 0xfffffffc00588947 */ /* 0x000fea000383ffff */
.L_x_1811:
        /* <DEDUP_REMOVED lines=8> */
.L_x_1873:
[----:B------:R-:W-:Y:S01]  /*ef40*/  ISETP.NE.AND P0, PT, R3, RZ, PT ;  /* 0x000000ff0300720c */ /* 0x000fe20003f05270 */
[----:B------:R-:W-:-:S12]  /*ef50*/  IMAD.MOV.U32 R14, RZ, RZ, RZ ;  /* 0x000000ffff0e7224 */ /* 0x000fd800078e00ff */
[----:B------:R-:W-:Y:S05]  /*ef60*/  @!P0 BRA `(.L_x_1818) ;  /* 0x0000000000108947 */ /* 0x000fea0003800000 */
[----:B------:R-:W-:Y:S01]  /*ef70*/  UMOV UR4, 0xffffffff ;  /* 0xffffffff00047882 */ /* 0x000fe20000000000 */
[----:B------:R-:W-:Y:S02]  /*ef80*/  VIADD R12, R4, 0xffffffff ;  /* 0xffffffff040c7836 */ /* 0x000fe40000000000 */
[----:B------:R-:W-:Y:S05]  /*ef90*/  BRA.DIV UR4, `(.L_x_1819) ;  /* 0x0000001a04187947 */ /* 0x000fea000b800000 */
[----:B------:R0:W0:Y:S02]  /*efa0*/  SHFL.IDX PT, R14, R8, R12, 0x1f ;  /* 0x00001f0c080e7589 */ /* 0x00002400000e0000 */
.L_x_1818:
[----:B---3--:R-:W3:Y:S01]  /*efb0*/  LDC.64 R2, c[0x0][0xc68] ;  /* 0x00031a00ff027b82 */ /* 0x008ee20000000a00 */
[----:B------:R-:W-:-:S04]  /*efc0*/  IMAD.IADD R19, R4, 0x1, R19 ;  /* 0x0000000104137824 */ /* 0x000fc800078e0213 */
[----:B---3--:R-:W-:-:S05]  /*efd0*/  IMAD.WIDE R2, R19, 0x4, R2 ;  /* 0x0000000413027825 */ /* 0x008fca00078e0202 */
[----:B0-----:R0:W4:Y:S01]  /*efe0*/  LDG.E R8, desc[UR38][R2.64] ;  /* 0x0000002602087981 */ /* 0x001122000c1e1900 */
[----:B--2---:R-:W-:-:S05]  /*eff0*/  IMAD R16, R14, R7, R6 ;  /* 0x000000070e107224 */ /* 0x004fca00078e0206 */
[----:B------:R-:W-:Y:S01]  /*f000*/  IADD3 R5, R5, -R16, RZ ;  /* 0x8000001005057210 */ /* 0x000fe20007ffe0ff */
[----:B0-----:R-:W-:Y:S02]  /*f010*/  IMAD.MOV.U32 R2, RZ, RZ, RZ ;  /* 0x000000ffff027224 */ /* 0x001fe400078e00ff */
[----:B----4-:R-:W-:-:S05]  /*f020*/  IMAD R4, R17, R8, RZ ;  /* 0x0000000811047224 */ /* 0x010fca00078e02ff */
[-C--:B------:R-:W-:Y:S02]  /*f030*/  IABS R9, R4.reuse ;  /* 0x0000000400097213 */ /* 0x080fe40000000000 */
[----:B------:R-:W-:Y:S02]  /*f040*/  IABS R6, R4 ;  /* 0x0000000400067213 */ /* 0x000fe40000000000 */
[----:B------:R-:W0:Y:S03]  /*f050*/  I2F.RP R10, R9 ;  /* 0x00000009000a7306 */ /* 0x000e260000209400 */
[----:B------:R-:W-:-:S05]  /*f060*/  IMAD.MOV R6, RZ, RZ, -R6 ;  /* 0x000000ffff067224 */ /* 0x000fca00078e0a06 */
[----:B0-----:R-:W0:Y:S02]  /*f070*/  MUFU.RCP R10, R10 ;  /* 0x0000000a000a7308 */ /* 0x001e240000001000 */
[----:B0-----:R-:W-:-:S06]  /*f080*/  VIADD R11, R10, 0xffffffe ;  /* 0x0ffffffe0a0b7836 */ /* 0x001fcc0000000000 */
[----:B------:R-:W0:Y:S02]  /*f090*/  F2I.FTZ.U32.TRUNC.NTZ R3, R11 ;  /* 0x0000000b00037305 */ /* 0x000e24000021f000 */
[----:B0-----:R-:W-:-:S04]  /*f0a0*/  IMAD.MOV R12, RZ, RZ, -R3 ;  /* 0x000000ffff0c7224 */ /* 0x001fc800078e0a03 */
        /* <DEDUP_REMOVED lines=20> */
[----:B------:R-:W-:-:S04]  /*f1f0*/  VIADDMNMX R7, R3, R7, R8, PT ;  /* 0x0000000703077246 */ /* 0x000fc80003800108 */
[----:B------:R-:W-:-:S04]  /*f200*/  IABS R8, R7 ;  /* 0x0000000700087213 */ /* 0x000fc80000000000 */
[----:B------:R-:W0:Y:S08]  /*f210*/  I2F.RP R9, R8 ;  /* 0x0000000800097306 */ /* 0x000e300000209400 */
[----:B0-----:R-:W0:Y:S02]  /*f220*/  MUFU.RCP R9, R9 ;  /* 0x0000000900097308 */ /* 0x001e240000001000 */
[----:B0-----:R-:W-:Y:S01]  /*f230*/  VIADD R3, R9, 0xffffffe ;  /* 0x0ffffffe09037836 */ /* 0x001fe20000000000 */
[----:B------:R-:W-:-:S05]  /*f240*/  IABS R9, R7 ;  /* 0x0000000700097213 */ /* 0x000fca0000000000 */
[----:B------:R-:W0:Y:S02]  /*f250*/  F2I.FTZ.U32.TRUNC.NTZ R3, R3 ;  /* 0x0000000300037305 */ /* 0x000e24000021f000 */
[----:B0-----:R-:W-:-:S05]  /*f260*/  IADD3 R11, RZ, -R3, RZ ;  /* 0x80000003ff0b7210 */ /* 0x001fca0007ffe0ff */
        /* <DEDUP_REMOVED lines=22> */
.L_x_1812:
[----:B------:R-:W-:Y:S01]  /*f3d0*/  UMOV UR4, URZ ;  /* 0x0000003f00047c82 */ /* 0x000fe20008000000 */
[----:B------:R-:W-:Y:S01]  /*f3e0*/  UMOV UR5, URZ ;  /* 0x0000003f00057c82 */ /* 0x000fe20008000000 */
[----:B------:R-:W-:Y:S01]  /*f3f0*/  ULDC UR6, c[0x0][0xc14] ;  /* 0x0003050000067ab9 */ /* 0x000fe20000000800 */
[----:B--2---:R-:W-:Y:S02]  /*f400*/  IMAD.MOV.U32 R16, RZ, RZ, R5 ;  /* 0x000000ffff107224 */ /* 0x004fe400078e0005 */
[----:B------:R-:W-:Y:S02]  /*f410*/  IMAD.U32 R17, RZ, RZ, UR4 ;  /* 0x00000004ff117e24 */ /* 0x000fe4000f8e00ff */
[----:B------:R-:W-:Y:S02]  /*f420*/  IMAD.U32 R18, RZ, RZ, UR5 ;  /* 0x00000005ff127e24 */ /* 0x000fe4000f8e00ff */
[----:B------:R-:W-:-:S07]  /*f430*/  IMAD.U32 R19, RZ, RZ, UR6 ;  /* 0x00000006ff137e24 */ /* 0x000fce000f8e00ff */
.L_x_1820:
        /* <DEDUP_REMOVED lines=10> */
.L_x_1756:
        /* <DEDUP_REMOVED lines=12> */
.L_x_1876:
[----:B------:R-:W-:Y:S05]  /*f5a0*/  BSYNC B0 ;  /* 0x0000000000007941 */ /* 0x000fea0003800000 */
.L_x_1822:
[----:B------:R-:W-:-:S03]  /*f5b0*/  UMOV UR4, 0xffffffff ;  /* 0xffffffff00047882 */ /* 0x000fc60000000000 */
[----:B------:R-:W-:Y:S05]  /*f5c0*/  BRA.DIV UR4, `(.L_x_1824) ;  /* 0x0000001204c47947 */ /* 0x000fea000b800000 */
[----:B0-----:R-:W0:Y:S02]  /*f5d0*/  S2R R0, SR_TID.X ;  /* 0x0000000000007919 */ /* 0x001e240000002100 */
[----:B0-----:R-:W-:-:S04]  /*f5e0*/  SHF.R.U32.HI R0, RZ, 0x5, R0 ;  /* 0x00000005ff007819 */ /* 0x001fc80000011600 */
[----:B------:R-:W-:-:S05]  /*f5f0*/  LOP3.LUT R0, R0, 0x3, RZ, 0xc0, !PT ;  /* 0x0000000300007812 */ /* 0x000fca00078ec0ff */
[----:B------:R0:W2:Y:S02]  /*f600*/  SHFL.IDX PT, R14, R0, RZ, 0x1f ;  /* 0x00001fff000e7589 */ /* 0x0000a400000e0000 */
.L_x_1879:
[----:B--2---:R-:W-:Y:S01]  /*f610*/  ISETP.NE.AND P0, PT, R14, RZ, PT ;  /* 0x000000ff0e00720c */ /* 0x004fe20003f05270 */
[----:B------:R-:W-:-:S12]  /*f620*/  BSSY B0, `(.L_x_1825) ;  /* 0x0000024000007945 */ /* 0x000fd80003800000 */
[----:B------:R-:W-:Y:S05]  /*f630*/  @P0 BRA `(.L_x_1826) ;  /* 0x0000000000880947 */ /* 0x000fea0003800000 */
[----:B------:R-:W-:-:S03]  /*f640*/  UMOV UR4, 0xffffffff ;  /* 0xffffffff00047882 */ /* 0x000fc60000000000 */
[----:B------:R-:W-:Y:S05]  /*f650*/  BRA.DIV UR4, `(.L_x_1827) ;  /* 0x0000001204d47947 */ /* 0x000fea000b800000 */
[----:B------:R-:W-:-:S13]  /*f660*/  ELECT P6, URZ, PT ;  /* 0x00000000003f782f */ /* 0x000fda00038c0000 */
.L_x_1882:
[----:B------:R-:W-:Y:S05]  /*f670*/  @!P6 BRA `(.L_x_1826) ;  /* 0x000000000078e947 */ /* 0x000fea0003800000 */
[----:B------:R-:W-:-:S06]  /*f680*/  ULOP3.LUT UR4, UR36, 0x2, URZ, 0xfc, !UPT ;  /* 0x0000000224047892 */ /* 0x000fcc000f8efc3f */
[----:B0-----:R-:W-:-:S05]  /*f690*/  IMAD.U32 R0, RZ, RZ, UR4 ;  /* 0x00000004ff007e24 */ /* 0x001fca000f8e00ff */
[----:B------:R-:W-:-:S13]  /*f6a0*/  ISETP.NE.AND P2, PT, R0, 0x3, PT ;  /* 0x000000030000780c */ /* 0x000fda0003f45270 */
[----:B------:R-:W-:Y:S05]  /*f6b0*/  @!P2 BRA `(.L_x_1828) ;  /* 0x000000000004a947 */ /* 0x000fea0003800000 */
[----:B------:R-:W-:Y:S01]  /*f6c0*/  BPT.TRAP 0x1 ;  /* 0x000000040000795c */ /* 0x000fe20000300000 */
.L_x_1828:
        /* <DEDUP_REMOVED lines=12> */
.L_x_1883:
[----:B------:R-:W2:Y:S02]  /*f790*/  SYNCS.PHASECHK.TRANS64.TRYWAIT P0, [R3+URZ], R0 ;  /* 0x00000000030075a7 */ /* 0x000ea4000800017f */
[----:B--2---:R-:W-:Y:S05]  /*f7a0*/  @!P0 BRA `(.L_x_1830) ;  /* 0x0000001000b48947 */ /* 0x004fea0003800000 */
.L_x_1884:
[----:B------:R-:W-:Y:S05]  /*f7b0*/  @!P2 BRA `(.L_x_1831) ;  /* 0x000000000004a947 */ /* 0x000fea0003800000 */
[----:B------:R-:W-:Y:S01]  /*f7c0*/  BPT.TRAP 0x1 ;  /* 0x000000040000795c */ /* 0x000fe20000300000 */
.L_x_1831:
[----:B--2---:R-:W-:-:S04]  /*f7d0*/  VIADD R3, R9, 0x16860 ;  /* 0x0001686009037836 */ /* 0x004fc80000000000 */
[----:B------:R-:W-:-:S04]  /*f7e0*/  IMAD R5, R22, 0x8, R3 ;  /* 0x0000000816057824 */ /* 0x000fc800078e0203 */
[----:B------:R-:W2:Y:S02]  /*f7f0*/  SYNCS.PHASECHK.TRANS64.TRYWAIT P0, [R5+URZ], R2 ;  /* 0x00000002050075a7 */ /* 0x000ea4000800017f */
[----:B--2---:R-:W-:Y:S05]  /*f800*/  @!P0 BRA `(.L_x_1832) ;  /* 0x0000001000b08947 */ /* 0x004fea0003800000 */
.L_x_1885:
[----:B------:R-:W-:-:S07]  /*f810*/  LEA R3, R4, R3, 0x3 ;  /* 0x0000000304037211 */ /* 0x000fce00078e18ff */
.L_x_1833:
[----:B---3--:R3:W4:Y:S02]  /*f820*/  SYNCS.PHASECHK.TRANS64.TRYWAIT P0, [R3+URZ], R0 ;  /* 0x00000000030075a7 */ /* 0x008724000800017f */
[----:B----4-:R-:W-:Y:S05]  /*f830*/  @!P0 NANOSLEEP.SYNCS 0x989680 ;  /* 0x009896800000895d */ /* 0x010fea0003900000 */
[----:B------:R-:W4:Y:S02]  /*f840*/  @!P0 SYNCS.PHASECHK.TRANS64 P0, [R3+URZ], R0 ;  /* 0x00000000030085a7 */ /* 0x000f24000800007f */
[----:B----4-:R-:W-:Y:S05]  /*f850*/  @!P0 BRA `(.L_x_1833) ;  /* 0xfffffffc00f08947 */ /* 0x010fea000383ffff */
.L_x_1826:
[----:B------:R-:W-:Y:S05]  /*f860*/  BSYNC B0 ;  /* 0x0000000000007941 */ /* 0x000fea0003800000 */
.L_x_1825:
[----:B------:R-:W-:Y:S05]  /*f870*/  EXIT ;  /* 0x000000000000794d */ /* 0x000fea0003800000 */
.L_x_1700:
[----:B0-----:R-:W-:-:S04]  /*f880*/  IMAD.U32 R3, RZ, RZ, UR41 ;  /* 0x00000029ff037e24 */ /* 0x001fc8000f8e00ff */
[----:B------:R0:W1:Y:S03]  /*f890*/  SYNCS.PHASECHK.TRANS64.TRYWAIT P1, [R3+URZ+0x16800], R0 ;  /* 0x01680000030075a7 */ /* 0x000066000802017f */
[----:B-1----:R-:W-:Y:S05]  /*f8a0*/  @!P1 NANOSLEEP.SYNCS 0x989680 ;  /* 0x009896800000995d */ /* 0x002fea0003900000 */
[----:B------:R-:W1:Y:S02]  /*f8b0*/  @!P1 SYNCS.PHASECHK.TRANS64 P1, [R3+URZ+0x16800], R0 ;  /* 0x01680000030095a7 */ /* 0x000e64000802007f */
[----:B-1----:R-:W-:Y:S05]  /*f8c0*/  @!P1 BRA `(.L_x_1700) ;  /* 0xfffffffc00ec9947 */ /* 0x002fea000383ffff */
[----:B------:R-:W-:Y:S05]  /*f8d0*/  BRA `(.L_x_1834) ;  /* 0xffffff1c00847947 */ /* 0x000fea000383ffff */
.L_x_1704:
[----:B-1----:R1:W2:Y:S02]  /*f8e0*/  SYNCS.PHASECHK.TRANS64.TRYWAIT P2, [R0+URZ+0x16830], R3 ;  /* 0x01683003000075a7 */ /* 0x0022a4000804017f */
[----:B--2---:R-:W-:Y:S05]  /*f8f0*/  @!P2 NANOSLEEP.SYNCS 0x989680 ;  /* 0x009896800000a95d */ /* 0x004fea0003900000 */
[----:B------:R-:W2:Y:S02]  /*f900*/  @!P2 SYNCS.PHASECHK.TRANS64 P2, [R0+URZ+0x16830], R3 ;  /* 0x016830030000a5a7 */ /* 0x000ea4000804007f */
[----:B--2---:R-:W-:Y:S05]  /*f910*/  @!P2 BRA `(.L_x_1704) ;  /* 0xfffffffc00f0a947 */ /* 0x004fea000383ffff */
[----:B------:R-:W-:Y:S05]  /*f920*/  BRA `(.L_x_1703) ;  /* 0xffffff1c00ac7947 */ /* 0x000fea000383ffff */
.L_x_1709:
[----:B-1----:R-:W-:-:S04]  /*f930*/  IMAD.U32 R6, RZ, RZ, UR6 ;  /* 0x00000006ff067e24 */ /* 0x002fc8000f8e00ff */
[----:B------:R1:W2:Y:S03]  /*f940*/  SYNCS.PHASECHK.TRANS64.TRYWAIT P2, [R6+URZ+0x16830], R5 ;  /* 0x01683005060075a7 */ /* 0x0002a6000804017f */
[----:B--2---:R-:W-:Y:S05]  /*f950*/  @!P2 NANOSLEEP.SYNCS 0x989680 ;  /* 0x009896800000a95d */ /* 0x004fea0003900000 */
[----:B------:R-:W2:Y:S02]  /*f960*/  @!P2 SYNCS.PHASECHK.TRANS64 P2, [R6+URZ+0x16830], R5 ;  /* 0x016830050600a5a7 */ /* 0x000ea4000804007f */
[----:B--2---:R-:W-:Y:S05]  /*f970*/  @!P2 BRA `(.L_x_1709) ;  /* 0xfffffffc00eca947 */ /* 0x004fea000383ffff */
[----:B------:R-:W-:Y:S05]  /*f980*/  BRA `(.L_x_1706) ;  /* 0xffffff4800507947 */ /* 0x000fea000383ffff */
.L_x_1713:
[----:B-1----:R-:W-:-:S04]  /*f990*/  IMAD.U32 R6, RZ, RZ, UR6 ;  /* 0x00000006ff067e24 */ /* 0x002fc8000f8e00ff */
[----:B------:R1:W2:Y:S03]  /*f9a0*/  SYNCS.PHASECHK.TRANS64.TRYWAIT P2, [R6+URZ+0x16850], R5 ;  /* 0x01685005060075a7 */ /* 0x0002a6000804017f */
[----:B--2---:R-:W-:Y:S05]  /*f9b0*/  @!P2 NANOSLEEP.SYNCS 0x989680 ;  /* 0x009896800000a95d */ /* 0x004fea0003900000 */
[----:B------:R-:W2:Y:S02]  /*f9c0*/  @!P2 SYNCS.PHASECHK.TRANS64 P2, [R6+URZ+0x16850], R5 ;  /* 0x016850050600a5a7 */ /* 0x000ea4000804007f */
[----:B--2---:R-:W-:Y:S05]  /*f9d0*/  @!P2 BRA `(.L_x_1713) ;  /* 0xfffffffc00eca947 */ /* 0x004fea000383ffff */
[----:B------:R-:W-:Y:S05]  /*f9e0*/  BRA `(.L_x_1710) ;  /* 0xffffff4800c07947 */ /* 0x000fea000383ffff */
.L_x_1719:
[----:B-1----:R-:W-:-:S04]  /*f9f0*/  IMAD.U32 R6, RZ, RZ, UR6 ;  /* 0x00000006ff067e24 */ /* 0x002fc8000f8e00ff */
[----:B------:R1:W2:Y:S03]  /*fa00*/  SYNCS.PHASECHK.TRANS64.TRYWAIT P2, [R6+URZ+0x16830], R5 ;  /* 0x01683005060075a7 */ /* 0x0002a6000804017f */
[----:B--2---:R-:W-:Y:S05]  /*fa10*/  @!P2 NANOSLEEP.SYNCS 0x989680 ;  /* 0x009896800000a95d */ /* 0x004fea0003900000 */
[----:B------:R-:W2:Y:S02]  /*fa20*/  @!P2 SYNCS.PHASECHK.TRANS64 P2, [R6+URZ+0x16830], R5 ;  /* 0x016830050600a5a7 */ /* 0x000ea4000804007f */
[----:B--2---:R-:W-:Y:S05]  /*fa30*/  @!P2 BRA `(.L_x_1719) ;  /* 0xfffffffc00eca947 */ /* 0x004fea000383ffff */
[----:B------:R-:W-:Y:S05]  /*fa40*/  BRA `(.L_x_1716) ;  /* 0xffffff7400987947 */ /* 0x000fea000383ffff */
.L_x_1723:
[----:B-1----:R-:W-:-:S04]  /*fa50*/  IMAD.U32 R6, RZ, RZ, UR6 ;  /* 0x00000006ff067e24 */ /* 0x002fc8000f8e00ff */
[----:B------:R1:W2:Y:S03]  /*fa60*/  SYNCS.PHASECHK.TRANS64.TRYWAIT P2, [R6+URZ+0x16850], R5 ;  /* 0x01685005060075a7 */ /* 0x0002a6000804017f */
[----:B--2---:R-:W-:Y:S05]  /*fa70*/  @!P2 NANOSLEEP.SYNCS 0x989680 ;  /* 0x009896800000a95d */ /* 0x004fea0003900000 */
[----:B------:R-:W2:Y:S02]  /*fa80*/  @!P2 SYNCS.PHASECHK.TRANS64 P2, [R6+URZ+0x16850], R5 ;  /* 0x016850050600a5a7 */ /* 0x000ea4000804007f */
[----:B--2---:R-:W-:Y:S05]  /*fa90*/  @!P2 BRA `(.L_x_1723) ;  /* 0xfffffffc00eca947 */ /* 0x004fea000383ffff */
[----:B------:R-:W-:Y:S05]  /*faa0*/  BRA `(.L_x_1720) ;  /* 0xffffff7800087947 */ /* 0x000fea000383ffff */
.L_x_1728:
[----:B-1----:R-:W-:-:S04]  /*fab0*/  IMAD.U32 R4, RZ, RZ, UR5 ;  /* 0x00000005ff047e24 */ /* 0x002fc8000f8e00ff */
[----:B------:R1:W2:Y:S03]  /*fac0*/  SYNCS.PHASECHK.TRANS64.TRYWAIT P0, [R4+URZ+0x16850], R3 ;  /* 0x01685003040075a7 */ /* 0x0002a6000800017f */
[----:B--2---:R-:W-:Y:S05]  /*fad0*/  @!P0 NANOSLEEP.SYNCS 0x989680 ;  /* 0x009896800000895d */ /* 0x004fea0003900000 */
[----:B------:R-:W2:Y:S02]  /*fae0*/  @!P0 SYNCS.PHASECHK.TRANS64 P0, [R4+URZ+0x16850], R3 ;  /* 0x01685003040085a7 */ /* 0x000ea4000800007f */
[----:B--2---:R-:W-:Y:S05]  /*faf0*/  @!P0 BRA `(.L_x_1728) ;  /* 0xfffffffc00ec8947 */ /* 0x004fea000383ffff */
[----:B------:R-:W-:Y:S05]  /*fb00*/  BRA `(.L_x_1727) ;  /* 0xffffff9800707947 */ /* 0x000fea000383ffff */
.L_x_1767:
        /* <DEDUP_REMOVED lines=11> */
.L_x_1836:
[----:B------:R-:W-:Y:S05]  /*fbc0*/  BSYNC B0 ;  /* 0x0000000000007941 */ /* 0x000fea0003800000 */
.L_x_1835:
[----:B------:R-:W-:Y:S05]  /*fbd0*/  BRA `(.L_x_1837) ;  /* 0xffffffd000907947 */ /* 0x000fea000383ffff */
.L_x_1768:
[----:B------:R-:W-:Y:S01]  /*fbe0*/  BSSY B0, `(.L_x_1838) ;  /* 0x0000006000007945 */ /* 0x000fe20003800000 */
[----:B------:R-:W-:-:S07]  /*fbf0*/  IMAD.MOV.U32 R15, RZ, RZ, -0x1 ;  /* 0xffffffffff0f7424 */ /* 0x000fce00078e00ff */
[----:B-1----:R-:W-:Y:S05]  /*fc00*/  WARPSYNC.COLLECTIVE R15, `(.L_x_1839) ;  /* 0x000000000f0c7348 */ /* 0x002fea0003c00000 */
[----:B------:R-:W-:Y:S02]  /*fc10*/  ELECT P6, UR62, PT ;  /* 0x00000000003e782f */ /* 0x000fe400038c0000 */
[----:B------:R-:W-:Y:S01]  /*fc20*/  MOV R14, UR62 ;  /* 0x0000003e000e7c02 */ /* 0x000fe20008000f00 */
[----:B-1----:R-:W-:Y:S10]  /*fc30*/  ENDCOLLECTIVE ;  /* 0x000000000000791b */ /* 0x002ff40003800000 */
.L_x_1839:
[----:B------:R-:W-:Y:S05]  /*fc40*/  BSYNC B0 ;  /* 0x0000000000007941 */ /* 0x000fea0003800000 */
.L_x_1838:
[----:B------:R-:W-:Y:S05]  /*fc50*/  BRA `(.L_x_1840) ;  /* 0xffffffd000807947 */ /* 0x000fea000383ffff */
.L_x_1771:
[----:B--2---:R2:W3:Y:S02]  /*fc60*/  SYNCS.PHASECHK.TRANS64.TRYWAIT P0, [R5+URZ+0x16840], R4 ;  /* 0x01684004050075a7 */ /* 0x0044e4000800017f */
[----:B---3--:R-:W-:Y:S05]  /*fc70*/  @!P0 NANOSLEEP.SYNCS 0x989680 ;  /* 0x009896800000895d */ /* 0x008fea0003900000 */
[----:B------:R-:W3:Y:S02]  /*fc80*/  @!P0 SYNCS.PHASECHK.TRANS64 P0, [R5+URZ+0x16840], R4 ;  /* 0x01684004050085a7 */ /* 0x000ee4000800007f */
[----:B---3--:R-:W-:Y:S05]  /*fc90*/  @!P0 BRA `(.L_x_1771) ;  /* 0xfffffffc00f08947 */ /* 0x008fea000383ffff */
[----:B------:R-:W-:Y:S05]  /*fca0*/  BRA `(.L_x_1841) ;  /* 0xffffffd000d47947 */ /* 0x000fea000383ffff */
.L_x_1774:
[----:B--2---:R2:W3:Y:S02]  /*fcb0*/  SYNCS.PHASECHK.TRANS64.TRYWAIT P0, [R25+URZ+0x16820], R4 ;  /* 0x01682004190075a7 */ /* 0x0044e4000800017f */
[----:B---3--:R-:W-:Y:S05]  /*fcc0*/  @!P0 NANOSLEEP.SYNCS 0x989680 ;  /* 0x009896800000895d */ /* 0x008fea0003900000 */
[----:B------:R-:W3:Y:S02]  /*fcd0*/  @!P0 SYNCS.PHASECHK.TRANS64 P0, [R25+URZ+0x16820], R4 ;  /* 0x01682004190085a7 */ /* 0x000ee4000800007f */
[----:B---3--:R-:W-:Y:S05]  /*fce0*/  @!P0 BRA `(.L_x_1774) ;  /* 0xfffffffc00f08947 */ /* 0x008fea000383ffff */
[----:B------:R-:W-:Y:S05]  /*fcf0*/  BRA `(.L_x_1842) ;  /* 0xffffffd400947947 */ /* 0x000fea000383ffff */
.L_x_1782:
[----:B0-----:R0:W2:Y:S02]  /*fd00*/  SYNCS.PHASECHK.TRANS64.TRYWAIT P0, [R3+URZ+0x16840], R2 ;  /* 0x01684002030075a7 */ /* 0x0010a4000800017f */
[----:B--2---:R-:W-:Y:S05]  /*fd10*/  @!P0 NANOSLEEP.SYNCS 0x989680 ;  /* 0x009896800000895d */ /* 0x004fea0003900000 */
[----:B------:R-:W2:Y:S02]  /*fd20*/  @!P0 SYNCS.PHASECHK.TRANS64 P0, [R3+URZ+0x16840], R2 ;  /* 0x01684002030085a7 */ /* 0x000ea4000800007f */
[----:B--2---:R-:W-:Y:S05]  /*fd30*/  @!P0 BRA `(.L_x_1782) ;  /* 0xfffffffc00f08947 */ /* 0x004fea000383ffff */
[----:B------:R-:W-:Y:S05]  /*fd40*/  BRA `(.L_x_1843) ;  /* 0xffffffd800307947 */ /* 0x000fea000383ffff */
.L_x_1784:
[----:B0-----:R0:W2:Y:S02]  /*fd50*/  SYNCS.PHASECHK.TRANS64.TRYWAIT P0, [R2+URZ+0x60], R5 ;  /* 0x00006005020075a7 */ /* 0x0010a4000800017f */
[----:B--2---:R-:W-:Y:S05]  /*fd60*/  @!P0 NANOSLEEP.SYNCS 0x989680 ;  /* 0x009896800000895d */ /* 0x004fea0003900000 */
[----:B------:R-:W2:Y:S02]  /*fd70*/  @!P0 SYNCS.PHASECHK.TRANS64 P0, [R2+URZ+0x60], R5 ;  /* 0x00006005020085a7 */ /* 0x000ea4000800007f */
[----:B--2---:R-:W-:Y:S05]  /*fd80*/  @!P0 BRA `(.L_x_1784) ;  /* 0xfffffffc00f08947 */ /* 0x004fea000383ffff */
[----:B------:R-:W-:Y:S05]  /*fd90*/  BRA `(.L_x_1844) ;  /* 0xffffffd800947947 */ /* 0x000fea000383ffff */
.L_x_1789:
[----:B--2---:R2:W3:Y:S02]  /*fda0*/  SYNCS.PHASECHK.TRANS64.TRYWAIT P0, [R3+URZ+0x16840], R2 ;  /* 0x01684002030075a7 */ /* 0x0044e4000800017f */
[----:B---3--:R-:W-:Y:S05]  /*fdb0*/  @!P0 NANOSLEEP.SYNCS 0x989680 ;  /* 0x009896800000895d */ /* 0x008fea0003900000 */
[----:B------:R-:W3:Y:S02]  /*fdc0*/  @!P0 SYNCS.PHASECHK.TRANS64 P0, [R3+URZ+0x16840], R2 ;  /* 0x01684002030085a7 */ /* 0x000ee4000800007f */
[----:B---3--:R-:W-:Y:S05]  /*fdd0*/  @!P0 BRA `(.L_x_1789) ;  /* 0xfffffffc00f08947 */ /* 0x008fea000383ffff */
[----:B------:R-:W-:Y:S05]  /*fde0*/  BRA `(.L_x_1845) ;  /* 0xffffffdc00987947 */ /* 0x000fea000383ffff */
.L_x_1791:
[----:B0-----:R0:W2:Y:S02]  /*fdf0*/  SYNCS.PHASECHK.TRANS64.TRYWAIT P1, [R3+URZ+0x60], R24 ;  /* 0x00006018030075a7 */ /* 0x0010a4000802017f */
[----:B--2---:R-:W-:Y:S05]  /*fe00*/  @!P1 NANOSLEEP.SYNCS 0x989680 ;  /* 0x009896800000995d */ /* 0x004fea0003900000 */
[----:B------:R-:W2:Y:S02]  /*fe10*/  @!P1 SYNCS.PHASECHK.TRANS64 P1, [R3+URZ+0x60], R24 ;  /* 0x00006018030095a7 */ /* 0x000ea4000802007f */
[----:B--2---:R-:W-:Y:S05]  /*fe20*/  @!P1 BRA `(.L_x_1791) ;  /* 0xfffffffc00f09947 */ /* 0x004fea000383ffff */
[----:B------:R-:W-:Y:S05]  /*fe30*/  BRA `(.L_x_1846) ;  /* 0xffffffdc00fc7947 */ /* 0x000fea000383ffff */
.L_x_1796:
[----:B--2---:R2:W3:Y:S02]  /*fe40*/  SYNCS.PHASECHK.TRANS64.TRYWAIT P0, [R2+URZ+0x16840], R3 ;  /* 0x01684003020075a7 */ /* 0x0044e4000800017f */
[----:B---3--:R-:W-:Y:S05]  /*fe50*/  @!P0 NANOSLEEP.SYNCS 0x989680 ;  /* 0x009896800000895d */ /* 0x008fea0003900000 */
[----:B------:R-:W3:Y:S02]  /*fe60*/  @!P0 SYNCS.PHASECHK.TRANS64 P0, [R2+URZ+0x16840], R3 ;  /* 0x01684003020085a7 */ /* 0x000ee4000800007f */
[----:B---3--:R-:W-:Y:S05]  /*fe70*/  @!P0 BRA `(.L_x_1796) ;  /* 0xfffffffc00f08947 */ /* 0x008fea000383ffff */
[----:B------:R-:W-:Y:S05]  /*fe80*/  BRA `(.L_x_1847) ;  /* 0xffffffe000d87947 */ /* 0x000fea000383ffff */
.L_x_1798:
[----:B0-----:R0:W2:Y:S02]  /*fe90*/  SYNCS.PHASECHK.TRANS64.TRYWAIT P1, [R2+URZ+0x60], R3 ;  /* 0x00006003020075a7 */ /* 0x0010a4000802017f */
[----:B--2---:R-:W-:Y:S05]  /*fea0*/  @!P1 NANOSLEEP.SYNCS 0x989680 ;  /* 0x009896800000995d */ /* 0x004fea0003900000 */
[----:B------:R-:W2:Y:S02]  /*feb0*/  @!P1 SYNCS.PHASECHK.TRANS64 P1, [R2+URZ+0x60], R3 ;  /* 0x00006003020095a7 */ /* 0x000ea4000802007f */
[----:B--2---:R-:W-:Y:S05]  /*fec0*/  @!P1 BRA `(.L_x_1798) ;  /* 0xfffffffc00f09947 */ /* 0x004fea000383ffff */
[----:B------:R-:W-:Y:S05]  /*fed0*/  BRA `(.L_x_1848) ;  /* 0xffffffe400407947 */ /* 0x000fea000383ffff */
.L_x_1805:
[----:B---3--:R3:W4:Y:S02]  /*fee0*/  SYNCS.PHASECHK.TRANS64.TRYWAIT P0, [R3+URZ+0x16860], R2 ;  /* 0x01686002030075a7 */ /* 0x008724000800017f */
[----:B----4-:R-:W-:Y:S05]  /*fef0*/  @!P0 NANOSLEEP.SYNCS 0x989680 ;  /* 0x009896800000895d */ /* 0x010fea0003900000 */
[----:B------:R-:W4:Y:S02]  /*ff00*/  @!P0 SYNCS.PHASECHK.TRANS64 P0, [R3+URZ+0x16860], R2 ;  /* 0x01686002030085a7 */ /* 0x000f24000800007f */
[----:B----4-:R-:W-:Y:S05]  /*ff10*/  @!P0 BRA `(.L_x_1805) ;  /* 0xfffffffc00f08947 */ /* 0x010fea000383ffff */
[----:B------:R-:W-:Y:S05]  /*ff20*/  BRA `(.L_x_1849) ;  /* 0xffffffe800007947 */ /* 0x000fea000383ffff */
.L_x_1807:
[----:B------:R-:W-:Y:S01]  /*ff30*/  BSSY B0, `(.L_x_1850) ;  /* 0x0000008000007945 */ /* 0x000fe20003800000 */
[----:B0-----:R-:W-:Y:S02]  /*ff40*/  IMAD.MOV.U32 R13, RZ, RZ, R16 ;  /* 0x000000ffff0d7224 */ /* 0x001fe400078e0010 */
[----:B------:R-:W-:Y:S02]  /*ff50*/  IMAD.MOV.U32 R12, RZ, RZ, RZ ;  /* 0x000000ffff0c7224 */ /* 0x000fe400078e00ff */
[----:B------:R-:W-:Y:S02]  /*ff60*/  IMAD.MOV.U32 R11, RZ, RZ, 0x1f ;  /* 0x0000001fff0b7424 */ /* 0x000fe400078e00ff */
[----:B------:R-:W-:-:S07]  /*ff70*/  IMAD.MOV.U32 R15, RZ, RZ, -0x1 ;  /* 0xffffffffff0f7424 */ /* 0x000fce00078e00ff */
[----:B-1----:R-:W-:Y:S05]  /*ff80*/  WARPSYNC.COLLECTIVE R15, `(.L_x_1851) ;  /* 0x000000000f087348 */ /* 0x002fea0003c00000 */
[----:B------:R0:W2:Y:S02]  /*ff90*/  SHFL.IDX P6, R14, R13, R12, R11 ;  /* 0x0000000c0d0e7389 */ /* 0x0000a400000c000b */
[----:B012---:R-:W-:Y:S01]  /*ffa0*/  ENDCOLLECTIVE ;  /* 0x000000000000791b */ /* 0x007fe20003800000 */
.L_x_1851:
[----:B------:R-:W-:Y:S05]  /*ffb0*/  BSYNC B0 ;  /* 0x0000000000007941 */ /* 0x000fea0003800000 */
.L_x_1850:
[----:B------:R-:W-:Y:S01]  /*ffc0*/  IMAD.MOV.U32 R13, RZ, RZ, R16 ;  /* 0x000000ffff0d7224 */ /* 0x000fe200078e0010 */
[----:B------:R-:W-:Y:S01]  /*ffd0*/  MOV R5, R14 ;  /* 0x0000000e00057202 */ /* 0x000fe20000000f00 */
[----:B------:R-:W-:Y:S02]  /*ffe0*/  IMAD.MOV.U32 R12, RZ, RZ, 0x1 ;  /* 0x00000001ff0c7424 */ /* 0x000fe400078e00ff */
[----:B------:R-:W-:Y:S02]  /*fff0*/  IMAD.MOV.U32 R11, RZ, RZ, 0x1f ;  /* 0x0000001fff0b7424 */ /* 0x000fe400078e00ff */
[----:B------:R-:W-:-:S07]  /*10000*/  IMAD.MOV.U32 R15, RZ, RZ, -0x1 ;  /* 0xffffffffff0f7424 */ /* 0x000fce00078e00ff */
[----:B------:R-:W-:Y:S05]  /*10010*/  WARPSYNC.COLLECTIVE R15, `(.L_x_1852) ;  /* 0x000000000f087348 */ /* 0x000fea0003c00000 */
[----:B------:R0:W1:Y:S02]  /*10020*/  SHFL.IDX P6, R14, R13, R12, R11 ;  /* 0x0000000c0d0e7389 */ /* 0x00006400000c000b */
[----:B01----:R-:W-:Y:S01]  /*10030*/  ENDCOLLECTIVE ;  /* 0x000000000000791b */ /* 0x003fe20003800000 */
.L_x_1852:
[----:B------:R-:W-:Y:S01]  /*10040*/  IMAD.MOV.U32 R4, RZ, RZ, R14 ;  /* 0x000000ffff047224 */ /* 0x000fe200078e000e */
[----:B------:R-:W-:Y:S06]  /*10050*/  BRA `(.L_x_1853) ;  /* 0xffffffe800487947 */ /* 0x000fec000383ffff */
.L_x_1810:
        /* <DEDUP_REMOVED lines=8> */
.L_x_1855:
[----:B------:R-:W-:Y:S05]  /*100e0*/  BSYNC B0 ;  /* 0x0000000000007941 */ /* 0x000fea0003800000 */
.L_x_1854:
        /* <DEDUP_REMOVED lines=10> */
.L_x_1856:
        /* <DEDUP_REMOVED lines=8> */
.L_x_1857:
        /* <DEDUP_REMOVED lines=8> */
.L_x_1858:
        /* <DEDUP_REMOVED lines=8> */
.L_x_1859:
        /* <DEDUP_REMOVED lines=8> */
.L_x_1860:
[----:B------:R-:W-:Y:S05]  /*10390*/  BRA `(.L_x_1861) ;  /* 0xffffffe800047947 */ /* 0x000fea000383ffff */
.L_x_1815:
[----:B------:R-:W-:Y:S01]  /*103a0*/  BSSY B0, `(.L_x_1862) ;  /* 0x0000008000007945 */ /* 0x000fe20003800000 */
[----:B-----5:R-:W-:Y:S02]  /*103b0*/  IMAD.MOV.U32 R13, RZ, RZ, R2 ;  /* 0x000000ffff0d7224 */ /* 0x020fe400078e0002 */
[----:B------:R-:W-:Y:S02]  /*103c0*/  IMAD.MOV.U32 R12, RZ, RZ, 0x1 ;  /* 0x00000001ff0c7424 */ /* 0x000fe400078e00ff */
[----:B------:R-:W-:Y:S02]  /*103d0*/  IMAD.MOV.U32 R11, RZ, RZ, RZ ;  /* 0x000000ffff0b7224 */ /* 0x000fe400078e00ff */
[----:B------:R-:W-:-:S07]  /*103e0*/  IMAD.MOV.U32 R15, RZ, RZ, -0x1 ;  /* 0xffffffffff0f7424 */ /* 0x000fce00078e00ff */
[----:B012---:R-:W-:Y:S05]  /*103f0*/  WARPSYNC.COLLECTIVE R15, `(.L_x_1863) ;  /* 0x000000000f087348 */ /* 0x007fea0003c00000 */
[----:B------:R3:W4:Y:S02]  /*10400*/  SHFL.UP P6, R14, R13, R12, R11 ;  /* 0x0400000c0d0e7389 */ /* 0x00072400000c000b */
[----:B01234-:R-:W-:Y:S01]  /*10410*/  ENDCOLLECTIVE ;  /* 0x000000000000791b */ /* 0x01ffe20003800000 */
.L_x_1863:
[----:B------:R-:W-:Y:S05]  /*10420*/  BSYNC B0 ;  /* 0x0000000000007941 */ /* 0x000fea0003800000 */
.L_x_1862:
[----:B------:R-:W-:Y:S01]  /*10430*/  ISETP.NE.AND P0, PT, R26, RZ, PT ;  /* 0x000000ff1a00720c */ /* 0x000fe20003f05270 */
        /* <DEDUP_REMOVED lines=9> */
.L_x_1864:
        /* <DEDUP_REMOVED lines=8> */
.L_x_1865:
        /* <DEDUP_REMOVED lines=8> */
.L_x_1866:
        /* <DEDUP_REMOVED lines=8> */
.L_x_1867:
        /* <DEDUP_REMOVED lines=8> */
.L_x_1868:
[----:B------:R-:W-:Y:S05]  /*106d0*/  BRA `(.L_x_1869) ;  /* 0xffffffe400e07947 */ /* 0x000fea000383ffff */
.L_x_1817:
[----:B------:R-:W-:Y:S01]  /*106e0*/  BSSY B0, `(.L_x_1870) ;  /* 0x0000006000007945 */ /* 0x000fe20003800000 */
[----:B------:R-:W-:Y:S02]  /*106f0*/  PLOP3.LUT P6, PT, P6, PT, PT, 0x8, 0x0 ;  /* 0x000000000000781c */ /* 0x000fe400037ce170 */
[----:B------:R-:W-:-:S11]  /*10700*/  MOV R15, 0xffffffff ;  /* 0xffffffff000f7802 */ /* 0x000fd60000000f00 */
[----:B012---:R-:W-:Y:S05]  /*10710*/  WARPSYNC.COLLECTIVE R15, `(.L_x_1871) ;  /* 0x000000000f087348 */ /* 0x007fea0003c00000 */
[----:B------:R-:W-:Y:S01]  /*10720*/  VOTE.ANY R14, PT, P6 ;  /* 0x00000000000e7806 */ /* 0x000fe200030e0100 */
[----:B012---:R-:W-:Y:S06]  /*10730*/  ENDCOLLECTIVE ;  /* 0x000000000000791b */ /* 0x007fec0003800000 */
.L_x_1871:
[----:B------:R-:W-:Y:S05]  /*10740*/  BSYNC B0 ;  /* 0x0000000000007941 */ /* 0x000fea0003800000 */
.L_x_1870:
        /* <DEDUP_REMOVED lines=9> */
.L_x_1872:
[----:B------:R-:W-:Y:S01]  /*107e0*/  IMAD.MOV.U32 R17, RZ, RZ, R14 ;  /* 0x000000ffff117224 */ /* 0x000fe200078e000e */
[----:B------:R-:W-:Y:S06]  /*107f0*/  BRA `(.L_x_1873) ;  /* 0xffffffe400d07947 */ /* 0x000fec000383ffff */
.L_x_1819:
[----:B------:R-:W-:Y:S01]  /*10800*/  BSSY B0, `(.L_x_1874) ;  /* 0x0000007000007945 */ /* 0x000fe20003800000 */
[----:B------:R-:W-:Y:S01]  /*10810*/  IMAD.MOV.U32 R13, RZ, RZ, R8 ;  /* 0x000000ffff0d7224 */ /* 0x000fe200078e0008 */
[----:B------:R-:W-:Y:S01]  /*10820*/  MOV R11, 0x1f ;  /* 0x0000001f000b7802 */ /* 0x000fe20000000f00 */
[----:B------:R-:W-:-:S07]  /*10830*/  IMAD.MOV.U32 R15, RZ, RZ, -0x1 ;  /* 0xffffffffff0f7424 */ /* 0x000fce00078e00ff */
[----:B01234-:R-:W-:Y:S05]  /*10840*/  WARPSYNC.COLLECTIVE R15, `(.L_x_1875) ;  /* 0x000000000f087348 */ /* 0x01ffea0003c00000 */
[----:B------:R0:W0:Y:S02]  /*10850*/  SHFL.IDX P6, R14, R13, R12, R11 ;  /* 0x0000000c0d0e7389 */ /* 0x00002400000c000b */
[----:B01234-:R-:W-:Y:S01]  /*10860*/  ENDCOLLECTIVE ;  /* 0x000000000000791b */ /* 0x01ffe20003800000 */
.L_x_1875:
[----:B------:R-:W-:Y:S05]  /*10870*/  BSYNC B0 ;  /* 0x0000000000007941 */ /* 0x000fea0003800000 */
.L_x_1874:
[----:B------:R-:W-:Y:S05]  /*10880*/  BRA `(.L_x_1818) ;  /* 0xffffffe400c87947 */ /* 0x000fea000383ffff */
.L_x_1823:
[----:B0-----:R0:W2:Y:S02]  /*10890*/  SYNCS.PHASECHK.TRANS64.TRYWAIT P0, [R9+URZ+0x16820], R0 ;  /* 0x01682000090075a7 */ /* 0x0010a4000800017f */
[----:B--2---:R-:W-:Y:S05]  /*108a0*/  @!P0 NANOSLEEP.SYNCS 0x989680 ;  /* 0x009896800000895d */ /* 0x004fea0003900000 */
[----:B------:R-:W2:Y:S02]  /*108b0*/  @!P0 SYNCS.PHASECHK.TRANS64 P0, [R9+URZ+0x16820], R0 ;  /* 0x01682000090085a7 */ /* 0x000ea4000800007f */
[----:B--2---:R-:W-:Y:S05]  /*108c0*/  @!P0 BRA `(.L_x_1823) ;  /* 0xfffffffc00f08947 */ /* 0x004fea000383ffff */
[----:B------:R-:W-:Y:S05]  /*108d0*/  BRA `(.L_x_1876) ;  /* 0xffffffec00307947 */ /* 0x000fea000383ffff */
.L_x_1824:
        /* <DEDUP_REMOVED lines=11> */
.L_x_1878:
[----:B------:R-:W-:Y:S05]  /*10990*/  BSYNC B0 ;  /* 0x0000000000007941 */ /* 0x000fea0003800000 */
.L_x_1877:
[----:B------:R-:W-:Y:S05]  /*109a0*/  BRA `(.L_x_1879) ;  /* 0xffffffec00187947 */ /* 0x000fea000383ffff */
.L_x_1827:
[----:B------:R-:W-:Y:S01]  /*109b0*/  BSSY B1, `(.L_x_1880) ;  /* 0x0000006000017945 */ /* 0x000fe20003800000 */
[----:B------:R-:W-:-:S07]  /*109c0*/  IMAD.MOV.U32 R15, RZ, RZ, -0x1 ;  /* 0xffffffffff0f7424 */ /* 0x000fce00078e00ff */
[----:B01----:R-:W-:Y:S05]  /*109d0*/  WARPSYNC.COLLECTIVE R15, `(.L_x_1881) ;  /* 0x000000000f0c7348 */ /* 0x003fea0003c00000 */
[----:B------:R-:W-:Y:S02]  /*109e0*/  ELECT P6, UR62, PT ;  /* 0x00000000003e782f */ /* 0x000fe400038c0000 */
[----:B------:R-:W-:Y:S01]  /*109f0*/  MOV R14, UR62 ;  /* 0x0000003e000e7c02 */ /* 0x000fe20008000f00 */
[----:B01----:R-:W-:Y:S10]  /*10a00*/  ENDCOLLECTIVE ;  /* 0x000000000000791b */ /* 0x003ff40003800000 */
.L_x_1881:
[----:B------:R-:W-:Y:S05]  /*10a10*/  BSYNC B1 ;  /* 0x0000000000017941 */ /* 0x000fea0003800000 */
.L_x_1880:
[----:B------:R-:W-:Y:S05]  /*10a20*/  BRA `(.L_x_1882) ;  /* 0xffffffec00107947 */ /* 0x000fea000383ffff */
.L_x_1829:
[----:B0-----:R0:W2:Y:S02]  /*10a30*/  SYNCS.PHASECHK.TRANS64.TRYWAIT P0, [R7+URZ], R2 ;  /* 0x00000002070075a7 */ /* 0x0010a4000800017f */
[----:B--2---:R-:W-:Y:S05]  /*10a40*/  @!P0 NANOSLEEP.SYNCS 0x989680 ;  /* 0x009896800000895d */ /* 0x004fea0003900000 */
[----:B------:R-:W2:Y:S02]  /*10a50*/  @!P0 SYNCS.PHASECHK.TRANS64 P0, [R7+URZ], R2 ;  /* 0x00000002070085a7 */ /* 0x000ea4000800007f */
[----:B--2---:R-:W-:Y:S05]  /*10a60*/  @!P0 BRA `(.L_x_1829) ;  /* 0xfffffffc00f08947 */ /* 0x004fea000383ffff */
[----:B------:R-:W-:Y:S05]  /*10a70*/  BRA `(.L_x_1883) ;  /* 0xffffffec00447947 */ /* 0x000fea000383ffff */
.L_x_1830:
[----:B--2---:R2:W3:Y:S02]  /*10a80*/  SYNCS.PHASECHK.TRANS64.TRYWAIT P0, [R3+URZ], R0 ;  /* 0x00000000030075a7 */ /* 0x0044e4000800017f */
[----:B---3--:R-:W-:Y:S05]  /*10a90*/  @!P0 NANOSLEEP.SYNCS 0x989680 ;  /* 0x009896800000895d */ /* 0x008fea0003900000 */
[----:B------:R-:W3:Y:S02]  /*10aa0*/  @!P0 SYNCS.PHASECHK.TRANS64 P0, [R3+URZ], R0 ;  /* 0x00000000030085a7 */ /* 0x000ee4000800007f */
[----:B---3--:R-:W-:Y:S05]  /*10ab0*/  @!P0 BRA `(.L_x_1830) ;  /* 0xfffffffc00f08947 */ /* 0x008fea000383ffff */
[----:B------:R-:W-:Y:S05]  /*10ac0*/  BRA `(.L_x_1884) ;  /* 0xffffffec00387947 */ /* 0x000fea000383ffff */
.L_x_1832:
[----:B--2---:R2:W3:Y:S02]  /*10ad0*/  SYNCS.PHASECHK.TRANS64.TRYWAIT P0, [R5+URZ], R2 ;  /* 0x00000002050075a7 */ /* 0x0044e4000800017f */
[----:B---3--:R-:W-:Y:S05]  /*10ae0*/  @!P0 NANOSLEEP.SYNCS 0x989680 ;  /* 0x009896800000895d */ /* 0x008fea0003900000 */
[----:B------:R-:W3:Y:S02]  /*10af0*/  @!P0 SYNCS.PHASECHK.TRANS64 P0, [R5+URZ], R2 ;  /* 0x00000002050085a7 */ /* 0x000ee4000800007f */
[----:B---3--:R-:W-:Y:S05]  /*10b00*/  @!P0 BRA `(.L_x_1832) ;  /* 0xfffffffc00f08947 */ /* 0x008fea000383ffff */
[----:B------:R-:W-:Y:S05]  /*10b10*/  BRA `(.L_x_1885) ;  /* 0xffffffec003c7947 */ /* 0x000fea000383ffff */
.L_x_1886:
        /* <DEDUP_REMOVED lines=14> */
.L_x_2282:


//--------------------- .text._ZN7cutlass13device_kernelIN5flash11enable_sm90INS1_16FlashAttnFwdSm90INS1_25CollectiveMainloopFwdSm90ILi2EN4cute5tupleIJNS5_1CILi1EEES8_S8_EEENS6_IJNS7_ILi192EEENS7_ILi128EEENS7_ILi64EEEEEELi64ENS_6half_tEfNS_4arch4Sm90ELb1ELb0ELb1ELb1ELb0ELb1ELb0ELb1ELb1ELb0ELb0ELb0EEENS1_21CollectiveEpilogueFwdINS6_IJSA_SC_SB_EEES9_SE_SG_Li384ELb1ELb0ELb0ELb0EEENS1_36VarlenDynamicPersistentTileSchedulerILi192ELi128ELi384ELi32ELb0ELb0ELb1ELb1ELb1ELb1EEEEEEEEEvNT_6ParamsE --------------------------
	.section	.text._ZN7cutlass13device_kernelIN5flash11enable_sm90INS1_16FlashAttnFwdSm90INS1_25CollectiveMainloopFwdSm90ILi2EN4cute5tupleIJNS5_1CILi1EEES8_S8_EEENS6_IJNS7_ILi192EEENS7_ILi128EEENS7_ILi64EEEEEELi64ENS_6half_tEfNS_4arch4Sm90ELb1ELb0ELb1ELb1ELb0ELb1ELb0ELb1ELb1ELb0ELb0ELb0EEENS1_21CollectiveEpilogueFwdINS6_IJSA_SC_SB_EEES9_SE_SG_Li384ELb1ELb0ELb0ELb0EEENS1_36VarlenDynamicPersistentTileSchedulerILi192ELi128ELi384ELi32ELb0ELb0ELb1ELb1ELb1ELb1EEEEEEEEEvNT_6ParamsE,"ax",@progbits
	.align	128
.text._ZN7cutlass13device_kernelIN5flash11enable_sm90INS1_16FlashAttnFwdSm90INS1_25CollectiveMainloopFwdSm90ILi2EN4cute5tupleIJNS5_1CILi1EEES8_S8_EEENS6_IJNS7_ILi192EEENS7_ILi128EEENS7_ILi64EEEEEELi64ENS_6half_tEfNS_4arch4Sm90ELb1ELb0ELb1ELb1ELb0ELb1ELb0ELb1ELb1ELb0ELb0ELb0EEENS1_21CollectiveEpilogueFwdINS6_IJSA_SC_SB_EEES9_SE_SG_Li384ELb1ELb0ELb0ELb0EEENS1_36VarlenDynamicPersistentTileSchedulerILi192ELi128ELi384ELi32ELb0ELb0ELb1ELb1ELb1ELb1EEEEEEEEEvNT_6ParamsE:
        .type           _ZN7cutlass13device_kernelIN5flash11enable_sm90INS1_16FlashAttnFwdSm90INS1_25CollectiveMainloopFwdSm90ILi2EN4cute5tupleIJNS5_1CILi1EEES8_S8_EEENS6_IJNS7_ILi192EEENS7_ILi128EEENS7_ILi64EEEEEELi64ENS_6half_tEfNS_4arch4Sm90ELb1ELb0ELb1ELb1ELb0ELb1ELb0ELb1ELb1ELb0ELb0ELb0EEENS1_21CollectiveEpilogueFwdINS6_IJSA_SC_SB_EEES9_SE_SG_Li384ELb1ELb0ELb0ELb0EEENS1_36VarlenDynamicPersistentTileSchedulerILi192ELi128ELi384ELi32ELb0ELb0ELb1ELb1ELb1ELb1EEEEEEEEEvNT_6ParamsE,@function
        .size           _ZN7cutlass13device_kernelIN5flash11enable_sm90INS1_16FlashAttnFwdSm90INS1_25CollectiveMainloopFwdSm90ILi2EN4cute5tupleIJNS5_1CILi1EEES8_S8_EEENS6_IJNS7_ILi192EEENS7_ILi128EEENS7_ILi64EEEEEELi64ENS_6half_tEfNS_4arch4Sm90ELb1ELb0ELb1ELb1ELb0ELb1ELb0ELb1ELb1ELb0ELb0ELb0EEENS1_21CollectiveEpilogueFwdINS6_IJSA_SC_SB_EEES9_SE_SG_Li384ELb1ELb0ELb0ELb0EEENS1_36VarlenDynamicPersistentTileSchedulerILi192ELi128ELi384ELi32ELb0ELb0ELb1ELb1ELb1ELb1EEEEEEEEEvNT_6ParamsE,(.L_x_2283 - _ZN7cutlass13device_kernelIN5flash11enable_sm90INS1_16FlashAttnFwdSm90INS1_25CollectiveMainloopFwdSm90ILi2EN4cute5tupleIJNS5_1CILi1EEES8_S8_EEENS6_IJNS7_ILi192EEENS7_ILi128EEENS7_ILi64EEEEEELi64ENS_6half_tEfNS_4arch4Sm90ELb1ELb0ELb1ELb1ELb0ELb1ELb0ELb1ELb1ELb0ELb0ELb0EEENS1_21CollectiveEpilogueFwdINS6_IJSA_SC_SB_EEES9_SE_SG_Li384ELb1ELb0ELb0ELb0EEENS1_36VarlenDynamicPersistentTileSchedulerILi192ELi128ELi384ELi32ELb0ELb0ELb1ELb1ELb1ELb1EEEEEEEEEvNT_6ParamsE)
        .other          _ZN7cutlass13device_kernelIN5flash11enable_sm90INS1_16FlashAttnFwdSm90INS1_25CollectiveMainloopFwdSm90ILi2EN4cute5tupleIJNS5_1CILi1EEES8_S8_EEENS6_IJNS7_ILi192EEENS7_ILi128EEENS7_ILi64EEEEEELi64ENS_6half_tEfNS_4arch4Sm90ELb1ELb0ELb1ELb1ELb0ELb1ELb0ELb1ELb1ELb0ELb0ELb0EEENS1_21CollectiveEpilogueFwdINS6_IJSA_SC_SB_EEES9_SE_SG_Li384ELb1ELb0ELb0ELb0EEENS1_36VarlenDynamicPersistentTileSchedulerILi192ELi128ELi384ELi32ELb0ELb0ELb1ELb1ELb1ELb1EEEEEEEEEvNT_6ParamsE,@"STO_CUDA_ENTRY STV_DEFAULT"
_ZN7cutlass13device_kernelIN5flash11enable_sm90INS1_16FlashAttnFwdSm90INS1_25CollectiveMainloopFwdSm90ILi2EN4cute5tupleIJNS5_1CILi1EEES8_S8_EEENS6_IJNS7_ILi192EEENS7_ILi128EEENS7_ILi64EEEEEELi64ENS_6half_tEfNS_4arch4Sm90ELb1ELb0ELb1ELb1ELb0ELb1ELb0ELb1ELb1ELb0ELb0ELb0EEENS1_21CollectiveEpilogueFwdINS6_IJSA_SC_SB_EEES9_SE_SG_Li384ELb1ELb0ELb0ELb0EEENS1_36VarlenDynamicPersistentTileSchedulerILi192ELi128ELi384ELi32ELb0ELb0ELb1ELb1ELb1ELb1EEEEEEEEEvNT_6ParamsE:
        /* <DEDUP_REMOVED lines=26> */
.L_x_1888:
[----:B------:R-:W-:Y:S05]  /*01a0*/  BSYNC B0 ;  /* 0x0000000000007941 */ /* 0x000fea0003800000 */
.L_x_1887:
        /* <DEDUP_REMOVED lines=40> */
.L_x_1889:
        /* <DEDUP_REMOVED lines=22> */
.L_x_1890:
        /* <DEDUP_REMOVED lines=18> */
.L_x_1891:
        /* <DEDUP_REMOVED lines=22> */
.L_x_1892:
        /* <DEDUP_REMOVED lines=22> */
.L_x_1893:
        /* <DEDUP_REMOVED lines=9> */
.L_x_1896:
        /* <DEDUP_REMOVED lines=23> */
[----:B------:R-:W2:Y:S01]  /*0b70*/  LDL R14, [R1+0x14] ;  /* 0x00001400010e7983 */ /* 0x000ea20000100800 */
[----:B------:R-:W0:Y:S02]  /*0b80*/  S2R R0, SR_TID.X ;  /* 0x0000000000007919 */ /* 0x000e240000002100 */
[----:B0-----:R-:W-:-:S05]  /*0b90*/  VIADD R13, R0, 0xffffff80 ;  /* 0xffffff80000d7836 */ /* 0x001fca0000000000 */
[----:B------:R-:W-:-:S04]  /*0ba0*/  SHF.R.S32.HI R0, RZ, 0x1f, R13 ;  /* 0x0000001fff007819 */ /* 0x000fc8000001140d */
[----:B------:R-:W-:-:S04]  /*0bb0*/  LEA.HI R3, R0, R13, RZ, 0x7 ;  /* 0x0000000d00037211 */ /* 0x000fc800078f38ff */
[----:B------:R-:W-:-:S04]  /*0bc0*/  LOP3.LUT R4, R3, 0xffffff80, RZ, 0xc0, !PT ;  /* 0xffffff8003047812 */ /* 0x000fc800078ec0ff */
[----:B------:R-:W-:-:S04]  /*0bd0*/  IADD3 R12, R13, -R4, RZ ;  /* 0x800000040d0c7210 */ /* 0x000fc80007ffe0ff */
[----:B------:R-:W-:-:S04]  /*0be0*/  SHF.R.S32.HI R8, RZ, 0x1f, R12 ;  /* 0x0000001fff087819 */ /* 0x000fc8000001140c */
[----:B------:R-:W-:-:S04]  /*0bf0*/  LEA.HI R9, R8, R12, RZ, 0x2 ;  /* 0x0000000c08097211 */ /* 0x000fc800078f10ff */
[--C-:B------:R-:W-:Y:S02]  /*0c00*/  SHF.R.S32.HI R10, RZ, 0x2, R9.reuse ;  /* 0x00000002ff0a7819 */ /* 0x100fe40000011409 */
[----:B------:R-:W-:Y:S02]  /*0c10*/  SHF.R.S32.HI R11, RZ, 0x1f, R9 ;  /* 0x0000001fff0b7819 */ /* 0x000fe40000011409 */
[----:B------:R-:W-:Y:S02]  /*0c20*/  SHF.R.S32.HI R3, RZ, 0x7, R3 ;  /* 0x00000007ff037819 */ /* 0x000fe40000011403 */
[----:B------:R-:W-:Y:S02]  /*0c30*/  LEA.HI R11, R11, R10, RZ, 0x3 ;  /* 0x0000000a0b0b7211 */ /* 0x000fe400078f18ff */
[----:B------:R-:W-:Y:S01]  /*0c40*/  LEA.HI R8, R8, R12, RZ, 0x5 ;  /* 0x0000000c08087211 */ /* 0x000fe200078f28ff */
[----:B------:R-:W-:Y:S01]  /*0c50*/  IMAD.HI R6, R3, 0x55555556, RZ ;  /* 0x5555555603067827 */ /* 0x000fe200078e02ff */
[----:B------:R-:W-:-:S02]  /*0c60*/  LOP3.LUT R11, R11, 0xfffffff8, RZ, 0xc0, !PT ;  /* 0xfffffff80b0b7812 */ /* 0x000fc400078ec0ff */
[----:B------:R-:W-:Y:S02]  /*0c70*/  SHF.R.S32.HI R8, RZ, 0x5, R8 ;  /* 0x00000005ff087819 */ /* 0x000fe40000011408 */
[----:B------:R-:W-:Y:S01]  /*0c80*/  LEA.HI R6, R6, R6, RZ, 0x1 ;  /* 0x0000000606067211 */ /* 0x000fe200078f08ff */
[----:B------:R-:W-:Y:S01]  /*0c90*/  IMAD.IADD R11, R10, 0x1, -R11 ;  /* 0x000000010a0b7824 */ /* 0x000fe200078e0a0b */
[----:B------:R-:W-:-:S03]  /*0ca0*/  LEA.HI R4, R0, R13, RZ, 0x4 ;  /* 0x0000000d00047211 */ /* 0x000fc600078f20ff */
[----:B------:R-:W-:Y:S01]  /*0cb0*/  IMAD R6, R6, -0x3, R3 ;  /* 0xfffffffd06067824 */ /* 0x000fe200078e0203 */
[----:B------:R-:W-:Y:S02]  /*0cc0*/  LEA R11, R8, R11, 0x4 ;  /* 0x0000000b080b7211 */ /* 0x000fe400078e20ff */
[----:B------:R-:W-:Y:S02]  /*0cd0*/  LEA.HI R5, R0, R13, RZ, 0x5 ;  /* 0x0000000d00057211 */ /* 0x000fe400078f28ff */
[----:B------:R-:W-:Y:S01]  /*0ce0*/  SHF.R.S32.HI R7, RZ, 0x4, R4 ;  /* 0x00000004ff077819 */ /* 0x000fe20000011404 */
[----:B------:R-:W-:Y:S01]  /*0cf0*/  IMAD R3, R6, 0x40, R11 ;  /* 0x0000004006037824 */ /* 0x000fe200078e020b */
[----:B------:R-:W-:Y:S02]  /*0d00*/  SHF.R.S32.HI R15, RZ, 0x5, R5 ;  /* 0x00000005ff0f7819 */ /* 0x000fe40000011405 */
[C---:B------:R-:W-:Y:S02]  /*0d10*/  LOP3.LUT R5, R4.reuse, 0x3fffff0, RZ, 0xc0, !PT ;  /* 0x03fffff004057812 */ /* 0x040fe400078ec0ff */
[----:B------:R-:W-:Y:S01]  /*0d20*/  LEA.HI R4, R4, R7, RZ, 0x1 ;  /* 0x0000000704047211 */ /* 0x000fe200078f08ff */
[----:B------:R0:W-:Y:S02]  /*0d30*/  STL [R1+0x24], R3 ;  /* 0x0000240301007387 */ /* 0x0001e40000100800 */
[----:B------:R-:W-:Y:S01]  /*0d40*/  IMAD.IADD R5, R13, 0x1, -R5 ;  /* 0x000000010d057824 */ /* 0x000fe200078e0a05 */
[----:B------:R-:W-:-:S02]  /*0d50*/  LOP3.LUT R4, R4, 0x1ffffffe, RZ, 0xc0, !PT ;  /* 0x1ffffffe04047812 */ /* 0x000fc400078ec0ff */
[----:B0-----:R-:W-:-:S03]  /*0d60*/  LEA.HI R3, R0, R13, RZ, 0x2 ;  /* 0x0000000d00037211 */ /* 0x001fc600078f10ff */
[----:B------:R-:W-:Y:S01]  /*0d70*/  IMAD.IADD R4, R7, 0x1, -R4 ;  /* 0x0000000107047824 */ /* 0x000fe200078e0a04 */
[----:B------:R-:W-:Y:S01]  /*0d80*/  SHF.R.S32.HI R19, RZ, 0x2, R3 ;  /* 0x00000002ff137819 */ /* 0x000fe20000011403 */
[----:B------:R-:W-:-:S03]  /*0d90*/  IMAD R5, R15, 0x10, R5 ;  /* 0x000000100f057824 */ /* 0x000fc600078e0205 */
[----:B------:R-:W-:Y:S01]  /*0da0*/  IADD3 R8, R19, 0x60, RZ ;  /* 0x0000006013087810 */ /* 0x000fe20007ffe0ff */
[----:B------:R-:W-:Y:S01]  /*0db0*/  IMAD R7, R5, 0x8, R4 ;  /* 0x0000000805077824 */ /* 0x000fe200078e0204 */
[----:B------:R-:W-:Y:S02]  /*0dc0*/  LEA.HI R0, R0, R13, RZ, 0x3 ;  /* 0x0000000d00007211 */ /* 0x000fe400078f18ff */
[----:B------:R-:W-:Y:S02]  /*0dd0*/  SHF.R.S32.HI R5, RZ, 0x1f, R8 ;  /* 0x0000001fff057819 */ /* 0x000fe40000011408 */
[----:B------:R-:W-:Y:S02]  /*0de0*/  LOP3.LUT R4, R3, 0xfffffffc, RZ, 0xc0, !PT ;  /* 0xfffffffc03047812 */ /* 0x000fe400078ec0ff */
[----:B------:R-:W-:Y:S02]  /*0df0*/  LOP3.LUT R0, R0, 0x1ffffff8, RZ, 0xc0, !PT ;  /* 0x1ffffff800007812 */ /* 0x000fe400078ec0ff */
[----:B------:R-:W-:Y:S01]  /*0e00*/  LEA.HI R5, R5, R8, RZ, 0x3 ;  /* 0x0000000805057211 */ /* 0x000fe200078f18ff */
[----:B------:R-:W-:Y:S01]  /*0e10*/  IMAD.IADD R4, R13, 0x1, -R4 ;  /* 0x000000010d047824 */ /* 0x000fe200078e0a04 */
[----:B------:R-:W-:Y:S01]  /*0e20*/  SHF.R.S32.HI R6, RZ, 0x1f, R3 ;  /* 0x0000001fff067819 */ /* 0x000fe20000011403 */
[----:B------:R-:W-:Y:S01]  /*0e30*/  IMAD.SHL.U32 R3, R8, 0x40, RZ ;  /* 0x0000004008037824 */ /* 0x000fe200078e00ff */
[----:B------:R-:W-:Y:S01]  /*0e40*/  SHF.L.U32 R5, R5, 0x6, RZ ;  /* 0x0000000605057819 */ /* 0x000fe200000006ff */
[----:B------:R-:W-:Y:S01]  /*0e50*/  IMAD.IADD R0, R13, 0x1, -R0 ;  /* 0x000000010d007824 */ /* 0x000fe200078e0a00 */
[----:B------:R-:W-:Y:S01]  /*0e60*/  LEA.HI R6, R6, R19, RZ, 0x3 ;  /* 0x0000001306067211 */ /* 0x000fe200078f18ff */
[----:B------:R-:W-:Y:S01]  /*0e70*/  IMAD.SHL.U32 R16, R4, 0x8, RZ ;  /* 0x0000000804107824 */ /* 0x000fe200078e00ff */
[----:B------:R-:W-:Y:S01]  /*0e80*/  SHF.R.S32.HI R4, RZ, 0x1f, R19 ;  /* 0x0000001fff047819 */ /* 0x000fe20000011413 */
[----:B------:R-:W-:Y:S01]  /*0e90*/  IMAD.SHL.U32 R0, R0, 0x8, RZ ;  /* 0x0000000800007824 */ /* 0x000fe200078e00ff */
[----:B------:R-:W-:-:S02]  /*0ea0*/  LOP3.LUT R3, R3, 0x1c0, RZ, 0xc0, !PT ;  /* 0x000001c003037812 */ /* 0x000fc400078ec0ff */
[----:B------:R-:W-:Y:S02]  /*0eb0*/  LOP3.LUT R4, R5, 0xfffffe00, RZ, 0xc0, !PT ;  /* 0xfffffe0005047812 */ /* 0x000fe400078ec0ff */
[----:B------:R-:W-:Y:S01]  /*0ec0*/  LOP3.LUT R6, R6, 0xfffffff8, RZ, 0xc0, !PT ;  /* 0xfffffff806067812 */ /* 0x000fe200078ec0ff */
[----:B------:R-:W-:Y:S01]  /*0ed0*/  STL [R1+0x34], RZ ;  /* 0x000034ff01007387 */ /* 0x000fe20000100800 */
[----:B------:R-:W-:Y:S02]  /*0ee0*/  SHF.R.U32.HI R8, RZ, 0x3, R3 ;  /* 0x00000003ff087819 */ /* 0x000fe40000011603 */
[----:B------:R-:W-:Y:S01]  /*0ef0*/  LOP3.LUT R3, R3, 0x38, R16, 0xf8, !PT ;  /* 0x0000003803037812 */ /* 0x000fe200078ef810 */
[----:B------:R-:W-:Y:S01]  /*0f00*/  STL [R1+0x1c], R4 ;  /* 0x00001c0401007387 */ /* 0x000fe20000100800 */
[----:B------:R-:W-:-:S03]  /*0f10*/  LOP3.LUT R9, R9, 0x7ffffffc, RZ, 0xc0, !PT ;  /* 0x7ffffffc09097812 */ /* 0x000fc600078ec0ff */
[----:B------:R0:W-:Y:S01]  /*0f20*/  STL [R1+0x30], R0 ;  /* 0x0000300001007387 */ /* 0x0001e20000100800 */
[----:B------:R-:W-:Y:S01]  /*0f30*/  LOP3.LUT R3, R4, R3, R8, 0xf6, !PT ;  /* 0x0000000304037212 */ /* 0x000fe200078ef608 */
[----:B------:R-:W-:Y:S02]  /*0f40*/  IMAD.IADD R5, R12, 0x1, -R9 ;  /* 0x000000010c057824 */ /* 0x000fe400078e0a09 */
[----:B0-----:R-:W-:Y:S02]  /*0f50*/  IMAD.IADD R0, R19, 0x1, -R6 ;  /* 0x0000000113007824 */ /* 0x001fe400078e0a06 */
[----:B------:R-:W-:-:S03]  /*0f60*/  IMAD.SHL.U32 R4, R7, 0x8, RZ ;  /* 0x0000000807047824 */ /* 0x000fc600078e00ff */
[----:B------:R0:W-:Y:S04]  /*0f70*/  STL [R1+0x18], R0 ;  /* 0x0000180001007387 */ /* 0x0001e80000100800 */
[----:B------:R1:W-:Y:S01]  /*0f80*/  STL [R1+0x20], R5 ;  /* 0x0000200501007387 */ /* 0x0003e20000100800 */
[----:B0-----:R-:W-:-:S05]  /*0f90*/  LEA R0, R3, R2, 0x1 ;  /* 0x0000000203007211 */ /* 0x001fca00078e08ff */
[----:B------:R1:W-:Y:S04]  /*0fa0*/  STL [R1+0x3c], R0 ;  /* 0x00003c0001007387 */ /* 0x0003e80000100800 */
[----:B------:R1:W-:Y:S01]  /*0fb0*/  STL [R1+0x40], R4 ;  /* 0x0000400401007387 */ /* 0x0003e20000100800 */
[----:B------:R-:W-:Y:S01]  /*0fc0*/  CS2R R22, SRZ ;  /* 0x0000000000167805 */ /* 0x000fe2000001ff00 */
[----:B------:R-:W-:Y:S02]  /*0fd0*/  IMAD.MOV.U32 R156, RZ, RZ, RZ ;  /* 0x000000ffff9c7224 */ /* 0x000fe400078e00ff */
[----:B------:R-:W-:Y:S01]  /*0fe0*/  IMAD.MOV.U32 R18, RZ, RZ, RZ ;  /* 0x000000ffff127224 */ /* 0x000fe200078e00ff */
[----:B-12---:R-:W-:-:S07]  /*0ff0*/  LOP3.LUT R157, R14, 0x1, RZ, 0xfc, !PT ;  /* 0x000000010e9d7812 */ /* 0x006fce00078efcff */
.L_x_2052:
[----:B0----5:R-:W0:Y:S02]  /*1000*/  LDC.64 R4, c[0x0][0xc60] ;  /* 0x00031800ff047b82 */ /* 0x021e240000000a00 */
[----:B0-----:R-:W-:-:S05]  /*1010*/  IMAD.WIDE R4, R155, 0x4, R4 ;  /* 0x000000049b047825 */ /* 0x001fca00078e0204 */
[----:B-12---:R-:W2:Y:S01]  /*1020*/  LDG.E R10, desc[UR40][R4.64] ;  /* 0x00000028040a7981 */ /* 0x006ea2000c1e1900 */
[----:B------:R-:W-:Y:S05]  /*1030*/  YIELD ;  /* 0x0000000000007946 */ /* 0x000fea0003800000 */
[----:B------:R-:W-:Y:S01]  /*1040*/  ULDC.64 UR4, c[0x0][0xa28] ;  /* 0x00028a0000047ab9 */ /* 0x000fe20000000a00 */
[----:B------:R-:W-:Y:S01]  /*1050*/  ULDC.64 UR8, c[0x0][0xa18] ;  /* 0x0002860000087ab9 */ /* 0x000fe20000000a00 */
[----:B------:R-:W-:Y:S01]  /*1060*/  ISETP.NE.U32.AND P1, PT, RZ, UR4, PT ;  /* 0x00000004ff007c0c */ /* 0x000fe2000bf25070 */
[----:B------:R-:W-:Y:S01]  /*1070*/  IMAD.MOV.U32 R3, RZ, RZ, RZ ;  /* 0x000000ffff037224 */ /* 0x000fe200078e00ff */
[----:B------:R-:W-:Y:S01]  /*1080*/  ULDC.64 UR6, c[0x0][0xa08] ;  /* 0x0002820000067ab9 */ /* 0x000fe20000000a00 */
[----:B------:R-:W-:Y:S01]  /*1090*/  IMAD.MOV.U32 R31, RZ, RZ, RZ ;  /* 0x000000ffff1f7224 */ /* 0x000fe200078e00ff */
[----:B------:R-:W-:-:S02]  /*10a0*/  ISETP.NE.AND.EX P1, PT, RZ, UR5, PT, P1 ;  /* 0x00000005ff007c0c */ /* 0x000fc4000bf25310 */
[----:B------:R-:W-:-:S04]  /*10b0*/  ISETP.NE.U32.AND P0, PT, RZ, UR6, PT ;  /* 0x00000006ff007c0c */ /* 0x000fc8000bf05070 */
[----:B------:R-:W-:Y:S02]  /*10c0*/  ISETP.NE.AND.EX P0, PT, RZ, UR7, PT, P0 ;  /* 0x00000007ff007c0c */ /* 0x000fe4000bf05300 */
[----:B--2---:R-:W-:Y:S01]  /*10d0*/  SHF.R.S32.HI R0, RZ, 0x1f, R10 ;  /* 0x0000001fff007819 */ /* 0x004fe2000001140a */
[----:B------:R-:W-:-:S04]  /*10e0*/  IMAD.SHL.U32 R32, R10, 0x4, RZ ;  /* 0x000000040a207824 */ /* 0x000fc800078e00ff */
        /* <DEDUP_REMOVED lines=8> */
[----:B------:R-:W-:Y:S01]  /*1170*/  ISETP.NE.AND.EX P2, PT, RZ, UR9, PT, P2 ;  /* 0x00000009ff007c0c */ /* 0x000fe2000bf45320 */
[----:B------:R-:W-:Y:S01]  /*1180*/  IMAD.U32 R11, RZ, RZ, UR4 ;  /* 0x00000004ff0b7e24 */ /* 0x000fe2000f8e00ff */
[----:B------:R-:W-:Y:S01]  /*1190*/  IADD3.X R9, R33, UR7, RZ, P3, !PT ;  /* 0x0000000721097c10 */ /* 0x000fe20009ffe4ff */
[----:B------:R-:W-:-:S04]  /*11a0*/  ULDC.64 UR4, c[0x0][0x3f8] ;  /* 0x0000fe0000047ab9 */ /* 0x000fc80000000a00 */
[----:B------:R0:W5:Y:S06]  /*11b0*/  @P0 LDG.E R31, desc[UR40][R8.64] ;  /* 0x00000028081f0981 */ /* 0x00016c000c1e1900 */
[----:B------:R-:W-:-:S04]  /*11c0*/  @P2 IADD3 R4, P1, R32, UR8, RZ ;  /* 0x0000000820042c10 */ /* 0x000fc8000ff3e0ff */
[----:B------:R-:W-:-:S05]  /*11d0*/  @P2 IADD3.X R5, R33, UR9, RZ, P1, !PT ;  /* 0x0000000921052c10 */ /* 0x000fca0008ffe4ff */
[----:B------:R-:W2:Y:S01]  /*11e0*/  @P2 LDG.E R11, desc[UR40][R4.64] ;  /* 0x00000028040b2981 */ /* 0x000ea2000c1e1900 */
[----:B------:R-:W-:-:S03]  /*11f0*/  UISETP.NE.U32.AND UP0, UPT, UR4, URZ, UPT ;  /* 0x0000003f0400728c */ /* 0x000fc6000bf05070 */
[----:B------:R-:W-:Y:S01]  /*1200*/  ULDC UR4, c[0x0][0x404] ;  /* 0x0001010000047ab9 */ /* 0x000fe20000000800 */
[----:B------:R-:W-:-:S03]  /*1210*/  UISETP.NE.AND.EX UP0, UPT, UR5, URZ, UPT, UP0 ;  /* 0x0000003f0500728c */ /* 0x000fc6000bf05300 */
[----:B------:R-:W-:Y:S01]  /*1220*/  ULDC UR5, c[0x0][0x2e0] ;  /* 0x0000b80000057ab9 */ /* 0x000fe20000000800 */
[----:B------:R-:W-:-:S04]  /*1230*/  USEL UR4, UR4, 0x1, UP0 ;  /* 0x0000000104047887 */ /* 0x000fc80008000000 */
[----:B------:R-:W-:-:S03]  /*1240*/  UIMAD UR4, UR4, UR5, URZ ;  /* 0x00000005040472a4 */ /* 0x000fc6000f8e023f */
[----:B------:R-:W-:Y:S02]  /*1250*/  ULDC UR5, c[0x0][0x338] ;  /* 0x0000ce0000057ab9 */ /* 0x000fe40000000800 */
[----:B------:R-:W-:Y:S01]  /*1260*/  MOV R28, UR5 ;  /* 0x00000005001c7c02 */ /* 0x000fe20008000f00 */
[----:B------:R-:W-:Y:S02]  /*1270*/  IMAD.U32 R30, RZ, RZ, UR4 ;  /* 0x00000004ff1e7e24 */ /* 0x000fe4000f8e00ff */
[----:B------:R-:W-:Y:S01]  /*1280*/  IMAD.MOV.U32 R29, RZ, RZ, R10 ;  /* 0x000000ffff1d7224 */ /* 0x000fe200078e000a */
[----:B--2---:R0:W-:Y:S01]  /*1290*/  STL [R1+0x8], R11 ;  /* 0x0000080b01007387 */ /* 0x0041e20000100800 */
[----:B------:R-:W-:Y:S05]  /*12a0*/  @P2 BRA `(.L_x_1898) ;  /* 0x0000000000282947 */ /* 0x000fea0003800000 */
[----:B------:R-:W-:Y:S02]  /*12b0*/  ULDC.64 UR4, c[0x0][0xa00] ;  /* 0x0002800000047ab9 */ /* 0x000fe40000000a00 */
[----:B------:R-:W-:-:S04]  /*12c0*/  ISETP.NE.U32.AND P1, PT, RZ, UR4, PT ;  /* 0x00000004ff007c0c */ /* 0x000fc8000bf25070 */
[----:B------:R-:W-:-:S13]  /*12d0*/  ISETP.NE.AND.EX P1, PT, RZ, UR5, PT, P1 ;  /* 0x00000005ff007c0c */ /* 0x000fda000bf25310 */
[----:B------:R-:W-:Y:S05]  /*12e0*/  @!P1 BRA `(.L_x_1898) ;  /* 0x0000000000189947 */ /* 0x000fea0003800000 */
[----:B------:R-:W1:Y:S02]  /*12f0*/  LDC.64 R4, c[0x0][0xa00] ;  /* 0x00028000ff047b82 */ /* 0x000e640000000a00 */
[----:B-1----:R-:W-:-:S05]  /*1300*/  IMAD.WIDE R4, R29, 0x4, R4 ;  /* 0x000000041d047825 */ /* 0x002fca00078e0204 */
[----:B------:R-:W2:Y:S04]  /*1310*/  LDG.E R0, desc[UR40][R4.64] ;  /* 0x0000002804007981 */ /* 0x000ea8000c1e1900 */
[----:B0-----:R-:W2:Y:S02]  /*1320*/  LDG.E R7, desc[UR40][R4.64+0x4] ;  /* 0x0000042804077981 */ /* 0x001ea4000c1e1900 */
[----:B--2---:R-:W-:-:S05]  /*1330*/  IMAD.IADD R11, R7, 0x1, -R0 ;  /* 0x00000001070b7824 */ /* 0x004fca00078e0a00 */
[----:B------:R1:W-:Y:S02]  /*1340*/  STL [R1+0x8], R11 ;  /* 0x0000080b01007387 */ /* 0x0003e40000100800 */
.L_x_1898:
[----:B------:R-:W-:Y:S01]  /*1350*/  ULDC.64 UR4, c[0x0][0xa20] ;  /* 0x0002880000047ab9 */ /* 0x000fe20000000a00 */
[----:B------:R2:W-:Y:S01]  /*1360*/  STL [R1+0x38], R153 ;  /* 0x0000389901007387 */ /* 0x0005e20000100800 */
[----:B------:R-:W-:-:S03]  /*1370*/  ISETP.NE.U32.AND P1, PT, RZ, UR4, PT ;  /* 0x00000004ff007c0c */ /* 0x000fc6000bf25070 */
[----:B------:R2:W-:Y:S01]  /*1380*/  STL [R1+0x2c], R154 ;  /* 0x00002c9a01007387 */ /* 0x0005e20000100800 */
[----:B------:R-:W-:-:S13]  /*1390*/  ISETP.NE.AND.EX P1, PT, RZ, UR5, PT, P1 ;  /* 0x00000005ff007c0c */ /* 0x000fda000bf25310 */
[----:B--2---:R-:W-:Y:S05]  /*13a0*/  @!P1 BRA `(.L_x_1899) ;  /* 0x0000000000109947 */ /* 0x004fea0003800000 */
[----:B------:R-:W-:-:S04]  /*13b0*/  IADD3 R4, P0, R32, UR4, RZ ;  /* 0x0000000420047c10 */ /* 0x000fc8000ff1e0ff */
[----:B------:R-:W-:-:S05]  /*13c0*/  IADD3.X R5, R33, UR5, RZ, P0, !PT ;  /* 0x0000000521057c10 */ /* 0x000fca00087fe4ff */
[----:B------:R2:W5:Y:S01]  /*13d0*/  LDG.E R30, desc[UR40][R4.64] ;  /* 0x00000028041e7981 */ /* 0x000562000c1e1900 */
[----:B------:R-:W-:Y:S05]  /*13e0*/  BRA `(.L_x_1900) ;  /* 0x0000000000107947 */ /* 0x000fea0003800000 */
.L_x_1899:
[----:B------:R-:W-:Y:S05]  /*13f0*/  @!P0 BRA `(.L_x_1900) ;  /* 0x00000000000c8947 */ /* 0x000fea0003800000 */
[----:B------:R-:W2:Y:S04]  /*1400*/  LDG.E R5, desc[UR40][R8.64] ;  /* 0x0000002808057981 */ /* 0x000ea8000c1e1900 */
[----:B------:R-:W2:Y:S02]  /*1410*/  LDG.E R30, desc[UR40][R8.64+0x4] ;  /* 0x00000428081e7981 */ /* 0x000ea4000c1e1900 */
[----:B--2---:R-:W-:-:S07]  /*1420*/  IMAD.IADD R30, R30, 0x1, -R5 ;  /* 0x000000011e1e7824 */ /* 0x004fce00078e0a05 */
.L_x_1900:
[----:B------:R-:W-:Y:S02]  /*1430*/  ULDC.64 UR4, c[0x0][0xa10] ;  /* 0x0002840000047ab9 */ /* 0x000fe40000000a00 */
[----:B------:R-:W-:-:S04]  /*1440*/  ISETP.NE.U32.AND P0, PT, RZ, UR4, PT ;  /* 0x00000004ff007c0c */ /* 0x000fc8000bf05070 */
[----:B------:R-:W-:Y:S01]  /*1450*/  ISETP.NE.AND.EX P0, PT, RZ, UR5, PT, P0 ;  /* 0x00000005ff007c0c */ /* 0x000fe2000bf05300 */
[----:B0-----:R-:W-:Y:S01]  /*1460*/  IMAD.MOV.U32 R8, RZ, RZ, 0xc0 ;  /* 0x000000c0ff087424 */ /* 0x001fe200078e00ff */
[----:B------:R-:W-:-:S11]  /*1470*/  ULDC.64 UR4, c[0x0][0xa30] ;  /* 0x00028c0000047ab9 */ /* 0x000fd60000000a00 */
[----:B--2---:R-:W0:Y:S02]  /*1480*/  @P0 LDC.64 R4, c[0x0][0xa10] ;  /* 0x00028400ff040b82 */ /* 0x004e240000000a00 */
[----:B0-----:R-:W-:-:S05]  /*1490*/  @P0 IMAD.WIDE R4, R29, 0x4, R4 ;  /* 0x000000041d040825 */ /* 0x001fca00078e0204 */
[----:B------:R-:W2:Y:S04]  /*14a0*/  @P0 LDG.E R0, desc[UR40][R4.64] ;  /* 0x0000002804000981 */ /* 0x000ea8000c1e1900 */
[----:B------:R-:W2:Y:S01]  /*14b0*/  @P0 LDG.E R9, desc[UR40][R4.64+0x4] ;  /* 0x0000042804090981 */ /* 0x000ea2000c1e1900 */
[----:B------:R-:W-:Y:S02]  /*14c0*/  ISETP.NE.U32.AND P1, PT, RZ, UR4, PT ;  /* 0x00000004ff007c0c */ /* 0x000fe4000bf25070 */
[----:B-----5:R-:W-:Y:S02]  /*14d0*/  MOV R24, R30 ;  /* 0x0000001e00187202 */ /* 0x020fe40000000f00 */
[----:B------:R-:W-:-:S13]  /*14e0*/  ISETP.NE.AND.EX P1, PT, RZ, UR5, PT, P1 ;  /* 0x00000005ff007c0c */ /* 0x000fda000bf25310 */
[----:B------:R-:W-:-:S04]  /*14f0*/  @P1 IADD3 R6, P2, R32, UR4, RZ ;  /* 0x0000000420061c10 */ /* 0x000fc8000ff5e0ff */
[----:B------:R-:W-:-:S05]  /*1500*/  @P1 IADD3.X R7, R33, UR5, RZ, P2, !PT ;  /* 0x0000000521071c10 */ /* 0x000fca00097fe4ff */
[----:B------:R0:W5:Y:S01]  /*1510*/  @P1 LDG.E R24, desc[UR40][R6.64] ;  /* 0x0000002806181981 */ /* 0x000162000c1e1900 */
[----:B--2---:R-:W-:Y:S02]  /*1520*/  @P0 IMAD.IADD R28, R9, 0x1, -R0 ;  /* 0x00000001091c0824 */ /* 0x004fe400078e0a00 */
[----:B------:R-:W-:Y:S02]  /*1530*/  IMAD.IADD R9, R30, 0x1, -R3 ;  /* 0x000000011e097824 */ /* 0x000fe400078e0a03 */
[----:B------:R-:W-:Y:S02]  /*1540*/  IMAD R3, R153, R8, 0x13f ;  /* 0x0000013f99037424 */ /* 0x000fe400078e0208 */
[----:B------:R-:W-:Y:S02]  /*1550*/  IMAD.IADD R10, R9, 0x1, R28 ;  /* 0x00000001090a7824 */ /* 0x000fe400078e021c */
[----:B------:R-:W-:-:S03]  /*1560*/  IMAD.MOV R27, RZ, RZ, -R9 ;  /* 0x000000ffff1b7224 */ /* 0x000fc600078e0a09 */
[C---:B------:R-:W-:Y:S01]  /*1570*/  IADD3 R0, R10.reuse, 0x7f, RZ ;  /* 0x0000007f0a007810 */ /* 0x040fe20007ffe0ff */
[----:B------:R0:W-:Y:S01]  /*1580*/  STL [R1+0x10], R10 ;  /* 0x0000100a01007387 */ /* 0x0001e20000100800 */
[----:B------:R-:W-:Y:S02]  /*1590*/  IADD3 R4, R10, R3, -R11 ;  /* 0x000000030a047210 */ /* 0x000fe40007ffe80b */
[----:B------:R-:W-:Y:S02]  /*15a0*/  SHF.R.S32.HI R3, RZ, 0x1f, R0 ;  /* 0x0000001fff037819 */ /* 0x000fe40000011400 */
[----:B------:R-:W-:Y:S02]  /*15b0*/  SHF.R.S32.HI R5, RZ, 0x1f, R4 ;  /* 0x0000001fff057819 */ /* 0x000fe40000011404 */
[----:B------:R-:W-:Y:S02]  /*15c0*/  LEA.HI R3, R3, R0, RZ, 0x7 ;  /* 0x0000000003037211 */ /* 0x000fe400078f38ff */
[----:B------:R-:W-:-:S02]  /*15d0*/  LEA.HI R5, R5, R4, RZ, 0x7 ;  /* 0x0000000405057211 */ /* 0x000fc400078f38ff */
[----:B------:R-:W-:Y:S02]  /*15e0*/  SHF.R.S32.HI R3, RZ, 0x7, R3 ;  /* 0x00000007ff037819 */ /* 0x000fe40000011403 */
[----:B------:R-:W-:Y:S02]  /*15f0*/  SHF.R.S32.HI R152, RZ, 0x7, R5 ;  /* 0x00000007ff987819 */ /* 0x000fe40000011405 */
[----:B------:R-:W-:Y:S02]  /*1600*/  VIMNMX R27, RZ, R27, !PT ;  /* 0x0000001bff1b7248 */ /* 0x000fe40007fe0100 */
[----:B------:R-:W-:-:S05]  /*1610*/  VIMNMX R152, R3, R152, PT ;  /* 0x0000009803987248 */ /* 0x000fca0003fe0100 */
[----:B------:R-:W-:-:S05]  /*1620*/  IMAD R3, R152, 0x80, -R9 ;  /* 0x0000008098037824 */ /* 0x000fca00078e0a09 */
[----:B------:R-:W-:-:S04]  /*1630*/  VIMNMX R0, R3, R28, PT ;  /* 0x0000001c03007248 */ /* 0x000fc80003fe0100 */
[----:B------:R-:W-:Y:S02]  /*1640*/  ISETP.GT.AND P0, PT, R0, R27, PT ;  /* 0x0000001b0000720c */ /* 0x000fe40003f04270 */
[----:B------:R-:W-:-:S04]  /*1650*/  SHF.R.U32.HI R27, RZ, 0x7, R27 ;  /* 0x00000007ff1b7819 */ /* 0x000fc8000001161b */
[----:B------:R-:W-:-:S07]  /*1660*/  MOV R26, R27 ;  /* 0x0000001b001a7202 */ /* 0x000fce0000000f00 */
[----:B------:R-:W-:-:S05]  /*1670*/  @P0 VIADD R0, R0, 0x7f ;  /* 0x0000007f00000836 */ /* 0x000fca0000000000 */
[----:B------:R-:W-:-:S04]  /*1680*/  @P0 SHF.R.S32.HI R3, RZ, 0x1f, R0 ;  /* 0x0000001fff030819 */ /* 0x000fc80000011400 */
[----:B------:R-:W-:-:S04]  /*1690*/  @P0 LEA.HI R3, R3, R0, RZ, 0x7 ;  /* 0x0000000003030211 */ /* 0x000fc800078f38ff */
[----:B------:R-:W-:Y:S02]  /*16a0*/  @P0 SHF.R.S32.HI R26, RZ, 0x7, R3 ;  /* 0x00000007ff1a0819 */ /* 0x000fe40000011403 */
        /* <DEDUP_REMOVED lines=16> */
[----:B------:R-:W-:Y:S01]  /*17b0*/  IMAD.U32 R7, RZ, RZ, UR5 ;  /* 0x00000005ff077e24 */ /* 0x000fe2000f8e00ff */
[----:B------:R-:W-:Y:S01]  /*17c0*/  MOV R8, 0x70 ;  /* 0x0000007000087802 */ /* 0x000fe20000000f00 */
[----:B-1----:R-:W-:-:S02]  /*17d0*/  IMAD.U32 R11, RZ, RZ, UR7 ;  /* 0x00000007ff0b7e24 */ /* 0x002fc4000f8e00ff */
[----:B------:R-:W-:Y:S02]  /*17e0*/  IMAD.MOV.U32 R12, RZ, RZ, 0x1 ;  /* 0x00000001ff0c7424 */ /* 0x000fe400078e00ff */
[----:B0-----:R-:W-:-:S07]  /*17f0*/  IMAD.MOV.U32 R13, RZ, RZ, RZ ;  /* 0x000000ffff0d7224 */ /* 0x001fce00078e00ff */
[----:B------:R-:W-:-:S07]  /*1800*/  LEPC R20, `(.L_x_1903) ;  /* 0x000000001014794e */ /* 0x000fce0000000000 */
[----:B--2--5:R-:W-:Y:S05]  /*1810*/  CALL.ABS.NOINC R14 ;  /* 0x000000000e007343 */ /* 0x024fea0003c00000 */
.L_x_1903:
[----:B------:R-:W-:Y:S05]  /*1820*/  BSYNC B6 ;  /* 0x0000000000067941 */ /* 0x000fea0003800000 */
.L_x_1902:
[----:B------:R-:W-:Y:S01]  /*1830*/  VIADD R25, R2, 0x400 ;  /* 0x0000040002197836 */ /* 0x000fe20000000000 */
[----:B------:R-:W-:Y:S04]  /*1840*/  BSSY B6, `(.L_x_1904) ;  /* 0x0000013000067945 */ /* 0x000fe80003800000 */
[----:B------:R-:W-:-:S13]  /*1850*/  LOP3.LUT P0, RZ, R25, 0x3ff, RZ, 0xc0, !PT ;  /* 0x000003ff19ff7812 */ /* 0x000fda000780c0ff */
[----:B------:R-:W-:Y:S05]  /*1860*/  @!P0 BRA `(.L_x_1905) ;  /* 0x0000000000408947 */ /* 0x000fea0003800000 */
[----:B------:R-:W-:Y:S01]  /*1870*/  MOV R0, 0x0 ;  /* 0x0000000000007802 */ /* 0x000fe20000000f00 */
[----:B------:R-:W-:Y:S01]  /*1880*/  ULDC.64 UR4, c[0x4][0xa8] ;  /* 0x01002a0000047ab9 */ /* 0x000fe20000000a00 */
[----:B------:R-:W-:Y:S01]  /*1890*/  ULDC.64 UR6, c[0x4][0x18] ;  /* 0x0100060000067ab9 */ /* 0x000fe20000000a00 */
[----:B------:R-:W-:Y:S01]  /*18a0*/  MOV R4, UR4 ;  /* 0x0000000400047c02 */ /* 0x000fe20008000f00 */
[----:B------:R0:W2:Y:S01]  /*18b0*/  LDC.64 R14, c[0x4][R0] ;  /* 0x01000000000e7b82 */ /* 0x0000a20000000a00 */
[----:B------:R-:W-:Y:S01]  /*18c0*/  IMAD.U32 R5, RZ, RZ, UR5 ;  /* 0x00000005ff057e24 */ /* 0x000fe2000f8e00ff */
[----:B------:R-:W-:Y:S01]  /*18d0*/  ULDC.64 UR4, c[0x4][0xb0] ;  /* 0x01002c0000047ab9 */ /* 0x000fe20000000a00 */
[----:B------:R-:W-:Y:S01]  /*18e0*/  MOV R10, UR6 ;  /* 0x00000006000a7c02 */ /* 0x000fe20008000f00 */
[----:B------:R-:W-:Y:S01]  /*18f0*/  IMAD.U32 R6, RZ, RZ, UR4 ;  /* 0x00000004ff067e24 */ /* 0x000fe2000f8e00ff */
[----:B------:R-:W-:Y:S01]  /*1900*/  MOV R13, RZ ;  /* 0x000000ff000d7202 */ /* 0x000fe20000000f00 */
[----:B------:R-:W-:-:S02]  /*1910*/  IMAD.U32 R7, RZ, RZ, UR5 ;  /* 0x00000005ff077e24 */ /* 0x000fc4000f8e00ff */
[----:B-1----:R-:W-:Y:S02]  /*1920*/  IMAD.U32 R11, RZ, RZ, UR7 ;  /* 0x00000007ff0b7e24 */ /* 0x002fe4000f8e00ff */
[----:B------:R-:W-:Y:S02]  /*1930*/  IMAD.MOV.U32 R8, RZ, RZ, 0x70 ;  /* 0x00000070ff087424 */ /* 0x000fe400078e00ff */
[----:B0-----:R-:W-:-:S07]  /*1940*/  IMAD.MOV.U32 R12, RZ, RZ, 0x1 ;  /* 0x00000001ff0c7424 */ /* 0x001fce00078e00ff */
[----:B------:R-:W-:-:S07]  /*1950*/  LEPC R20, `(.L_x_1905) ;  /* 0x000000001014794e */ /* 0x000fce0000000000 */
[----:B--2--5:R-:W-:Y:S05]  /*1960*/  CALL.ABS.NOINC R14 ;  /* 0x000000000e007343 */ /* 0x024fea0003c00000 */
.L_x_1905:
[----:B------:R-:W-:Y:S05]  /*1970*/  BSYNC B6 ;  /* 0x0000000000067941 */ /* 0x000fea0003800000 */
.L_x_1904:
[----:B------:R-:W-:Y:S01]  /*1980*/  ULDC.64 UR4, c[0x0][0x9f8] ;  /* 0x00027e0000047ab9 */ /* 0x000fe20000000a00 */
[----:B------:R-:W2:Y:S01]  /*1990*/  LDL R34, [R1+0x18] ;  /* 0x0000180001227983 */ /* 0x000ea20000100800 */
[----:B------:R-:W-:Y:S01]  /*19a0*/  ISETP.NE.U32.AND P0, PT, RZ, UR4, PT ;  /* 0x00000004ff007c0c */ /* 0x000fe2000bf05070 */
[----:B------:R-:W0:Y:S08]  /*19b0*/  LDC R0, c[0x0][0x428] ;  /* 0x00010a00ff007b82 */ /* 0x000e300000000800 */
[----:B------:R-:W3:Y:S01]  /*19c0*/  LDC.64 R74, c[0x0][0x2f0] ;  /* 0x0000bc00ff4a7b82 */ /* 0x000ee20000000a00 */
[----:B------:R-:W-:Y:S01]  /*19d0*/  ISETP.NE.AND.EX P0, PT, RZ, UR5, PT, P0 ;  /* 0x00000005ff007c0c */ /* 0x000fe2000bf05300 */
[----:B------:R-:W4:Y:S01]  /*19e0*/  LDL.LU R40, [R1] ;  /* 0x0000000001287983 */ /* 0x000f220000300800 */
[----:B------:R-:W-:Y:S01]  /*19f0*/  IMAD.IADD R14, R31, 0x1, R30 ;  /* 0x000000011f0e7824 */ /* 0x000fe200078e021e */
[----:B------:R-:W-:Y:S01]  /*1a00*/  ULDC.64 UR6, c[0x0][0xa08] ;  /* 0x0002820000067ab9 */ /* 0x000fe20000000a00 */
[----:B------:R-:W1:Y:S03]  /*1a10*/  S2R R20, SR_TID.X ;  /* 0x0000000000147919 */ /* 0x000e660000002100 */
[----:B------:R-:W2:Y:S06]  /*1a20*/  LDC.64 R72, c[0x0][0x3d8] ;  /* 0x0000f600ff487b82 */ /* 0x000eac0000000a00 */
[----:B------:R-:W-:-:S02]  /*1a30*/  @P0 IADD3 R4, P1, R32, UR4, RZ ;  /* 0x0000000420040c10 */ /* 0x000fc4000ff3e0ff */
[----:B------:R-:W4:Y:S02]  /*1a40*/  LDL R32, [R1+0x1c] ;  /* 0x00001c0001207983 */ /* 0x000f240000100800 */
[----:B------:R-:W-:Y:S01]  /*1a50*/  @P0 IADD3.X R5, R33, UR5, RZ, P1, !PT ;  /* 0x0000000521050c10 */ /* 0x000fe20008ffe4ff */
[----:B------:R-:W-:-:S04]  /*1a60*/  ULDC.64 UR4, c[0x0][0x2f8] ;  /* 0x0000be0000047ab9 */ /* 0x000fc80000000a00 */
[----:B------:R3:W4:Y:S01]  /*1a70*/  @P0 LDG.E R29, desc[UR40][R4.64] ;  /* 0x00000028041d0981 */ /* 0x000722000c1e1900 */
[----:B0-----:R-:W-:Y:S02]  /*1a80*/  ISETP.NE.AND P0, PT, R0, 0x1, PT ;  /* 0x000000010000780c */ /* 0x001fe40003f05270 */
[----:B------:R-:W-:Y:S02]  /*1a90*/  SHF.R.S32.HI R37, RZ, 0x1f, R14 ;  /* 0x0000001fff257819 */ /* 0x000fe4000001140e */
[----:B------:R-:W-:Y:S02]  /*1aa0*/  SHF.R.S32.HI R17, RZ, 0x1f, R16 ;  /* 0x0000001fff117819 */ /* 0x000fe40000011410 */
[----:B------:R-:W-:Y:S01]  /*1ab0*/  SHF.R.S32.HI R36, RZ, 0x1f, R19 ;  /* 0x0000001fff247819 */ /* 0x000fe20000011413 */
[-C--:B---3--:R-:W-:Y:S02]  /*1ac0*/  IMAD R6, R37, R74.reuse, RZ ;  /* 0x0000004a25067224 */ /* 0x088fe400078e02ff */
[----:B------:R-:W-:-:S04]  /*1ad0*/  IMAD.WIDE.U32 R4, R14, R74, RZ ;  /* 0x0000004a0e047225 */ /* 0x000fc800078e00ff */
[----:B------:R-:W0:Y:S01]  /*1ae0*/  @P0 LDC R3, c[0x0][0x42c] ;  /* 0x00010b00ff030b82 */ /* 0x000e220000000800 */
[----:B-1----:R-:W-:Y:S01]  /*1af0*/  SHF.R.U32.HI R38, RZ, 0x7, R20 ;  /* 0x00000007ff267819 */ /* 0x002fe20000011614 */
[----:B------:R-:W-:-:S03]  /*1b00*/  VIADD R21, R20, 0xffffff80 ;  /* 0xffffff8014157836 */ /* 0x000fc60000000000 */
[----:B------:R-:W-:Y:S02]  /*1b10*/  ISETP.NE.AND P6, PT, R38, 0x1, PT ;  /* 0x000000012600780c */ /* 0x000fe40003fc5270 */
[----:B------:R-:W-:Y:S01]  /*1b20*/  SHF.R.S32.HI R20, RZ, 0x1f, R21 ;  /* 0x0000001fff147819 */ /* 0x000fe20000011415 */
[----:B------:R-:W1:Y:S01]  /*1b30*/  @P0 LDC R7, c[0x0][0x430] ;  /* 0x00010c00ff070b82 */ /* 0x000e620000000800 */
[----:B------:R-:W3:Y:S02]  /*1b40*/  S2R R39, SR_TID.X ;  /* 0x0000000000277919 */ /* 0x000ee40000002100 */
[----:B------:R-:W-:-:S04]  /*1b50*/  LEA.HI R20, R20, R21, RZ, 0x2 ;  /* 0x0000001514147211 */ /* 0x000fc800078f10ff */
[----:B------:R-:W-:-:S05]  /*1b60*/  LOP3.LUT R20, R20, 0xfffffffc, RZ, 0xc0, !PT ;  /* 0xfffffffc14147812 */ /* 0x000fca00078ec0ff */
[----:B------:R-:W-:Y:S02]  /*1b70*/  IMAD.IADD R20, R21, 0x1, -R20 ;  /* 0x0000000115147824 */ /* 0x000fe400078e0a14 */
[----:B0-----:R-:W-:-:S03]  /*1b80*/  @P0 IMAD.HI.U32 R0, R154, R3, RZ ;  /* 0x000000039a000227 */ /* 0x001fc600078e00ff */
[----:B------:R-:W-:Y:S01]  /*1b90*/  SHF.L.U32 R56, R20, 0x2, RZ ;  /* 0x0000000214387819 */ /* 0x000fe200000006ff */
[----:B------:R-:W-:Y:S01]  /*1ba0*/  IMAD R3, R14, R75, R6 ;  /* 0x0000004b0e037224 */ /* 0x000fe200078e0206 */
[----:B-1----:R-:W-:-:S03]  /*1bb0*/  @P0 SHF.R.U32.HI R154, RZ, R7, R0 ;  /* 0x00000007ff9a0219 */ /* 0x002fc60000011600 */
[----:B------:R-:W-:Y:S01]  /*1bc0*/  IMAD.IADD R5, R5, 0x1, R3 ;  /* 0x0000000105057824 */ /* 0x000fe200078e0203 */
[----:B------:R-:W-:Y:S01]  /*1bd0*/  ISETP.NE.U32.AND P0, PT, RZ, UR6, PT ;  /* 0x00000006ff007c0c */ /* 0x000fe2000bf05070 */
[----:B------:R-:W-:Y:S01]  /*1be0*/  IMAD.WIDE.U32 R6, R19, R74, R16 ;  /* 0x0000004a13067225 */ /* 0x000fe200078e0010 */
[----:B------:R-:W-:Y:S02]  /*1bf0*/  SHF.R.S32.HI R9, RZ, 0x1f, R154 ;  /* 0x0000001fff097819 */ /* 0x000fe4000001149a */
[----:B------:R-:W-:Y:S01]  /*1c00*/  ISETP.NE.AND.EX P0, PT, RZ, UR7, PT, P0 ;  /* 0x00000007ff007c0c */ /* 0x000fe2000bf05300 */
[----:B------:R-:W-:-:S04]  /*1c10*/  IMAD.WIDE.U32 R4, R154, UR4, R4 ;  /* 0x000000049a047c25 */ /* 0x000fc8000f8e0004 */
[----:B------:R-:W-:-:S04]  /*1c20*/  IMAD R3, R9, UR4, RZ ;  /* 0x0000000409037c24 */ /* 0x000fc8000f8e02ff */
[----:B------:R-:W-:Y:S01]  /*1c30*/  IMAD R3, R154, UR5, R3 ;  /* 0x000000059a037c24 */ /* 0x000fe2000f8e0203 */
[----:B------:R-:W-:-:S03]  /*1c40*/  ULDC.64 UR4, c[0x0][0x300] ;  /* 0x0000c00000047ab9 */ /* 0x000fc60000000a00 */
[----:B------:R-:W-:Y:S01]  /*1c50*/  IMAD.IADD R5, R5, 0x1, R3 ;  /* 0x0000000105057824 */ /* 0x000fe200078e0203 */
[----:B------:R-:W-:Y:S02]  /*1c60*/  SHF.R.S32.HI R57, RZ, 0x1f, R56 ;  /* 0x0000001fff397819 */ /* 0x000fe40000011438 */
[----:B---3--:R-:W-:Y:S01]  /*1c70*/  IADD3 R39, R39, -0x80, RZ ;  /* 0xffffff8027277810 */ /* 0x008fe20007ffe0ff */
[----:B------:R-:W-:Y:S02]  /*1c80*/  VIADD R67, R16, 0x20 ;  /* 0x0000002010437836 */ /* 0x000fe40000000000 */
[----:B------:R-:W-:Y:S01]  /*1c90*/  VIADD R65, R38, 0x8 ;  /* 0x0000000826417836 */ /* 0x000fe20000000000 */
[----:B--2---:R-:W-:Y:S02]  /*1ca0*/  LOP3.LUT P1, RZ, R34, 0x4, RZ, 0xc0, !PT ;  /* 0x0000000422ff7812 */ /* 0x004fe4000782c0ff */
[----:B----4-:R-:W-:Y:S02]  /*1cb0*/  SEL R55, R29, RZ, !P0 ;  /* 0x000000ff1d377207 */ /* 0x010fe40004000000 */
[----:B------:R-:W-:-:S02]  /*1cc0*/  SHF.R.S32.HI R0, RZ, 0x1f, R29 ;  /* 0x0000001fff007819 */ /* 0x000fc4000001141d */
[----:B------:R-:W0:Y:S01]  /*1cd0*/  LDC R29, c[0x0][0x3d4] ;  /* 0x0000f500ff1d7b82 */ /* 0x000e220000000800 */
[----:B------:R-:W-:Y:S01]  /*1ce0*/  IMAD.WIDE.U32 R58, R55, UR4, R4 ;  /* 0x00000004373a7c25 */ /* 0x000fe2000f8e0004 */
[----:B------:R-:W-:Y:S02]  /*1cf0*/  SEL R10, R0, RZ, !P0 ;  /* 0x000000ff000a7207 */ /* 0x000fe40004000000 */
[----:B------:R-:W-:-:S03]  /*1d00*/  IADD3 R77, P0, R58, R6, RZ ;  /* 0x000000063a4d7210 */ /* 0x000fc60007f1e0ff */
[----:B------:R-:W-:Y:S01]  /*1d10*/  IMAD R0, R10, UR4, RZ ;  /* 0x000000040a007c24 */ /* 0x000fe2000f8e02ff */
[----:B------:R-:W1:Y:S03]  /*1d20*/  LDC.64 R4, c[0x0][0x3e8] ;  /* 0x0000fa00ff047b82 */ /* 0x000e660000000a00 */
[----:B------:R-:W-:Y:S01]  /*1d30*/  IMAD R3, R55, UR5, R0 ;  /* 0x0000000537037c24 */ /* 0x000fe2000f8e0200 */
[----:B------:R-:W-:Y:S05]  /*1d40*/  @!P6 WARPSYNC.ALL ;  /* 0x000000000000e948 */ /* 0x000fea0003800000 */
[----:B------:R-:W-:Y:S01]  /*1d50*/  ULDC.64 UR4, c[0x0][0x320] ;  /* 0x0000c80000047ab9 */ /* 0x000fe20000000a00 */
[----:B------:R-:W-:Y:S01]  /*1d60*/  IMAD R0, R36, R74, RZ ;  /* 0x0000004a24007224 */ /* 0x000fe200078e02ff */
[----:B------:R-:W-:Y:S01]  /*1d70*/  IADD3 R78, R59, R3, RZ ;  /* 0x000000033b4e7210 */ /* 0x000fe20007ffe0ff */
[----:B------:R-:W-:-:S02]  /*1d80*/  IMAD R9, R9, UR4, RZ ;  /* 0x0000000409097c24 */ /* 0x000fc4000f8e02ff */
[----:B------:R-:W-:Y:S02]  /*1d90*/  IMAD R11, R19, R75, R0 ;  /* 0x0000004b130b7224 */ /* 0x000fe400078e0200 */
[C---:B------:R-:W-:Y:S02]  /*1da0*/  IMAD R13, R154.reuse, UR5, R9 ;  /* 0x000000059a0d7c24 */ /* 0x040fe4000f8e0209 */
[----:B------:R-:W-:Y:S01]  /*1db0*/  IMAD.WIDE.U32 R8, R154, UR4, R16 ;  /* 0x000000049a087c25 */ /* 0x000fe2000f8e0010 */
[----:B------:R-:W-:Y:S01]  /*1dc0*/  ULDC.64 UR4, c[0x0][0x328] ;  /* 0x0000ca0000047ab9 */ /* 0x000fe20000000a00 */
[----:B------:R-:W-:Y:S02]  /*1dd0*/  IADD3.X R76, R78, R7, R11, P0, !PT ;  /* 0x000000074e4c7210 */ /* 0x000fe400007fe40b */
[----:B------:R-:W-:Y:S01]  /*1de0*/  IMAD R0, R36, R72, RZ ;  /* 0x0000004824007224 */ /* 0x000fe200078e02ff */
[----:B0-----:R-:W-:Y:S01]  /*1df0*/  ISETP.GE.AND P0, PT, R16, R29, PT ;  /* 0x0000001d1000720c */ /* 0x001fe20003f06270 */
[----:B------:R-:W-:-:S02]  /*1e00*/  IMAD R3, R10, UR4, RZ ;  /* 0x000000040a037c24 */ /* 0x000fc4000f8e02ff */
[----:B------:R-:W-:Y:S02]  /*1e10*/  IMAD.IADD R9, R9, 0x1, R13 ;  /* 0x0000000109097824 */ /* 0x000fe400078e020d */
[----:B------:R-:W-:Y:S02]  /*1e20*/  IMAD R15, R19, R73, R0 ;  /* 0x00000049130f7224 */ /* 0x000fe400078e0200 */
[----:B-1----:R-:W-:Y:S02]  /*1e30*/  IMAD R0, R36, R4, RZ ;  /* 0x0000000424007224 */ /* 0x002fe400078e02ff */
[----:B------:R-:W-:Y:S01]  /*1e40*/  IMAD R35, R55, UR5, R3 ;  /* 0x0000000537237c24 */ /* 0x000fe2000f8e0203 */
[----:B------:R-:W-:Y:S01]  /*1e50*/  SEL R3, R29, RZ, P0 ;  /* 0x000000ff1d037207 */ /* 0x000fe20000000000 */
[----:B------:R-:W-:Y:S01]  /*1e60*/  IMAD.WIDE.U32 R54, R55, UR4, R8 ;  /* 0x0000000437367c25 */ /* 0x000fe2000f8e0008 */
[----:B------:R-:W-:Y:S01]  /*1e70*/  LOP3.LUT R40, R40, 0xfffffffb, RZ, 0xc0, !PT ;  /* 0xfffffffb28287812 */ /* 0x000fe200078ec0ff */
[----:B------:R-:W-:-:S02]  /*1e80*/  ULDC UR4, c[0x0][0x2e4] ;  /* 0x0000b90000047ab9 */ /* 0x000fc40000000800 */
[----:B------:R-:W-:-:S04]  /*1e90*/  IMAD.WIDE.U32 R10, R19, R72, R16 ;  /* 0x00000048130a7225 */ /* 0x000fc800078e0010 */
[C---:B------:R-:W-:Y:S02]  /*1ea0*/  IMAD R21, R19.reuse, R5, R0 ;  /* 0x0000000513157224 */ /* 0x040fe400078e0200 */
[----:B------:R-:W-:-:S04]  /*1eb0*/  IMAD.WIDE.U32 R8, R19, R4, R56 ;  /* 0x0000000413087225 */ /* 0x000fc800078e0038 */
[----:B------:R-:W-:Y:S02]  /*1ec0*/  IMAD.IADD R11, R15, 0x1, R11 ;  /* 0x000000010f0b7824 */ /* 0x000fe400078e020b */
[----:B------:R-:W-:-:S04]  /*1ed0*/  IMAD.WIDE.U32 R6, R19, R72, R56 ;  /* 0x0000004813067225 */ /* 0x000fc800078e0038 */
[----:B------:R-:W-:Y:S02]  /*1ee0*/  IMAD.IADD R3, R16, 0x1, R3 ;  /* 0x0000000110037824 */ /* 0x000fe400078e0203 */
[----:B------:R-:W-:Y:S01]  /*1ef0*/  IMAD.IADD R9, R9, 0x1, R21 ;  /* 0x0000000109097824 */ /* 0x000fe200078e0215 */
[----:B------:R-:W-:Y:S01]  /*1f00*/  @P1 LOP3.LUT R40, R40, 0x4, RZ, 0xfc, !PT ;  /* 0x0000000428281812 */ /* 0x000fe200078efcff */
[----:B------:R-:W-:Y:S01]  /*1f10*/  IMAD.IADD R7, R7, 0x1, R15 ;  /* 0x0000000107077824 */ /* 0x000fe200078e020f */
[----:B-----5:R-:W-:Y:S01]  /*1f20*/  SHF.R.S32.HI R15, RZ, 0x1f, R24 ;  /* 0x0000001fff0f7819 */ /* 0x020fe20000011418 */
[----:B------:R-:W-:Y:S01]  /*1f30*/  IMAD.SHL.U32 R71, R34, 0x40, RZ ;  /* 0x0000004022477824 */ /* 0x000fe200078e00ff */
[----:B------:R-:W-:Y:S01]  /*1f40*/  SHF.R.S32.HI R0, RZ, 0x1f, R3 ;  /* 0x0000001fff007819 */ /* 0x000fe20000011403 */
[----:B------:R-:W-:-:S04]  /*1f50*/  IMAD.WIDE.U32 R52, R24, R72, R10 ;  /* 0x0000004818347225 */ /* 0x000fc800078e000a */
[----:B------:R-:W-:Y:S01]  /*1f60*/  IMAD.WIDE.U32 R10, R24, R4, R8 ;  /* 0x00000004180a7225 */ /* 0x000fe200078e0008 */
[----:B------:R-:W-:-:S03]  /*1f70*/  IADD3 R8, P1, R19, R14, RZ ;  /* 0x0000000e13087210 */ /* 0x000fc60007f3e0ff */
[----:B------:R-:W-:Y:S01]  /*1f80*/  VIADD R34, R19, 0x60 ;  /* 0x0000006013227836 */ /* 0x000fe20000000000 */
[----:B------:R-:W-:Y:S01]  /*1f90*/  LEA.HI R0, R0, R3, RZ, 0x3 ;  /* 0x0000000300007211 */ /* 0x000fe200078f18ff */
[----:B------:R-:W-:Y:S01]  /*1fa0*/  IMAD R3, R15, R72, RZ ;  /* 0x000000480f037224 */ /* 0x000fe200078e02ff */
[----:B------:R-:W-:Y:S01]  /*1fb0*/  LOP3.LUT R71, R71, 0x1c0, RZ, 0xc0, !PT ;  /* 0x000001c047477812 */ /* 0x000fe200078ec0ff */
[----:B------:R-:W-:Y:S01]  /*1fc0*/  IMAD.X R9, R36, 0x1, R37, P1 ;  /* 0x0000000124097824 */ /* 0x000fe200008e0625 */
[----:B------:R-:W-:Y:S01]  /*1fd0*/  SHF.R.S32.HI R66, RZ, 0x1f, R34 ;  /* 0x0000001fff427819 */ /* 0x000fe20000011422 */
[----:B------:R-:W-:Y:S01]  /*1fe0*/  VIADD R36, R19, 0x60 ;  /* 0x0000006013247836 */ /* 0x000fe20000000000 */
[----:B------:R-:W-:Y:S01]  /*1ff0*/  SHF.R.S32.HI R34, RZ, 0x1f, R39 ;  /* 0x0000001fff227819 */ /* 0x000fe20000011427 */
[----:B------:R-:W-:Y:S01]  /*2000*/  IMAD R33, R24, R73, R3 ;  /* 0x0000004918217224 */ /* 0x000fe200078e0203 */
[----:B------:R-:W-:Y:S02]  /*2010*/  SHF.R.U32.HI R68, RZ, 0x3, R71 ;  /* 0x00000003ff447819 */ /* 0x000fe40000011647 */
[----:B------:R-:W-:-:S02]  /*2020*/  LOP3.LUT R3, R71, 0x18, R16, 0xf8, !PT ;  /* 0x0000001847037812 */ /* 0x000fc400078ef810 */
[----:B------:R-:W-:Y:S02]  /*2030*/  LEA.HI R34, R34, R39, RZ, 0x5 ;  /* 0x0000002722227211 */ /* 0x000fe400078f28ff */
[----:B------:R-:W-:Y:S02]  /*2040*/  SHF.L.U32 R36, R36, 0x6, RZ ;  /* 0x0000000624247819 */ /* 0x000fe400000006ff */
[----:B------:R-:W-:Y:S02]  /*2050*/  LOP3.LUT R3, R3, R68, RZ, 0x3c, !PT ;  /* 0x0000004403037212 */ /* 0x000fe400078e3cff */
[----:B------:R-:W-:Y:S02]  /*2060*/  SHF.R.S32.HI R34, RZ, 0x5, R34 ;  /* 0x00000005ff227819 */ /* 0x000fe40000011422 */
[----:B------:R-:W-:Y:S01]  /*2070*/  LOP3.LUT R36, R36, 0x1c0, RZ, 0xc0, !PT ;  /* 0x000001c024247812 */ /* 0x000fe200078ec0ff */
[----:B------:R-:W-:Y:S01]  /*2080*/  IMAD.SHL.U32 R64, R29, 0x2, RZ ;  /* 0x000000021d407824 */ /* 0x000fe200078e00ff */
[----:B------:R-:W-:-:S02]  /*2090*/  LEA R63, R34, R3, 0x9 ;  /* 0x00000003223f7211 */ /* 0x000fc400078e48ff */
[--C-:B------:R-:W-:Y:S02]  /*20a0*/  LOP3.LUT R3, R71, 0x38, R0.reuse, 0xf8, !PT ;  /* 0x0000003847037812 */ /* 0x100fe400078ef800 */
[--C-:B------:R-:W-:Y:S02]  /*20b0*/  SHF.R.S32.HI R60, RZ, 0x3, R0.reuse ;  /* 0x00000003ff3c7819 */ /* 0x100fe40000011400 */
[----:B------:R-:W-:Y:S02]  /*20c0*/  LOP3.LUT R29, R0, 0xfffffff8, RZ, 0xc0, !PT ;  /* 0xfffffff8001d7812 */ /* 0x000fe400078ec0ff */
[----:B------:R-:W-:Y:S01]  /*20d0*/  LOP3.LUT R0, R36, 0x38, R0, 0xf8, !PT ;  /* 0x0000003824007812 */ /* 0x000fe200078ef800 */
[----:B------:R-:W-:Y:S01]  /*20e0*/  VIADD R36, R19, 0x60 ;  /* 0x0000006013247836 */ /* 0x000fe20000000000 */
[----:B------:R0:W-:Y:S03]  /*20f0*/  STL [R1], R40 ;  /* 0x0000002801007387 */ /* 0x0001e60000100800 */
[----:B------:R-:W-:-:S02]  /*2100*/  IMAD.SHL.U32 R36, R36, 0x40, RZ ;  /* 0x0000004024247824 */ /* 0x000fc400078e00ff */
[----:B------:R-:W-:-:S03]  /*2110*/  IMAD.WIDE.U32 R12, R19, R4, R16 ;  /* 0x00000004130c7225 */ /* 0x000fc600078e0010 */
[----:B------:R-:W-:Y:S01]  /*2120*/  LOP3.LUT R36, R36, 0x1c0, RZ, 0xc0, !PT ;  /* 0x000001c024247812 */ /* 0x000fe200078ec0ff */
[----:B------:R-:W-:Y:S01]  /*2130*/  IMAD R15, R15, R4, RZ ;  /* 0x000000040f0f7224 */ /* 0x000fe200078e02ff */
[----:B------:R-:W-:Y:S02]  /*2140*/  IADD3 R13, R21, R13, RZ ;  /* 0x0000000d150d7210 */ /* 0x000fe40007ffe0ff */
[----:B------:R-:W-:Y:S02]  /*2150*/  SHF.R.U32.HI R36, RZ, 0x3, R36 ;  /* 0x00000003ff247819 */ /* 0x000fe40000011624 */
[----:B------:R-:W-:Y:S01]  /*2160*/  LOP3.LUT R3, R3, R68, RZ, 0x3c, !PT ;  /* 0x0000004403037212 */ /* 0x000fe200078e3cff */
[----:B------:R-:W-:Y:S01]  /*2170*/  IMAD R15, R24, R5, R15 ;  /* 0x00000005180f7224 */ /* 0x000fe200078e020f */
[----:B------:R-:W-:Y:S01]  /*2180*/  LOP3.LUT R0, R0, R36, RZ, 0x3c, !PT ;  /* 0x0000002400007212 */ /* 0x000fe200078e3cff */
[----:B------:R-:W-:Y:S01]  /*2190*/  IMAD.WIDE.U32 R30, R24, R72, R6 ;  /* 0x00000048181e7225 */ /* 0x000fe200078e0006 */
[----:B------:R-:W-:-:S03]  /*21a0*/  SHF.L.U64.HI R70, R4, 0x7, R5 ;  /* 0x0000000704467819 */ /* 0x000fc60000010205 */
[----:B------:R-:W-:Y:S01]  /*21b0*/  IMAD.WIDE.U32 R20, R24, R4, R12 ;  /* 0x0000000418147225 */ /* 0x000fe200078e000c */
[----:B------:R-:W-:-:S03]  /*21c0*/  SHF.L.U64.HI R75, R74, 0x7, R75 ;  /* 0x000000074a4b7819 */ /* 0x000fc6000001024b */
[----:B------:R-:W-:Y:S01]  /*21d0*/  IMAD.SHL.U32 R69, R4, 0x80, RZ ;  /* 0x0000008004457824 */ /* 0x000fe200078e00ff */
[----:B------:R-:W-:Y:S01]  /*21e0*/  SHF.L.U64.HI R73, R72, 0x7, R73 ;  /* 0x0000000748497819 */ /* 0x000fe20000010249 */
[----:B------:R-:W-:Y:S01]  /*21f0*/  IMAD R4, R34, 0x200, R3 ;  /* 0x0000020022047824 */ /* 0x000fe200078e0203 */
[----:B------:R-:W-:Y:S01]  /*2200*/  SHF.L.U32 R72, R72, 0x7, RZ ;  /* 0x0000000748487819 */ /* 0x000fe200000006ff */
[----:B------:R-:W-:Y:S01]  /*2210*/  IMAD.IADD R3, R32, 0x1, R0 ;  /* 0x0000000120037824 */ /* 0x000fe200078e0200 */
[----:B------:R-:W-:Y:S01]  /*2220*/  ISETP.GE.AND P1, PT, R16, UR4, PT ;  /* 0x0000000410007c0c */ /* 0x000fe2000bf26270 */
[----:B------:R-:W-:Y:S01]  /*2230*/  IMAD.SHL.U32 R74, R74, 0x80, RZ ;  /* 0x000000804a4a7824 */ /* 0x000fe200078e00ff */
[----:B------:R-:W-:Y:S01]  /*2240*/  @!P6 BAR.SYNC.DEFER_BLOCKING 0x9, 0x100 ;  /* 0x024400000000eb1d */ /* 0x000fe20000010000 */
[----:B------:R-:W-:Y:S01]  /*2250*/  IMAD.IADD R62, R33, 0x1, R53 ;  /* 0x00000001213e7824 */ /* 0x000fe200078e0235 */
[----:B------:R-:W-:Y:S01]  /*2260*/  ISETP.GE.AND P2, PT, R67, UR4, PT ;  /* 0x0000000443007c0c */ /* 0x000fe2000bf46270 */
[----:B------:R-:W-:Y:S01]  /*2270*/  IMAD.IADD R61, R15, 0x1, R21 ;  /* 0x000000010f3d7824 */ /* 0x000fe200078e0215 */
[----:B------:R-:W-:Y:S01]  /*2280*/  IADD3 R6, R11, R15, RZ ;  /* 0x0000000f0b067210 */ /* 0x000fe20007ffe0ff */
[----:B------:R-:W-:Y:S01]  /*2290*/  IMAD.IADD R7, R31, 0x1, R33 ;  /* 0x000000011f077824 */ /* 0x000fe200078e0221 */
[----:B------:R-:W-:Y:S01]  /*22a0*/  SHF.R.S32.HI R5, RZ, 0x1f, R29 ;  /* 0x0000001fff057819 */ /* 0x000fe2000001141d */
[----:B0-----:R-:W-:-:S08]  /*22b0*/  IMAD.IADD R0, R55, 0x1, R35 ;  /* 0x0000000137007824 */ /* 0x001fd000078e0223 */
.L_x_1955:
[----:B------:R-:W2:Y:S01]  /*22c0*/  LDL R35, [R1+0x18] ;  /* 0x0000180001237983 */ /* 0x000ea20000100800 */
[----:B------:R-:W0:Y:S03]  /*22d0*/  LDC.64 R86, c[0x0][0x2f0] ;  /* 0x0000bc00ff567b82 */ /* 0x000e260000000a00 */
[----:B------:R-:W3:Y:S01]  /*22e0*/  LDL.LU R34, [R1] ;  /* 0x0000000001227983 */ /* 0x000ee20000300800 */
[----:B------:R-:W-:Y:S01]  /*22f0*/  IADD3 R32, R26, -0x1, RZ ;  /* 0xffffffff1a207810 */ /* 0x000fe20007ffe0ff */
[----:B------:R-:W-:Y:S05]  /*2300*/  YIELD ;  /* 0x0000000000007946 */ /* 0x000fea0003800000 */
[----:B------:R-:W1:Y:S01]  /*2310*/  LDC.64 R80, c[0x0][0x2d8] ;  /* 0x0000b600ff507b82 */ /* 0x000e620000000a00 */
[----:B------:R-:W-:Y:S01]  /*2320*/  SHF.R.S32.HI R79, RZ, 0x1f, R32 ;  /* 0x0000001fff4f7819 */ /* 0x000fe20000011420 */
[-C--:B------:R-:W-:Y:S01]  /*2330*/  IMAD R13, R75, R32.reuse, RZ ;  /* 0x000000204b0d7224 */ /* 0x080fe200078e02ff */
[----:B------:R-:W-:Y:S01]  /*2340*/  BSSY B0, `(.L_x_1906) ;  /* 0x00002d1000007945 */ /* 0x000fe20003800000 */
[----:B------:R-:W-:-:S04]  /*2350*/  IMAD.WIDE.U32 R84, R74, R32, RZ ;  /* 0x000000204a547225 */ /* 0x000fc800078e00ff */
[----:B------:R-:W-:Y:S01]  /*2360*/  IMAD R13, R79, R74, R13 ;  /* 0x0000004a4f0d7224 */ /* 0x000fe200078e020d */
[----:B------:R-:W4:Y:S01]  /*2370*/  LDC R88, c[0x0][0x3d4] ;  /* 0x0000f500ff587b82 */ /* 0x000f220000000800 */
[----:B------:R-:W-:Y:S02]  /*2380*/  IADD3 R15, P3, R77, R84, RZ ;  /* 0x000000544d0f7210 */ /* 0x000fe40007f7e0ff */
[----:B------:R-:W-:Y:S02]  /*2390*/  IMAD.IADD R85, R85, 0x1, R13 ;  /* 0x0000000155557824 */ /* 0x000fe400078e020d */
[----:B0-----:R-:W-:Y:S02]  /*23a0*/  IMAD R33, R87, 0x60, RZ ;  /* 0x0000006057217824 */ /* 0x001fe400078e02ff */
[----:B------:R-:W-:-:S04]  /*23b0*/  IMAD.WIDE.U32 R12, R86, 0x60, R84 ;  /* 0x00000060560c7825 */ /* 0x000fc800078e0054 */
[----:B------:R-:W-:Y:S01]  /*23c0*/  IMAD.X R26, R85, 0x1, R76, P3 ;  /* 0x00000001551a7824 */ /* 0x000fe200018e064c */
[----:B------:R-:W-:Y:S01]  /*23d0*/  IADD3 R14, P4, R77, R12, RZ ;  /* 0x0000000c4d0e7210 */ /* 0x000fe20007f9e0ff */
[----:B------:R-:W-:Y:S01]  /*23e0*/  IMAD R12, R22, 0x2000, R63 ;  /* 0x00002000160c7824 */ /* 0x000fe200078e023f */
[CC--:B-1----:R-:W-:Y:S02]  /*23f0*/  LEA R38, P3, R15.reuse, R80.reuse, 0x1 ;  /* 0x000000500f267211 */ /* 0x0c2fe400078608ff */
[----:B------:R-:W-:Y:S01]  /*2400*/  IADD3.X R13, R76, R13, R33, P4, !PT ;  /* 0x0000000d4c0d7210 */ /* 0x000fe200027fe421 */
[----:B------:R-:W-:Y:S01]  /*2410*/  IMAD R83, R12, 0x2, R25 ;  /* 0x000000020c537824 */ /* 0x000fe200078e0219 */
[C---:B------:R-:W-:Y:S02]  /*2420*/  LEA R36, P4, R14.reuse, R80, 0x1 ;  /* 0x000000500e247211 */ /* 0x040fe400078808ff */
[-C--:B------:R-:W-:Y:S01]  /*2430*/  LEA.HI.X R39, R15, R81.reuse, R26, 0x1, P3 ;  /* 0x000000510f277211 */ /* 0x080fe200018f0c1a */
[----:B------:R-:W-:Y:S01]  /*2440*/  IMAD.MOV.U32 R26, RZ, RZ, R32 ;  /* 0x000000ffff1a7224 */ /* 0x000fe200078e0020 */
[----:B------:R-:W-:-:S02]  /*2450*/  LEA.HI.X R37, R14, R81, R13, 0x1, P4 ;  /* 0x000000510e257211 */ /* 0x000fc400020f0c0d */
[----:B------:R-:W-:Y:S02]  /*2460*/  ISETP.GT.AND P4, PT, R32, R27, PT ;  /* 0x0000001b2000720c */ /* 0x000fe40003f84270 */
[----:B----4-:R-:W-:Y:S02]  /*2470*/  ISETP.GE.AND P3, PT, R88, 0x1, PT ;  /* 0x000000015800780c */ /* 0x010fe40003f66270 */
[----:B------:R-:W-:Y:S02]  /*2480*/  IADD3 R82, R12, 0x20, RZ ;  /* 0x000000200c527810 */ /* 0x000fe40007ffe0ff */
[----:B--2---:R-:W-:Y:S02]  /*2490*/  LOP3.LUT P5, RZ, R35, 0x4, RZ, 0xc0, !PT ;  /* 0x0000000423ff7812 */ /* 0x004fe400078ac0ff */
[----:B---3--:R-:W-:-:S05]  /*24a0*/  LOP3.LUT R34, R34, 0xfffffffd, RZ, 0xc0, !PT ;  /* 0xfffffffd22227812 */ /* 0x008fca00078ec0ff */
[----:B------:R-:W-:-:S05]  /*24b0*/  @P4 LOP3.LUT R34, R34, 0x2, RZ, 0xfc, !PT ;  /* 0x0000000222224812 */ /* 0x000fca00078efcff */
[----:B------:R0:W-:Y:S01]  /*24c0*/  STL [R1], R34 ;  /* 0x0000002201007387 */ /* 0x0001e20000100800 */
[----:B------:R-:W-:-:S05]  /*24d0*/  @P5 VIADD R82, R12, 0xffffffe0 ;  /* 0xffffffe00c525836 */ /* 0x000fca0000000000 */
[----:B------:R-:W-:Y:S01]  /*24e0*/  LEA R82, R82, R25, 0x1 ;  /* 0x0000001952527211 */ /* 0x000fe200078e08ff */
[----:B------:R-:W-:Y:S06]  /*24f0*/  @!P3 BRA `(.L_x_1907) ;  /* 0x00000028006cb947 */ /* 0x000fec0003800000 */
[----:B------:R-:W-:Y:S01]  /*2500*/  ULDC.U8 UR4, c[0x0][0x3f0] ;  /* 0x0000fc0000047ab9 */ /* 0x000fe20000000000 */
[-C--:B------:R-:W-:Y:S01]  /*2510*/  IMAD R13, R73, R32.reuse, RZ ;  /* 0x00000020490d7224 */ /* 0x080fe200078e02ff */
[----:B------:R-:W-:Y:S01]  /*2520*/  ISETP.NE.AND P3, PT, RZ, UR4, PT ;  /* 0x00000004ff007c0c */ /* 0x000fe2000bf65270 */
[----:B------:R-:W-:Y:S02]  /*2530*/  IMAD R12, R70, R32, RZ ;  /* 0x00000020460c7224 */ /* 0x000fe400078e02ff */
[C---:B------:R-:W-:Y:S02]  /*2540*/  IMAD R13, R79.reuse, R72, R13 ;  /* 0x000000484f0d7224 */ /* 0x040fe400078e020d */
[----:B------:R-:W-:Y:S02]  /*2550*/  IMAD R90, R26, -0x80, R28 ;  /* 0xffffff801a5a7824 */ /* 0x000fe400078e021c */
[----:B------:R-:W-:Y:S02]  /*2560*/  IMAD R79, R79, R69, R12 ;  /* 0x000000454f4f7224 */ /* 0x000fe400078e020c */
[----:B------:R-:W-:Y:S01]  /*2570*/  IMAD.WIDE.U32 R46, R72, R32, RZ ;  /* 0x00000020482e7225 */ /* 0x000fe200078e00ff */
[----:B------:R-:W-:-:S03]  /*2580*/  VIMNMX R90, R90, 0x80, PT ;  /* 0x000000805a5a7848 */ /* 0x000fc60003fe0100 */
        /* <DEDUP_REMOVED lines=20> */
[----:B------:R-:W-:-:S04]  /*26d0*/  IADD3 R15, P3, R10, R44, RZ ;  /* 0x0000002c0a0f7210 */ /* 0x000fc80007f7e0ff */
[----:B------:R-:W-:Y:S02]  /*26e0*/  IADD3.X R48, R79, R6, RZ, P3, !PT ;  /* 0x000000064f307210 */ /* 0x000fe40001ffe4ff */
        /* <DEDUP_REMOVED lines=14> */
.L_x_1910:
[----:B------:R-:W-:Y:S05]  /*27d0*/  BSYNC B1 ;  /* 0x0000000000017941 */ /* 0x000fea0003800000 */
.L_x_1909:
[----:B0-----:R-:W-:Y:S01]  /*27e0*/  VIADD R12, R19, 0x60 ;  /* 0x00000060130c7836 */ /* 0x001fe20000000000 */
[----:B------:R-:W-:Y:S01]  /*27f0*/  BSSY B1, `(.L_x_1911) ;  /* 0x0000022000017945 */ /* 0x000fe20003800000 */
[----:B-----5:R-:W-:Y:S01]  /*2800*/  IMAD.MOV.U32 R86, RZ, RZ, R48 ;  /* 0x000000ffff567224 */ /* 0x020fe200078e0030 */
[----:B------:R-:W-:Y:S02]  /*2810*/  MOV R87, R49 ;  /* 0x0000003100577202 */ /* 0x000fe40000000f00 */
[----:B------:R-:W-:-:S13]  /*2820*/  ISETP.GE.AND P5, PT, R12, R90, PT ;  /* 0x0000005a0c00720c */ /* 0x000fda0003fa6270 */
        /* <DEDUP_REMOVED lines=30> */
.L_x_1912:
[----:B------:R-:W-:Y:S05]  /*2a10*/  BSYNC B1 ;  /* 0x0000000000017941 */ /* 0x000fea0003800000 */
.L_x_1911:
[----:B0-----:R-:W-:Y:S01]  /*2a20*/  IMAD.MOV.U32 R13, RZ, RZ, R81 ;  /* 0x000000ffff0d7224 */ /* 0x001fe200078e0051 */
[----:B------:R-:W-:Y:S01]  /*2a30*/  MOV R12, R80 ;  /* 0x00000050000c7202 */ /* 0x000fe20000000f00 */
[----:B------:R-:W-:Y:S01]  /*2a40*/  IMAD.MOV.U32 R15, RZ, RZ, R85 ;  /* 0x000000ffff0f7224 */ /* 0x000fe200078e0055 */
[----:B------:R-:W-:Y:S02]  /*2a50*/  PRMT R87, R87, 0x5410, R86 ;  /* 0x0000541057577816 */ /* 0x000fe40000000056 */
[----:B------:R-:W-:Y:S01]  /*2a60*/  PRMT R95, R12, 0x5410, R13 ;  /* 0x000054100c5f7816 */ /* 0x000fe2000000000d */
[----:B------:R-:W-:Y:S01]  /*2a70*/  IMAD.MOV.U32 R12, RZ, RZ, R50 ;  /* 0x000000ffff0c7224 */ /* 0x000fe200078e0032 */
[----:B------:R-:W-:Y:S01]  /*2a80*/  PRMT R86, R87, 0x7610, R86 ;  /* 0x0000761057567816 */ /* 0x000fe20000000056 */
[----:B------:R-:W-:Y:S01]  /*2a90*/  IMAD.MOV.U32 R13, RZ, RZ, R51 ;  /* 0x000000ffff0d7224 */ /* 0x000fe200078e0033 */
[----:B------:R-:W-:Y:S02]  /*2aa0*/  MOV R14, R84 ;  /* 0x00000054000e7202 */ /* 0x000fe40000000f00 */
[----:B------:R-:W-:-:S02]  /*2ab0*/  ISETP.NE.AND P3, PT, R157, 0x3, PT ;  /* 0x000000039d00780c */ /* 0x000fc40003f65270 */
[----:B------:R-:W-:Y:S01]  /*2ac0*/  PRMT R87, R12, 0x7610, R87 ;  /* 0x000076100c577816 */ /* 0x000fe20000000057 */
[----:B-----5:R-:W-:Y:S01]  /*2ad0*/  IMAD.MOV.U32 R12, RZ, RZ, R32 ;  /* 0x000000ffff0c7224 */ /* 0x020fe200078e0020 */
[----:B------:R-:W-:Y:S01]  /*2ae0*/  PRMT R86, R86, 0x5410, R13 ;  /* 0x0000541056567816 */ /* 0x000fe2000000000d */
        /* <DEDUP_REMOVED lines=10> */
[----:B------:R-:W-:Y:S02]  /*2b90*/  PRMT R45, R12, 0x5410, R13 ;  /* 0x000054100c2d7816 */ /* 0x000fe4000000000d */
[----:B------:R-:W-:Y:S01]  /*2ba0*/  PRMT R47, R14, 0x5410, R15 ;  /* 0x000054100e2f7816 */ /* 0x000fe2000000000f */
[----:B------:R-:W-:Y:S06]  /*2bb0*/  @!P3 BRA `(.L_x_1913) ;  /* 0x000000000004b947 */ /* 0x000fec0003800000 */
[----:B------:R-:W-:Y:S01]  /*2bc0*/  BPT.TRAP 0x1 ;  /* 0x000000040000795c */ /* 0x000fe20000300000 */
.L_x_1913:
[----:B------:R-:W-:Y:S01]  /*2bd0*/  IMAD R79, R22, 0x8, R2 ;  /* 0x00000008164f7824 */ /* 0x000fe200078e0202 */
[----:B------:R-:W-:Y:S01]  /*2be0*/  SHF.L.U32 R91, R156, 0x1f, RZ ;  /* 0x0000001f9c5b7819 */ /* 0x000fe200000006ff */
[----:B------:R-:W-:Y:S03]  /*2bf0*/  BSSY B1, `(.L_x_1914) ;  /* 0x0000003000017945 */ /* 0x000fe60003800000 */
[----:B------:R-:W0:Y:S02]  /*2c00*/  SYNCS.PHASECHK.TRANS64.TRYWAIT P6, [R79+URZ+0x16890], R91 ;  /* 0x0168905b4f0075a7 */ /* 0x000e2400080c017f */
[----:B0-----:R-:W-:Y:S05]  /*2c10*/  @!P6 BRA `(.L_x_1915) ;  /* 0x0000015000e0e947 */ /* 0x001fea0003800000 */
.L_x_2155:
[----:B------:R-:W-:Y:S05]  /*2c20*/  BSYNC B1 ;  /* 0x0000000000017941 */ /* 0x000fea0003800000 */
.L_x_1914:
        /* <DEDUP_REMOVED lines=49> */
.L_x_1921:
[----:B------:R-:W-:Y:S05]  /*2f40*/  BSYNC B3 ;  /* 0x0000000000037941 */ /* 0x000fea0003800000 */
.L_x_1920:
[----:B--2---:R1:W-:Y:S02]  /*2f50*/  STG.E.128 desc[UR40][R38.64], R12 ;  /* 0x0000000c26007986 */ /* 0x0043e4000c101d28 */
.L_x_1919:
[----:B------:R-:W-:Y:S05]  /*2f60*/  BSYNC B2 ;  /* 0x0000000000027941 */ /* 0x000fea0003800000 */
.L_x_1918:
[----:B------:R-:W-:Y:S05]  /*2f70*/  @P2 BRA `(.L_x_1917) ;  /* 0x0000000000c02947 */ /* 0x000fea0003800000 */
[----:B-1----:R1:W2:Y:S01]  /*2f80*/  LDS.128 R12, [R82+0xe000] ;  /* 0x00e00000520c7984 */ /* 0x0022a20000000c00 */
[----:B------:R-:W-:Y:S01]  /*2f90*/  IADD3 R81, R56, 0x10, RZ ;  /* 0x0000001038517810 */ /* 0x000fe20007ffe0ff */
[----:B------:R-:W-:Y:S03]  /*2fa0*/  BSSY B2, `(.L_x_1922) ;  /* 0x000002c000027945 */ /* 0x000fe60003800000 */
        /* <DEDUP_REMOVED lines=43> */
.L_x_1923:
[----:B------:R-:W-:Y:S05]  /*3260*/  BSYNC B2 ;  /* 0x0000000000027941 */ /* 0x000fea0003800000 */
.L_x_1922:
[----:B--2---:R2:W-:Y:S02]  /*3270*/  STG.E.128 desc[UR40][R38.64+0x40], R12 ;  /* 0x0000400c26007986 */ /* 0x0045e4000c101d28 */
.L_x_1917:
[----:B------:R-:W-:Y:S05]  /*3280*/  BSYNC B1 ;  /* 0x0000000000017941 */ /* 0x000fea0003800000 */
.L_x_1916:
        /* <DEDUP_REMOVED lines=48> */
.L_x_1928:
[----:B------:R-:W-:Y:S05]  /*3590*/  BSYNC B2 ;  /* 0x0000000000027941 */ /* 0x000fea0003800000 */
.L_x_1927:
[----:B--2---:R3:W-:Y:S02]  /*35a0*/  STG.E.128 desc[UR40][R36.64], R12 ;  /* 0x0000000c24007986 */ /* 0x0047e4000c101d28 */
.L_x_1926:
[----:B------:R-:W-:Y:S05]  /*35b0*/  BSYNC B1 ;  /* 0x0000000000017941 */ /* 0x000fea0003800000 */
.L_x_1925:
[----:B------:R-:W-:Y:S05]  /*35c0*/  @P2 BRA `(.L_x_1924) ;  /* 0x0000001800a02947 */ /* 0x000fea0003800000 */
[----:B-123--:R1:W2:Y:S01]  /*35d0*/  LDS.128 R12, [R82+0x11000] ;  /* 0x01100000520c7984 */ /* 0x00e2a20000000c00 */
[----:B------:R-:W-:Y:S01]  /*35e0*/  VIADD R39, R56, 0x10 ;  /* 0x0000001038277836 */ /* 0x000fe20000000000 */
[----:B------:R-:W-:Y:S04]  /*35f0*/  BSSY B1, `(.L_x_1929) ;  /* 0x000002c000017945 */ /* 0x000fe80003800000 */
[----:B------:R-:W-:-:S13]  /*3600*/  ISETP.GE.AND P4, PT, R39, R88, PT ;  /* 0x000000582700720c */ /* 0x000fda0003f86270 */
[----:B-1----:R-:W-:Y:S05]  /*3610*/  @P4 BRA `(.L_x_1930) ;  /* 0x0000000000a44947 */ /* 0x002fea0003800000 */
[--C-:B------:R-:W-:Y:S02]  /*3620*/  SHF.R.U64 R39, R32, 0x10, R33.reuse ;  /* 0x0000001020277819 */ /* 0x100fe40000001221 */
[----:B------:R-:W-:Y:S02]  /*3630*/  SHF.R.U32.HI R38, RZ, 0x10, R33 ;  /* 0x00000010ff267819 */ /* 0x000fe40000011621 */
[--C-:B------:R-:W-:Y:S01]  /*3640*/  SHF.R.U64 R33, R34, 0x10, R35.reuse ;  /* 0x0000001022217819 */ /* 0x100fe20000001223 */
[----:B------:R-:W-:Y:S01]  /*3650*/  HADD2.F32 R34, -RZ, R39.H0_H0 ;  /* 0x20000027ff227230 */ /* 0x000fe20000004100 */
[----:B------:R-:W-:Y:S01]  /*3660*/  SHF.R.U32.HI R40, RZ, 0x10, R35 ;  /* 0x00000010ff287819 */ /* 0x000fe20000011623 */
[----:B------:R-:W-:Y:S01]  /*3670*/  HADD2.F32 R38, -RZ, R38.H0_H0 ;  /* 0x20000026ff267230 */ /* 0x000fe20000004100 */
[----:B--2---:R-:W-:Y:S01]  /*3680*/  MOV R32, R14 ;  /* 0x0000000e00207202 */ /* 0x004fe20000000f00 */
[----:B------:R-:W-:Y:S02]  /*3690*/  HADD2.F32 R35, -RZ, R33.H0_H0 ;  /* 0x20000021ff237230 */ /* 0x000fe40000004100 */
[----:B------:R-:W-:-:S02]  /*36a0*/  HADD2.F32 R14, -RZ, R13.H1_H1 ;  /* 0x3000000dff0e7230 */ /* 0x000fc40000004100 */
[----:B------:R-:W-:Y:S02]  /*36b0*/  HADD2.F32 R13, -RZ, R13.H0_H0 ;  /* 0x2000000dff0d7230 */ /* 0x000fe40000004100 */
[----:B------:R-:W-:Y:S02]  /*36c0*/  HADD2.F32 R40, -RZ, R40.H0_H0 ;  /* 0x20000028ff287230 */ /* 0x000fe40000004100 */
[-C--:B------:R-:W-:Y:S01]  /*36d0*/  FMUL.FTZ R42, R14, R35.reuse ;  /* 0x000000230e2a7220 */ /* 0x080fe20000410000 */
[--C-:B------:R-:W-:Y:S02]  /*36e0*/  HADD2.F32 R33, -RZ, R15.reuse.H1_H1 ;  /* 0x3000000fff217230 */ /* 0x100fe40000004100 */
[C---:B------:R-:W-:Y:S01]  /*36f0*/  FMUL.FTZ R35, R13.reuse, R35 ;  /* 0x000000230d237220 */ /* 0x040fe20000410000 */
[----:B------:R-:W-:Y:S02]  /*3700*/  HADD2.F32 R15, -RZ, R15.H0_H0 ;  /* 0x2000000fff0f7230 */ /* 0x000fe40000004100 */
[----:B------:R-:W-:Y:S01]  /*3710*/  FFMA.FTZ R42, R13, R34, -R42 ;  /* 0x000000220d2a7223 */ /* 0x000fe2000001082a */
[----:B------:R-:W-:-:S02]  /*3720*/  HADD2.F32 R13, -RZ, R12.H1_H1 ;  /* 0x3000000cff0d7230 */ /* 0x000fc40000004100 */
[----:B------:R-:W-:Y:S01]  /*3730*/  FFMA.FTZ R39, R14, R34, R35 ;  /* 0x000000220e277223 */ /* 0x000fe20000010023 */
[-C--:B------:R-:W-:Y:S01]  /*3740*/  FMUL.FTZ R46, R33, R40.reuse ;  /* 0x00000028212e7220 */ /* 0x080fe20000410000 */
[--C-:B------:R-:W-:Y:S02]  /*3750*/  HADD2.F32 R34, -RZ, R45.reuse.H0_H0 ;  /* 0x2000002dff227230 */ /* 0x100fe40000004100 */
[C---:B------:R-:W-:Y:S01]  /*3760*/  FMUL.FTZ R40, R15.reuse, R40 ;  /* 0x000000280f287220 */ /* 0x040fe20000410000 */
[----:B------:R-:W-:Y:S02]  /*3770*/  HADD2.F32 R45, -RZ, R45.H1_H1 ;  /* 0x3000002dff2d7230 */ /* 0x000fe40000004100 */
[-C--:B------:R-:W-:Y:S01]  /*3780*/  FFMA.FTZ R46, R15, R38.reuse, -R46 ;  /* 0x000000260f2e7223 */ /* 0x080fe2000001082e */
[----:B------:R-:W-:Y:S02]  /*3790*/  HADD2.F32 R14, -RZ, R32.H1_H1 ;  /* 0x30000020ff0e7230 */ /* 0x000fe40000004100 */
[----:B------:R-:W-:Y:S01]  /*37a0*/  FFMA.FTZ R43, R33, R38, R40 ;  /* 0x00000026212b7223 */ /* 0x000fe20000010028 */
[----:B------:R-:W-:-:S02]  /*37b0*/  HADD2.F32 R12, -RZ, R12.H0_H0 ;  /* 0x2000000cff0c7230 */ /* 0x000fc40000004100 */
[CC--:B------:R-:W-:Y:S01]  /*37c0*/  FMUL.FTZ R35, R13.reuse, R34.reuse ;  /* 0x000000220d237220 */ /* 0x0c0fe20000410000 */
[----:B------:R-:W-:Y:S02]  /*37d0*/  HADD2.F32 R32, -RZ, R32.H0_H0 ;  /* 0x20000020ff207230 */ /* 0x000fe40000004100 */
        /* <DEDUP_REMOVED lines=13> */
.L_x_1930:
[----:B------:R-:W-:Y:S05]  /*38b0*/  BSYNC B1 ;  /* 0x0000000000017941 */ /* 0x000fea0003800000 */
.L_x_1929:
[----:B--2---:R1:W-:Y:S01]  /*38c0*/  STG.E.128 desc[UR40][R36.64+0x40], R12 ;  /* 0x0000400c24007986 */ /* 0x0043e2000c101d28 */
[----:B------:R-:W-:Y:S05]  /*38d0*/  BRA `(.L_x_1924) ;  /* 0x0000001400dc7947 */ /* 0x000fea0003800000 */
.L_x_1908:
        /* <DEDUP_REMOVED lines=29> */
[----:B------:R-:W-:Y:S01]  /*3ab0*/  MOV R47, R89 ;  /* 0x00000059002f7202 */ /* 0x000fe20000000f00 */
[----:B------:R-:W-:Y:S01]  /*3ac0*/  IMAD.MOV.U32 R45, RZ, RZ, R79 ;  /* 0x000000ffff2d7224 */ /* 0x000fe200078e004f */
[----:B------:R-:W-:Y:S01]  /*3ad0*/  ULDC.64 UR4, c[0x0][0x3c8] ;  /* 0x0000f20000047ab9 */ /* 0x000fe20000000a00 */
        /* <DEDUP_REMOVED lines=16> */
.L_x_1932:
[----:B------:R-:W-:Y:S05]  /*3be0*/  BSYNC B1 ;  /* 0x0000000000017941 */ /* 0x000fea0003800000 */
.L_x_1931:
[----:B-----5:R-:W-:Y:S01]  /*3bf0*/  IMAD.MOV.U32 R44, RZ, RZ, R38 ;  /* 0x000000ffff2c7224 */ /* 0x020fe200078e0026 */
[----:B------:R-:W-:Y:S01]  /*3c00*/  MOV R46, R36 ;  /* 0x00000024002e7202 */ /* 0x000fe20000000f00 */
[----:B------:R-:W-:Y:S01]  /*3c10*/  IMAD.MOV.U32 R45, RZ, RZ, R39 ;  /* 0x000000ffff2d7224 */ /* 0x000fe200078e0027 */
[----:B------:R-:W-:Y:S01]  /*3c20*/  ISETP.NE.AND P3, PT, R157, 0x3, PT ;  /* 0x000000039d00780c */ /* 0x000fe20003f65270 */
[----:B------:R-:W-:-:S03]  /*3c30*/  IMAD.MOV.U32 R47, RZ, RZ, R37 ;  /* 0x000000ffff2f7224 */ /* 0x000fc600078e0025 */
        /* <DEDUP_REMOVED lines=10> */
[----:B------:R-:W-:Y:S01]  /*3ce0*/  MOV R46, R12 ;  /* 0x0000000c002e7202 */ /* 0x000fe20000000f00 */
        /* <DEDUP_REMOVED lines=8> */
[----:B------:R-:W-:Y:S02]  /*3d70*/  MOV R46, R32 ;  /* 0x00000020002e7202 */ /* 0x000fe40000000f00 */
[----:B------:R-:W-:Y:S02]  /*3d80*/  PRMT R102, R102, 0x5410, R44 ;  /* 0x0000541066667816 */ /* 0x000fe4000000002c */
[----:B------:R-:W-:Y:S02]  /*3d90*/  PRMT R107, R45, 0x7610, R107 ;  /* 0x000076102d6b7816 */ /* 0x000fe4000000006b */
[----:B------:R-:W-:Y:S02]  /*3da0*/  PRMT R106, R46, 0x7610, R106 ;  /* 0x000076102e6a7816 */ /* 0x000fe4000000006a */
[----:B------:R-:W-:Y:S01]  /*3db0*/  PRMT R109, R47, 0x7610, R109 ;  /* 0x000076102f6d7816 */ /* 0x000fe2000000006d */
[----:B------:R-:W-:Y:S06]  /*3dc0*/  @!P3 BRA `(.L_x_1933) ;  /* 0x000000000004b947 */ /* 0x000fec0003800000 */
[----:B------:R-:W-:Y:S01]  /*3dd0*/  BPT.TRAP 0x1 ;  /* 0x000000040000795c */ /* 0x000fe20000300000 */
.L_x_1933:
[----:B------:R-:W-:Y:S01]  /*3de0*/  IMAD R79, R22, 0x8, R2 ;  /* 0x00000008164f7824 */ /* 0x000fe200078e0202 */
[----:B------:R-:W-:Y:S01]  /*3df0*/  SHF.L.U32 R91, R156, 0x1f, RZ ;  /* 0x0000001f9c5b7819 */ /* 0x000fe200000006ff */
[----:B------:R-:W0:Y:S01]  /*3e00*/  LDC R93, c[0x0][0x2e4] ;  /* 0x0000b900ff5d7b82 */ /* 0x000e220000000800 */
[----:B------:R-:W-:Y:S02]  /*3e10*/  BSSY B1, `(.L_x_1934) ;  /* 0x0000004000017945 */ /* 0x000fe40003800000 */
[----:B------:R-:W1:Y:S01]  /*3e20*/  SYNCS.PHASECHK.TRANS64.TRYWAIT P5, [R79+URZ+0x16890], R91 ;  /* 0x0168905b4f0075a7 */ /* 0x000e6200080a017f */
[----:B0-----:R-:W-:Y:S01]  /*3e30*/  IMAD.IADD R95, R93, 0x1, -R64 ;  /* 0x000000015d5f7824 */ /* 0x001fe200078e0a40 */
[----:B-1----:R-:W-:Y:S06]  /*3e40*/  @!P5 BRA `(.L_x_1935) ;  /* 0x000001400068d947 */ /* 0x002fec0003800000 */
.L_x_2156:
[----:B------:R-:W-:Y:S05]  /*3e50*/  BSYNC B1 ;  /* 0x0000000000017941 */ /* 0x000fea0003800000 */
.L_x_1934:
        /* <DEDUP_REMOVED lines=10> */
[----:B------:R-:W-:-:S04]  /*3f00*/  SEL R44, R64, R95, !P0 ;  /* 0x0000005f402c7207 */ /* 0x000fc80004000000 */
[----:B------:R-:W-:-:S04]  /*3f10*/  IADD3 R97, R97, R89, RZ ;  /* 0x0000005961617210 */ /* 0x000fc80007ffe0ff */
[----:B------:R-:W-:Y:S01]  /*3f20*/  IADD3.X R94, R78, R97, R5, P5, P6 ;  /* 0x000000614e5e7210 */ /* 0x000fe20002fec405 */
[----:B-1----:R-:W-:Y:S01]  /*3f30*/  VIADD R47, R45, 0xffffff80 ;  /* 0xffffff802d2f7836 */ /* 0x002fe20000000000 */
[----:B------:R-:W-:-:S04]  /*3f40*/  SHF.R.S32.HI R45, RZ, 0x1f, R44 ;  /* 0x0000001fff2d7819 */ /* 0x000fc8000001142c */
[----:B------:R-:W-:Y:S02]  /*3f50*/  LEA.HI R45, R45, R44, RZ, 0x4 ;  /* 0x0000002c2d2d7211 */ /* 0x000fe400078f20ff */
[----:B------:R-:W-:Y:S02]  /*3f60*/  SHF.R.S32.HI R46, RZ, 0x1f, R47 ;  /* 0x0000001fff2e7819 */ /* 0x000fe4000001142f */
[----:B------:R-:W-:Y:S02]  /*3f70*/  LEA.HI.SX32 R45, R45, R60, 0x1c ;  /* 0x0000003c2d2d7211 */ /* 0x000fe400078fe2ff */
[----:B------:R-:W-:-:S03]  /*3f80*/  LEA.HI R46, R46, R47, RZ, 0x5 ;  /* 0x0000002f2e2e7211 */ /* 0x000fc600078f28ff */
[----:B------:R-:W-:Y:S01]  /*3f90*/  IMAD.SHL.U32 R96, R45, 0x8, RZ ;  /* 0x000000082d607824 */ /* 0x000fe200078e00ff */
[----:B------:R-:W-:-:S04]  /*3fa0*/  SHF.R.S32.HI R46, RZ, 0x5, R46 ;  /* 0x00000005ff2e7819 */ /* 0x000fc8000001142e */
[----:B------:R-:W-:-:S04]  /*3fb0*/  LOP3.LUT R45, R71, 0x38, R96, 0xf8, !PT ;  /* 0x00000038472d7812 */ /* 0x000fc800078ef860 */
[----:B------:R-:W-:-:S05]  /*3fc0*/  LOP3.LUT R45, R45, R68, RZ, 0x3c, !PT ;  /* 0x000000442d2d7212 */ /* 0x000fca00078e3cff */
[----:B------:R-:W-:Y:S01]  /*3fd0*/  IMAD R47, R46, 0x200, R45 ;  /* 0x000002002e2f7824 */ /* 0x000fe200078e022d */
[----:B------:R-:W-:-:S03]  /*3fe0*/  LEA R45, R22, R4, 0xd ;  /* 0x00000004162d7211 */ /* 0x000fc600078e68ff */
[----:B------:R-:W-:Y:S02]  /*3ff0*/  IMAD R47, R22, 0x2000, R47 ;  /* 0x00002000162f7824 */ /* 0x000fe400078e022f */
[--C-:B------:R-:W-:Y:S02]  /*4000*/  IMAD R45, R45, 0x2, R2.reuse ;  /* 0x000000022d2d7824 */ /* 0x100fe400078e0202 */
[----:B------:R-:W-:-:S04]  /*4010*/  IMAD R48, R47, 0x2, R2 ;  /* 0x000000022f307824 */ /* 0x000fc800078e0202 */
[----:B------:R-:W1:Y:S04]  /*4020*/  LDS.128 R44, [R45+0xe400] ;  /* 0x00e400002d2c7984 */ /* 0x000e680000000c00 */
[----:B------:R-:W2:Y:S01]  /*4030*/  LDS.128 R48, [R48+0xe400] ;  /* 0x00e4000030307984 */ /* 0x000ea20000000c00 */
[----:B------:R-:W-:Y:S05]  /*4040*/  @P4 BRA `(.L_x_1939) ;  /* 0x00000004004c4947 */ /* 0x000fea0003800000 */
[--C-:B------:R-:W-:Y:S01]  /*4050*/  SHF.R.U64 R32, R32, 0x10, R33.reuse ;  /* 0x0000001020207819 */ /* 0x100fe20000001221 */
[----:B------:R-:W-:Y:S01]  /*4060*/  HADD2.F32 R109, -RZ, R109.H0_H0 ;  /* 0x2000006dff6d7230 */ /* 0x000fe20000004100 */
[----:B------:R-:W-:Y:S01]  /*4070*/  SHF.R.U32.HI R33, RZ, 0x10, R33 ;  /* 0x00000010ff217819 */ /* 0x000fe20000011621 */
[----:B------:R-:W-:Y:S01]  /*4080*/  HADD2.F32 R104, -RZ, R104.H0_H0 ;  /* 0x20000068ff687230 */ /* 0x000fe20000004100 */
[--C-:B------:R-:W-:Y:S02]  /*4090*/  SHF.R.U64 R12, R12, 0x10, R13.reuse ;  /* 0x000000100c0c7819 */ /* 0x100fe4000000120d */
[----:B------:R-:W-:Y:S01]  /*40a0*/  SHF.R.U32.HI R103, RZ, 0x10, R13 ;  /* 0x00000010ff677819 */ /* 0x000fe2000001160d */
[----:B------:R-:W-:Y:S01]  /*40b0*/  HADD2.F32 R110, -RZ, R33.H0_H0 ;  /* 0x20000021ff6e7230 */ /* 0x000fe20000004100 */
[----:B------:R-:W-:Y:S02]  /*40c0*/  SHF.R.U64 R13, R14, 0x10, R15 ;  /* 0x000000100e0d7819 */ /* 0x000fe4000000120f */
[--C-:B------:R-:W-:Y:S01]  /*40d0*/  SHF.R.U64 R14, R34, 0x10, R35.reuse ;  /* 0x00000010220e7819 */ /* 0x100fe20000001223 */
[----:B-1----:R-:W-:Y:S01]  /*40e0*/  HADD2.F32 R34, -RZ, R45.H0_H0 ;  /* 0x2000002dff227230 */ /* 0x002fe20000004100 */
[----:B------:R-:W-:Y:S01]  /*40f0*/  SHF.R.U32.HI R105, RZ, 0x10, R35 ;  /* 0x00000010ff697819 */ /* 0x000fe20000011623 */
[--C-:B--2---:R-:W-:Y:S01]  /*4100*/  HADD2.F32 R35, -RZ, R49.reuse.H0_H0 ;  /* 0x20000031ff237230 */ /* 0x104fe20000004100 */
[----:B------:R-:W-:Y:S01]  /*4110*/  SHF.R.U32.HI R15, RZ, 0x10, R15 ;  /* 0x00000010ff0f7819 */ /* 0x000fe2000001160f */
[----:B------:R-:W-:-:S02]  /*4120*/  HADD2.F32 R49, -RZ, R49.H1_H1 ;  /* 0x30000031ff317230 */ /* 0x000fc40000004100 */
[CC--:B------:R-:W-:Y:S01]  /*4130*/  FMUL.FTZ R112, R34.reuse, R109.reuse ;  /* 0x0000006d22707220 */ /* 0x0c0fe20000410000 */
[----:B------:R-:W-:Y:S02]  /*4140*/  HADD2.F32 R45, -RZ, R45.H1_H1 ;  /* 0x3000002dff2d7230 */ /* 0x000fe40000004100 */
[----:B------:R-:W-:Y:S01]  /*4150*/  FMUL.FTZ R33, R35, R109 ;  /* 0x0000006d23217220 */ /* 0x000fe20000410000 */
[----:B------:R-:W-:Y:S02]  /*4160*/  HADD2.F32 R108, -RZ, R103.H0_H0 ;  /* 0x20000067ff6c7230 */ /* 0x000fe40000004100 */
[-C--:B------:R-:W-:Y:S01]  /*4170*/  FMUL.FTZ R114, R49, R110.reuse ;  /* 0x0000006e31727220 */ /* 0x080fe20000410000 */
[----:B------:R-:W-:Y:S02]  /*4180*/  HADD2.F32 R103, -RZ, R32.H0_H0 ;  /* 0x20000020ff677230 */ /* 0x000fe40000004100 */
[----:B------:R-:W-:Y:S01]  /*4190*/  FMUL.FTZ R110, R45, R110 ;  /* 0x0000006e2d6e7220 */ /* 0x000fe20000410000 */
[-C--:B------:R-:W-:Y:S01]  /*41a0*/  FFMA.FTZ R33, R34, R104.reuse, -R33 ;  /* 0x0000006822217223 */ /* 0x080fe20000010821 */
[----:B------:R-:W-:Y:S01]  /*41b0*/  FFMA.FTZ R34, R35, R104, R112 ;  /* 0x0000006823227223 */ /* 0x000fe20000010070 */
[-C--:B------:R-:W-:Y:S01]  /*41c0*/  FFMA.FTZ R104, R45, R108.reuse, -R114 ;  /* 0x0000006c2d687223 */ /* 0x080fe20000010872 */
[----:B------:R-:W-:Y:S01]  /*41d0*/  FFMA.FTZ R35, R49, R108, R110 ;  /* 0x0000006c31237223 */ /* 0x000fe2000001006e */
[----:B------:R-:W-:-:S02]  /*41e0*/  HADD2.F32 R112, -RZ, R107.H0_H0 ;  /* 0x2000006bff707230 */ /* 0x000fc40000004100 */
[----:B------:R-:W-:Y:S01]  /*41f0*/  HADD2.F32 R49, -RZ, R51.H0_H0 ;  /* 0x20000033ff317230 */ /* 0x000fe20000004100 */
[----:B------:R-:W-:Y:S01]  /*4200*/  F2FP.F16.F32.PACK_AB R33, R104, R33 ;  /* 0x000000216821723e */ /* 0x000fe200000000ff */
[----:B------:R-:W-:Y:S02]  /*4210*/  HADD2.F32 R45, -RZ, R47.H0_H0 ;  /* 0x2000002fff2d7230 */ /* 0x000fe40000004100 */
[----:B------:R-:W-:Y:S02]  /*4220*/  HADD2.F32 R51, -RZ, R51.H1_H1 ;  /* 0x30000033ff337230 */ /* 0x000fe40000004100 */
[-C--:B------:R-:W-:Y:S01]  /*4230*/  FMUL.FTZ R116, R49, R112.reuse ;  /* 0x0000007031747220 */ /* 0x080fe20000410000 */
[----:B------:R-:W-:Y:S02]  /*4240*/  HADD2.F32 R114, -RZ, R105.H0_H0 ;  /* 0x20000069ff727230 */ /* 0x000fe40000004100 */
[----:B------:R-:W-:Y:S01]  /*4250*/  FMUL.FTZ R112, R45, R112 ;  /* 0x000000702d707220 */ /* 0x000fe20000410000 */
[----:B------:R-:W-:-:S02]  /*4260*/  HADD2.F32 R108, -RZ, R107.H1_H1 ;  /* 0x3000006bff6c7230 */ /* 0x000fc40000004100 */
[----:B------:R-:W-:Y:S02]  /*4270*/  HADD2.F32 R47, -RZ, R47.H1_H1 ;  /* 0x3000002fff2f7230 */ /* 0x000fe40000004100 */
[----:B------:R-:W-:Y:S01]  /*4280*/  FMUL.FTZ R118, R51, R114 ;  /* 0x0000007233767220 */ /* 0x000fe20000410000 */
[----:B------:R-:W-:Y:S02]  /*4290*/  HADD2.F32 R110, -RZ, R15.H0_H0 ;  /* 0x2000000fff6e7230 */ /* 0x000fe40000004100 */
[-C--:B------:R-:W-:Y:S01]  /*42a0*/  FFMA.FTZ R15, R45, R108.reuse, -R116 ;  /* 0x0000006c2d0f7223 */ /* 0x080fe20000010874 */
[----:B------:R-:W-:Y:S01]  /*42b0*/  FFMA.FTZ R45, R49, R108, R112 ;  /* 0x0000006c312d7223 */ /* 0x000fe20000010070 */
[C---:B------:R-:W-:Y:S01]  /*42c0*/  FMUL.FTZ R114, R47.reuse, R114 ;  /* 0x000000722f727220 */ /* 0x040fe20000410000 */
[--C-:B------:R-:W-:Y:S02]  /*42d0*/  HADD2.F32 R49, -RZ, R106.reuse.H1_H1 ;  /* 0x3000006aff317230 */ /* 0x100fe40000004100 */
[----:B------:R-:W-:Y:S01]  /*42e0*/  FFMA.FTZ R108, R47, R110, -R118 ;  /* 0x0000006e2f6c7223 */ /* 0x000fe20000010876 */
[----:B------:R-:W-:-:S02]  /*42f0*/  HADD2.F32 R106, -RZ, R106.H0_H0 ;  /* 0x2000006aff6a7230 */ /* 0x000fc40000004100 */
[----:B------:R-:W-:Y:S01]  /*4300*/  FFMA.FTZ R110, R51, R110, R114 ;  /* 0x0000006e336e7223 */ /* 0x000fe20000010072 */
[----:B------:R-:W-:Y:S02]  /*4310*/  HADD2.F32 R47, -RZ, R48.H0_H0 ;  /* 0x20000030ff2f7230 */ /* 0x000fe40000004100 */
[----:B------:R-:W-:Y:S01]  /*4320*/  HADD2.F32 R32, -RZ, R44.H0_H0 ;  /* 0x2000002cff207230 */ /* 0x000fe20000004100 */
[----:B------:R-:W-:Y:S01]  /*4330*/  F2FP.F16.F32.PACK_AB R15, R108, R15 ;  /* 0x0000000f6c0f723e */ /* 0x000fe200000000ff */
[----:B------:R-:W-:Y:S02]  /*4340*/  HADD2.F32 R48, -RZ, R48.H1_H1 ;  /* 0x30000030ff307230 */ /* 0x000fe40000004100 */
[-C--:B------:R-:W-:Y:S01]  /*4350*/  FMUL.FTZ R105, R47, R106.reuse ;  /* 0x0000006a2f697220 */ /* 0x080fe20000410000 */
[----:B------:R-:W-:Y:S02]  /*4360*/  HADD2.F32 R44, -RZ, R44.H1_H1 ;  /* 0x3000002cff2c7230 */ /* 0x000fe40000004100 */
[----:B------:R-:W-:Y:S01]  /*4370*/  FMUL.FTZ R106, R32, R106 ;  /* 0x0000006a206a7220 */ /* 0x000fe20000410000 */
[----:B------:R-:W-:-:S02]  /*4380*/  HADD2.F32 R51, -RZ, R12.H0_H0 ;  /* 0x2000000cff337230 */ /* 0x000fc40000004100 */
[----:B------:R-:W-:Y:S01]  /*4390*/  FMUL.FTZ R107, R48, R103 ;  /* 0x00000067306b7220 */ /* 0x000fe20000410000 */
[----:B------:R-:W-:Y:S01]  /*43a0*/  FFMA.FTZ R12, R32, R49, -R105 ;  /* 0x00000031200c7223 */ /* 0x000fe20000010869 */
[C---:B------:R-:W-:Y:S01]  /*43b0*/  FMUL.FTZ R103, R44.reuse, R103 ;  /* 0x000000672c677220 */ /* 0x040fe20000410000 */
[----:B------:R-:W-:Y:S01]  /*43c0*/  FFMA.FTZ R32, R47, R49, R106 ;  /* 0x000000312f207223 */ /* 0x000fe2000001006a */
[-C--:B------:R-:W-:Y:S01]  /*43d0*/  FFMA.FTZ R47, R44, R51.reuse, -R107 ;  /* 0x000000332c2f7223 */ /* 0x080fe2000001086b */
[----:B------:R-:W-:Y:S02]  /*43e0*/  HADD2.F32 R44, -RZ, R50.H0_H0 ;  /* 0x20000032ff2c7230 */ /* 0x000fe40000004100 */
[----:B------:R-:W-:Y:S01]  /*43f0*/  FFMA.FTZ R105, R48, R51, R103 ;  /* 0x0000003330697223 */ /* 0x000fe20000010067 */
[----:B------:R-:W-:Y:S01]  /*4400*/  HADD2.F32 R103, -RZ, R14.H0_H0 ;  /* 0x2000000eff677230 */ /* 0x000fe20000004100 */
[----:B------:R-:W-:Y:S01]  /*4410*/  F2FP.F16.F32.PACK_AB R110, R110, R45 ;  /* 0x0000002d6e6e723e */ /* 0x000fe200000000ff */
[----:B------:R-:W-:Y:S01]  /*4420*/  HADD2.F32 R51, -RZ, R102.H1_H1 ;  /* 0x30000066ff337230 */ /* 0x000fe20000004100 */
[----:B------:R-:W-:Y:S01]  /*4430*/  MOV R45, R33 ;  /* 0x00000021002d7202 */ /* 0x000fe20000000f00 */
[----:B------:R-:W-:Y:S01]  /*4440*/  HADD2.F32 R14, -RZ, R46.H0_H0 ;  /* 0x2000002eff0e7230 */ /* 0x000fe20000004100 */
[----:B------:R-:W-:Y:S01]  /*4450*/  F2FP.F16.F32.PACK_AB R48, R105, R32 ;  /* 0x000000206930723e */ /* 0x000fe200000000ff */
[----:B------:R-:W-:-:S02]  /*4460*/  HADD2.F32 R50, -RZ, R50.H1_H1 ;  /* 0x30000032ff327230 */ /* 0x000fc40000004100 */
[-C--:B------:R-:W-:Y:S01]  /*4470*/  FMUL.FTZ R107, R44, R51.reuse ;  /* 0x000000332c6b7220 */ /* 0x080fe20000410000 */
[----:B------:R-:W-:Y:S02]  /*4480*/  HADD2.F32 R46, -RZ, R46.H1_H1 ;  /* 0x3000002eff2e7230 */ /* 0x000fe40000004100 */
[----:B------:R-:W-:Y:S01]  /*4490*/  FMUL.FTZ R51, R14, R51 ;  /* 0x000000330e337220 */ /* 0x000fe20000410000 */
[----:B------:R-:W-:Y:S02]  /*44a0*/  HADD2.F32 R49, -RZ, R102.H0_H0 ;  /* 0x20000066ff317230 */ /* 0x000fe40000004100 */
[-C--:B------:R-:W-:Y:S01]  /*44b0*/  FMUL.FTZ R109, R50, R103.reuse ;  /* 0x00000067326d7220 */ /* 0x080fe20000410000 */
[----:B------:R-:W-:Y:S02]  /*44c0*/  HADD2.F32 R13, -RZ, R13.H0_H0 ;  /* 0x2000000dff0d7230 */ /* 0x000fe40000004100 */
[----:B------:R-:W-:Y:S01]  /*44d0*/  FMUL.FTZ R103, R46, R103 ;  /* 0x000000672e677220 */ /* 0x000fe20000410000 */
[-C--:B------:R-:W-:Y:S01]  /*44e0*/  FFMA.FTZ R51, R44, R49.reuse, R51 ;  /* 0x000000312c337223 */ /* 0x080fe20000010033 */
[----:B------:R-:W-:-:S02]  /*44f0*/  FFMA.FTZ R107, R14, R49, -R107 ;  /* 0x000000310e6b7223 */ /* 0x000fc4000001086b */
[-C--:B------:R-:W-:Y:S01]  /*4500*/  FFMA.FTZ R50, R50, R13.reuse, R103 ;  /* 0x0000000d32327223 */ /* 0x080fe20000010067 */
[----:B------:R-:W-:Y:S01]  /*4510*/  FFMA.FTZ R46, R46, R13, -R109 ;  /* 0x0000000d2e2e7223 */ /* 0x000fe2000001086d */
[----:B------:R-:W-:Y:S01]  /*4520*/  F2FP.F16.F32.PACK_AB R44, R47, R12 ;  /* 0x0000000c2f2c723e */ /* 0x000fe200000000ff */
[----:B------:R-:W-:Y:S01]  /*4530*/  IMAD.MOV.U32 R47, RZ, RZ, R15 ;  /* 0x000000ffff2f7224 */ /* 0x000fe200078e000f */
[----:B------:R-:W-:Y:S02]  /*4540*/  F2FP.F16.F32.PACK_AB R49, R35, R34 ;  /* 0x000000222331723e */ /* 0x000fe400000000ff */
[----:B------:R-:W-:Y:S01]  /*4550*/  F2FP.F16.F32.PACK_AB R50, R50, R51 ;  /* 0x000000333232723e */ /* 0x000fe200000000ff */
[----:B------:R-:W-:Y:S01]  /*4560*/  IMAD.MOV.U32 R51, RZ, RZ, R110 ;  /* 0x000000ffff337224 */ /* 0x000fe200078e006e */
[----:B------:R-:W-:-:S07]  /*4570*/  F2FP.F16.F32.PACK_AB R46, R46, R107 ;  /* 0x0000006b2e2e723e */ /* 0x000fce00000000ff */
.L_x_1939:
[----:B------:R-:W-:Y:S05]  /*4580*/  BSYNC B2 ;  /* 0x0000000000027941 */ /* 0x000fea0003800000 */
.L_x_1938:
        /* <DEDUP_REMOVED lines=12> */
.L_x_1937:
[----:B------:R-:W-:Y:S05]  /*4650*/  BSYNC B1 ;  /* 0x0000000000017941 */ /* 0x000fea0003800000 */
.L_x_1936:
[----:B-1----:R-:W-:Y:S02]  /*4660*/  VIADD R13, R19, 0x60 ;  /* 0x00000060130d7836 */ /* 0x002fe40000000000 */
[-C--:B------:R-:W-:Y:S02]  /*4670*/  IMAD R12, R66, R86.reuse, RZ ;  /* 0x00000056420c7224 */ /* 0x080fe400078e02ff */
[C---:B------:R-:W-:Y:S01]  /*4680*/  IMAD.WIDE.U32 R84, R13.reuse, R86, R84 ;  /* 0x000000560d547225 */ /* 0x040fe200078e0054 */
[----:B------:R-:W-:-:S03]  /*4690*/  ISETP.GE.OR P5, PT, R13, R90, P1 ;  /* 0x0000005a0d00720c */ /* 0x000fc60000fa6670 */
[----:B------:R-:W-:-:S10]  /*46a0*/  IMAD R47, R13, R87, R12 ;  /* 0x000000570d2f7224 */ /* 0x000fd400078e020c */
[----:B------:R-:W-:Y:S05]  /*46b0*/  @P5 BRA `(.L_x_1924) ;  /* 0x0000000800645947 */ /* 0x000fea0003800000 */
[----:B------:R-:W2:Y:S01]  /*46c0*/  LDL R14, [R1+0x1c] ;  /* 0x00001c00010e7983 */ /* 0x000ea20000100800 */
[----:B------:R-:W-:Y:S01]  /*46d0*/  IADD3 R47, R85, R47, RZ ;  /* 0x0000002f552f7210 */ /* 0x000fe20007ffe0ff */
[C---:B------:R-:W-:Y:S01]  /*46e0*/  VIADD R15, R19.reuse, 0x60 ;  /* 0x00000060130f7836 */ /* 0x040fe20000000000 */
[----:B------:R-:W-:Y:S01]  /*46f0*/  IADD3 R12, P5, P6, R58, R84, R29 ;  /* 0x000000543a0c7210 */ /* 0x000fe20007ebe01d */
[----:B------:R-:W-:Y:S01]  /*4700*/  VIADD R32, R19, 0x60 ;  /* 0x0000006013207836 */ /* 0x000fe20000000000 */
[----:B------:R-:W-:Y:S01]  /*4710*/  SEL R95, R64, R95, !P0 ;  /* 0x0000005f405f7207 */ /* 0x000fe20004000000 */
[----:B------:R-:W-:Y:S01]  /*4720*/  IMAD.SHL.U32 R15, R15, 0x40, RZ ;  /* 0x000000400f0f7824 */ /* 0x000fe200078e00ff */
[----:B------:R-:W-:Y:S01]  /*4730*/  IADD3.X R13, R78, R47, R5, P5, P6 ;  /* 0x0000002f4e0d7210 */ /* 0x000fe20002fec405 */
[----:B------:R-:W-:Y:S01]  /*4740*/  BSSY B1, `(.L_x_1940) ;  /* 0x000006c000017945 */ /* 0x000fe20003800000 */
[----:B------:R-:W-:Y:S02]  /*4750*/  LEA R44, P5, R12, R80, 0x1 ;  /* 0x000000500c2c7211 */ /* 0x000fe400078a08ff */
[----:B------:R-:W-:-:S02]  /*4760*/  SHF.L.U32 R32, R32, 0x6, RZ ;  /* 0x0000000620207819 */ /* 0x000fc400000006ff */
[----:B------:R-:W-:Y:S01]  /*4770*/  LEA.HI.X R45, R12, R81, R13, 0x1, P5 ;  /* 0x000000510c2d7211 */ /* 0x000fe200028f0c0d */
[----:B------:R-:W-:Y:S01]  /*4780*/  IMAD R13, R22, 0x2000, R3 ;  /* 0x00002000160d7824 */ /* 0x000fe200078e0203 */
[----:B------:R-:W-:Y:S02]  /*4790*/  SHF.R.S32.HI R12, RZ, 0x1f, R95 ;  /* 0x0000001fff0c7819 */ /* 0x000fe4000001145f */
[----:B------:R-:W-:Y:S01]  /*47a0*/  LOP3.LUT R15, R15, 0x1c0, RZ, 0xc0, !PT ;  /* 0x000001c00f0f7812 */ /* 0x000fe200078ec0ff */
[----:B------:R-:W-:Y:S01]  /*47b0*/  IMAD R13, R13, 0x2, R2 ;  /* 0x000000020d0d7824 */ /* 0x000fe200078e0202 */
[----:B------:R-:W-:Y:S02]  /*47c0*/  LEA.HI R95, R12, R95, RZ, 0x4 ;  /* 0x0000005f0c5f7211 */ /* 0x000fe400078f20ff */
[----:B------:R-:W-:Y:S02]  /*47d0*/  LOP3.LUT R32, R32, 0x1c0, RZ, 0xc0, !PT ;  /* 0x000001c020207812 */ /* 0x000fe400078ec0ff */
[----:B------:R-:W-:-:S02]  /*47e0*/  LEA.HI.SX32 R49, R95, R60, 0x1c ;  /* 0x0000003c5f317211 */ /* 0x000fc400078fe2ff */
[----:B------:R-:W-:-:S03]  /*47f0*/  SHF.R.U32.HI R15, RZ, 0x3, R15 ;  /* 0x00000003ff0f7819 */ /* 0x000fc6000001160f */
[----:B------:R-:W-:-:S05]  /*4800*/  IMAD.SHL.U32 R49, R49, 0x8, RZ ;  /* 0x0000000831317824 */ /* 0x000fca00078e00ff */
[----:B------:R-:W-:-:S04]  /*4810*/  LOP3.LUT R12, R32, 0x38, R49, 0xf8, !PT ;  /* 0x00000038200c7812 */ /* 0x000fc800078ef831 */
[----:B------:R-:W-:-:S05]  /*4820*/  LOP3.LUT R12, R12, R15, RZ, 0x3c, !PT ;  /* 0x0000000f0c0c7212 */ /* 0x000fca00078e3cff */
[----:B--2---:R-:W-:-:S05]  /*4830*/  IMAD.IADD R15, R14, 0x1, R12 ;  /* 0x000000010e0f7824 */ /* 0x004fca00078e020c */
[----:B------:R-:W-:-:S05]  /*4840*/  LEA R15, R22, R15, 0xd ;  /* 0x0000000f160f7211 */ /* 0x000fca00078e68ff */
[----:B------:R-:W-:Y:S02]  /*4850*/  IMAD R32, R15, 0x2, R2 ;  /* 0x000000020f207824 */ /* 0x000fe400078e0202 */
[----:B------:R-:W1:Y:S04]  /*4860*/  LDS.128 R12, [R13+0xe400] ;  /* 0x00e400000d0c7984 */ /* 0x000e680000000c00 */
[----:B------:R-:W2:Y:S01]  /*4870*/  LDS.128 R32, [R32+0xe400] ;  /* 0x00e4000020207984 */ /* 0x000ea20000000c00 */
[----:B------:R-:W-:Y:S05]  /*4880*/  @P4 BRA `(.L_x_1941) ;  /* 0x00000004005c4947 */ /* 0x000fea0003800000 */
[----:B------:R-:W-:Y:S01]  /*4890*/  SHF.R.U64 R46, R36, 0x10, R37 ;  /* 0x00000010242e7819 */ /* 0x000fe20000001225 */
[----:B------:R-:W-:Y:S01]  /*48a0*/  HADD2.F32 R51, -RZ, R101.H1_H1 ;  /* 0x30000065ff337230 */ /* 0x000fe20000004100 */
[----:B------:R-:W-:Y:S01]  /*48b0*/  SHF.R.U64 R36, R38, 0x10, R39 ;  /* 0x0000001026247819 */ /* 0x000fe20000001227 */
[----:B-1----:R-:W-:Y:S01]  /*48c0*/  IMAD.MOV.U32 R38, RZ, RZ, R12 ;  /* 0x000000ffff267224 */ /* 0x002fe200078e000c */
[----:B--2---:R-:W-:Y:S01]  /*48d0*/  MOV R12, R33 ;  /* 0x00000021000c7202 */ /* 0x004fe20000000f00 */
[----:B------:R-:W-:Y:S01]  /*48e0*/  IMAD.MOV.U32 R33, RZ, RZ, R15 ;  /* 0x000000ffff217224 */ /* 0x000fe200078e000f */
[--C-:B------:R-:W-:Y:S01]  /*48f0*/  SHF.R.U32.HI R48, RZ, 0x10, R41.reuse ;  /* 0x00000010ff307819 */ /* 0x100fe20000011629 */
[--C-:B------:R-:W-:Y:S01]  /*4900*/  HADD2.F32 R15, -RZ, R13.reuse.H1_H1 ;  /* 0x3000000dff0f7230 */ /* 0x100fe20000004100 */
[----:B------:R-:W-:Y:S01]  /*4910*/  SHF.R.U64 R40, R40, 0x10, R41 ;  /* 0x0000001028287819 */ /* 0x000fe20000001229 */
[----:B------:R-:W-:Y:S01]  /*4920*/  IMAD.MOV.U32 R41, RZ, RZ, R35 ;  /* 0x000000ffff297224 */ /* 0x000fe200078e0023 */
[----:B------:R-:W-:Y:S01]  /*4930*/  SHF.R.U32.HI R87, RZ, 0x10, R39 ;  /* 0x00000010ff577819 */ /* 0x000fe20000011627 */
[----:B------:R-:W-:Y:S01]  /*4940*/  IMAD.MOV.U32 R39, RZ, RZ, R32 ;  /* 0x000000ffff277224 */ /* 0x000fe200078e0020 */
[----:B------:R-:W-:Y:S01]  /*4950*/  SHF.R.U32.HI R50, RZ, 0x10, R37 ;  /* 0x00000010ff327819 */ /* 0x000fe20000011625 */
[--C-:B------:R-:W-:Y:S01]  /*4960*/  HADD2.F32 R32, -RZ, R12.reuse.H0_H0 ;  /* 0x2000000cff207230 */ /* 0x100fe20000004100 */
[--C-:B------:R-:W-:Y:S01]  /*4970*/  SHF.R.U64 R37, R42, 0x10, R43.reuse ;  /* 0x000000102a257819 */ /* 0x100fe2000000122b */
[----:B------:R-:W-:Y:S01]  /*4980*/  HADD2.F32 R35, -RZ, R12.H1_H1 ;  /* 0x3000000cff237230 */ /* 0x000fe20000004100 */
[----:B------:R-:W-:Y:S01]  /*4990*/  SHF.R.U32.HI R86, RZ, 0x10, R43 ;  /* 0x00000010ff567819 */ /* 0x000fe2000001162b */
[----:B------:R-:W-:-:S02]  /*49a0*/  HADD2.F32 R12, -RZ, R13.H0_H0 ;  /* 0x2000000dff0c7230 */ /* 0x000fc40000004100 */
[-C--:B------:R-:W-:Y:S01]  /*49b0*/  FMUL.FTZ R13, R32, R51.reuse ;  /* 0x00000033200d7220 */ /* 0x080fe20000410000 */
[----:B------:R-:W-:Y:S02]  /*49c0*/  HADD2.F32 R48, -RZ, R48.H0_H0 ;  /* 0x20000030ff307230 */ /* 0x000fe40000004100 */
[----:B------:R-:W-:Y:S02]  /*49d0*/  HADD2.F32 R43, -RZ, R99.H1_H1 ;  /* 0x30000063ff2b7230 */ /* 0x000fe40000004100 */
[C---:B------:R-:W-:Y:S01]  /*49e0*/  FMUL.FTZ R51, R12.reuse, R51 ;  /* 0x000000330c337220 */ /* 0x040fe20000410000 */
[----:B------:R-:W-:Y:S02]  /*49f0*/  HADD2.F32 R42, -RZ, R50.H0_H0 ;  /* 0x20000032ff2a7230 */ /* 0x000fe40000004100 */
[-C--:B------:R-:W-:Y:S01]  /*4a00*/  FMUL.FTZ R50, R35, R48.reuse ;  /* 0x0000003023327220 */ /* 0x080fe20000410000 */
[C---:B------:R-:W-:Y:S01]  /*4a10*/  FMUL.FTZ R48, R15.reuse, R48 ;  /* 0x000000300f307220 */ /* 0x040fe20000410000 */
        /* <DEDUP_REMOVED lines=16> */
[----:B------:R-:W-:Y:S01]  /*4b20*/  FFMA.FTZ R101, R42, R48, R101 ;  /* 0x000000302a657223 */ /* 0x000fe20000010065 */
[----:B------:R-:W-:Y:S02]  /*4b30*/  HADD2.F32 R42, -RZ, R40.H0_H0 ;  /* 0x20000028ff2a7230 */ /* 0x000fe40000004100 */
[----:B------:R-:W-:Y:S01]  /*4b40*/  FMUL.FTZ R86, R41, R86 ;  /* 0x0000005629567220 */ /* 0x000fe20000410000 */
[----:B------:R-:W-:Y:S01]  /*4b50*/  FFMA.FTZ R33, R35, R48, -R88 ;  /* 0x0000003023217223 */ /* 0x000fe20000010858 */
[----:B------:R-:W-:Y:S01]  /*4b60*/  FFMA.FTZ R92, R41, R50, -R92 ;  /* 0x00000032295c7223 */ /* 0x000fe2000001085c */
[----:B------:R-:W-:-:S02]  /*4b70*/  HADD2.F32 R41, -RZ, R100.H1_H1 ;  /* 0x30000064ff297230 */ /* 0x000fc40000004100 */
[----:B------:R-:W-:Y:S01]  /*4b80*/  FFMA.FTZ R86, R43, R50, R86 ;  /* 0x000000322b567223 */ /* 0x000fe20000010056 */
[--C-:B------:R-:W-:Y:S02]  /*4b90*/  HADD2.F32 R40, -RZ, R39.reuse.H0_H0 ;  /* 0x20000027ff287230 */ /* 0x100fe40000004100 */
[----:B------:R-:W-:Y:S01]  /*4ba0*/  HADD2.F32 R35, -RZ, R38.H0_H0 ;  /* 0x20000026ff237230 */ /* 0x000fe20000004100 */
[----:B------:R-:W-:Y:S01]  /*4bb0*/  F2FP.F16.F32.PACK_AB R92, R92, R33 ;  /* 0x000000215c5c723e */ /* 0x000fe200000000ff */
[----:B------:R-:W-:Y:S02]  /*4bc0*/  HADD2.F32 R98, -RZ, R98.H0_H0 ;  /* 0x20000062ff627230 */ /* 0x000fe40000004100 */
[-C--:B------:R-:W-:Y:S01]  /*4bd0*/  FMUL.FTZ R48, R40, R41.reuse ;  /* 0x0000002928307220 */ /* 0x080fe20000410000 */
[----:B------:R-:W-:Y:S02]  /*4be0*/  HADD2.F32 R39, -RZ, R39.H1_H1 ;  /* 0x30000027ff277230 */ /* 0x000fe40000004100 */
[----:B------:R-:W-:Y:S01]  /*4bf0*/  FMUL.FTZ R41, R35, R41 ;  /* 0x0000002923297220 */ /* 0x000fe20000410000 */
[----:B------:R-:W-:-:S02]  /*4c00*/  HADD2.F32 R38, -RZ, R38.H1_H1 ;  /* 0x30000026ff267230 */ /* 0x000fc40000004100 */
[-C--:B------:R-:W-:Y:S01]  /*4c10*/  FFMA.FTZ R48, R35, R98.reuse, -R48 ;  /* 0x0000006223307223 */ /* 0x080fe20000010830 */
[----:B------:R-:W-:Y:S02]  /*4c20*/  HADD2.F32 R46, -RZ, R46.H0_H0 ;  /* 0x2000002eff2e7230 */ /* 0x000fe40000004100 */
[----:B------:R-:W-:Y:S01]  /*4c30*/  FFMA.FTZ R40, R40, R98, R41 ;  /* 0x0000006228287223 */ /* 0x000fe20000010029 */
[-C--:B------:R-:W-:Y:S01]  /*4c40*/  FMUL.FTZ R43, R39, R42.reuse ;  /* 0x0000002a272b7220 */ /* 0x080fe20000410000 */
[----:B------:R-:W-:Y:S02]  /*4c50*/  HADD2.F32 R41, -RZ, R37.H0_H0 ;  /* 0x20000025ff297230 */ /* 0x000fe40000004100 */
[C---:B------:R-:W-:Y:S01]  /*4c60*/  FMUL.FTZ R42, R38.reuse, R42 ;  /* 0x0000002a262a7220 */ /* 0x040fe20000410000 */
[----:B------:R-:W-:Y:S02]  /*4c70*/  HADD2.F32 R37, -RZ, R34.H0_H0 ;  /* 0x20000022ff257230 */ /* 0x000fe40000004100 */
[----:B------:R-:W-:Y:S01]  /*4c80*/  FFMA.FTZ R43, R38, R46, -R43 ;  /* 0x0000002e262b7223 */ /* 0x000fe2000001082b */
[----:B------:R-:W-:-:S02]  /*4c90*/  HADD2.F32 R100, -RZ, R100.H0_H0 ;  /* 0x20000064ff647230 */ /* 0x000fc40000004100 */
[----:B------:R-:W-:Y:S01]  /*4ca0*/  FFMA.FTZ R51, R39, R46, R42 ;  /* 0x0000002e27337223 */ /* 0x000fe2000001002a */
[----:B------:R-:W-:Y:S01]  /*4cb0*/  HADD2.F32 R35, -RZ, R14.H0_H0 ;  /* 0x2000000eff237230 */ /* 0x000fe20000004100 */
[----:B------:R-:W-:Y:S01]  /*4cc0*/  F2FP.F16.F32.PACK_AB R33, R32, R13 ;  /* 0x0000000d2021723e */ /* 0x000fe200000000ff */
[----:B------:R-:W-:Y:S01]  /*4cd0*/  HADD2.F32 R34, -RZ, R34.H1_H1 ;  /* 0x30000022ff227230 */ /* 0x000fe20000004100 */
[----:B------:R-:W-:Y:S01]  /*4ce0*/  MOV R13, R15 ;  /* 0x0000000f000d7202 */ /* 0x000fe20000000f00 */
[----:B------:R-:W-:Y:S01]  /*4cf0*/  HADD2.F32 R14, -RZ, R14.H1_H1 ;  /* 0x3000000eff0e7230 */ /* 0x000fe20000004100 */
[----:B------:R-:W-:Y:S01]  /*4d00*/  F2FP.F16.F32.PACK_AB R12, R43, R48 ;  /* 0x000000302b0c723e */ /* 0x000fe200000000ff */
[----:B------:R-:W-:Y:S02]  /*4d10*/  HADD2.F32 R39, -RZ, R36.H0_H0 ;  /* 0x20000024ff277230 */ /* 0x000fe40000004100 */
[----:B------:R-:W-:Y:S01]  /*4d20*/  FMUL.FTZ R36, R37, R100 ;  /* 0x0000006425247220 */ /* 0x000fe20000410000 */
[----:B------:R-:W-:-:S02]  /*4d30*/  HADD2.F32 R38, -RZ, R99.H0_H0 ;  /* 0x20000063ff267230 */ /* 0x000fc40000004100 */
[-C--:B------:R-:W-:Y:S01]  /*4d40*/  FMUL.FTZ R87, R34, R41.reuse ;  /* 0x0000002922577220 */ /* 0x080fe20000410000 */
[----:B------:R-:W-:Y:S01]  /*4d50*/  FMUL.FTZ R100, R35, R100 ;  /* 0x0000006423647220 */ /* 0x000fe20000410000 */
[C---:B------:R-:W-:Y:S01]  /*4d60*/  FMUL.FTZ R41, R14.reuse, R41 ;  /* 0x000000290e297220 */ /* 0x040fe20000410000 */
[----:B------:R-:W-:Y:S01]  /*4d70*/  F2FP.F16.F32.PACK_AB R32, R51, R40 ;  /* 0x000000283320723e */ /* 0x000fe200000000ff */
[-C--:B------:R-:W-:Y:S01]  /*4d80*/  FFMA.FTZ R36, R35, R38.reuse, -R36 ;  /* 0x0000002623247223 */ /* 0x080fe20000010824 */
[----:B------:R-:W-:Y:S01]  /*4d90*/  FFMA.FTZ R100, R37, R38, R100 ;  /* 0x0000002625647223 */ /* 0x000fe20000010064 */
[-C--:B------:R-:W-:Y:S01]  /*4da0*/  FFMA.FTZ R87, R14, R39.reuse, -R87 ;  /* 0x000000270e577223 */ /* 0x080fe20000010857 */
[----:B------:R-:W-:Y:S01]  /*4db0*/  FFMA.FTZ R41, R34, R39, R41 ;  /* 0x0000002722297223 */ /* 0x000fe20000010029 */
[----:B------:R-:W-:Y:S01]  /*4dc0*/  F2FP.F16.F32.PACK_AB R35, R86, R101 ;  /* 0x000000655623723e */ /* 0x000fe200000000ff */
[----:B------:R-:W-:Y:S02]  /*4dd0*/  IMAD.MOV.U32 R15, RZ, RZ, R92 ;  /* 0x000000ffff0f7224 */ /* 0x000fe400078e005c */
[----:B------:R-:W-:-:S02]  /*4de0*/  F2FP.F16.F32.PACK_AB R14, R87, R36 ;  /* 0x00000024570e723e */ /* 0x000fc400000000ff */
[----:B------:R-:W-:-:S07]  /*4df0*/  F2FP.F16.F32.PACK_AB R34, R41, R100 ;  /* 0x000000642922723e */ /* 0x000fce00000000ff */
.L_x_1941:
[----:B------:R-:W-:Y:S05]  /*4e00*/  BSYNC B1 ;  /* 0x0000000000017941 */ /* 0x000fea0003800000 */
.L_x_1940:
        /* <DEDUP_REMOVED lines=10> */
.L_x_1907:
[----:B------:R-:W-:-:S13]  /*4eb0*/  ISETP.NE.AND P3, PT, R157, 0x3, PT ;  /* 0x000000039d00780c */ /* 0x000fda0003f65270 */
[----:B------:R-:W-:Y:S05]  /*4ec0*/  @!P3 BRA `(.L_x_1942) ;  /* 0x000000000004b947 */ /* 0x000fea0003800000 */
[----:B------:R-:W-:Y:S01]  /*4ed0*/  BPT.TRAP 0x1 ;  /* 0x000000040000795c */ /* 0x000fe20000300000 */
.L_x_1942:
[----:B------:R-:W-:Y:S01]  /*4ee0*/  IMAD R79, R22, 0x8, R2 ;  /* 0x00000008164f7824 */ /* 0x000fe200078e0202 */
[----:B------:R-:W-:Y:S01]  /*4ef0*/  SHF.L.U32 R91, R156, 0x1f, RZ ;  /* 0x0000001f9c5b7819 */ /* 0x000fe200000006ff */
[----:B------:R-:W-:Y:S01]  /*4f00*/  IMAD R90, R26, -0x80, R28 ;  /* 0xffffff801a5a7824 */ /* 0x000fe200078e021c */
[----:B------:R-:W-:Y:S02]  /*4f10*/  BSSY B1, `(.L_x_1943) ;  /* 0x0000004000017945 */ /* 0x000fe40003800000 */
[----:B------:R-:W1:Y:S02]  /*4f20*/  SYNCS.PHASECHK.TRANS64.TRYWAIT P4, [R79+URZ+0x16890], R91 ;  /* 0x0168905b4f0075a7 */ /* 0x000e64000808017f */
[----:B------:R-:W-:Y:S01]  /*4f30*/  VIMNMX R90, R90, 0x80, PT ;  /* 0x000000805a5a7848 */ /* 0x000fe20003fe0100 */
[----:B-1----:R-:W-:Y:S06]  /*4f40*/  @!P4 BRA `(.L_x_1944) ;  /* 0x00000130003cc947 */ /* 0x002fec0003800000 */
.L_x_2157:
[----:B------:R-:W-:Y:S05]  /*4f50*/  BSYNC B1 ;  /* 0x0000000000017941 */ /* 0x000fea0003800000 */
.L_x_1943:
[----:B------:R-:W-:Y:S01]  /*4f60*/  ISETP.GE.AND P4, PT, R19, R90, PT ;  /* 0x0000005a1300720c */ /* 0x000fe20003f86270 */
[----:B------:R-:W-:-:S12]  /*4f70*/  BSSY B1, `(.L_x_1945) ;  /* 0x0000006000017945 */ /* 0x000fd80003800000 */
[----:B------:R-:W-:Y:S05]  /*4f80*/  @P4 BRA `(.L_x_1946) ;  /* 0x0000000000104947 */ /* 0x000fea0003800000 */
[----:B------:R-:W2:Y:S04]  /*4f90*/  @!P1 LDS.128 R12, [R83+0xe000] ;  /* 0x00e00000530c9984 */ /* 0x000ea80000000c00 */
[----:B0-----:R-:W0:Y:S04]  /*4fa0*/  @!P2 LDS.128 R32, [R82+0xe000] ;  /* 0x00e000005220a984 */ /* 0x001e280000000c00 */
[----:B--2---:R2:W-:Y:S04]  /*4fb0*/  @!P1 STG.E.128 desc[UR40][R38.64], R12 ;  /* 0x0000000c26009986 */ /* 0x0045e8000c101d28 */
[----:B0-----:R2:W-:Y:S02]  /*4fc0*/  @!P2 STG.E.128 desc[UR40][R38.64+0x40], R32 ;  /* 0x000040202600a986 */ /* 0x0015e4000c101d28 */
.L_x_1946:
[----:B------:R-:W-:Y:S05]  /*4fd0*/  BSYNC B1 ;  /* 0x0000000000017941 */ /* 0x000fea0003800000 */
.L_x_1945:
[----:B--2---:R-:W-:-:S05]  /*4fe0*/  VIADD R12, R19, 0x60 ;  /* 0x00000060130c7836 */ /* 0x004fca0000000000 */
[----:B------:R-:W-:-:S13]  /*4ff0*/  ISETP.GE.AND P4, PT, R12, R90, PT ;  /* 0x0000005a0c00720c */ /* 0x000fda0003f86270 */
[----:B------:R-:W-:Y:S05]  /*5000*/  @P4 BRA `(.L_x_1924) ;  /* 0x0000000000104947 */ /* 0x000fea0003800000 */
[----:B------:R-:W2:Y:S04]  /*5010*/  @!P1 LDS.128 R12, [R83+0x11000] ;  /* 0x01100000530c9984 */ /* 0x000ea80000000c00 */
[----:B0-----:R-:W0:Y:S04]  /*5020*/  @!P2 LDS.128 R32, [R82+0x11000] ;  /* 0x011000005220a984 */ /* 0x001e280000000c00 */
[----:B--2---:R2:W-:Y:S04]  /*5030*/  @!P1 STG.E.128 desc[UR40][R36.64], R12 ;  /* 0x0000000c24009986 */ /* 0x0045e8000c101d28 */
[----:B0-----:R2:W-:Y:S02]  /*5040*/  @!P2 STG.E.128 desc[UR40][R36.64+0x40], R32 ;  /* 0x000040202400a986 */ /* 0x0015e4000c101d28 */
.L_x_1924:
[----:B------:R-:W-:Y:S05]  /*5050*/  BSYNC B0 ;  /* 0x0000000000007941 */ /* 0x000fea0003800000 */
.L_x_1906:
        /* <DEDUP_REMOVED lines=12> */
[----:B------:R-:W-:-:S04]  /*5120*/  @!P4 IADD3 R12, R79, 0x168a0, RZ ;  /* 0x000168a04f0cc810 */ /* 0x000fc80007ffe0ff */
[----:B------:R-:W-:-:S04]  /*5130*/  @!P4 PRMT R12, RZ, 0x654, R12 ;  /* 0x00000654ff0cc816 */ /* 0x000fc8000000000c */
[----:B------:R1:W-:Y:S01]  /*5140*/  @!P4 SYNCS.ARRIVE.TRANS64.RED.A1T0 RZ, [R12+URZ], RZ ;  /* 0x000000ff0cffc9a7 */ /* 0x0003e2000810043f */
[----:B------:R-:W-:Y:S05]  /*5150*/  @!P3 BRA `(.L_x_1948) ;  /* 0x000000000004b947 */ /* 0x000fea0003800000 */
[----:B------:R-:W-:Y:S01]  /*5160*/  BPT.TRAP 0x1 ;  /* 0x000000040000795c */ /* 0x000fe20000300000 */
.L_x_1948:
[----:B------:R-:W-:Y:S05]  /*5170*/  BSYNC B0 ;  /* 0x0000000000007941 */ /* 0x000fea0003800000 */
.L_x_1947:
[----:B------:R-:W2:Y:S01]  /*5180*/  SYNCS.PHASECHK.TRANS64.TRYWAIT P3, [R79+URZ+0x168b0], R91 ;  /* 0x0168b05b4f0075a7 */ /* 0x000ea2000806017f */
[----:B------:R-:W-:Y:S01]  /*5190*/  ULDC UR42, c[0x0][0x2e4] ;  /* 0x0000b900002a7ab9 */ /* 0x000fe20000000800 */
[----:B------:R-:W-:Y:S01]  /*51a0*/  ULDC.64 UR38, c[0x0][0x318] ;  /* 0x0000c60000267ab9 */ /* 0x000fe20000000a00 */
[----:B------:R-:W-:Y:S01]  /*51b0*/  ULDC.64 UR36, c[0x0][0x308] ;  /* 0x0000c20000247ab9 */ /* 0x000fe20000000a00 */
[----:B------:R-:W-:Y:S01]  /*51c0*/  BSSY B0, `(.L_x_1949) ;  /* 0x0000003000007945 */ /* 0x000fe20003800000 */
[----:B----4-:R-:W-:-:S03]  /*51d0*/  IMAD.WIDE R32, R26, 0x80, R8 ;  /* 0x000000801a207825 */ /* 0x010fc600078e0208 */
[----:B--2---:R-:W-:Y:S05]  /*51e0*/  @!P3 BRA `(.L_x_1950) ;  /* 0x0000012c00a8b947 */ /* 0x004fea0003800000 */
.L_x_2158:
[----:B------:R-:W-:Y:S05]  /*51f0*/  BSYNC B0 ;  /* 0x0000000000007941 */ /* 0x000fea0003800000 */
.L_x_1949:
        /* <DEDUP_REMOVED lines=9> */
[----:B0-----:R-:W-:-:S04]  /*5290*/  LEA R34, P3, R12, UR36, 0x1 ;  /* 0x000000240c227c11 */ /* 0x001fc8000f8608ff */
[----:B------:R-:W-:Y:S02]  /*52a0*/  LEA.HI.X R35, R12, UR37, R13, 0x1, P3 ;  /* 0x000000250c237c11 */ /* 0x000fe400098f0c0d */
[----:B------:R-:W-:-:S13]  /*52b0*/  ISETP.GE.AND P3, PT, R16, UR42, PT ;  /* 0x0000002a10007c0c */ /* 0x000fda000bf66270 */
[----:B------:R-:W0:Y:S04]  /*52c0*/  @!P3 LDS.128 R12, [R83] ;  /* 0x00000000530cb984 */ /* 0x000e280000000c00 */
[----:B0-----:R-:W-:Y:S01]  /*52d0*/  @!P3 STG.E.128 desc[UR40][R34.64], R12 ;  /* 0x0000000c2200b986 */ /* 0x001fe2000c101d28 */
[----:B------:R-:W-:-:S13]  /*52e0*/  ISETP.GE.AND P3, PT, R67, UR42, PT ;  /* 0x0000002a43007c0c */ /* 0x000fda000bf66270 */
[----:B------:R-:W0:Y:S04]  /*52f0*/  @!P3 LDS.128 R12, [R82] ;  /* 0x00000000520cb984 */ /* 0x000e280000000c00 */
[----:B0-----:R3:W-:Y:S02]  /*5300*/  @!P3 STG.E.128 desc[UR40][R34.64+0x40], R12 ;  /* 0x0000400c2200b986 */ /* 0x0017e4000c101d28 */
.L_x_1952:
[----:B------:R-:W-:Y:S05]  /*5310*/  BSYNC B0 ;  /* 0x0000000000007941 */ /* 0x000fea0003800000 */
.L_x_1951:
[----:B-1-3--:R-:W-:Y:S01]  /*5320*/  IADD3 R12, R19, 0x60, RZ ;  /* 0x00000060130c7810 */ /* 0x00afe20007ffe0ff */
[----:B------:R-:W-:Y:S03]  /*5330*/  BSSY B0, `(.L_x_1953) ;  /* 0x0000013000007945 */ /* 0x000fe60003800000 */
        /* <DEDUP_REMOVED lines=9> */
[----:B------:R-:W-:-:S04]  /*53d0*/  LEA R32, P3, R12, UR36, 0x1 ;  /* 0x000000240c207c11 */ /* 0x000fc8000f8608ff */
[----:B------:R-:W-:-:S04]  /*53e0*/  IADD3 R13, R13, R15, RZ ;  /* 0x0000000f0d0d7210 */ /* 0x000fc80007ffe0ff */
[----:B------:R-:W-:Y:S02]  /*53f0*/  LEA.HI.X R33, R12, UR37, R13, 0x1, P3 ;  /* 0x000000250c217c11 */ /* 0x000fe400098f0c0d */
[----:B------:R-:W-:-:S13]  /*5400*/  ISETP.GE.AND P3, PT, R16, UR42, PT ;  /* 0x0000002a10007c0c */ /* 0x000fda000bf66270 */
[----:B------:R-:W1:Y:S04]  /*5410*/  @!P3 LDS.128 R12, [R83+0x3000] ;  /* 0x00300000530cb984 */ /* 0x000e680000000c00 */
[----:B-1----:R-:W-:Y:S01]  /*5420*/  @!P3 STG.E.128 desc[UR40][R32.64], R12 ;  /* 0x0000000c2000b986 */ /* 0x002fe2000c101d28 */
[----:B------:R-:W-:-:S13]  /*5430*/  ISETP.GE.AND P3, PT, R67, UR42, PT ;  /* 0x0000002a43007c0c */ /* 0x000fda000bf66270 */
[----:B------:R-:W1:Y:S04]  /*5440*/  @!P3 LDS.128 R12, [R82+0x3000] ;  /* 0x00300000520cb984 */ /* 0x000e680000000c00 */
[----:B-1----:R1:W-:Y:S02]  /*5450*/  @!P3 STG.E.128 desc[UR40][R32.64+0x40], R12 ;  /* 0x0000400c2000b986 */ /* 0x0023e4000c101d28 */
.L_x_1954:
[----:B------:R-:W-:Y:S05]  /*5460*/  BSYNC B0 ;  /* 0x0000000000007941 */ /* 0x000fea0003800000 */
.L_x_1953:
        /* <DEDUP_REMOVED lines=13> */
[----:B------:R-:W-:Y:S02]  /*5540*/  SEL R22, R22, RZ, P3 ;  /* 0x000000ff16167207 */ /* 0x000fe40001800000 */
[----:B------:R-:W-:Y:S01]  /*5550*/  LOP3.LUT R156, R156, R13, RZ, 0x3c, !PT ;  /* 0x0000000d9c9c7212 */ /* 0x000fe200078e3cff */
[----:B------:R0:W-:Y:S01]  /*5560*/  @!P4 SYNCS.ARRIVE.TRANS64.RED.A1T0 RZ, [R79+URZ], RZ ;  /* 0x000000ff4fffc9a7 */ /* 0x0001e2000810043f */
[----:B---3--:R-:W-:-:S13]  /*5570*/  LOP3.LUT P5, RZ, R12, 0x2, RZ, 0xc0, !PT ;  /* 0x000000020cff7812 */ /* 0x008fda00078ac0ff */
[----:B0-----:R-:W-:Y:S05]  /*5580*/  @P5 BRA `(.L_x_1955) ;  /* 0xffffffcc004c5947 */ /* 0x001fea000383ffff */
[----:B------:R-:W0:Y:S01]  /*5590*/  S2R R12, SR_TID.X ;  /* 0x00000000000c7919 */ /* 0x000e220000002100 */
[----:B------:R-:W-:Y:S02]  /*55a0*/  PLOP3.LUT P0, PT, PT, PT, PT, 0x8, 0x0 ;  /* 0x000000000000781c */ /* 0x000fe40003f0e170 */
[----:B0-----:R-:W-:-:S04]  /*55b0*/  SHF.R.U32.HI R12, RZ, 0x7, R12 ;  /* 0x00000007ff0c7819 */ /* 0x001fc8000001160c */
[----:B------:R-:W-:-:S13]  /*55c0*/  ISETP.NE.AND P5, PT, R12, 0x1, PT ;  /* 0x000000010c00780c */ /* 0x000fda0003fa5270 */
[----:B------:R-:W-:Y:S06]  /*55d0*/  @!P5 BAR.ARV 0x9, 0x100 ;  /* 0x024400000000db1d */ /* 0x000fec0000002000 */
.L_x_1901:
[----:B------:R-:W-:Y:S01]  /*55e0*/  ISETP.GE.AND P2, PT, R152, 0x1, PT ;  /* 0x000000019800780c */ /* 0x000fe20003f46270 */
[----:B------:R-:W-:Y:S01]  /*55f0*/  IMAD.MOV.U32 R3, RZ, RZ, RZ ;  /* 0x000000ffff037224 */ /* 0x000fe200078e00ff */
[----:B------:R-:W-:Y:S01]  /*5600*/  PLOP3.LUT P1, PT, PT, PT, PT, 0x80, 0x0 ;  /* 0x000000000000781c */ /* 0x000fe20003f2f070 */
[----:B------:R-:W-:Y:S01]  /*5610*/  IMAD.MOV.U32 R119, RZ, RZ, RZ ;  /* 0x000000ffff777224 */ /* 0x000fe200078e00ff */
[----:B------:R-:W-:Y:S02]  /*5620*/  MOV R0, RZ ;  /* 0x000000ff00007202 */ /* 0x000fe40000000f00 */
[----:B------:R-:W-:Y:S01]  /*5630*/  CS2R R26, SRZ ;  /* 0x00000000001a7805 */ /* 0x000fe2000001ff00 */
[----:B------:R-:W-:Y:S01]  /*5640*/  IMAD.MOV.U32 R21, RZ, RZ, RZ ;  /* 0x000000ffff157224 */ /* 0x000fe200078e00ff */
        /* <DEDUP_REMOVED lines=12> */
[----:B------:R-:W-:Y:S01]  /*5710*/  MOV R50, RZ ;  /* 0x000000ff00327202 */ /* 0x000fe20000000f00 */
[----:B------:R-:W-:Y:S02]  /*5720*/  IMAD.MOV.U32 R13, RZ, RZ, RZ ;  /* 0x000000ffff0d7224 */ /* 0x000fe400078e00ff */
[----:B------:R-:W-:Y:S01]  /*5730*/  IMAD.MOV.U32 R52, RZ, RZ, RZ ;  /* 0x000000ffff347224 */ /* 0x000fe200078e00ff */
[----:B------:R-:W-:Y:S06]  /*5740*/  @P0 BRA `(.L_x_1956) ;  /* 0x00000000000c0947 */ /* 0x000fec0003800000 */
[----:B------:R-:W0:Y:S01]  /*5750*/  FENCE.VIEW.ASYNC.G ;  /* 0x00000000000073c6 */ /* 0x000e220000000100 */
[----:B------:R-:W-:Y:S05]  /*5760*/  WARPSYNC.ALL ;  /* 0x0000000000007948 */ /* 0x000fea0003800000 */
[----:B0-----:R-:W-:Y:S06]  /*5770*/  BAR.ARV 0xc, 0x1a0 ;  /* 0x0306800000007b1d */ /* 0x001fec0000002000 */
.L_x_1956:
[----:B------:R-:W-:Y:S01]  /*5780*/  IMAD.MOV.U32 R12, RZ, RZ, RZ ;  /* 0x000000ffff0c7224 */ /* 0x000fe200078e00ff */
[----:B------:R-:W-:Y:S01]  /*5790*/  MOV R49, RZ ;  /* 0x000000ff00317202 */ /* 0x000fe20000000f00 */
[----:B------:R-:W-:Y:S06]  /*57a0*/  @!P2 BRA `(.L_x_1957) ;  /* 0x000000bc00eca947 */ /* 0x000fec0003800000 */
[----:B------:R-:W0:Y:S01]  /*57b0*/  S2R R4, SR_TID.X ;  /* 0x0000000000047919 */ /* 0x000e220000002100 */
[----:B------:R-:W-:Y:S01]  /*57c0*/  UMOV UR4, 0xffffffff ;  /* 0xffffffff00047882 */ /* 0x000fe20000000000 */
[----:B0-----:R-:W-:-:S05]  /*57d0*/  VIADD R4, R4, 0xffffff80 ;  /* 0xffffff8004047836 */ /* 0x001fca0000000000 */
[----:B------:R-:W-:-:S04]  /*57e0*/  SHF.R.S32.HI R0, RZ, 0x1f, R4 ;  /* 0x0000001fff007819 */ /* 0x000fc80000011404 */
[----:B------:R-:W-:-:S04]  /*57f0*/  LEA.HI R0, R0, R4, RZ, 0x7 ;  /* 0x0000000400007211 */ /* 0x000fc800078f38ff */
[----:B------:R-:W-:Y:S01]  /*5800*/  SHF.R.S32.HI R13, RZ, 0x7, R0 ;  /* 0x00000007ff0d7819 */ /* 0x000fe20000011400 */
[----:B------:R-:W-:Y:S06]  /*5810*/  BRA.DIV UR4, `(.L_x_1958) ;  /* 0x0000012a04307947 */ /* 0x000fec000b800000 */
[----:B------:R0:W2:Y:S02]  /*5820*/  SHFL.IDX PT, R155, R13, RZ, 0x1f ;  /* 0x00001fff0d9b7589 */ /* 0x0000a400000e0000 */
.L_x_2161:
[----:B------:R-:W3:Y:S01]  /*5830*/  LDL.LU R4, [R1] ;  /* 0x0000000001047983 */ /* 0x000ee20000300800 */
[----:B------:R-:W-:Y:S01]  /*5840*/  VIADD R3, R2, 0x8400 ;  /* 0x0000840002037836 */ /* 0x000fe20000000000 */
[----:B------:R-:W-:Y:S01]  /*5850*/  BSSY B6, `(.L_x_1959) ;  /* 0x000001c000067945 */ /* 0x000fe20003800000 */
[----:B--2---:R-:W-:-:S03]  /*5860*/  IMAD.HI R0, R155, 0x55555556, RZ ;  /* 0x555555569b007827 */ /* 0x004fc600078e02ff */
[----:B------:R-:W-:Y:S02]  /*5870*/  LOP3.LUT P0, RZ, R3, 0x3ff, RZ, 0xc0, !PT ;  /* 0x000003ff03ff7812 */ /* 0x000fe4000780c0ff */
[----:B------:R-:W-:-:S05]  /*5880*/  LEA.HI R0, R0, R0, RZ, 0x1 ;  /* 0x0000000000007211 */ /* 0x000fca00078f08ff */
[----:B------:R-:W-:-:S04]  /*5890*/  IMAD R0, R0, -0x3, R155 ;  /* 0xfffffffd00007824 */ /* 0x000fc800078e029b */
[----:B------:R-:W-:-:S05]  /*58a0*/  IMAD R0, R0, 0x2000, R3 ;  /* 0x0000200000007824 */ /* 0x000fca00078e0203 */
[----:B------:R-:W-:-:S04]  /*58b0*/  SHF.R.U32.HI R0, RZ, 0x4, R0 ;  /* 0x00000004ff007819 */ /* 0x000fc80000011600 */
[----:B------:R-:W-:Y:S02]  /*58c0*/  LOP3.LUT R36, R0, 0x3fff, RZ, 0xc0, !PT ;  /* 0x00003fff00247812 */ /* 0x000fe400078ec0ff */
[----:B---3--:R-:W-:-:S04]  /*58d0*/  LOP3.LUT R4, R4, 0xfffffffe, RZ, 0xc0, !PT ;  /* 0xfffffffe04047812 */ /* 0x008fc800078ec0ff */
[----:B------:R-:W-:-:S05]  /*58e0*/  @P0 LOP3.LUT R4, R4, 0x1, RZ, 0xfc, !PT ;  /* 0x0000000104040812 */ /* 0x000fca00078efcff */
[----:B------:R2:W-:Y:S01]  /*58f0*/  STL [R1], R4 ;  /* 0x0000000401007387 */ /* 0x0005e20000100800 */
[----:B------:R-:W-:Y:S05]  /*5900*/  @!P0 BRA `(.L_x_1960) ;  /* 0x0000000000408947 */ /* 0x000fea0003800000 */
[----:B------:R-:W-:Y:S01]  /*5910*/  MOV R0, 0x0 ;  /* 0x0000000000007802 */ /* 0x000fe20000000f00 */
[----:B------:R-:W-:Y:S01]  /*5920*/  ULDC.64 UR4, c[0x4][0xa8] ;  /* 0x01002a0000047ab9 */ /* 0x000fe20000000a00 */
[----:B------:R-:W-:Y:S01]  /*5930*/  ULDC.64 UR6, c[0x4][0xb0] ;  /* 0x01002c0000067ab9 */ /* 0x000fe20000000a00 */
[----:B--2---:R-:W-:Y:S01]  /*5940*/  MOV R4, UR4 ;  /* 0x0000000400047c02 */ /* 0x004fe20008000f00 */
[----:B------:R2:W3:Y:S01]  /*5950*/  LDC.64 R14, c[0x4][R0] ;  /* 0x01000000000e7b82 */ /* 0x0004e20000000a00 */
[----:B------:R-:W-:Y:S01]  /*5960*/  IMAD.U32 R5, RZ, RZ, UR5 ;  /* 0x00000005ff057e24 */ /* 0x000fe2000f8e00ff */
[----:B------:R-:W-:Y:S01]  /*5970*/  ULDC.64 UR4, c[0x4][0x20] ;  /* 0x0100080000047ab9 */ /* 0x000fe20000000a00 */
[----:B------:R-:W-:Y:S01]  /*5980*/  IMAD.U32 R6, RZ, RZ, UR6 ;  /* 0x00000006ff067e24 */ /* 0x000fe2000f8e00ff */
[----:B------:R-:W-:Y:S01]  /*5990*/  MOV R10, UR4 ;  /* 0x00000004000a7c02 */ /* 0x000fe20008000f00 */
[----:B------:R-:W-:Y:S01]  /*59a0*/  IMAD.U32 R7, RZ, RZ, UR7 ;  /* 0x00000007ff077e24 */ /* 0x000fe2000f8e00ff */
[----:B0-----:R-:W-:Y:S01]  /*59b0*/  MOV R13, RZ ;  /* 0x000000ff000d7202 */ /* 0x001fe20000000f00 */
[----:B-1----:R-:W-:-:S02]  /*59c0*/  IMAD.U32 R11, RZ, RZ, UR5 ;  /* 0x00000005ff0b7e24 */ /* 0x002fc4000f8e00ff */
[----:B------:R-:W-:Y:S02]  /*59d0*/  IMAD.MOV.U32 R8, RZ, RZ, 0x70 ;  /* 0x00000070ff087424 */ /* 0x000fe400078e00ff */
[----:B--2---:R-:W-:-:S07]  /*59e0*/  IMAD.MOV.U32 R12, RZ, RZ, 0x1 ;  /* 0x00000001ff0c7424 */ /* 0x004fce00078e00ff */
[----:B------:R-:W-:-:S07]  /*59f0*/  LEPC R20, `(.L_x_1960) ;  /* 0x000000001014794e */ /* 0x000fce0000000000 */
[----:B---3-5:R-:W-:Y:S05]  /*5a00*/  CALL.ABS.NOINC R14 ;  /* 0x000000000e007343 */ /* 0x028fea0003c00000 */
.L_x_1960:
[----:B------:R-:W-:Y:S05]  /*5a10*/  BSYNC B6 ;  /* 0x0000000000067941 */ /* 0x000fea0003800000 */
.L_x_1959:
[----:B------:R-:W-:Y:S02]  /*5a20*/  ULDC UR4, c[0x0][0x3d4] ;  /* 0x0000f50000047ab9 */ /* 0x000fe40000000800 */
[----:B------:R-:W-:-:S13]  /*5a30*/  ISETP.LT.AND P0, PT, RZ, UR4, PT ;  /* 0x00000004ff007c0c */ /* 0x000fda000bf01270 */
[----:B------:R-:W-:Y:S05]  /*5a40*/  @P0 BRA `(.L_x_1961) ;  /* 0x0000000000400947 */ /* 0x000fea0003800000 */
[----:B------:R-:W3:Y:S02]  /*5a50*/  LDL R20, [R1+0x34] ;  /* 0x0000340001147983 */ /* 0x000ee40000100800 */
[----:B---3--:R-:W-:-:S04]  /*5a60*/  LEA.HI R0, R20, R20, RZ, 0x1 ;  /* 0x0000001414007211 */ /* 0x008fc800078f08ff */
[----:B------:R-:W-:-:S05]  /*5a70*/  LOP3.LUT R0, R0, 0xfffffffe, RZ, 0xc0, !PT ;  /* 0xfffffffe00007812 */ /* 0x000fca00078ec0ff */
[----:B------:R-:W-:-:S05]  /*5a80*/  IMAD.IADD R0, R20, 0x1, -R0 ;  /* 0x0000000114007824 */ /* 0x000fca00078e0a00 */
[----:B------:R-:W-:-:S04]  /*5a90*/  SHF.L.U32 R3, R0, 0x1f, RZ ;  /* 0x0000001f00037819 */ /* 0x000fc800000006ff */
[----:B------:R3:W4:Y:S03]  /*5aa0*/  SYNCS.PHASECHK.TRANS64.TRYWAIT P0, [R2+URZ+0x16800], R3 ;  /* 0x01680003020075a7 */ /* 0x000726000800017f */
[----:B----4-:R-:W-:Y:S05]  /*5ab0*/  @!P0 NANOSLEEP.SYNCS 0x989680 ;  /* 0x009896800000895d */ /* 0x010fea0003900000 */
[----:B------:R-:W4:Y:S01]  /*5ac0*/  @!P0 SYNCS.PHASECHK.TRANS64 P0, [R2+URZ+0x16800], R3 ;  /* 0x01680003020085a7 */ /* 0x000f22000800007f */
[----:B------:R-:W-:Y:S04]  /*5ad0*/  BSSY B0, `(.L_x_1962) ;  /* 0x0000006000007945 */ /* 0x000fe80003800000 */
[----:B----4-:R-:W-:Y:S05]  /*5ae0*/  @P0 BRA `(.L_x_1963) ;  /* 0x0000000000100947 */ /* 0x010fea0003800000 */
.L_x_1964:
[----:B----4-:R4:W0:Y:S02]  /*5af0*/  SYNCS.PHASECHK.TRANS64.TRYWAIT P0, [R2+URZ+0x16800], R3 ;  /* 0x01680003020075a7 */ /* 0x010824000800017f */
[----:B0-----:R-:W-:Y:S05]  /*5b00*/  @!P0 NANOSLEEP.SYNCS 0x989680 ;  /* 0x009896800000895d */ /* 0x001fea0003900000 */
[----:B------:R-:W0:Y:S02]  /*5b10*/  @!P0 SYNCS.PHASECHK.TRANS64 P0, [R2+URZ+0x16800], R3 ;  /* 0x01680003020085a7 */ /* 0x000e24000800007f */
[----:B0-----:R-:W-:Y:S05]  /*5b20*/  @!P0 BRA `(.L_x_1964) ;  /* 0xfffffffc00f08947 */ /* 0x001fea000383ffff */
.L_x_1963:
[----:B------:R-:W-:Y:S05]  /*5b30*/  BSYNC B0 ;  /* 0x0000000000007941 */ /* 0x000fea0003800000 */
.L_x_1962:
[----:B------:R-:W-:Y:S05]  /*5b40*/  BRA `(.L_x_1965) ;  /* 0x0000003000207947 */ /* 0x000fea0003800000 */
.L_x_1961:
[----:B------:R-:W3:Y:S01]  /*5b50*/  S2R R0, SR_TID.X ;  /* 0x0000000000007919 */ /* 0x000ee20000002100 */
[----:B------:R-:W-:Y:S01]  /*5b60*/  ULDC.64 UR6, c[0x0][0x3e8] ;  /* 0x0000fa0000067ab9 */ /* 0x000fe20000000a00 */
[--C-:B------:R-:W-:Y:S01]  /*5b70*/  SHF.R.S32.HI R7, RZ, 0x1f, R16.reuse ;  /* 0x0000001fff077819 */ /* 0x100fe20000011410 */
[----:B------:R-:W-:Y:S01]  /*5b80*/  ULDC.64 UR4, c[0x0][0x3d8] ;  /* 0x0000f60000047ab9 */ /* 0x000fe20000000a00 */
[----:B---3--:R-:W-:Y:S02]  /*5b90*/  VIADD R3, R0, 0xffffff80 ;  /* 0xffffff8000037836 */ /* 0x008fe40000000000 */
[----:B------:R-:W3:Y:S01]  /*5ba0*/  LDL R0, [R1] ;  /* 0x0000000001007983 */ /* 0x000ee20000100800 */
[----:B------:R-:W-:Y:S01]  /*5bb0*/  SHF.R.S32.HI R10, RZ, 0x1f, R19 ;  /* 0x0000001fff0a7819 */ /* 0x000fe20000011413 */
[----:B------:R-:W-:Y:S01]  /*5bc0*/  IMAD.MOV.U32 R6, RZ, RZ, R16 ;  /* 0x000000ffff067224 */ /* 0x000fe200078e0010 */
[----:B------:R-:W-:Y:S01]  /*5bd0*/  SHF.R.S32.HI R34, RZ, 0x1f, R3 ;  /* 0x0000001fff227819 */ /* 0x000fe20000011403 */
[----:B-----5:R-:W-:Y:S01]  /*5be0*/  IMAD.WIDE.U32 R40, R24, UR4, RZ ;  /* 0x0000000418287c25 */ /* 0x020fe2000f8e00ff */
[----:B------:R-:W-:Y:S02]  /*5bf0*/  BSSY B6, `(.L_x_1966) ;  /* 0x0000030000067945 */ /* 0x000fe40003800000 */
[----:B------:R-:W-:Y:S01]  /*5c00*/  LEA.HI R34, R34, R3, RZ, 0x2 ;  /* 0x0000000322227211 */ /* 0x000fe200078f10ff */
[----:B------:R-:W-:-:S02]  /*5c10*/  IMAD R12, R10, UR6, RZ ;  /* 0x000000060a0c7c24 */ /* 0x000fc4000f8e02ff */
[----:B------:R-:W-:Y:S01]  /*5c20*/  IMAD.WIDE.U32 R8, R19, UR4, R6 ;  /* 0x0000000413087c25 */ /* 0x000fe2000f8e0006 */
[----:B------:R-:W-:-:S03]  /*5c30*/  LOP3.LUT R34, R34, 0xfffffffc, RZ, 0xc0, !PT ;  /* 0xfffffffc22227812 */ /* 0x000fc600078ec0ff */
[----:B------:R-:W-:Y:S01]  /*5c40*/  IMAD.WIDE.U32 R38, R24, UR6, RZ ;  /* 0x0000000618267c25 */ /* 0x000fe2000f8e00ff */
[----:B------:R-:W-:-:S03]  /*5c50*/  IADD3 R35, P2, R8, R40, RZ ;  /* 0x0000002808237210 */ /* 0x000fc60007f5e0ff */
[----:B------:R-:W-:Y:S02]  /*5c60*/  IMAD.IADD R34, R3, 0x1, -R34 ;  /* 0x0000000103227824 */ /* 0x000fe400078e0a22 */
[----:B------:R-:W-:-:S03]  /*5c70*/  IMAD R12, R19, UR7, R12 ;  /* 0x00000007130c7c24 */ /* 0x000fc6000f8e020c */
[----:B------:R-:W-:-:S04]  /*5c80*/  SHF.L.U32 R26, R34, 0x2, RZ ;  /* 0x00000002221a7819 */ /* 0x000fc800000006ff */
[----:B------:R-:W-:-:S03]  /*5c90*/  SHF.R.S32.HI R27, RZ, 0x1f, R26 ;  /* 0x0000001fff1b7819 */ /* 0x000fc6000001141a */
[----:B--2---:R-:W-:-:S03]  /*5ca0*/  IMAD.WIDE.U32 R4, R19, UR4, R26 ;  /* 0x0000000413047c25 */ /* 0x004fc6000f8e001a */
[----:B------:R-:W-:Y:S02]  /*5cb0*/  IADD3 R32, P0, R4, R40, RZ ;  /* 0x0000002804207210 */ /* 0x000fe40007f1e0ff */
[----:B---3--:R-:W-:Y:S02]  /*5cc0*/  LOP3.LUT P4, RZ, R0, 0x1, RZ, 0xc0, !PT ;  /* 0x0000000100ff7812 */ /* 0x008fe4000788c0ff */
[----:B------:R-:W-:-:S05]  /*5cd0*/  SHF.R.S32.HI R0, RZ, 0x1f, R24 ;  /* 0x0000001fff007819 */ /* 0x000fca0000011418 */
[C---:B-1----:R-:W-:Y:S02]  /*5ce0*/  IMAD R11, R0.reuse, UR6, RZ ;  /* 0x00000006000b7c24 */ /* 0x042fe4000f8e02ff */
[----:B------:R-:W-:Y:S02]  /*5cf0*/  IMAD R3, R0, UR4, RZ ;  /* 0x0000000400037c24 */ /* 0x000fe4000f8e02ff */
[----:B------:R-:W-:Y:S02]  /*5d00*/  IMAD R0, R10, UR4, RZ ;  /* 0x000000040a007c24 */ /* 0x000fe4000f8e02ff */
[----:B------:R-:W-:Y:S02]  /*5d10*/  IMAD R45, R24, UR7, R11 ;  /* 0x00000007182d7c24 */ /* 0x000fe4000f8e020b */
[----:B------:R-:W-:-:S04]  /*5d20*/  IMAD.WIDE.U32 R10, R19, UR6, R6 ;  /* 0x00000006130a7c25 */ /* 0x000fc8000f8e0006 */
[----:B------:R-:W-:Y:S01]  /*5d30*/  IMAD R3, R24, UR5, R3 ;  /* 0x0000000518037c24 */ /* 0x000fe2000f8e0203 */
[----:B------:R-:W-:Y:S01]  /*5d40*/  IADD3 R49, P3, R10, R38, RZ ;  /* 0x000000260a317210 */ /* 0x000fe20007f7e0ff */
[----:B------:R-:W-:-:S04]  /*5d50*/  IMAD.WIDE.U32 R6, R19, UR6, R26 ;  /* 0x0000000613067c25 */ /* 0x000fc8000f8e001a */
[----:B------:R-:W-:Y:S01]  /*5d60*/  IMAD R0, R19, UR5, R0 ;  /* 0x0000000513007c24 */ /* 0x000fe2000f8e0200 */
[----:B------:R-:W-:Y:S01]  /*5d70*/  IADD3 R30, P1, R6, R38, RZ ;  /* 0x00000026061e7210 */ /* 0x000fe20007f3e0ff */
[----:B------:R-:W-:Y:S02]  /*5d80*/  IMAD.IADD R37, R3, 0x1, R41 ;  /* 0x0000000103257824 */ /* 0x000fe400078e0229 */
[----:B------:R-:W-:-:S03]  /*5d90*/  IMAD.IADD R45, R45, 0x1, R39 ;  /* 0x000000012d2d7824 */ /* 0x000fc600078e0227 */
[----:B------:R-:W-:Y:S02]  /*5da0*/  IADD3.X R43, R37, R0, R9, P2, !PT ;  /* 0x00000000252b7210 */ /* 0x000fe400017fe409 */
[----:B------:R-:W-:Y:S02]  /*5db0*/  IADD3.X R51, R45, R12, R11, P3, !PT ;  /* 0x0000000c2d337210 */ /* 0x000fe40001ffe40b */
[----:B------:R-:W-:Y:S02]  /*5dc0*/  IADD3.X R33, R37, R5, R0, P0, !PT ;  /* 0x0000000525217210 */ /* 0x000fe400007fe400 */
[----:B------:R-:W-:Y:S01]  /*5dd0*/  IADD3.X R31, R45, R7, R12, P1, !PT ;  /* 0x000000072d1f7210 */ /* 0x000fe20000ffe40c */
[----:B------:R-:W-:Y:S06]  /*5de0*/  @!P4 BRA `(.L_x_1967) ;  /* 0x000000000040c947 */ /* 0x000fec0003800000 */
[----:B------:R-:W-:Y:S01]  /*5df0*/  MOV R0, 0x0 ;  /* 0x0000000000007802 */ /* 0x000fe20000000f00 */
        /* <DEDUP_REMOVED lines=9> */
[----:B0-----:R-:W-:Y:S01]  /*5e90*/  MOV R13, RZ ;  /* 0x000000ff000d7202 */ /* 0x001fe20000000f00 */
[----:B------:R-:W-:-:S02]  /*5ea0*/  IMAD.U32 R11, RZ, RZ, UR5 ;  /* 0x00000005ff0b7e24 */ /* 0x000fc4000f8e00ff */
[----:B------:R-:W-:Y:S02]  /*5eb0*/  IMAD.MOV.U32 R8, RZ, RZ, 0x70 ;  /* 0x00000070ff087424 */ /* 0x000fe400078e00ff */
[----:B-1----:R-:W-:-:S07]  /*5ec0*/  IMAD.MOV.U32 R12, RZ, RZ, 0x1 ;  /* 0x00000001ff0c7424 */ /* 0x002fce00078e00ff */
[----:B------:R-:W-:-:S07]  /*5ed0*/  LEPC R20, `(.L_x_1967) ;  /* 0x000000001014794e */ /* 0x000fce0000000000 */
[----:B--2---:R-:W-:Y:S05]  /*5ee0*/  CALL.ABS.NOINC R14 ;  /* 0x000000000e007343 */ /* 0x004fea0003c00000 */
.L_x_1967:
[----:B------:R-:W-:Y:S05]  /*5ef0*/  BSYNC B6 ;  /* 0x0000000000067941 */ /* 0x000fea0003800000 */
.L_x_1966:
[----:B------:R-:W2:Y:S01]  /*5f00*/  LDL R24, [R1+0x8] ;  /* 0x0000080001187983 */ /* 0x000ea20000100800 */
[----:B0-----:R-:W0:Y:S01]  /*5f10*/  LDC.64 R12, c[0x0][0x3e8] ;  /* 0x0000fa00ff0c7b82 */ /* 0x001e220000000a00 */
[----:B------:R-:W-:Y:S01]  /*5f20*/  SHF.R.S32.HI R3, RZ, 0x1f, R153 ;  /* 0x0000001fff037819 */ /* 0x000fe20000011499 */
[----:B------:R-:W-:Y:S01]  /*5f30*/  ULDC.U8 UR4, c[0x0][0x3f0] ;  /* 0x0000fc0000047ab9 */ /* 0x000fe20000000000 */
[----:B------:R-:W-:Y:S01]  /*5f40*/  BSSY B0, `(.L_x_1968) ;  /* 0x00002c0000007945 */ /* 0x000fe20003800000 */
[----:B------:R-:W-:-:S04]  /*5f50*/  ISETP.NE.AND P0, PT, RZ, UR4, PT ;  /* 0x00000004ff007c0c */ /* 0x000fc8000bf05270 */
[----:B------:R-:W1:Y:S01]  /*5f60*/  LDC.64 R10, c[0x0][0x3d8] ;  /* 0x0000f600ff0a7b82 */ /* 0x000e620000000a00 */
[-C--:B0-----:R-:W-:Y:S02]  /*5f70*/  IMAD R4, R3, R12.reuse, RZ ;  /* 0x0000000c03047224 */ /* 0x081fe400078e02ff */
[----:B------:R-:W-:-:S04]  /*5f80*/  IMAD.WIDE.U32 R8, R153, R12, RZ ;  /* 0x0000000c99087225 */ /* 0x000fc800078e00ff */
[----:B------:R-:W-:Y:S02]  /*5f90*/  IMAD R5, R153, R13, R4 ;  /* 0x0000000d99057224 */ /* 0x000fe400078e0204 */
[-C--:B-1----:R-:W-:Y:S02]  /*5fa0*/  IMAD R0, R3, R10.reuse, RZ ;  /* 0x0000000a03007224 */ /* 0x082fe400078e02ff */
[----:B------:R-:W-:-:S04]  /*5fb0*/  IMAD.WIDE.U32 R20, R153, R10, RZ ;  /* 0x0000000a99147225 */ /* 0x000fc800078e00ff */
[----:B------:R-:W-:Y:S02]  /*5fc0*/  IMAD R3, R153, R11, R0 ;  /* 0x0000000b99037224 */ /* 0x000fe400078e0200 */
[----:B------:R-:W-:Y:S02]  /*5fd0*/  IMAD.IADD R5, R9, 0x1, R5 ;  /* 0x0000000109057824 */ /* 0x000fe400078e0205 */
[----:B------:R-:W-:Y:S02]  /*5fe0*/  IMAD.IADD R3, R21, 0x1, R3 ;  /* 0x0000000115037824 */ /* 0x000fe400078e0203 */
[----:B------:R-:W-:-:S04]  /*5ff0*/  IMAD.WIDE.U32 R6, R8, 0xc0, RZ ;  /* 0x000000c008067825 */ /* 0x000fc800078e00ff */
[----:B------:R-:W-:Y:S02]  /*6000*/  IMAD R47, R5, 0xc0, RZ ;  /* 0x000000c0052f7824 */ /* 0x000fe400078e02ff */
[----:B------:R-:W-:-:S03]  /*6010*/  IMAD.WIDE.U32 R14, R20, 0xc0, RZ ;  /* 0x000000c0140e7825 */ /* 0x000fc600078e00ff */
[----:B------:R-:W-:Y:S01]  /*6020*/  IADD3 R55, R7, R47, RZ ;  /* 0x0000002f07377210 */ /* 0x000fe20007ffe0ff */
[----:B------:R-:W-:-:S04]  /*6030*/  IMAD R29, R3, 0xc0, RZ ;  /* 0x000000c0031d7824 */ /* 0x000fc800078e02ff */
[----:B------:R-:W-:Y:S02]  /*6040*/  IMAD.IADD R53, R15, 0x1, R29 ;  /* 0x000000010f357824 */ /* 0x000fe400078e021d */
[----:B--2---:R-:W-:-:S05]  /*6050*/  IMAD R0, R153, -0xc0, R24 ;  /* 0xffffff4099007824 */ /* 0x004fca00078e0218 */
[----:B------:R-:W-:Y:S01]  /*6060*/  VIMNMX R4, R0, 0xc0, PT ;  /* 0x000000c000047848 */ /* 0x000fe20003fe0100 */
[----:B------:R-:W-:Y:S06]  /*6070*/  @!P0 BRA `(.L_x_1969) ;  /* 0x0000001400888947 */ /* 0x000fec0003800000 */
[----:B------:R-:W0:Y:S01]  /*6080*/  LDC R0, c[0x0][0x428] ;  /* 0x00010a00ff007b82 */ /* 0x000e220000000800 */
[C---:B------:R-:W-:Y:S01]  /*6090*/  ISETP.GE.AND P0, PT, R19.reuse, R4, PT ;  /* 0x000000041300720c */ /* 0x040fe20003f06270 */
[----:B------:R-:W-:Y:S01]  /*60a0*/  VIADD R28, R19, 0x60 ;  /* 0x00000060131c7836 */ /* 0x000fe20000000000 */
[----:B------:R-:W-:Y:S01]  /*60b0*/  BSSY B1, `(.L_x_1970) ;  /* 0x0000028000017945 */ /* 0x000fe20003800000 */
[----:B------:R-:W-:Y:S01]  /*60c0*/  MOV R44, R38 ;  /* 0x00000026002c7202 */ /* 0x000fe20000000f00 */
[----:B------:R-:W-:Y:S01]  /*60d0*/  IMAD.MOV.U32 R5, RZ, RZ, R37 ;  /* 0x000000ffff057224 */ /* 0x000fe200078e0025 */
[----:B------:R-:W-:Y:S02]  /*60e0*/  CS2R R42, SRZ ;  /* 0x00000000002a7805 */ /* 0x000fe4000001ff00 */
[----:B------:R-:W-:Y:S01]  /*60f0*/  ISETP.GE.AND P1, PT, R28, R4, PT ;  /* 0x000000041c00720c */ /* 0x000fe20003f26270 */
[----:B------:R-:W-:Y:S01]  /*6100*/  IMAD.MOV.U32 R4, RZ, RZ, R40 ;  /* 0x000000ffff047224 */ /* 0x000fe200078e0028 */
[----:B------:R-:W-:-:S02]  /*6110*/  CS2R R40, SRZ ;  /* 0x0000000000287805 */ /* 0x000fc4000001ff00 */
[----:B------:R-:W-:Y:S02]  /*6120*/  CS2R R38, SRZ ;  /* 0x0000000000267805 */ /* 0x000fe4000001ff00 */
[----:B0-----:R-:W-:Y:S01]  /*6130*/  ISETP.NE.AND P2, PT, R0, 0x1, PT ;  /* 0x000000010000780c */ /* 0x001fe20003f45270 */
[----:B------:R-:W-:-:S04]  /*6140*/  IMAD R0, R153, 0xc0, R19 ;  /* 0x000000c099007824 */ /* 0x000fc800078e0213 */
[----:B------:R-:W-:Y:S01]  /*6150*/  IMAD R3, R34, 0x60, R0 ;  /* 0x0000006022037824 */ /* 0x000fe200078e0200 */
[----:B------:R-:W-:-:S07]  /*6160*/  CS2R R34, SRZ ;  /* 0x0000000000227805 */ /* 0x000fce000001ff00 */
[----:B------:R-:W0:Y:S08]  /*6170*/  @P2 LDC R24, c[0x0][0x42c] ;  /* 0x00010b00ff182b82 */ /* 0x000e300000000800 */
[----:B------:R-:W1:Y:S01]  /*6180*/  @P2 LDC R25, c[0x0][0x430] ;  /* 0x00010c00ff192b82 */ /* 0x000e620000000800 */
[----:B0-----:R-:W-:-:S05]  /*6190*/  @P2 IMAD.HI.U32 R0, R3, R24, RZ ;  /* 0x0000001803002227 */ /* 0x001fca00078e00ff */
        /* <DEDUP_REMOVED lines=25> */
.L_x_1971:
[----:B------:R-:W-:Y:S05]  /*6330*/  BSYNC B1 ;  /* 0x0000000000017941 */ /* 0x000fea0003800000 */
.L_x_1970:
[----:B------:R-:W-:Y:S01]  /*6340*/  BSSY B1, `(.L_x_1972) ;  /* 0x0000023000017945 */ /* 0x000fe20003800000 */
[----:B------:R-:W-:Y:S02]  /*6350*/  CS2R R20, SRZ ;  /* 0x0000000000147805 */ /* 0x000fe4000001ff00 */
[----:B0-----:R-:W-:Y:S02]  /*6360*/  CS2R R28, SRZ ;  /* 0x00000000001c7805 */ /* 0x001fe4000001ff00 */
[----:B------:R-:W-:Y:S02]  /*6370*/  SHF.R.S32.HI R37, RZ, 0x1f, R3 ;  /* 0x0000001fff257819 */ /* 0x000fe40000011403 */
[----:B------:R-:W-:Y:S01]  /*6380*/  CS2R R8, SRZ ;  /* 0x0000000000087805 */ /* 0x000fe2000001ff00 */
[----:B------:R-:W-:Y:S06]  /*6390*/  @P1 BRA `(.L_x_1973) ;  /* 0x0000000000741947 */ /* 0x000fec0003800000 */
[----:B------:R-:W-:Y:S01]  /*63a0*/  MOV R15, R53 ;  /* 0x00000035000f7202 */ /* 0x000fe20000000f00 */
[----:B------:R-:W-:Y:S01]  /*63b0*/  IMAD.MOV.U32 R8, RZ, RZ, R6 ;  /* 0x000000ffff087224 */ /* 0x000fe200078e0006 */
[----:B------:R-:W-:Y:S01]  /*63c0*/  ULDC UR4, c[0x0][0x3d4] ;  /* 0x0000f50000047ab9 */ /* 0x000fe20000000800 */
[----:B------:R-:W-:Y:S01]  /*63d0*/  IMAD.MOV.U32 R9, RZ, RZ, R55 ;  /* 0x000000ffff097224 */ /* 0x000fe200078e0037 */
[----:B------:R-:W-:Y:S01]  /*63e0*/  ULDC.64 UR6, c[0x0][0x3c8] ;  /* 0x0000f20000067ab9 */ /* 0x000fe20000000a00 */
[----:B------:R-:W-:Y:S01]  /*63f0*/  IMAD.WIDE.U32 R6, R10, 0x60, R14 ;  /* 0x000000600a067825 */ /* 0x000fe200078e000e */
[----:B------:R-:W-:Y:S02]  /*6400*/  ISETP.GE.AND P5, PT, R26, UR4, PT ;  /* 0x000000041a007c0c */ /* 0x000fe4000bfa6270 */
        /* <DEDUP_REMOVED lines=10> */
[----:B------:R-:W-:Y:S02]  /*64b0*/  CS2R R20, SRZ ;  /* 0x0000000000147805 */ /* 0x000fe4000001ff00 */
[----:B------:R-:W-:-:S02]  /*64c0*/  IADD3.X R9, R31, R25, R9, P4, !PT ;  /* 0x000000191f097210 */ /* 0x000fc400027fe409 */
[----:B------:R-:W-:Y:S02]  /*64d0*/  CS2R R24, SRZ ;  /* 0x0000000000187805 */ /* 0x000fe4000001ff00 */
[C---:B------:R-:W-:Y:S02]  /*64e0*/  LEA R6, P3, R15.reuse, UR6, 0x1 ;  /* 0x000000060f067c11 */ /* 0x040fe4000f8608ff */
[C---:B------:R-:W-:Y:S02]  /*64f0*/  LEA R14, P4, R0.reuse, UR4, 0x1 ;  /* 0x00000004000e7c11 */ /* 0x040fe4000f8808ff */
[----:B------:R-:W-:Y:S02]  /*6500*/  LEA.HI.X R7, R15, UR7, R32, 0x1, P3 ;  /* 0x000000070f077c11 */ /* 0x000fe400098f0c20 */
[----:B------:R-:W-:Y:S02]  /*6510*/  LEA.HI.X R15, R0, UR5, R9, 0x1, P4 ;  /* 0x00000005000f7c11 */ /* 0x000fe4000a0f0c09 */
[----:B------:R-:W-:Y:S01]  /*6520*/  CS2R R8, SRZ ;  /* 0x0000000000087805 */ /* 0x000fe2000001ff00 */
[----:B------:R0:W5:Y:S05]  /*6530*/  @!P5 LDG.E.64 R28, desc[UR40][R6.64] ;  /* 0x00000028061cd981 */ /* 0x00016a000c1e1b00 */
[----:B------:R0:W5:Y:S04]  /*6540*/  @!P2 LDG.E.64 R8, desc[UR40][R6.64+0x20] ;  /* 0x000020280608a981 */ /* 0x000168000c1e1b00 */
[----:B------:R0:W5:Y:S04]  /*6550*/  @!P5 LDG.E.64 R24, desc[UR40][R14.64] ;  /* 0x000000280e18d981 */ /* 0x000168000c1e1b00 */
[----:B------:R0:W5:Y:S02]  /*6560*/  @!P2 LDG.E.64 R20, desc[UR40][R14.64+0x20] ;  /* 0x000020280e14a981 */ /* 0x000164000c1e1b00 */
.L_x_1973:
[----:B------:R-:W-:Y:S05]  /*6570*/  BSYNC B1 ;  /* 0x0000000000017941 */ /* 0x000fea0003800000 */
.L_x_1972:
[----:B------:R-:W2:Y:S04]  /*6580*/  LDL R31, [R1+0x34] ;  /* 0x00003400011f7983 */ /* 0x000ea80000100800 */
[----:B------:R-:W3:Y:S01]  /*6590*/  LDL R30, [R1+0x18] ;  /* 0x00001800011e7983 */ /* 0x000ee20000100800 */
[C---:B0-----:R-:W-:Y:S01]  /*65a0*/  IMAD.WIDE.U32 R6, R3.reuse, R10, R4 ;  /* 0x0000000a03067225 */ /* 0x041fe200078e0004 */
[----:B------:R-:W-:Y:S01]  /*65b0*/  ULDC.64 UR4, c[0x0][0x3c8] ;  /* 0x0000f20000047ab9 */ /* 0x000fe20000000a00 */
[----:B------:R-:W-:Y:S02]  /*65c0*/  ULDC.64 UR6, c[0x0][0x3e0] ;  /* 0x0000f80000067ab9 */ /* 0x000fe40000000a00 */
[----:B------:R-:W-:Y:S01]  /*65d0*/  IMAD.WIDE.U32 R44, R3, R12, R44 ;  /* 0x0000000c032c7225 */ /* 0x000fe200078e002c */
[----:B------:R-:W-:Y:S01]  /*65e0*/  LEA R4, P2, R6, UR4, 0x1 ;  /* 0x0000000406047c11 */ /* 0x000fe2000f8408ff */
[----:B------:R-:W-:-:S02]  /*65f0*/  UMOV UR4, 0xffffffff ;  /* 0xffffffff00047882 */ /* 0x000fc40000000000 */
[C---:B------:R-:W-:Y:S02]  /*6600*/  IMAD R10, R37.reuse, R10, RZ ;  /* 0x0000000a250a7224 */ /* 0x040fe400078e02ff */
[----:B------:R-:W-:Y:S02]  /*6610*/  IMAD R12, R37, R12, RZ ;  /* 0x0000000c250c7224 */ /* 0x000fe400078e02ff */
[C---:B------:R-:W-:Y:S02]  /*6620*/  IMAD R5, R3.reuse, R11, R10 ;  /* 0x0000000b03057224 */ /* 0x040fe400078e020a */
[----:B------:R-:W-:Y:S02]  /*6630*/  IMAD R3, R3, R13, R12 ;  /* 0x0000000d03037224 */ /* 0x000fe400078e020c */
[----:B------:R-:W-:Y:S02]  /*6640*/  IMAD.IADD R5, R7, 0x1, R5 ;  /* 0x0000000107057824 */ /* 0x000fe400078e0205 */
[----:B------:R-:W-:-:S03]  /*6650*/  IMAD.IADD R3, R45, 0x1, R3 ;  /* 0x000000012d037824 */ /* 0x000fc600078e0203 */
[----:B------:R-:W-:Y:S02]  /*6660*/  LEA.HI.X R5, R6, UR5, R5, 0x1, P2 ;  /* 0x0000000506057c11 */ /* 0x000fe400090f0c05 */
[C---:B--2---:R-:W-:Y:S02]  /*6670*/  LEA.HI R0, R31.reuse, R31, RZ, 0x1 ;  /* 0x0000001f1f007211 */ /* 0x044fe400078f08ff */
[----:B---3--:R-:W-:Y:S02]  /*6680*/  SHF.L.U32 R14, R30, 0x6, RZ ;  /* 0x000000061e0e7819 */ /* 0x008fe400000006ff */
[----:B------:R-:W-:Y:S02]  /*6690*/  LOP3.LUT R10, R0, 0xfffffffe, RZ, 0xc0, !PT ;  /* 0xfffffffe000a7812 */ /* 0x000fe400078ec0ff */
[----:B------:R-:W-:Y:S02]  /*66a0*/  LOP3.LUT R15, R14, 0x1c0, RZ, 0xc0, !PT ;  /* 0x000001c00e0f7812 */ /* 0x000fe400078ec0ff */
[----:B------:R-:W-:Y:S01]  /*66b0*/  LEA R0, P3, R44, UR6, 0x1 ;  /* 0x000000062c007c11 */ /* 0x000fe2000f8608ff */
[----:B------:R-:W-:Y:S01]  /*66c0*/  IMAD.IADD R7, R31, 0x1, -R10 ;  /* 0x000000011f077824 */ /* 0x000fe200078e0a0a */
[----:B------:R-:W-:-:S02]  /*66d0*/  LOP3.LUT R11, R15, 0x18, R16, 0xf8, !PT ;  /* 0x000000180f0b7812 */ /* 0x000fc400078ef810 */
[----:B------:R-:W-:Y:S02]  /*66e0*/  SHF.R.U32.HI R12, RZ, 0x3, R15 ;  /* 0x00000003ff0c7819 */ /* 0x000fe4000001160f */
[----:B------:R-:W-:Y:S02]  /*66f0*/  LEA.HI.X R3, R44, UR7, R3, 0x1, P3 ;  /* 0x000000072c037c11 */ /* 0x000fe400098f0c03 */
[----:B------:R-:W-:Y:S02]  /*6700*/  LOP3.LUT R10, R11, R12, RZ, 0x3c, !PT ;  /* 0x0000000c0b0a7212 */ /* 0x000fe400078e3cff */
[----:B------:R-:W-:Y:S01]  /*6710*/  SHF.L.U32 R7, R7, 0x1f, RZ ;  /* 0x0000001f07077819 */ /* 0x000fe200000006ff */
[----:B------:R-:W-:Y:S06]  /*6720*/  BRA.DIV UR4, `(.L_x_1974) ;  /* 0x0000011a04947947 */ /* 0x000fec000b800000 */
.L_x_2164:
[----:B------:R-:W-:-:S03]  /*6730*/  UMOV UR4, 0xffffffff ;  /* 0xffffffff00047882 */ /* 0x000fc60000000000 */
[----:B------:R-:W-:Y:S05]  /*6740*/  BRA.DIV UR4, `(.L_x_1975) ;  /* 0x0000011a04b47947 */ /* 0x000fea000b800000 */
.L_x_2167:
[----:B------:R-:W-:-:S03]  /*6750*/  UMOV UR4, 0xffffffff ;  /* 0xffffffff00047882 */ /* 0x000fc60000000000 */
[----:B------:R-:W-:Y:S05]  /*6760*/  BRA.DIV UR4, `(.L_x_1976) ;  /* 0x0000011a04d47947 */ /* 0x000fea000b800000 */
.L_x_2170:
[----:B------:R-:W-:-:S03]  /*6770*/  UMOV UR4, 0xffffffff ;  /* 0xffffffff00047882 */ /* 0x000fc60000000000 */
[----:B------:R-:W-:Y:S05]  /*6780*/  BRA.DIV UR4, `(.L_x_1977) ;  /* 0x0000011a04f47947 */ /* 0x000fea000b800000 */
.L_x_2173:
[----:B------:R-:W-:-:S03]  /*6790*/  UMOV UR4, 0xffffffff ;  /* 0xffffffff00047882 */ /* 0x000fc60000000000 */
[----:B------:R-:W-:Y:S05]  /*67a0*/  BRA.DIV UR4, `(.L_x_1978) ;  /* 0x0000011e04147947 */ /* 0x000fea000b800000 */
.L_x_2176:
[----:B------:R-:W-:-:S03]  /*67b0*/  UMOV UR4, 0xffffffff ;  /* 0xffffffff00047882 */ /* 0x000fc60000000000 */
[----:B------:R-:W-:Y:S05]  /*67c0*/  BRA.DIV UR4, `(.L_x_1979) ;  /* 0x0000011e04347947 */ /* 0x000fea000b800000 */
.L_x_2179:
[----:B------:R-:W-:-:S03]  /*67d0*/  UMOV UR4, 0xffffffff ;  /* 0xffffffff00047882 */ /* 0x000fc60000000000 */
[----:B------:R-:W-:Y:S05]  /*67e0*/  BRA.DIV UR4, `(.L_x_1980) ;  /* 0x0000011e04547947 */ /* 0x000fea000b800000 */
.L_x_2182:
[----:B------:R-:W-:-:S03]  /*67f0*/  UMOV UR4, 0xffffffff ;  /* 0xffffffff00047882 */ /* 0x000fc60000000000 */
[----:B------:R-:W-:Y:S05]  /*6800*/  BRA.DIV UR4, `(.L_x_1981) ;  /* 0x0000011e04747947 */ /* 0x000fea000b800000 */
.L_x_2185:
[----:B------:R-:W0:Y:S01]  /*6810*/  S2R R6, SR_TID.X ;  /* 0x0000000000067919 */ /* 0x000e220000002100 */
[----:B------:R-:W1:Y:S01]  /*6820*/  SYNCS.PHASECHK.TRANS64.TRYWAIT P2, [R2+URZ+0x16800], R7 ;  /* 0x01680007020075a7 */ /* 0x000e62000804017f */
[----:B-----5:R-:W-:Y:S01]  /*6830*/  IMAD.MOV.U32 R3, RZ, RZ, R41 ;  /* 0x000000ffff037224 */ /* 0x020fe200078e0029 */
[----:B------:R-:W-:Y:S01]  /*6840*/  LOP3.LUT P3, RZ, R30, 0x4, RZ, 0xc0, !PT ;  /* 0x000000041eff7812 */ /* 0x000fe2000786c0ff */
[----:B------:R-:W-:Y:S01]  /*6850*/  IMAD.MOV.U32 R4, RZ, RZ, R34 ;  /* 0x000000ffff047224 */ /* 0x000fe200078e0022 */
[----:B------:R-:W-:Y:S01]  /*6860*/  MOV R0, R40 ;  /* 0x0000002800007202 */ /* 0x000fe20000000f00 */
[----:B------:R-:W-:Y:S01]  /*6870*/  IMAD.MOV.U32 R5, RZ, RZ, R35 ;  /* 0x000000ffff057224 */ /* 0x000fe200078e0023 */
[----:B------:R-:W-:Y:S02]  /*6880*/  BSSY B1, `(.L_x_1982) ;  /* 0x0000023000017945 */ /* 0x000fe40003800000 */
[----:B------:R-:W-:Y:S01]  /*6890*/  PRMT R45, R3, 0x5410, R4 ;  /* 0x00005410032d7816 */ /* 0x000fe20000000004 */
[----:B------:R-:W-:Y:S01]  /*68a0*/  IMAD.MOV.U32 R4, RZ, RZ, R43 ;  /* 0x000000ffff047224 */ /* 0x000fe200078e002b */
[----:B------:R-:W-:-:S02]  /*68b0*/  PRMT R46, R5, 0x7610, R46 ;  /* 0x00007610052e7816 */ /* 0x000fc4000000002e */
[----:B------:R-:W-:Y:S02]  /*68c0*/  MOV R5, R38 ;  /* 0x0000002600057202 */ /* 0x000fe40000000f00 */
[----:B------:R-:W-:Y:S01]  /*68d0*/  PRMT R33, R0, 0x7610, R33 ;  /* 0x0000761000217816 */ /* 0x000fe20000000021 */
[----:B------:R-:W-:Y:S01]  /*68e0*/  IMAD.MOV.U32 R0, RZ, RZ, R42 ;  /* 0x000000ffff007224 */ /* 0x000fe200078e002a */
[----:B------:R-:W-:Y:S01]  /*68f0*/  PRMT R47, R5, 0x7610, R47 ;  /* 0x00007610052f7816 */ /* 0x000fe2000000002f */
[----:B------:R-:W-:Y:S01]  /*6900*/  IMAD.MOV.U32 R5, RZ, RZ, R39 ;  /* 0x000000ffff057224 */ /* 0x000fe200078e0027 */
[----:B------:R-:W-:Y:S02]  /*6910*/  PRMT R46, R46, 0x5410, R4 ;  /* 0x000054102e2e7816 */ /* 0x000fe40000000004 */
[----:B------:R-:W-:Y:S02]  /*6920*/  PRMT R31, R0, 0x7610, R31 ;  /* 0x00007610001f7816 */ /* 0x000fe4000000001f */
[----:B------:R-:W-:Y:S01]  /*6930*/  PRMT R47, R47, 0x5410, R5 ;  /* 0x000054102f2f7816 */ /* 0x000fe20000000005 */
[----:B------:R-:W-:Y:S01]  /*6940*/  IMAD.MOV.U32 R5, RZ, RZ, R21 ;  /* 0x000000ffff057224 */ /* 0x000fe200078e0015 */
[----:B0-----:R-:W-:-:S04]  /*6950*/  IADD3 R11, R6, -0x80, RZ ;  /* 0xffffff80060b7810 */ /* 0x001fc80007ffe0ff */
[----:B------:R-:W-:-:S04]  /*6960*/  SHF.R.S32.HI R6, RZ, 0x1f, R11 ;  /* 0x0000001fff067819 */ /* 0x000fc8000001140b */
[----:B------:R-:W-:Y:S01]  /*6970*/  LEA.HI R6, R6, R11, RZ, 0x5 ;  /* 0x0000000b06067211 */ /* 0x000fe200078f28ff */
[----:B------:R-:W-:-:S03]  /*6980*/  IMAD.MOV.U32 R11, RZ, RZ, R29 ;  /* 0x000000ffff0b7224 */ /* 0x000fc600078e001d */
[----:B------:R-:W-:-:S05]  /*6990*/  SHF.R.S32.HI R6, RZ, 0x5, R6 ;  /* 0x00000005ff067819 */ /* 0x000fca0000011406 */
[----:B------:R-:W-:Y:S02]  /*69a0*/  IMAD R3, R6, 0x200, R10 ;  /* 0x0000020006037824 */ /* 0x000fe400078e020a */
[----:B------:R-:W-:Y:S02]  /*69b0*/  IMAD.MOV.U32 R6, RZ, RZ, R24 ;  /* 0x000000ffff067224 */ /* 0x000fe400078e0018 */
[----:B------:R-:W-:Y:S02]  /*69c0*/  IMAD R3, R3, 0x2, R2 ;  /* 0x0000000203037824 */ /* 0x000fe400078e0202 */
[----:B------:R-:W-:Y:S01]  /*69d0*/  IMAD.MOV.U32 R10, RZ, RZ, R25 ;  /* 0x000000ffff0a7224 */ /* 0x000fe200078e0019 */
[----:B------:R-:W-:Y:S01]  /*69e0*/  PRMT R48, R6, 0x7610, R48 ;  /* 0x0000761006307816 */ /* 0x000fe20000000030 */
[C---:B------:R-:W-:Y:S01]  /*69f0*/  VIADD R4, R3.reuse, 0x8400 ;  /* 0x0000840003047836 */ /* 0x040fe20000000000 */
[----:B------:R-:W-:Y:S01]  /*6a00*/  IADD3 R0, R3, 0x8440, RZ ;  /* 0x0000844003007810 */ /* 0x000fe20007ffe0ff */
[----:B------:R-:W-:Y:S01]  /*6a10*/  IMAD.MOV.U32 R6, RZ, RZ, R28 ;  /* 0x000000ffff067224 */ /* 0x000fe200078e001c */
[----:B------:R-:W-:Y:S01]  /*6a20*/  PRMT R12, R12, 0x5410, R10 ;  /* 0x000054100c0c7816 */ /* 0x000fe2000000000a */
[----:B------:R-:W-:Y:S01]  /*6a30*/  @P3 VIADD R0, R4, 0xffffffc0 ;  /* 0xffffffc004003836 */ /* 0x000fe20000000000 */
[----:B------:R-:W-:-:S02]  /*6a40*/  MOV R4, R20 ;  /* 0x0000001400047202 */ /* 0x000fc40000000f00 */
[----:B------:R-:W-:Y:S02]  /*6a50*/  PRMT R48, R48, 0x5410, R6 ;  /* 0x0000541030307816 */ /* 0x000fe40000000006 */
[----:B------:R-:W-:Y:S01]  /*6a60*/  PRMT R10, R4, 0x5410, R5 ;  /* 0x00005410040a7816 */ /* 0x000fe20000000005 */
[----:B------:R-:W-:Y:S01]  /*6a70*/  IMAD.MOV.U32 R5, RZ, RZ, R9 ;  /* 0x000000ffff057224 */ /* 0x000fe200078e0009 */
[----:B------:R-:W-:Y:S02]  /*6a80*/  PRMT R12, R11, 0x7610, R12 ;  /* 0x000076100b0c7816 */ /* 0x000fe4000000000c */
[----:B------:R-:W-:Y:S01]  /*6a90*/  MOV R4, R8 ;  /* 0x0000000800047202 */ /* 0x000fe20000000f00 */
[----:B-1----:R-:W-:Y:S06]  /*6aa0*/  @!P2 BRA `(.L_x_1983) ;  /* 0x0000011800f4a947 */ /* 0x002fec0003800000 */
.L_x_2186:
[----:B------:R-:W-:Y:S05]  /*6ab0*/  BSYNC B1 ;  /* 0x0000000000017941 */ /* 0x000fea0003800000 */
.L_x_1982:
[----:B------:R-:W-:Y:S01]  /*6ac0*/  BSSY B1, `(.L_x_1984) ;  /* 0x000005f000017945 */ /* 0x000fe20003800000 */
[----:B------:R-:W-:-:S03]  /*6ad0*/  PRMT R11, R4, 0x5410, R5 ;  /* 0x00005410040b7816 */ /* 0x000fc60000000005 */
[----:B------:R-:W-:Y:S05]  /*6ae0*/  @P0 BRA `(.L_x_1985) ;  /* 0x0000000400700947 */ /* 0x000fea0003800000 */
[----:B------:R-:W1:Y:S01]  /*6af0*/  LDC R5, c[0x0][0x3d4] ;  /* 0x0000f500ff057b82 */ /* 0x000e620000000800 */
[C---:B------:R-:W-:Y:S01]  /*6b00*/  VIADD R4, R26.reuse, 0x10 ;  /* 0x000000101a047836 */ /* 0x040fe20000000000 */
[----:B------:R-:W-:Y:S01]  /*6b10*/  BSSY B2, `(.L_x_1986) ;  /* 0x000002e000027945 */ /* 0x000fe20003800000 */
[----:B-1----:R-:W-:-:S03]  /*6b20*/  ISETP.GE.AND P0, PT, R26, R5, PT ;  /* 0x000000051a00720c */ /* 0x002fc60003f06270 */
[----:B------:R-:W-:-:S10]  /*6b30*/  ISETP.GE.AND P2, PT, R4, R5, PT ;  /* 0x000000050400720c */ /* 0x000fd40003f46270 */
[----:B------:R-:W-:Y:S05]  /*6b40*/  @P0 BRA `(.L_x_1987) ;  /* 0x0000000000a80947 */ /* 0x000fea0003800000 */
[----:B0-----:R-:W0:Y:S01]  /*6b50*/  LDS.128 R4, [R3+0x8400] ;  /* 0x0084000003047984 */ /* 0x001e220000000c00 */
[----:B------:R-:W-:Y:S01]  /*6b60*/  SHF.R.U32.HI R32, RZ, 0x10, R43 ;  /* 0x00000010ff207819 */ /* 0x000fe2000001162b */
[----:B------:R-:W-:Y:S01]  /*6b70*/  HADD2.F32 R33, -RZ, R33.H0_H0 ;  /* 0x20000021ff217230 */ /* 0x000fe20000004100 */
[----:B------:R-:W-:Y:S01]  /*6b80*/  SHF.R.U32.HI R37, RZ, 0x10, R41 ;  /* 0x00000010ff257819 */ /* 0x000fe20000011629 */
[----:B------:R-:W-:Y:S01]  /*6b90*/  HADD2.F32 R31, -RZ, R31.H0_H0 ;  /* 0x2000001fff1f7230 */ /* 0x000fe20000004100 */
[----:B------:R-:W-:Y:S01]  /*6ba0*/  SHF.R.U64 R44, R42, 0x10, R43 ;  /* 0x000000102a2c7819 */ /* 0x000fe2000000122b */
[----:B------:R-:W-:Y:S01]  /*6bb0*/  HADD2.F32 R32, -RZ, R32.H0_H0 ;  /* 0x20000020ff207230 */ /* 0x000fe20000004100 */
[----:B------:R-:W-:Y:S01]  /*6bc0*/  SHF.R.U64 R43, R40, 0x10, R41 ;  /* 0x00000010282b7819 */ /* 0x000fe20000001229 */
[----:B------:R-:W-:Y:S02]  /*6bd0*/  HADD2.F32 R37, -RZ, R37.H0_H0 ;  /* 0x20000025ff257230 */ /* 0x000fe40000004100 */
[----:B0-----:R-:W-:-:S02]  /*6be0*/  HADD2.F32 R15, -RZ, R7.H0_H0 ;  /* 0x20000007ff0f7230 */ /* 0x001fc40000004100 */
[----:B------:R-:W-:Y:S02]  /*6bf0*/  HADD2.F32 R30, -RZ, R7.H1_H1 ;  /* 0x30000007ff1e7230 */ /* 0x000fe40000004100 */
[--C-:B------:R-:W-:Y:S02]  /*6c00*/  HADD2.F32 R7, -RZ, R4.reuse.H0_H0 ;  /* 0x20000004ff077230 */ /* 0x100fe40000004100 */
[----:B------:R-:W-:Y:S02]  /*6c10*/  HADD2.F32 R4, -RZ, R4.H1_H1 ;  /* 0x30000004ff047230 */ /* 0x000fe40000004100 */
[C---:B------:R-:W-:Y:S01]  /*6c20*/  FMUL.FTZ R40, R30.reuse, R37 ;  /* 0x000000251e287220 */ /* 0x040fe20000410000 */
[-C--:B------:R-:W-:Y:S01]  /*6c30*/  FMUL.FTZ R42, R30, R32.reuse ;  /* 0x000000201e2a7220 */ /* 0x080fe20000410000 */
[--C-:B------:R-:W-:Y:S02]  /*6c40*/  HADD2.F32 R13, -RZ, R6.reuse.H0_H0 ;  /* 0x20000006ff0d7230 */ /* 0x100fe40000004100 */
[----:B------:R-:W-:Y:S01]  /*6c50*/  FMUL.FTZ R30, R4, R33 ;  /* 0x00000021041e7220 */ /* 0x000fe20000410000 */
[----:B------:R-:W-:Y:S01]  /*6c60*/  FFMA.FTZ R41, R15, R32, -R40 ;  /* 0x000000200f297223 */ /* 0x000fe20000010828 */
[----:B------:R-:W-:-:S02]  /*6c70*/  HADD2.F32 R14, -RZ, R6.H1_H1 ;  /* 0x30000006ff0e7230 */ /* 0x000fc40000004100 */
[-C--:B------:R-:W-:Y:S01]  /*6c80*/  FMUL.FTZ R40, R4, R31.reuse ;  /* 0x0000001f04287220 */ /* 0x080fe20000410000 */
[----:B------:R-:W-:Y:S01]  /*6c90*/  FFMA.FTZ R32, R7, R31, -R30 ;  /* 0x0000001f07207223 */ /* 0x000fe2000001081e */
[----:B------:R-:W-:Y:S02]  /*6ca0*/  HADD2.F32 R6, -RZ, R5.H0_H0 ;  /* 0x20000005ff067230 */ /* 0x000fe40000004100 */
[----:B------:R-:W-:Y:S01]  /*6cb0*/  FFMA.FTZ R42, R15, R37, R42 ;  /* 0x000000250f2a7223 */ /* 0x000fe2000001002a */
[----:B------:R-:W-:Y:S02]  /*6cc0*/  HADD2.F32 R31, -RZ, R45.H0_H0 ;  /* 0x2000002dff1f7230 */ /* 0x000fe40000004100 */
[----:B------:R-:W-:Y:S01]  /*6cd0*/  FFMA.FTZ R33, R7, R33, R40 ;  /* 0x0000002107217223 */ /* 0x000fe20000010028 */
[----:B------:R-:W-:Y:S02]  /*6ce0*/  HADD2.F32 R5, -RZ, R5.H1_H1 ;  /* 0x30000005ff057230 */ /* 0x000fe40000004100 */
[----:B------:R-:W-:-:S02]  /*6cf0*/  HADD2.F32 R15, -RZ, R46.H1_H1 ;  /* 0x3000002eff0f7230 */ /* 0x000fc40000004100 */
[C---:B------:R-:W-:Y:S01]  /*6d00*/  FMUL.FTZ R40, R14.reuse, R31 ;  /* 0x0000001f0e287220 */ /* 0x040fe20000410000 */
[----:B------:R-:W-:Y:S02]  /*6d10*/  HADD2.F32 R30, -RZ, R43.H0_H0 ;  /* 0x2000002bff1e7230 */ /* 0x000fe40000004100 */
[----:B------:R-:W-:Y:S02]  /*6d20*/  HADD2.F32 R4, -RZ, R44.H0_H0 ;  /* 0x2000002cff047230 */ /* 0x000fe40000004100 */
[-C--:B------:R-:W-:Y:S01]  /*6d30*/  FMUL.FTZ R14, R14, R15.reuse ;  /* 0x0000000f0e0e7220 */ /* 0x080fe20000410000 */
[----:B------:R-:W-:Y:S01]  /*6d40*/  FFMA.FTZ R40, R13, R15, -R40 ;  /* 0x0000000f0d287223 */ /* 0x000fe20000010828 */
[C---:B------:R-:W-:Y:S01]  /*6d50*/  FMUL.FTZ R7, R5.reuse, R30 ;  /* 0x0000001e05077220 */ /* 0x040fe20000410000 */
[-C--:B------:R-:W-:Y:S01]  /*6d60*/  FMUL.FTZ R37, R5, R4.reuse ;  /* 0x0000000405257220 */ /* 0x080fe20000410000 */
[----:B------:R-:W-:Y:S02]  /*6d70*/  FFMA.FTZ R13, R13, R31, R14 ;  /* 0x0000001f0d0d7223 */ /* 0x000fe4000001000e */
[----:B------:R-:W-:Y:S01]  /*6d80*/  FFMA.FTZ R5, R6, R4, -R7 ;  /* 0x0000000406057223 */ /* 0x000fe20000010807 */
[----:B------:R-:W-:Y:S01]  /*6d90*/  F2FP.F16.F32.PACK_AB R7, R42, R41 ;  /* 0x000000292a07723e */ /* 0x000fe200000000ff */
[----:B------:R-:W-:Y:S01]  /*6da0*/  FFMA.FTZ R30, R6, R30, R37 ;  /* 0x0000001e061e7223 */ /* 0x000fe20000010025 */
[----:B------:R-:W-:-:S02]  /*6db0*/  F2FP.F16.F32.PACK_AB R4, R33, R32 ;  /* 0x000000202104723e */ /* 0x000fc400000000ff */
[----:B------:R-:W-:Y:S02]  /*6dc0*/  F2FP.F16.F32.PACK_AB R6, R13, R40 ;  /* 0x000000280d06723e */ /* 0x000fe400000000ff */
[----:B------:R-:W-:-:S05]  /*6dd0*/  F2FP.F16.F32.PACK_AB R5, R30, R5 ;  /* 0x000000051e05723e */ /* 0x000fca00000000ff */
[----:B------:R1:W-:Y:S02]  /*6de0*/  STS.128 [R3+0x8400], R4 ;  /* 0x0084000403007388 */ /* 0x0003e40000000c00 */
.L_x_1987:
[----:B------:R-:W-:Y:S05]  /*6df0*/  BSYNC B2 ;  /* 0x0000000000027941 */ /* 0x000fea0003800000 */
.L_x_1986:
[----:B------:R-:W-:Y:S05]  /*6e00*/  @P2 BRA `(.L_x_1985) ;  /* 0x0000000000a82947 */ /* 0x000fea0003800000 */
[----:B01----:R-:W0:Y:S01]  /*6e10*/  LDS.128 R4, [R0] ;  /* 0x0000000000047984 */ /* 0x003e220000000c00 */
[--C-:B------:R-:W-:Y:S01]  /*6e20*/  SHF.R.U64 R40, R38, 0x10, R39.reuse ;  /* 0x0000001026287819 */ /* 0x100fe20000001227 */
[----:B------:R-:W-:Y:S01]  /*6e30*/  HADD2.F32 R33, -RZ, R45.H1_H1 ;  /* 0x3000002dff217230 */ /* 0x000fe20000004100 */
[----:B------:R-:W-:Y:S01]  /*6e40*/  SHF.R.U32.HI R32, RZ, 0x10, R39 ;  /* 0x00000010ff207819 */ /* 0x000fe20000011627 */
[----:B------:R-:W-:Y:S01]  /*6e50*/  HADD2.F32 R31, -RZ, R47.H0_H0 ;  /* 0x2000002fff1f7230 */ /* 0x000fe20000004100 */
[--C-:B------:R-:W-:Y:S02]  /*6e60*/  SHF.R.U64 R39, R34, 0x10, R35.reuse ;  /* 0x0000001022277819 */ /* 0x100fe40000001223 */
[----:B------:R-:W-:Y:S01]  /*6e70*/  SHF.R.U32.HI R34, RZ, 0x10, R35 ;  /* 0x00000010ff227819 */ /* 0x000fe20000011623 */
[----:B------:R-:W-:-:S04]  /*6e80*/  HADD2.F32 R32, -RZ, R32.H0_H0 ;  /* 0x20000020ff207230 */ /* 0x000fc80000004100 */
[----:B------:R-:W-:Y:S02]  /*6e90*/  HADD2.F32 R34, -RZ, R34.H0_H0 ;  /* 0x20000022ff227230 */ /* 0x000fe40000004100 */
[--C-:B0-----:R-:W-:Y:S02]  /*6ea0*/  HADD2.F32 R15, -RZ, R7.reuse.H0_H0 ;  /* 0x20000007ff0f7230 */ /* 0x101fe40000004100 */
[----:B------:R-:W-:Y:S02]  /*6eb0*/  HADD2.F32 R30, -RZ, R7.H1_H1 ;  /* 0x30000007ff1e7230 */ /* 0x000fe40000004100 */
[--C-:B------:R-:W-:Y:S02]  /*6ec0*/  HADD2.F32 R7, -RZ, R4.reuse.H0_H0 ;  /* 0x20000004ff077230 */ /* 0x100fe40000004100 */
[----:B------:R-:W-:Y:S02]  /*6ed0*/  HADD2.F32 R4, -RZ, R4.H1_H1 ;  /* 0x30000004ff047230 */ /* 0x000fe40000004100 */
[C---:B------:R-:W-:Y:S01]  /*6ee0*/  FMUL.FTZ R38, R30.reuse, R34 ;  /* 0x000000221e267220 */ /* 0x040fe20000410000 */
[----:B------:R-:W-:Y:S01]  /*6ef0*/  FMUL.FTZ R35, R30, R32 ;  /* 0x000000201e237220 */ /* 0x000fe20000410000 */
[----:B------:R-:W-:-:S02]  /*6f00*/  HADD2.F32 R13, -RZ, R6.H0_H0 ;  /* 0x20000006ff0d7230 */ /* 0x000fc40000004100 */
[C---:B------:R-:W-:Y:S01]  /*6f10*/  FMUL.FTZ R30, R4.reuse, R33 ;  /* 0x00000021041e7220 */ /* 0x040fe20000410000 */
[C---:B------:R-:W-:Y:S01]  /*6f20*/  FFMA.FTZ R38, R15.reuse, R32, -R38 ;  /* 0x000000200f267223 */ /* 0x040fe20000010826 */
[----:B------:R-:W-:Y:S01]  /*6f30*/  FFMA.FTZ R37, R15, R34, R35 ;  /* 0x000000220f257223 */ /* 0x000fe20000010023 */
[----:B------:R-:W-:Y:S02]  /*6f40*/  HADD2.F32 R14, -RZ, R6.H1_H1 ;  /* 0x30000006ff0e7230 */ /* 0x000fe40000004100 */
[-C--:B------:R-:W-:Y:S01]  /*6f50*/  FMUL.FTZ R34, R4, R31.reuse ;  /* 0x0000001f04227220 */ /* 0x080fe20000410000 */
[C---:B------:R-:W-:Y:S01]  /*6f60*/  FFMA.FTZ R32, R7.reuse, R31, -R30 ;  /* 0x0000001f07207223 */ /* 0x040fe2000001081e */
[--C-:B------:R-:W-:Y:S02]  /*6f70*/  HADD2.F32 R6, -RZ, R5.reuse.H0_H0 ;  /* 0x20000005ff067230 */ /* 0x100fe40000004100 */
[----:B------:R-:W-:Y:S02]  /*6f80*/  HADD2.F32 R31, -RZ, R46.H0_H0 ;  /* 0x2000002eff1f7230 */ /* 0x000fe40000004100 */
[----:B------:R-:W-:Y:S01]  /*6f90*/  FFMA.FTZ R33, R7, R33, R34 ;  /* 0x0000002107217223 */ /* 0x000fe20000010022 */
[----:B------:R-:W-:-:S02]  /*6fa0*/  HADD2.F32 R5, -RZ, R5.H1_H1 ;  /* 0x30000005ff057230 */ /* 0x000fc40000004100 */
[----:B------:R-:W-:Y:S02]  /*6fb0*/  HADD2.F32 R15, -RZ, R47.H1_H1 ;  /* 0x3000002fff0f7230 */ /* 0x000fe40000004100 */
[C---:B------:R-:W-:Y:S01]  /*6fc0*/  FMUL.FTZ R34, R14.reuse, R31 ;  /* 0x0000001f0e227220 */ /* 0x040fe20000410000 */
[----:B------:R-:W-:Y:S02]  /*6fd0*/  HADD2.F32 R30, -RZ, R39.H0_H0 ;  /* 0x20000027ff1e7230 */ /* 0x000fe40000004100 */
[----:B------:R-:W-:Y:S02]  /*6fe0*/  HADD2.F32 R4, -RZ, R40.H0_H0 ;  /* 0x20000028ff047230 */ /* 0x000fe40000004100 */
[-C--:B------:R-:W-:Y:S01]  /*6ff0*/  FMUL.FTZ R14, R14, R15.reuse ;  /* 0x0000000f0e0e7220 */ /* 0x080fe20000410000 */
[----:B------:R-:W-:Y:S01]  /*7000*/  FFMA.FTZ R34, R13, R15, -R34 ;  /* 0x0000000f0d227223 */ /* 0x000fe20000010822 */
[C---:B------:R-:W-:Y:S01]  /*7010*/  FMUL.FTZ R7, R5.reuse, R30 ;  /* 0x0000001e05077220 */ /* 0x040fe20000410000 */
[----:B------:R-:W-:Y:S01]  /*7020*/  FMUL.FTZ R35, R5, R4 ;  /* 0x0000000405237220 */ /* 0x000fe20000410000 */
[----:B------:R-:W-:-:S02]  /*7030*/  FFMA.FTZ R13, R13, R31, R14 ;  /* 0x0000001f0d0d7223 */ /* 0x000fc4000001000e */
[C---:B------:R-:W-:Y:S01]  /*7040*/  FFMA.FTZ R5, R6.reuse, R4, -R7 ;  /* 0x0000000406057223 */ /* 0x040fe20000010807 */
[----:B------:R-:W-:Y:S01]  /*7050*/  F2FP.F16.F32.PACK_AB R7, R37, R38 ;  /* 0x000000262507723e */ /* 0x000fe200000000ff */
[----:B------:R-:W-:Y:S01]  /*7060*/  FFMA.FTZ R30, R6, R30, R35 ;  /* 0x0000001e061e7223 */ /* 0x000fe20000010023 */
[----:B------:R-:W-:Y:S02]  /*7070*/  F2FP.F16.F32.PACK_AB R4, R33, R32 ;  /* 0x000000202104723e */ /* 0x000fe400000000ff */
[----:B------:R-:W-:Y:S02]  /*7080*/  F2FP.F16.F32.PACK_AB R6, R13, R34 ;  /* 0x000000220d06723e */ /* 0x000fe400000000ff */
[----:B------:R-:W-:-:S05]  /*7090*/  F2FP.F16.F32.PACK_AB R5, R30, R5 ;  /* 0x000000051e05723e */ /* 0x000fca00000000ff */
[----:B------:R2:W-:Y:S02]  /*70a0*/  STS.128 [R0], R4 ;  /* 0x0000000400007388 */ /* 0x0005e40000000c00 */
.L_x_1985:
[----:B------:R-:W-:Y:S05]  /*70b0*/  BSYNC B1 ;  /* 0x0000000000017941 */ /* 0x000fea0003800000 */
.L_x_1984:
[----:B------:R-:W-:Y:S05]  /*70c0*/  @P1 BRA `(.L_x_1988) ;  /* 0x00000018009c1947 */ /* 0x000fea0003800000 */
[----:B-12---:R-:W1:Y:S01]  /*70d0*/  LDC R5, c[0x0][0x3d4] ;  /* 0x0000f500ff057b82 */ /* 0x006e620000000800 */
[C---:B------:R-:W-:Y:S01]  /*70e0*/  VIADD R4, R26.reuse, 0x10 ;  /* 0x000000101a047836 */ /* 0x040fe20000000000 */
[----:B------:R-:W-:Y:S01]  /*70f0*/  BSSY B1, `(.L_x_1989) ;  /* 0x000002e000017945 */ /* 0x000fe20003800000 */
[----:B-1----:R-:W-:-:S03]  /*7100*/  ISETP.GE.AND P0, PT, R26, R5, PT ;  /* 0x000000051a00720c */ /* 0x002fc60003f06270 */
[----:B------:R-:W-:-:S10]  /*7110*/  ISETP.GE.AND P1, PT, R4, R5, PT ;  /* 0x000000050400720c */ /* 0x000fd40003f26270 */
[----:B------:R-:W-:Y:S05]  /*7120*/  @P0 BRA `(.L_x_1990) ;  /* 0x0000000000a80947 */ /* 0x000fea0003800000 */
[----:B0-----:R-:W0:Y:S01]  /*7130*/  LDS.128 R4, [R3+0xb400] ;  /* 0x00b4000003047984 */ /* 0x001e220000000c00 */
[----:B------:R-:W-:Y:S01]  /*7140*/  SHF.R.U64 R32, R28, 0x10, R29 ;  /* 0x000000101c207819 */ /* 0x000fe2000000121d */
[----:B------:R-:W-:Y:S01]  /*7150*/  HADD2.F32 R27, -RZ, R48.H0_H0 ;  /* 0x20000030ff1b7230 */ /* 0x000fe20000004100 */
[----:B------:R-:W-:Y:S02]  /*7160*/  SHF.R.U32.HI R28, RZ, 0x10, R25 ;  /* 0x00000010ff1c7819 */ /* 0x000fe40000011619 */
[----:B------:R-:W-:Y:S02]  /*7170*/  SHF.R.U32.HI R26, RZ, 0x10, R29 ;  /* 0x00000010ff1a7819 */ /* 0x000fe4000001161d */
[----:B------:R-:W-:Y:S01]  /*7180*/  SHF.R.U64 R31, R24, 0x10, R25 ;  /* 0x00000010181f7819 */ /* 0x000fe20000001219 */
[----:B------:R-:W-:Y:S02]  /*7190*/  HADD2.F32 R28, -RZ, R28.H0_H0 ;  /* 0x2000001cff1c7230 */ /* 0x000fe40000004100 */
[----:B------:R-:W-:-:S02]  /*71a0*/  HADD2.F32 R26, -RZ, R26.H0_H0 ;  /* 0x2000001aff1a7230 */ /* 0x000fc40000004100 */
[----:B------:R-:W-:Y:S02]  /*71b0*/  HADD2.F32 R25, -RZ, R48.H1_H1 ;  /* 0x30000030ff197230 */ /* 0x000fe40000004100 */
        /* <DEDUP_REMOVED lines=8> */
[----:B------:R-:W-:Y:S01]  /*7240*/  FFMA.FTZ R30, R15, R26, -R30 ;  /* 0x0000001a0f1e7223 */ /* 0x000fe2000001081e */
[-C--:B------:R-:W-:Y:S01]  /*7250*/  FMUL.FTZ R26, R4, R25.reuse ;  /* 0x00000019041a7220 */ /* 0x080fe20000410000 */
[----:B------:R-:W-:Y:S02]  /*7260*/  HADD2.F32 R14, -RZ, R6.H1_H1 ;  /* 0x30000006ff0e7230 */ /* 0x000fe40000004100 */
[----:B------:R-:W-:Y:S01]  /*7270*/  FFMA.FTZ R25, R7, R25, -R24 ;  /* 0x0000001907197223 */ /* 0x000fe20000010818 */
[--C-:B------:R-:W-:Y:S02]  /*7280*/  HADD2.F32 R24, -RZ, R12.reuse.H1_H1 ;  /* 0x3000000cff187230 */ /* 0x100fe40000004100 */
[----:B------:R-:W-:Y:S01]  /*7290*/  FFMA.FTZ R29, R15, R28, R29 ;  /* 0x0000001c0f1d7223 */ /* 0x000fe2000001001d */
[----:B------:R-:W-:Y:S02]  /*72a0*/  HADD2.F32 R6, -RZ, R5.H0_H0 ;  /* 0x20000005ff067230 */ /* 0x000fe40000004100 */
[----:B------:R-:W-:Y:S01]  /*72b0*/  FFMA.FTZ R26, R7, R27, R26 ;  /* 0x0000001b071a7223 */ /* 0x000fe2000001001a */
[----:B------:R-:W-:-:S02]  /*72c0*/  HADD2.F32 R12, -RZ, R12.H0_H0 ;  /* 0x2000000cff0c7230 */ /* 0x000fc40000004100 */
[C---:B------:R-:W-:Y:S01]  /*72d0*/  FMUL.FTZ R28, R14.reuse, R24 ;  /* 0x000000180e1c7220 */ /* 0x040fe20000410000 */
[----:B------:R-:W-:Y:S02]  /*72e0*/  HADD2.F32 R5, -RZ, R5.H1_H1 ;  /* 0x30000005ff057230 */ /* 0x000fe40000004100 */
        /* <DEDUP_REMOVED lines=14> */
.L_x_1990:
[----:B------:R-:W-:Y:S05]  /*73d0*/  BSYNC B1 ;  /* 0x0000000000017941 */ /* 0x000fea0003800000 */
.L_x_1989:
[----:B------:R-:W-:Y:S05]  /*73e0*/  @P1 BRA `(.L_x_1988) ;  /* 0x0000001400d41947 */ /* 0x000fea0003800000 */
[----:B01----:R-:W0:Y:S01]  /*73f0*/  LDS.128 R4, [R0+0x3000] ;  /* 0x0030000000047984 */ /* 0x003e220000000c00 */
        /* <DEDUP_REMOVED lines=42> */
.L_x_1969:
[----:B------:R-:W0:Y:S01]  /*76a0*/  LDC R21, c[0x0][0x3d4] ;  /* 0x0000f500ff157b82 */ /* 0x000e220000000800 */
[----:B------:R-:W-:Y:S01]  /*76b0*/  IADD3 R0, R19, 0x60, RZ ;  /* 0x0000006013007810 */ /* 0x000fe20007ffe0ff */
[----:B------:R-:W-:Y:S01]  /*76c0*/  ULDC.64 UR4, c[0x0][0x3c8] ;  /* 0x0000f20000047ab9 */ /* 0x000fe20000000a00 */
[----:B------:R-:W2:Y:S01]  /*76d0*/  LDL R48, [R1+0x34] ;  /* 0x0000340001307983 */ /* 0x000ea20000100800 */
[----:B------:R-:W-:Y:S01]  /*76e0*/  ULDC.64 UR6, c[0x0][0x3e0] ;  /* 0x0000f80000067ab9 */ /* 0x000fe20000000a00 */
[----:B0-----:R-:W-:-:S04]  /*76f0*/  ISETP.GE.AND P0, PT, R16, R21, PT ;  /* 0x000000151000720c */ /* 0x001fc80003f06270 */
[-C--:B------:R-:W-:Y:S02]  /*7700*/  ISETP.GE.OR P1, PT, R0, R4.reuse, P0 ;  /* 0x000000040000720c */ /* 0x080fe40000726670 */
[----:B------:R-:W-:-:S11]  /*7710*/  ISETP.GE.OR P0, PT, R19, R4, P0 ;  /* 0x000000041300720c */ /* 0x000fd60000706670 */
[----:B------:R-:W0:Y:S08]  /*7720*/  @!P1 LDC.64 R28, c[0x0][0x3c8] ;  /* 0x0000f200ff1c9b82 */ /* 0x000e300000000a00 */
[----:B------:R-:W1:Y:S01]  /*7730*/  @!P1 LDC.64 R46, c[0x0][0x3e0] ;  /* 0x0000f800ff2e9b82 */ /* 0x000e620000000a00 */
[----:B------:R-:W-:Y:S01]  /*7740*/  @!P1 IMAD.MOV.U32 R15, RZ, RZ, R53 ;  /* 0x000000ffff0f9224 */ /* 0x000fe200078e0035 */
[----:B------:R-:W-:Y:S01]  /*7750*/  @!P0 IADD3 R3, P3, R35, R14, RZ ;  /* 0x0000000e23038210 */ /* 0x000fe20007f7e0ff */
[----:B------:R-:W-:Y:S01]  /*7760*/  @!P1 IMAD.MOV.U32 R7, RZ, RZ, R55 ;  /* 0x000000ffff079224 */ /* 0x000fe200078e0037 */
[----:B------:R-:W-:Y:S01]  /*7770*/  @!P0 IADD3 R25, P2, R49, R6, RZ ;  /* 0x0000000631198210 */ /* 0x000fe20007f5e0ff */
[----:B------:R-:W-:-:S04]  /*7780*/  @!P1 IMAD.WIDE.U32 R4, R10, 0x60, R14 ;  /* 0x000000600a049825 */ /* 0x000fc800078e000e */
[----:B------:R-:W-:Y:S01]  /*7790*/  @!P1 IMAD.WIDE.U32 R6, R12, 0x60, R6 ;  /* 0x000000600c069825 */ /* 0x000fe200078e0006 */
[----:B------:R-:W-:-:S03]  /*77a0*/  @!P1 IADD3 R20, P4, R35, R4, RZ ;  /* 0x0000000423149210 */ /* 0x000fc60007f9e0ff */
[----:B------:R-:W-:Y:S01]  /*77b0*/  @!P0 IMAD.X R14, R53, 0x1, R43, P3 ;  /* 0x00000001350e8824 */ /* 0x000fe200018e062b */
[----:B------:R-:W-:Y:S01]  /*77c0*/  @!P0 LEA R8, P3, R3, UR4, 0x1 ;  /* 0x0000000403088c11 */ /* 0x000fe2000f8608ff */
[----:B------:R-:W-:Y:S01]  /*77d0*/  @!P1 IMAD R24, R11, 0x60, RZ ;  /* 0x000000600b189824 */ /* 0x000fe200078e02ff */
[----:B------:R-:W-:Y:S01]  /*77e0*/  @!P1 IADD3 R0, P5, R49, R6, RZ ;  /* 0x0000000631009210 */ /* 0x000fe20007fbe0ff */
[----:B------:R-:W-:Y:S01]  /*77f0*/  @!P1 IMAD R4, R13, 0x60, RZ ;  /* 0x000000600d049824 */ /* 0x000fe200078e02ff */
[----:B------:R-:W-:Y:S02]  /*7800*/  @!P0 LEA.HI.X R9, R3, UR5, R14, 0x1, P3 ;  /* 0x0000000503098c11 */ /* 0x000fe400098f0c0e */
[----:B------:R-:W-:Y:S02]  /*7810*/  @!P1 IADD3.X R24, R43, R24, R5, P4, !PT ;  /* 0x000000182b189210 */ /* 0x000fe400027fe405 */
[----:B0-----:R-:W-:Y:S02]  /*7820*/  @!P1 LEA R42, P3, R20, R28, 0x1 ;  /* 0x0000001c142a9211 */ /* 0x001fe400078608ff */
[----:B------:R-:W-:-:S02]  /*7830*/  @!P1 IADD3.X R3, R51, R4, R7, P5, !PT ;  /* 0x0000000433039210 */ /* 0x000fc40002ffe407 */
[----:B-1----:R-:W-:Y:S02]  /*7840*/  @!P1 LEA R46, P4, R0, R46, 0x1 ;  /* 0x0000002e002e9211 */ /* 0x002fe400078808ff */
[----:B------:R-:W-:Y:S02]  /*7850*/  CS2R R30, SRZ ;  /* 0x00000000001e7805 */ /* 0x000fe4000001ff00 */
[----:B------:R-:W-:Y:S02]  /*7860*/  @!P1 LEA.HI.X R43, R20, R29, R24, 0x1, P3 ;  /* 0x0000001d142b9211 */ /* 0x000fe400018f0c18 */
[----:B------:R-:W-:Y:S02]  /*7870*/  CS2R R28, SRZ ;  /* 0x00000000001c7805 */ /* 0x000fe4000001ff00 */
[----:B------:R-:W-:Y:S02]  /*7880*/  CS2R R32, SRZ ;  /* 0x0000000000207805 */ /* 0x000fe4000001ff00 */
[----:B------:R-:W-:-:S02]  /*7890*/  CS2R R34, SRZ ;  /* 0x0000000000227805 */ /* 0x000fc4000001ff00 */
[----:B------:R-:W-:Y:S02]  /*78a0*/  @!P1 LEA.HI.X R47, R0, R47, R3, 0x1, P4 ;  /* 0x0000002f002f9211 */ /* 0x000fe400020f0c03 */
[----:B------:R-:W0:Y:S01]  /*78b0*/  LDC R0, c[0x0][0x428] ;  /* 0x00010a00ff007b82 */ /* 0x000e220000000800 */
[----:B------:R-:W5:Y:S04]  /*78c0*/  @!P1 LDG.E.128 R28, desc[UR40][R42.64] ;  /* 0x000000282a1c9981 */ /* 0x000f68000c1e1d00 */
[----:B------:R-:W5:Y:S01]  /*78d0*/  @!P1 LDG.E.128 R32, desc[UR40][R46.64] ;  /* 0x000000282e209981 */ /* 0x000f62000c1e1d00 */
[----:B------:R-:W1:Y:S01]  /*78e0*/  S2R R44, SR_TID.X ;  /* 0x00000000002c7919 */ /* 0x000e620000002100 */
[----:B------:R-:W-:Y:S02]  /*78f0*/  @!P0 IADD3.X R26, R55, R51, RZ, P2, !PT ;  /* 0x00000033371a8210 */ /* 0x000fe400017fe4ff */
[----:B------:R-:W-:-:S04]  /*7900*/  @!P0 LEA R14, P2, R25, UR6, 0x1 ;  /* 0x00000006190e8c11 */ /* 0x000fc8000f8408ff */
[----:B------:R-:W-:Y:S02]  /*7910*/  @!P0 LEA.HI.X R15, R25, UR7, R26, 0x1, P2 ;  /* 0x00000007190f8c11 */ /* 0x000fe400090f0c1a */
[----:B0-----:R-:W-:Y:S02]  /*7920*/  ISETP.NE.AND P2, PT, R0, 0x1, PT ;  /* 0x000000010000780c */ /* 0x001fe40003f45270 */
[----:B------:R-:W-:Y:S02]  /*7930*/  CS2R R4, SRZ ;  /* 0x0000000000047805 */ /* 0x000fe4000001ff00 */
[----:B------:R-:W-:-:S06]  /*7940*/  CS2R R6, SRZ ;  /* 0x0000000000067805 */ /* 0x000fcc000001ff00 */
[----:B------:R0:W5:Y:S03]  /*7950*/  @!P0 LDG.E.128 R4, desc[UR40][R8.64] ;  /* 0x0000002808048981 */ /* 0x000166000c1e1d00 */
[----:B------:R-:W3:Y:S01]  /*7960*/  @P2 LDC R0, c[0x0][0x42c] ;  /* 0x00010b00ff002b82 */ /* 0x000ee20000000800 */
[----:B-1----:R-:W-:-:S07]  /*7970*/  VIADD R50, R44, 0xffffff80 ;  /* 0xffffff802c327836 */ /* 0x002fce0000000000 */
[----:B0-----:R-:W0:Y:S01]  /*7980*/  @P2 LDC R9, c[0x0][0x430] ;  /* 0x00010c00ff092b82 */ /* 0x001e220000000800 */
[----:B------:R-:W-:-:S04]  /*7990*/  SHF.R.S32.HI R44, RZ, 0x1f, R50 ;  /* 0x0000001fff2c7819 */ /* 0x000fc80000011432 */
[----:B------:R-:W-:-:S04]  /*79a0*/  LEA.HI R44, R44, R50, RZ, 0x2 ;  /* 0x000000322c2c7211 */ /* 0x000fc800078f10ff */
[----:B------:R-:W-:Y:S01]  /*79b0*/  LOP3.LUT R44, R44, 0xfffffffc, RZ, 0xc0, !PT ;  /* 0xfffffffc2c2c7812 */ /* 0x000fe200078ec0ff */
[----:B------:R-:W-:-:S04]  /*79c0*/  IMAD R3, R153, 0xc0, R19 ;  /* 0x000000c099037824 */ /* 0x000fc800078e0213 */
[----:B------:R-:W-:-:S04]  /*79d0*/  IMAD.IADD R44, R50, 0x1, -R44 ;  /* 0x00000001322c7824 */ /* 0x000fc800078e0a2c */
[----:B------:R-:W-:-:S04]  /*79e0*/  IMAD R3, R44, 0x60, R3 ;  /* 0x000000602c037824 */ /* 0x000fc800078e0203 */
[----:B---3--:R-:W-:Y:S01]  /*79f0*/  @P2 IMAD.HI.U32 R0, R3, R0, RZ ;  /* 0x0000000003002227 */ /* 0x008fe200078e00ff */
[----:B------:R-:W-:Y:S02]  /*7a00*/  CS2R R24, SRZ ;  /* 0x0000000000187805 */ /* 0x000fe4000001ff00 */
[----:B------:R-:W-:Y:S02]  /*7a10*/  CS2R R26, SRZ ;  /* 0x00000000001a7805 */ /* 0x000fe4000001ff00 */
[----:B0-----:R-:W-:Y:S01]  /*7a20*/  @P2 SHF.R.U32.HI R3, RZ, R9, R0 ;  /* 0x00000009ff032219 */ /* 0x001fe20000011600 */
[----:B------:R-:W-:-:S03]  /*7a30*/  IMAD.MOV.U32 R44, RZ, RZ, R38 ;  /* 0x000000ffff2c7224 */ /* 0x000fc600078e0026 */
[----:B------:R0:W5:Y:S01]  /*7a40*/  @!P0 LDG.E.128 R24, desc[UR40][R14.64] ;  /* 0x000000280e188981 */ /* 0x000162000c1e1d00 */
[----:B------:R-:W-:Y:S01]  /*7a50*/  SHF.R.S32.HI R9, RZ, 0x1f, R3 ;  /* 0x0000001fff097819 */ /* 0x000fe20000011403 */
[----:B------:R-:W-:-:S04]  /*7a60*/  IMAD.WIDE.U32 R38, R3, R12, R44 ;  /* 0x0000000c03267225 */ /* 0x000fc800078e002c */
[C---:B------:R-:W-:Y:S02]  /*7a70*/  IMAD R0, R9.reuse, R10, RZ ;  /* 0x0000000a09007224 */ /* 0x040fe400078e02ff */
[----:B------:R-:W-:Y:S01]  /*7a80*/  IMAD R8, R9, R12, RZ ;  /* 0x0000000c09087224 */ /* 0x000fe200078e02ff */
[----:B0-----:R-:W-:Y:S01]  /*7a90*/  MOV R15, R37 ;  /* 0x00000025000f7202 */ /* 0x001fe20000000f00 */
[----:B------:R-:W-:Y:S02]  /*7aa0*/  IMAD.MOV.U32 R14, RZ, RZ, R40 ;  /* 0x000000ffff0e7224 */ /* 0x000fe400078e0028 */
[C---:B------:R-:W-:Y:S02]  /*7ab0*/  IMAD R9, R3.reuse, R11, R0 ;  /* 0x0000000b03097224 */ /* 0x040fe400078e0200 */
[----:B------:R-:W-:-:S04]  /*7ac0*/  IMAD.WIDE.U32 R14, R3, R10, R14 ;  /* 0x0000000a030e7225 */ /* 0x000fc800078e000e */
[----:B------:R-:W-:Y:S01]  /*7ad0*/  IMAD R3, R3, R13, R8 ;  /* 0x0000000d03037224 */ /* 0x000fe200078e0208 */
[----:B------:R-:W-:Y:S01]  /*7ae0*/  LEA R8, P2, R14, UR4, 0x1 ;  /* 0x000000040e087c11 */ /* 0x000fe2000f8408ff */
[----:B------:R-:W-:Y:S01]  /*7af0*/  IMAD.IADD R9, R15, 0x1, R9 ;  /* 0x000000010f097824 */ /* 0x000fe200078e0209 */
[----:B------:R-:W-:Y:S01]  /*7b00*/  LEA R0, P3, R38, UR6, 0x1 ;  /* 0x0000000626007c11 */ /* 0x000fe2000f8608ff */
[----:B------:R-:W-:Y:S01]  /*7b10*/  IMAD.IADD R3, R39, 0x1, R3 ;  /* 0x0000000127037824 */ /* 0x000fe200078e0203 */
[----:B------:R-:W-:Y:S02]  /*7b20*/  UMOV UR4, 0xffffffff ;  /* 0xffffffff00047882 */ /* 0x000fe40000000000 */
[----:B------:R-:W-:Y:S02]  /*7b30*/  LEA.HI.X R9, R14, UR5, R9, 0x1, P2 ;  /* 0x000000050e097c11 */ /* 0x000fe400090f0c09 */
[----:B------:R-:W-:Y:S02]  /*7b40*/  LEA.HI.X R3, R38, UR7, R3, 0x1, P3 ;  /* 0x0000000726037c11 */ /* 0x000fe400098f0c03 */
[----:B--2---:R-:W-:Y:S01]  /*7b50*/  LEA.HI R10, R48, R48, RZ, 0x1 ;  /* 0x00000030300a7211 */ /* 0x004fe200078f08ff */
[----:B------:R-:W-:Y:S06]  /*7b60*/  BRA.DIV UR4, `(.L_x_1991) ;  /* 0x0000010a04d87947 */ /* 0x000fec000b800000 */
.L_x_2189:
[----:B------:R-:W-:-:S03]  /*7b70*/  UMOV UR4, 0xffffffff ;  /* 0xffffffff00047882 */ /* 0x000fc60000000000 */
[----:B------:R-:W-:Y:S05]  /*7b80*/  BRA.DIV UR4, `(.L_x_1992) ;  /* 0x0000010a04f87947 */ /* 0x000fea000b800000 */
.L_x_2192:
[----:B------:R-:W-:-:S03]  /*7b90*/  UMOV UR4, 0xffffffff ;  /* 0xffffffff00047882 */ /* 0x000fc60000000000 */
[----:B------:R-:W-:Y:S05]  /*7ba0*/  BRA.DIV UR4, `(.L_x_1993) ;  /* 0x0000010e04187947 */ /* 0x000fea000b800000 */
.L_x_2195:
[----:B------:R-:W-:-:S03]  /*7bb0*/  UMOV UR4, 0xffffffff ;  /* 0xffffffff00047882 */ /* 0x000fc60000000000 */
[----:B------:R-:W-:Y:S05]  /*7bc0*/  BRA.DIV UR4, `(.L_x_1994) ;  /* 0x0000010e04387947 */ /* 0x000fea000b800000 */
.L_x_2198:
[----:B------:R-:W-:-:S03]  /*7bd0*/  UMOV UR4, 0xffffffff ;  /* 0xffffffff00047882 */ /* 0x000fc60000000000 */
[----:B------:R-:W-:Y:S05]  /*7be0*/  BRA.DIV UR4, `(.L_x_1995) ;  /* 0x0000010e04587947 */ /* 0x000fea000b800000 */
.L_x_2201:
[----:B------:R-:W-:Y:S01]  /*7bf0*/  UMOV UR4, 0xffffffff ;  /* 0xffffffff00047882 */ /* 0x000fe20000000000 */
[----:B------:R-:W-:Y:S02]  /*7c00*/  LOP3.LUT R10, R10, 0xfffffffe, RZ, 0xc0, !PT ;  /* 0xfffffffe0a0a7812 */ /* 0x000fe400078ec0ff */
[----:B------:R-:W-:Y:S05]  /*7c10*/  BRA.DIV UR4, `(.L_x_1996) ;  /* 0x0000010e04747947 */ /* 0x000fea000b800000 */
.L_x_2204:
[----:B------:R-:W-:Y:S01]  /*7c20*/  UMOV UR4, 0xffffffff ;  /* 0xffffffff00047882 */ /* 0x000fe20000000000 */
[----:B------:R-:W-:Y:S02]  /*7c30*/  IADD3 R9, R48, -R10, RZ ;  /* 0x8000000a30097210 */ /* 0x000fe40007ffe0ff */
[----:B------:R-:W-:Y:S05]  /*7c40*/  BRA.DIV UR4, `(.L_x_1997) ;  /* 0x0000010e04907947 */ /* 0x000fea000b800000 */
.L_x_2207:
[----:B------:R-:W-:Y:S01]  /*7c50*/  UMOV UR4, 0xffffffff ;  /* 0xffffffff00047882 */ /* 0x000fe20000000000 */
[----:B------:R-:W-:Y:S02]  /*7c60*/  SHF.L.U32 R9, R9, 0x1f, RZ ;  /* 0x0000001f09097819 */ /* 0x000fe400000006ff */
[----:B------:R-:W-:Y:S05]  /*7c70*/  BRA.DIV UR4, `(.L_x_1998) ;  /* 0x0000010e04ac7947 */ /* 0x000fea000b800000 */
.L_x_2210:
[----:B------:R-:W0:Y:S01]  /*7c80*/  SYNCS.PHASECHK.TRANS64.TRYWAIT P2, [R2+URZ+0x16800], R9 ;  /* 0x01680009020075a7 */ /* 0x000e22000804017f */
[----:B-----5:R-:W-:Y:S01]  /*7c90*/  IMAD.MOV.U32 R0, RZ, RZ, R4 ;  /* 0x000000ffff007224 */ /* 0x020fe200078e0004 */
[----:B------:R-:W-:Y:S01]  /*7ca0*/  MOV R10, R7 ;  /* 0x00000007000a7202 */ /* 0x000fe20000000f00 */
        /* <DEDUP_REMOVED lines=14> */
[----:B------:R-:W-:Y:S01]  /*7d90*/  BSSY B1, `(.L_x_1999) ;  /* 0x000000e000017945 */ /* 0x000fe20003800000 */
[----:B------:R-:W-:Y:S01]  /*7da0*/  MOV R3, R27 ;  /* 0x0000001b00037202 */ /* 0x000fe20000000f00 */
[----:B------:R-:W-:Y:S01]  /*7db0*/  IMAD.IADD R38, R16, 0x1, R21 ;  /* 0x0000000110267824 */ /* 0x000fe200078e0215 */
[----:B------:R-:W-:Y:S01]  /*7dc0*/  PRMT R55, R55, 0x5410, R0 ;  /* 0x0000541037377816 */ /* 0x000fe20000000000 */
[----:B------:R-:W-:Y:S01]  /*7dd0*/  IMAD.MOV.U32 R0, RZ, RZ, R30 ;  /* 0x000000ffff007224 */ /* 0x000fe200078e001e */
[----:B------:R-:W-:-:S02]  /*7de0*/  PRMT R50, R3, 0x7610, R50 ;  /* 0x0000761003327816 */ /* 0x000fc40000000032 */
[----:B------:R-:W-:Y:S01]  /*7df0*/  PRMT R3, R8, 0x7610, R3 ;  /* 0x0000761008037816 */ /* 0x000fe20000000003 */
[----:B------:R-:W-:Y:S01]  /*7e00*/  IMAD.MOV.U32 R8, RZ, RZ, R32 ;  /* 0x000000ffff087224 */ /* 0x000fe200078e0020 */
[----:B------:R-:W-:Y:S01]  /*7e10*/  PRMT R20, R20, 0x5410, R10 ;  /* 0x0000541014147816 */ /* 0x000fe2000000000a */
[----:B------:R-:W-:Y:S01]  /*7e20*/  IMAD.MOV.U32 R10, RZ, RZ, R33 ;  /* 0x000000ffff0a7224 */ /* 0x000fe200078e0021 */
[----:B------:R-:W-:Y:S02]  /*7e30*/  PRMT R0, R11, 0x5410, R0 ;  /* 0x000054100b007816 */ /* 0x000fe40000000000 */
[----:B------:R-:W-:Y:S02]  /*7e40*/  PRMT R3, R3, 0x5410, R8 ;  /* 0x0000541003037816 */ /* 0x000fe40000000008 */
[----:B------:R-:W-:Y:S01]  /*7e50*/  PRMT R20, R10, 0x7610, R20 ;  /* 0x000076100a147816 */ /* 0x000fe20000000014 */
[----:B0-----:R-:W-:Y:S06]  /*7e60*/  @!P2 BRA `(.L_x_2000) ;  /* 0x0000010c0058a947 */ /* 0x001fec0003800000 */
.L_x_2211:
[----:B------:R-:W-:Y:S05]  /*7e70*/  BSYNC B1 ;  /* 0x0000000000017941 */ /* 0x000fea0003800000 */
.L_x_1999:
[----:B------:R-:W-:Y:S01]  /*7e80*/  BSSY B1, `(.L_x_2001) ;  /* 0x0000069000017945 */ /* 0x000fe20003800000 */
[----:B------:R-:W-:Y:S01]  /*7e90*/  MOV R21, R34 ;  /* 0x0000002200157202 */ /* 0x000fe20000000f00 */
[----:B------:R-:W-:Y:S01]  /*7ea0*/  IMAD.MOV.U32 R37, RZ, RZ, R35 ;  /* 0x000000ffff257224 */ /* 0x000fe200078e0023 */
[----:B------:R-:W-:Y:S01]  /*7eb0*/  LOP3.LUT R38, R38, 0x38, RZ, 0xc0, !PT ;  /* 0x0000003826267812 */ /* 0x000fe200078ec0ff */
[----:B------:R-:W-:Y:S06]  /*7ec0*/  @P0 BRA `(.L_x_2002) ;  /* 0x0000000400900947 */ /* 0x000fec0003800000 */
[----:B------:R-:W2:Y:S01]  /*7ed0*/  LDL R8, [R1+0x18] ;  /* 0x0000180001087983 */ /* 0x000ea20000100800 */
[----:B------:R-:W1:Y:S02]  /*7ee0*/  S2R R10, SR_TID.X ;  /* 0x00000000000a7919 */ /* 0x000e640000002100 */
[----:B-1----:R-:W-:-:S05]  /*7ef0*/  VIADD R10, R10, 0xffffff80 ;  /* 0xffffff800a0a7836 */ /* 0x002fca0000000000 */
[----:B------:R-:W-:-:S04]  /*7f00*/  SHF.R.S32.HI R13, RZ, 0x1f, R10 ;  /* 0x0000001fff0d7819 */ /* 0x000fc8000001140a */
[----:B------:R-:W-:-:S04]  /*7f10*/  LEA.HI R13, R13, R10, RZ, 0x5 ;  /* 0x0000000a0d0d7211 */ /* 0x000fc800078f28ff */
[----:B------:R-:W-:Y:S01]  /*7f20*/  SHF.R.S32.HI R13, RZ, 0x5, R13 ;  /* 0x00000005ff0d7819 */ /* 0x000fe2000001140d */
[----:B------:R-:W-:Y:S01]  /*7f30*/  HADD2.F32 R42, -RZ, R42.H0_H0 ;  /* 0x2000002aff2a7230 */ /* 0x000fe20000004100 */
[--C-:B------:R-:W-:Y:S01]  /*7f40*/  SHF.R.U64 R51, R24, 0x10, R25.reuse ;  /* 0x0000001018337819 */ /* 0x100fe20000001219 */
[----:B------:R-:W-:Y:S01]  /*7f50*/  HADD2.F32 R41, -RZ, R41.H0_H0 ;  /* 0x20000029ff297230 */ /* 0x000fe20000004100 */
[----:B------:R-:W-:Y:S02]  /*7f60*/  SHF.R.U32.HI R44, RZ, 0x10, R25 ;  /* 0x00000010ff2c7819 */ /* 0x000fe40000011619 */
[--C-:B------:R-:W-:Y:S02]  /*7f70*/  SHF.R.U64 R54, R4, 0x10, R5.reuse ;  /* 0x0000001004367819 */ /* 0x100fe40000001205 */
[----:B------:R-:W-:Y:S01]  /*7f80*/  SHF.R.U32.HI R43, RZ, 0x10, R5 ;  /* 0x00000010ff2b7819 */ /* 0x000fe20000011605 */
[----:B------:R-:W-:Y:S01]  /*7f90*/  HADD2.F32 R44, -RZ, R44.H0_H0 ;  /* 0x2000002cff2c7230 */ /* 0x000fe20000004100 */
[----:B------:R-:W-:-:S02]  /*7fa0*/  SHF.R.U64 R49, R26, 0x10, R27 ;  /* 0x000000101a317819 */ /* 0x000fc4000000121b */
[----:B------:R-:W-:Y:S02]  /*7fb0*/  SHF.R.U32.HI R45, RZ, 0x10, R27 ;  /* 0x00000010ff2d7819 */ /* 0x000fe4000001161b */
[--C-:B------:R-:W-:Y:S02]  /*7fc0*/  SHF.R.U64 R53, R6, 0x10, R7.reuse ;  /* 0x0000001006357819 */ /* 0x100fe40000001207 */
[----:B------:R-:W-:Y:S01]  /*7fd0*/  SHF.R.U32.HI R47, RZ, 0x10, R7 ;  /* 0x00000010ff2f7819 */ /* 0x000fe20000011607 */
[----:B--2---:R-:W-:-:S05]  /*7fe0*/  IMAD.SHL.U32 R8, R8, 0x40, RZ ;  /* 0x0000004008087824 */ /* 0x004fca00078e00ff */
[----:B0-----:R-:W-:-:S04]  /*7ff0*/  LOP3.LUT R9, R8, 0x1c0, RZ, 0xc0, !PT ;  /* 0x000001c008097812 */ /* 0x001fc800078ec0ff */
[----:B------:R-:W-:Y:S02]  /*8000*/  LOP3.LUT R8, R9, 0x38, R16, 0xf8, !PT ;  /* 0x0000003809087812 */ /* 0x000fe400078ef810 */
[----:B------:R-:W-:-:S04]  /*8010*/  SHF.R.U32.HI R11, RZ, 0x3, R9 ;  /* 0x00000003ff0b7819 */ /* 0x000fc80000011609 */
[----:B------:R-:W-:Y:S02]  /*8020*/  LOP3.LUT R8, R8, R11, RZ, 0x3c, !PT ;  /* 0x0000000b08087212 */ /* 0x000fe400078e3cff */
[----:B------:R-:W-:Y:S02]  /*8030*/  LOP3.LUT R12, R11, R38, R9, 0x1e, !PT ;  /* 0x000000260b0c7212 */ /* 0x000fe400078e1e09 */
[----:B------:R-:W-:-:S03]  /*8040*/  LEA R39, R13, R8, 0x9 ;  /* 0x000000080d277211 */ /* 0x000fc600078e48ff */
[----:B------:R-:W-:-:S04]  /*8050*/  IMAD R13, R13, 0x200, R12 ;  /* 0x000002000d0d7824 */ /* 0x000fc800078e020c */
[--C-:B------:R-:W-:Y:S02]  /*8060*/  IMAD R40, R13, 0x2, R2.reuse ;  /* 0x000000020d287824 */ /* 0x100fe400078e0202 */
[----:B------:R-:W-:-:S03]  /*8070*/  IMAD R39, R39, 0x2, R2 ;  /* 0x0000000227277824 */ /* 0x000fc600078e0202 */
[----:B------:R-:W0:Y:S04]  /*8080*/  LDS.128 R12, [R40+0x8400] ;  /* 0x00840000280c7984 */ /* 0x000e280000000c00 */
[----:B------:R-:W1:Y:S01]  /*8090*/  LDS.128 R8, [R39+0x8400] ;  /* 0x0084000027087984 */ /* 0x000e620000000c00 */
[--C-:B0-----:R-:W-:Y:S02]  /*80a0*/  HADD2.F32 R24, -RZ, R13.reuse.H0_H0 ;  /* 0x2000000dff187230 */ /* 0x101fe40000004100 */
[----:B------:R-:W-:Y:S02]  /*80b0*/  HADD2.F32 R25, -RZ, R13.H1_H1 ;  /* 0x3000000dff197230 */ /* 0x000fe40000004100 */
[--C-:B-1----:R-:W-:Y:S02]  /*80c0*/  HADD2.F32 R5, -RZ, R9.reuse.H0_H0 ;  /* 0x20000009ff057230 */ /* 0x102fe40000004100 */
[C---:B------:R-:W-:Y:S01]  /*80d0*/  FMUL.FTZ R46, R24.reuse, R42 ;  /* 0x0000002a182e7220 */ /* 0x040fe20000410000 */
[----:B------:R-:W-:Y:S01]  /*80e0*/  FMUL.FTZ R48, R24, R41 ;  /* 0x0000002918307220 */ /* 0x000fe20000410000 */
[----:B------:R-:W-:-:S02]  /*80f0*/  HADD2.F32 R9, -RZ, R9.H1_H1 ;  /* 0x30000009ff097230 */ /* 0x000fc40000004100 */
[C---:B------:R-:W-:Y:S01]  /*8100*/  FFMA.FTZ R46, R5.reuse, R41, -R46 ;  /* 0x00000029052e7223 */ /* 0x040fe2000001082e */
[----:B------:R-:W-:Y:S02]  /*8110*/  HADD2.F32 R24, -RZ, R43.H0_H0 ;  /* 0x2000002bff187230 */ /* 0x000fe40000004100 */
[----:B------:R-:W-:Y:S01]  /*8120*/  FFMA.FTZ R48, R5, R42, R48 ;  /* 0x0000002a05307223 */ /* 0x000fe20000010030 */
[----:B------:R-:W-:Y:S02]  /*8130*/  HADD2.F32 R41, -RZ, R50.H0_H0 ;  /* 0x20000032ff297230 */ /* 0x000fe40000004100 */
[C---:B------:R-:W-:Y:S01]  /*8140*/  FMUL.FTZ R50, R25.reuse, R44 ;  /* 0x0000002c19327220 */ /* 0x040fe20000410000 */
[----:B------:R-:W-:Y:S02]  /*8150*/  HADD2.F32 R26, -RZ, R15.H0_H0 ;  /* 0x2000000fff1a7230 */ /* 0x000fe40000004100 */
[----:B------:R-:W-:Y:S02]  /*8160*/  HADD2.F32 R5, -RZ, R52.H0_H0 ;  /* 0x20000034ff057230 */ /* 0x000fe40000004100 */
[----:B------:R-:W-:Y:S01]  /*8170*/  FMUL.FTZ R52, R25, R24 ;  /* 0x0000001819347220 */ /* 0x000fe20000410000 */
[----:B------:R-:W-:-:S02]  /*8180*/  HADD2.F32 R7, -RZ, R11.H0_H0 ;  /* 0x2000000bff077230 */ /* 0x000fc40000004100 */
[C---:B------:R-:W-:Y:S01]  /*8190*/  FFMA.FTZ R43, R9.reuse, R24, -R50 ;  /* 0x00000018092b7223 */ /* 0x040fe20000010832 */
[C---:B------:R-:W-:Y:S01]  /*81a0*/  FMUL.FTZ R24, R26.reuse, R41 ;  /* 0x000000291a187220 */ /* 0x040fe20000410000 */
[----:B------:R-:W-:Y:S02]  /*81b0*/  HADD2.F32 R27, -RZ, R15.H1_H1 ;  /* 0x3000000fff1b7230 */ /* 0x000fe40000004100 */
[-C--:B------:R-:W-:Y:S01]  /*81c0*/  FMUL.FTZ R26, R26, R5.reuse ;  /* 0x000000051a1a7220 */ /* 0x080fe20000410000 */
[----:B------:R-:W-:Y:S02]  /*81d0*/  HADD2.F32 R42, -RZ, R45.H0_H0 ;  /* 0x2000002dff2a7230 */ /* 0x000fe40000004100 */
[----:B------:R-:W-:Y:S01]  /*81e0*/  FFMA.FTZ R45, R9, R44, R52 ;  /* 0x0000002c092d7223 */ /* 0x000fe20000010034 */
[C---:B------:R-:W-:Y:S01]  /*81f0*/  FFMA.FTZ R44, R7.reuse, R5, -R24 ;  /* 0x00000005072c7223 */ /* 0x040fe20000010818 */
[----:B------:R-:W-:Y:S02]  /*8200*/  HADD2.F32 R11, -RZ, R11.H1_H1 ;  /* 0x3000000bff0b7230 */ /* 0x000fe40000004100 */
[----:B------:R-:W-:Y:S01]  /*8210*/  FFMA.FTZ R41, R7, R41, R26 ;  /* 0x0000002907297223 */ /* 0x000fe2000001001a */
[----:B------:R-:W-:-:S02]  /*8220*/  HADD2.F32 R24, -RZ, R47.H0_H0 ;  /* 0x2000002fff187230 */ /* 0x000fc40000004100 */
[C---:B------:R-:W-:Y:S01]  /*8230*/  FMUL.FTZ R26, R27.reuse, R42 ;  /* 0x0000002a1b1a7220 */ /* 0x040fe20000410000 */
[----:B------:R-:W-:Y:S02]  /*8240*/  HADD2.F32 R13, -RZ, R12.H0_H0 ;  /* 0x2000000cff0d7230 */ /* 0x000fe40000004100 */
[----:B------:R-:W-:Y:S02]  /*8250*/  HADD2.F32 R15, -RZ, R14.H0_H0 ;  /* 0x2000000eff0f7230 */ /* 0x000fe40000004100 */
[-C--:B------:R-:W-:Y:S01]  /*8260*/  FMUL.FTZ R50, R27, R24.reuse ;  /* 0x000000181b327220 */ /* 0x080fe20000410000 */
[----:B------:R-:W-:Y:S01]  /*8270*/  FFMA.FTZ R47, R11, R24, -R26 ;  /* 0x000000180b2f7223 */ /* 0x000fe2000001081a */
[----:B------:R-:W-:Y:S02]  /*8280*/  HADD2.F32 R5, -RZ, R56.H0_H0 ;  /* 0x20000038ff057230 */ /* 0x000fe40000004100 */
[--C-:B------:R-:W-:Y:S02]  /*8290*/  HADD2.F32 R24, -RZ, R55.reuse.H1_H1 ;  /* 0x30000037ff187230 */ /* 0x100fe40000004100 */
[----:B------:R-:W-:-:S02]  /*82a0*/  HADD2.F32 R9, -RZ, R55.H0_H0 ;  /* 0x20000037ff097230 */ /* 0x000fc40000004100 */
[----:B------:R-:W-:Y:S01]  /*82b0*/  FFMA.FTZ R50, R11, R42, R50 ;  /* 0x0000002a0b327223 */ /* 0x000fe20000010032 */
[----:B------:R-:W-:Y:S02]  /*82c0*/  HADD2.F32 R7, -RZ, R56.H1_H1 ;  /* 0x30000038ff077230 */ /* 0x000fe40000004100 */
[----:B------:R-:W-:Y:S01]  /*82d0*/  FMUL.FTZ R26, R13, R5 ;  /* 0x000000050d1a7220 */ /* 0x000fe20000410000 */
[----:B------:R-:W-:Y:S02]  /*82e0*/  HADD2.F32 R4, -RZ, R8.H0_H0 ;  /* 0x20000008ff047230 */ /* 0x000fe40000004100 */
[----:B------:R-:W-:Y:S01]  /*82f0*/  FMUL.FTZ R11, R15, R24 ;  /* 0x000000180f0b7220 */ /* 0x000fe20000410000 */
[----:B------:R-:W-:Y:S02]  /*8300*/  HADD2.F32 R6, -RZ, R10.H0_H0 ;  /* 0x2000000aff067230 */ /* 0x000fe40000004100 */
[----:B------:R-:W-:Y:S01]  /*8310*/  FMUL.FTZ R25, R13, R9 ;  /* 0x000000090d197220 */ /* 0x000fe20000410000 */
[----:B------:R-:W-:Y:S01]  /*8320*/  FMUL.FTZ R13, R15, R7 ;  /* 0x000000070f0d7220 */ /* 0x000fe20000410000 */
[----:B------:R-:W-:Y:S01]  /*8330*/  FFMA.FTZ R26, R4, R9, R26 ;  /* 0x00000009041a7223 */ /* 0x000fe2000001001a */
[----:B------:R-:W-:-:S02]  /*8340*/  HADD2.F32 R12, -RZ, R12.H1_H1 ;  /* 0x3000000cff0c7230 */ /* 0x000fc40000004100 */
[----:B------:R-:W-:Y:S01]  /*8350*/  FFMA.FTZ R15, R6, R7, -R11 ;  /* 0x00000007060f7223 */ /* 0x000fe2000001080b */
[----:B------:R-:W-:Y:S02]  /*8360*/  HADD2.F32 R14, -RZ, R14.H1_H1 ;  /* 0x3000000eff0e7230 */ /* 0x000fe40000004100 */
[----:B------:R-:W-:Y:S01]  /*8370*/  FFMA.FTZ R25, R4, R5, -R25 ;  /* 0x0000000504197223 */ /* 0x000fe20000010819 */
[----:B------:R-:W-:Y:S02]  /*8380*/  HADD2.F32 R9, -RZ, R51.H0_H0 ;  /* 0x20000033ff097230 */ /* 0x000fe40000004100 */
[----:B------:R-:W-:Y:S02]  /*8390*/  HADD2.F32 R11, -RZ, R49.H0_H0 ;  /* 0x20000031ff0b7230 */ /* 0x000fe40000004100 */
[----:B------:R-:W-:Y:S02]  /*83a0*/  HADD2.F32 R5, -RZ, R54.H0_H0 ;  /* 0x20000036ff057230 */ /* 0x000fe40000004100 */
[----:B------:R-:W-:-:S02]  /*83b0*/  HADD2.F32 R7, -RZ, R53.H0_H0 ;  /* 0x20000035ff077230 */ /* 0x000fc40000004100 */
[----:B------:R-:W-:Y:S01]  /*83c0*/  FFMA.FTZ R24, R6, R24, R13 ;  /* 0x0000001806187223 */ /* 0x000fe2000001000d */
[----:B------:R-:W-:Y:S02]  /*83d0*/  HADD2.F32 R8, -RZ, R8.H1_H1 ;  /* 0x30000008ff087230 */ /* 0x000fe40000004100 */
[----:B------:R-:W-:Y:S01]  /*83e0*/  FMUL.FTZ R13, R12, R9 ;  /* 0x000000090c0d7220 */ /* 0x000fe20000410000 */
[----:B------:R-:W-:Y:S02]  /*83f0*/  HADD2.F32 R10, -RZ, R10.H1_H1 ;  /* 0x3000000aff0a7230 */ /* 0x000fe40000004100 */
        /* <DEDUP_REMOVED lines=17> */
.L_x_2002:
[----:B------:R-:W-:Y:S05]  /*8510*/  BSYNC B1 ;  /* 0x0000000000017941 */ /* 0x000fea0003800000 */
.L_x_2001:
[----:B------:R-:W-:Y:S01]  /*8520*/  PRMT R43, R21, 0x5410, R37 ;  /* 0x00005410152b7816 */ /* 0x000fe20000000025 */
[----:B------:R-:W-:Y:S06]  /*8530*/  @P1 BRA `(.L_x_1988) ;  /* 0x0000000400801947 */ /* 0x000fec0003800000 */
[----:B-1----:R-:W0:Y:S01]  /*8540*/  LDL R8, [R1+0x1c] ;  /* 0x00001c0001087983 */ /* 0x002e220000100800 */
[C---:B------:R-:W-:Y:S01]  /*8550*/  IADD3 R4, R19.reuse, 0x60, RZ ;  /* 0x0000006013047810 */ /* 0x040fe20007ffe0ff */
[----:B------:R-:W-:Y:S02]  /*8560*/  VIADD R5, R19, 0x60 ;  /* 0x0000006013057836 */ /* 0x000fe40000000000 */
[----:B------:R-:W2:Y:S02]  /*8570*/  LDL R44, [R1+0x3c] ;  /* 0x00003c00012c7983 */ /* 0x000ea40000100800 */
[----:B------:R-:W-:Y:S02]  /*8580*/  IMAD.SHL.U32 R4, R4, 0x40, RZ ;  /* 0x0000004004047824 */ /* 0x000fe400078e00ff */
[----:B------:R-:W-:-:S03]  /*8590*/  IMAD.SHL.U32 R5, R5, 0x40, RZ ;  /* 0x0000004005057824 */ /* 0x000fc600078e00ff */
[----:B------:R-:W-:Y:S02]  /*85a0*/  LOP3.LUT R4, R4, 0x1c0, RZ, 0xc0, !PT ;  /* 0x000001c004047812 */ /* 0x000fe400078ec0ff */
[----:B------:R-:W-:Y:S02]  /*85b0*/  LOP3.LUT R5, R5, 0x1c0, RZ, 0xc0, !PT ;  /* 0x000001c005057812 */ /* 0x000fe400078ec0ff */
[----:B------:R-:W-:-:S04]  /*85c0*/  SHF.R.U32.HI R4, RZ, 0x3, R4 ;  /* 0x00000003ff047819 */ /* 0x000fc80000011604 */
[----:B------:R-:W-:Y:S01]  /*85d0*/  LOP3.LUT R38, R4, R38, R5, 0x1e, !PT ;  /* 0x0000002604267212 */ /* 0x000fe200078e1e05 */
[----:B------:R-:W-:Y:S01]  /*85e0*/  HADD2.F32 R27, -RZ, R20.H1_H1 ;  /* 0x30000014ff1b7230 */ /* 0x000fe20000004100 */
[----:B------:R-:W-:Y:S02]  /*85f0*/  SHF.R.U64 R42, R28, 0x10, R29 ;  /* 0x000000101c2a7819 */ /* 0x000fe4000000121d */
[--C-:B------:R-:W-:Y:S02]  /*8600*/  SHF.R.U64 R39, R32, 0x10, R33.reuse ;  /* 0x0000001020277819 */ /* 0x100fe40000001221 */
[----:B------:R-:W-:Y:S02]  /*8610*/  SHF.R.U32.HI R32, RZ, 0x10, R33 ;  /* 0x00000010ff207819 */ /* 0x000fe40000011621 */
[--C-:B------:R-:W-:Y:S02]  /*8620*/  SHF.R.U64 R41, R30, 0x10, R31.reuse ;  /* 0x000000101e297819 */ /* 0x100fe4000000121f */
[----:B------:R-:W-:Y:S01]  /*8630*/  SHF.R.U32.HI R40, RZ, 0x10, R31 ;  /* 0x00000010ff287819 */ /* 0x000fe2000001161f */
[----:B------:R-:W-:Y:S01]  /*8640*/  HADD2.F32 R31, -RZ, R32.H0_H0 ;  /* 0x20000020ff1f7230 */ /* 0x000fe20000004100 */
[----:B------:R-:W-:-:S02]  /*8650*/  SHF.R.U64 R37, R34, 0x10, R35 ;  /* 0x0000001022257819 */ /* 0x000fc40000001223 */
[----:B------:R-:W-:Y:S02]  /*8660*/  SHF.R.U32.HI R35, RZ, 0x10, R35 ;  /* 0x00000010ff237819 */ /* 0x000fe40000011623 */
[----:B0-----:R-:W-:Y:S01]  /*8670*/  IADD3 R9, R8, R38, RZ ;  /* 0x0000002608097210 */ /* 0x001fe20007ffe0ff */
[----:B--2---:R-:W0:Y:S04]  /*8680*/  LDS.128 R4, [R44+0x8400] ;  /* 0x008400002c047984 */ /* 0x004e280000000c00 */
[----:B------:R-:W-:-:S05]  /*8690*/  IMAD R12, R9, 0x2, R2 ;  /* 0x00000002090c7824 */ /* 0x000fca00078e0202 */
[----:B------:R-:W1:Y:S01]  /*86a0*/  LDS.128 R8, [R12+0x8400] ;  /* 0x008400000c087984 */ /* 0x000e620000000c00 */
[----:B------:R-:W-:Y:S01]  /*86b0*/  SHF.R.U32.HI R38, RZ, 0x10, R29 ;  /* 0x00000010ff267819 */ /* 0x000fe2000001161d */
[----:B------:R-:W-:Y:S02]  /*86c0*/  HADD2.F32 R29, -RZ, R20.H0_H0 ;  /* 0x20000014ff1d7230 */ /* 0x000fe40000004100 */
[----:B0-----:R-:W-:Y:S02]  /*86d0*/  HADD2.F32 R13, -RZ, R5.H0_H0 ;  /* 0x20000005ff0d7230 */ /* 0x001fe40000004100 */
[----:B-1----:R-:W-:-:S05]  /*86e0*/  HADD2.F32 R20, -RZ, R9.H0_H0 ;  /* 0x20000009ff147230 */ /* 0x002fca0000004100 */
[C---:B------:R-:W-:Y:S01]  /*86f0*/  FMUL.FTZ R28, R20.reuse, R29 ;  /* 0x0000001d141c7220 */ /* 0x040fe20000410000 */
[-C--:B------:R-:W-:Y:S01]  /*8700*/  FMUL.FTZ R20, R20, R27.reuse ;  /* 0x0000001b14147220 */ /* 0x080fe20000410000 */
[----:B------:R-:W-:Y:S02]  /*8710*/  HADD2.F32 R24, -RZ, R9.H1_H1 ;  /* 0x30000009ff187230 */ /* 0x000fe40000004100 */
[C---:B------:R-:W-:Y:S01]  /*8720*/  FFMA.FTZ R32, R13.reuse, R27, -R28 ;  /* 0x0000001b0d207223 */ /* 0x040fe2000001081c */
[----:B------:R-:W-:Y:S02]  /*8730*/  HADD2.F32 R27, -RZ, R38.H0_H0 ;  /* 0x20000026ff1b7230 */ /* 0x000fe40000004100 */
[----:B------:R-:W-:Y:S01]  /*8740*/  FFMA.FTZ R29, R13, R29, R20 ;  /* 0x0000001d0d1d7223 */ /* 0x000fe20000010014 */
[----:B------:R-:W-:Y:S02]  /*8750*/  HADD2.F32 R9, -RZ, R8.H0_H0 ;  /* 0x20000008ff097230 */ /* 0x000fe40000004100 */
[----:B------:R-:W-:-:S02]  /*8760*/  HADD2.F32 R28, -RZ, R3.H1_H1 ;  /* 0x30000003ff1c7230 */ /* 0x000fc40000004100 */
[C---:B------:R-:W-:Y:S01]  /*8770*/  FMUL.FTZ R33, R24.reuse, R31 ;  /* 0x0000001f18217220 */ /* 0x040fe20000410000 */
[----:B------:R-:W-:Y:S02]  /*8780*/  HADD2.F32 R14, -RZ, R5.H1_H1 ;  /* 0x30000005ff0e7230 */ /* 0x000fe40000004100 */
[----:B------:R-:W-:Y:S02]  /*8790*/  HADD2.F32 R20, -RZ, R3.H0_H0 ;  /* 0x20000003ff147230 */ /* 0x000fe40000004100 */
[----:B------:R-:W-:Y:S01]  /*87a0*/  FMUL.FTZ R3, R24, R27 ;  /* 0x0000001b18037220 */ /* 0x000fe20000410000 */
[----:B------:R-:W-:Y:S02]  /*87b0*/  HADD2.F32 R5, -RZ, R4.H0_H0 ;  /* 0x20000004ff057230 */ /* 0x000fe40000004100 */
[----:B------:R-:W-:Y:S01]  /*87c0*/  FMUL.FTZ R30, R9, R28 ;  /* 0x0000001c091e7220 */ /* 0x000fe20000410000 */
[----:B------:R-:W-:Y:S02]  /*87d0*/  HADD2.F32 R25, -RZ, R10.H0_H0 ;  /* 0x2000000aff197230 */ /* 0x000fe40000004100 */
[----:B------:R-:W-:-:S02]  /*87e0*/  HADD2.F32 R24, -RZ, R43.H0_H0 ;  /* 0x2000002bff187230 */ /* 0x000fc40000004100 */
[C---:B------:R-:W-:Y:S01]  /*87f0*/  FFMA.FTZ R33, R14.reuse, R27, -R33 ;  /* 0x0000001b0e217223 */ /* 0x040fe20000010821 */
[----:B------:R-:W-:Y:S01]  /*8800*/  FFMA.FTZ R34, R14, R31, R3 ;  /* 0x0000001f0e227223 */ /* 0x000fe20000010003 */
[----:B------:R-:W-:Y:S02]  /*8810*/  HADD2.F32 R14, -RZ, R0.H1_H1 ;  /* 0x30000000ff0e7230 */ /* 0x000fe40000004100 */
[-C--:B------:R-:W-:Y:S01]  /*8820*/  FMUL.FTZ R9, R9, R20.reuse ;  /* 0x0000001409097220 */ /* 0x080fe20000410000 */
[----:B------:R-:W-:Y:S02]  /*8830*/  HADD2.F32 R15, -RZ, R6.H0_H0 ;  /* 0x20000006ff0f7230 */ /* 0x000fe40000004100 */
[----:B------:R-:W-:Y:S01]  /*8840*/  FFMA.FTZ R30, R5, R20, -R30 ;  /* 0x00000014051e7223 */ /* 0x000fe2000001081e */
[----:B------:R-:W-:Y:S01]  /*8850*/  FMUL.FTZ R20, R25, R24 ;  /* 0x0000001819147220 */ /* 0x000fe20000410000 */
[----:B------:R-:W-:Y:S02]  /*8860*/  HADD2.F32 R26, -RZ, R11.H0_H0 ;  /* 0x2000000bff1a7230 */ /* 0x000fe40000004100 */
[----:B------:R-:W-:-:S02]  /*8870*/  HADD2.F32 R3, -RZ, R43.H1_H1 ;  /* 0x3000002bff037230 */ /* 0x000fc40000004100 */
[-C--:B------:R-:W-:Y:S01]  /*8880*/  FMUL.FTZ R38, R25, R14.reuse ;  /* 0x0000000e19267220 */ /* 0x080fe20000410000 */
[----:B------:R-:W-:Y:S02]  /*8890*/  HADD2.F32 R0, -RZ, R0.H0_H0 ;  /* 0x20000000ff007230 */ /* 0x000fe40000004100 */
[----:B------:R-:W-:Y:S01]  /*88a0*/  FFMA.FTZ R25, R15, R14, -R20 ;  /* 0x0000000e0f197223 */ /* 0x000fe20000010814 */
[----:B------:R-:W-:Y:S02]  /*88b0*/  HADD2.F32 R21, -RZ, R7.H0_H0 ;  /* 0x20000007ff157230 */ /* 0x000fe40000004100 */
[----:B------:R-:W-:Y:S02]  /*88c0*/  HADD2.F32 R14, -RZ, R40.H0_H0 ;  /* 0x20000028ff0e7230 */ /* 0x000fe40000004100 */
[----:B------:R-:W-:Y:S01]  /*88d0*/  FMUL.FTZ R40, R26, R3 ;  /* 0x000000031a287220 */ /* 0x000fe20000410000 */
[----:B------:R-:W-:Y:S02]  /*88e0*/  HADD2.F32 R11, -RZ, R11.H1_H1 ;  /* 0x3000000bff0b7230 */ /* 0x000fe40000004100 */
[----:B------:R-:W-:-:S02]  /*88f0*/  HADD2.F32 R20, -RZ, R35.H0_H0 ;  /* 0x20000023ff147230 */ /* 0x000fc40000004100 */
[----:B------:R-:W-:Y:S01]  /*8900*/  FMUL.FTZ R26, R26, R0 ;  /* 0x000000001a1a7220 */ /* 0x000fe20000410000 */
[----:B------:R-:W-:Y:S01]  /*8910*/  FFMA.FTZ R38, R15, R24, R38 ;  /* 0x000000180f267223 */ /* 0x000fe20000010026 */
[----:B------:R-:W-:Y:S01]  /*8920*/  FFMA.FTZ R40, R21, R0, -R40 ;  /* 0x0000000015287223 */ /* 0x000fe20000010828 */
[----:B------:R-:W-:Y:S02]  /*8930*/  HADD2.F32 R7, -RZ, R7.H1_H1 ;  /* 0x30000007ff077230 */ /* 0x000fe40000004100 */
[----:B------:R-:W-:Y:S01]  /*8940*/  FFMA.FTZ R28, R5, R28, R9 ;  /* 0x0000001c051c7223 */ /* 0x000fe20000010009 */
[C---:B------:R-:W-:Y:S01]  /*8950*/  FMUL.FTZ R24, R11.reuse, R20 ;  /* 0x000000140b187220 */ /* 0x040fe20000410000 */
[----:B------:R-:W-:Y:S01]  /*8960*/  FMUL.FTZ R0, R11, R14 ;  /* 0x0000000e0b007220 */ /* 0x000fe20000410000 */
[----:B------:R-:W-:Y:S02]  /*8970*/  HADD2.F32 R8, -RZ, R8.H1_H1 ;  /* 0x30000008ff087230 */ /* 0x000fe40000004100 */
[----:B------:R-:W-:Y:S01]  /*8980*/  FFMA.FTZ R26, R21, R3, R26 ;  /* 0x00000003151a7223 */ /* 0x000fe2000001001a */
[----:B------:R-:W-:-:S02]  /*8990*/  HADD2.F32 R10, -RZ, R10.H1_H1 ;  /* 0x3000000aff0a7230 */ /* 0x000fc40000004100 */
[----:B------:R-:W-:Y:S02]  /*89a0*/  HADD2.F32 R9, -RZ, R39.H0_H0 ;  /* 0x20000027ff097230 */ /* 0x000fe40000004100 */
[----:B------:R-:W-:Y:S02]  /*89b0*/  HADD2.F32 R11, -RZ, R37.H0_H0 ;  /* 0x20000025ff0b7230 */ /* 0x000fe40000004100 */
[----:B------:R-:W-:Y:S02]  /*89c0*/  HADD2.F32 R3, -RZ, R42.H0_H0 ;  /* 0x2000002aff037230 */ /* 0x000fe40000004100 */
[----:B------:R-:W-:Y:S02]  /*89d0*/  HADD2.F32 R5, -RZ, R41.H0_H0 ;  /* 0x20000029ff057230 */ /* 0x000fe40000004100 */
[C---:B------:R-:W-:Y:S01]  /*89e0*/  FFMA.FTZ R21, R7.reuse, R14, -R24 ;  /* 0x0000000e07157223 */ /* 0x040fe20000010818 */
[----:B------:R-:W-:Y:S02]  /*89f0*/  HADD2.F32 R4, -RZ, R4.H1_H1 ;  /* 0x30000004ff047230 */ /* 0x000fe40000004100 */
[----:B------:R-:W-:Y:S01]  /*8a00*/  FFMA.FTZ R27, R7, R20, R0 ;  /* 0x00000014071b7223 */ /* 0x000fe20000010000 */
[----:B------:R-:W-:-:S02]  /*8a10*/  HADD2.F32 R6, -RZ, R6.H1_H1 ;  /* 0x30000006ff067230 */ /* 0x000fc40000004100 */
        /* <DEDUP_REMOVED lines=18> */
.L_x_1988:
[----:B------:R-:W-:Y:S05]  /*8b40*/  BSYNC B0 ;  /* 0x0000000000007941 */ /* 0x000fea0003800000 */
.L_x_1968:
[----:B------:R-:W-:Y:S01]  /*8b50*/  @!PT LDS RZ, [RZ] ;  /* 0x00000000fffff984 */ /* 0x000fe20000000800 */
[----:B------:R-:W-:Y:S01]  /*8b60*/  @!PT LDS RZ, [RZ] ;  /* 0x00000000fffff984 */ /* 0x000fe20000000800 */
[----:B------:R-:W-:Y:S01]  /*8b70*/  @!PT LDS RZ, [RZ] ;  /* 0x00000000fffff984 */ /* 0x000fe20000000800 */
[----:B------:R-:W-:Y:S01]  /*8b80*/  @!PT LDS RZ, [RZ] ;  /* 0x00000000fffff984 */ /* 0x000fe20000000800 */
[----:B------:R5:W-:Y:S06]  /*8b90*/  MEMBAR.ALL.CTA ;  /* 0x0000000000007992 */ /* 0x000bec0000008000 */
[----:B-----5:R-:W5:Y:S01]  /*8ba0*/  FENCE.VIEW.ASYNC.S ;  /* 0x00000000000073c6 */ /* 0x020f620000000000 */
[----:B------:R-:W-:Y:S05]  /*8bb0*/  WARPSYNC.ALL ;  /* 0x0000000000007948 */ /* 0x000fea0003800000 */
[----:B-----5:R-:W-:Y:S06]  /*8bc0*/  BAR.SYNC.DEFER_BLOCKING 0xd, 0x180 ;  /* 0x0346000000007b1d */ /* 0x020fec0000010000 */
.L_x_1965:
[----:B------:R-:W-:-:S13]  /*8bd0*/  ISETP.NE.AND P0, PT, R157, 0x3, PT ;  /* 0x000000039d00780c */ /* 0x000fda0003f05270 */
[----:B------:R-:W-:Y:S05]  /*8be0*/  @!P0 BRA `(.L_x_2003) ;  /* 0x0000000000048947 */ /* 0x000fea0003800000 */
[----:B------:R-:W-:Y:S01]  /*8bf0*/  BPT.TRAP 0x1 ;  /* 0x000000040000795c */ /* 0x000fe20000300000 */
.L_x_2003:
[----:B--23--:R-:W-:Y:S01]  /*8c00*/  IMAD R0, R18, 0x8, R2 ;  /* 0x0000000812007824 */ /* 0x00cfe200078e0202 */
[----:B01--4-:R-:W-:-:S04]  /*8c10*/  SHF.L.U32 R7, R23, 0x1f, RZ ;  /* 0x0000001f17077819 */ /* 0x013fc800000006ff */
[----:B------:R0:W1:Y:S01]  /*8c20*/  SYNCS.PHASECHK.TRANS64.TRYWAIT P1, [R0+URZ+0x16830], R7 ;  /* 0x01683007000075a7 */ /* 0x000062000802017f */
[----:B------:R-:W-:Y:S05]  /*8c30*/  @!P0 BRA `(.L_x_2004) ;  /* 0x0000000000048947 */ /* 0x000fea0003800000 */
[----:B------:R-:W-:Y:S01]  /*8c40*/  BPT.TRAP 0x1 ;  /* 0x000000040000795c */ /* 0x000fe20000300000 */
.L_x_2004:
[----:B------:R-:W-:Y:S01]  /*8c50*/  VIADD R3, R2, 0xe400 ;  /* 0x0000e40002037836 */ /* 0x000fe20000000000 */
[----:B------:R-:W-:Y:S02]  /*8c60*/  LOP3.LUT R4, R36, 0x10000, RZ, 0xfc, !PT ;  /* 0x0001000024047812 */ /* 0x000fe400078efcff */
[----:B------:R-:W-:Y:S02]  /*8c70*/  MOV R5, 0x40000040 ;  /* 0x4000004000057802 */ /* 0x000fe40000000f00 */
[----:B------:R-:W-:-:S04]  /*8c80*/  SHF.R.U32.HI R3, RZ, 0x4, R3 ;  /* 0x00000004ff037819 */ /* 0x000fc80000011603 */
[----:B------:R-:W-:-:S04]  /*8c90*/  LOP3.LUT R3, R3, 0x3fff, RZ, 0xc0, !PT ;  /* 0x00003fff03037812 */ /* 0x000fc800078ec0ff */
[----:B------:R-:W-:-:S05]  /*8ca0*/  LOP3.LUT R3, R3, 0x10000, RZ, 0xfc, !PT ;  /* 0x0001000003037812 */ /* 0x000fca00078efcff */
[----:B------:R2:W-:Y:S01]  /*8cb0*/  STL [R1+0x4], R3 ;  /* 0x0000040301007387 */ /* 0x0005e20000100800 */
[----:B-1----:R-:W-:Y:S05]  /*8cc0*/  @P1 BRA `(.L_x_2005) ;  /* 0x0000000000081947 */ /* 0x002fea0003800000 */
[----:B------:R-:W1:Y:S02]  /*8cd0*/  SYNCS.PHASECHK.TRANS64.TRYWAIT P1, [R0+URZ+0x16830], R7 ;  /* 0x01683007000075a7 */ /* 0x000e64000802017f */
[----:B-1----:R-:W-:Y:S05]  /*8ce0*/  @!P1 BRA `(.L_x_2006) ;  /* 0x000000fc00cc9947 */ /* 0x002fea0003800000 */
.L_x_2005:
[----:B--2---:R-:W2:Y:S01]  /*8cf0*/  LDL R3, [R1+0x4] ;  /* 0x0000040001037983 */ /* 0x004ea20000100800 */
[----:B------:R-:W-:Y:S01]  /*8d00*/  IMAD.MOV.U32 R11, RZ, RZ, 0x40000040 ;  /* 0x40000040ff0b7424 */ /* 0x000fe200078e00ff */
[----:B------:R-:W-:Y:S05]  /*8d10*/  WARPSYNC.ALL ;  /* 0x0000000000007948 */ /* 0x000fea0003800000 */
[C---:B------:R-:W-:Y:S01]  /*8d20*/  R2UR UR4, R4.reuse ;  /* 0x00000000040472ca */ /* 0x040fe200000e0000 */
[----:B------:R-:W3:Y:S01]  /*8d30*/  LDL R95, [R1+0x10] ;  /* 0x00001000015f7983 */ /* 0x000ee20000100800 */
[----:B------:R-:W-:Y:S02]  /*8d40*/  R2UR UR5, R5 ;  /* 0x00000000050572ca */ /* 0x000fe400000e0000 */
[----:B------:R-:W-:Y:S01]  /*8d50*/  R2UR UR7, R11 ;  /* 0x000000000b0772ca */ /* 0x000fe200000e0000 */
[----:B-----5:R-:W-:Y:S01]  /*8d60*/  WARPGROUP.ARRIVE ;  /* 0x00000000000079c5 */ /* 0x020fe20000000000 */
[----:B------:R-:W-:Y:S01]  /*8d70*/  VIADD R12, R4, 0x2 ;  /* 0x00000002040c7836 */ /* 0x000fe20000000000 */
[----:B------:R-:W4:Y:S01]  /*8d80*/  LDL R97, [R1+0x8] ;  /* 0x0000080001617983 */ /* 0x000f220000100800 */
[----:B------:R-:W-:-:S02]  /*8d90*/  IMAD.MOV.U32 R13, RZ, RZ, 0x40000040 ;  /* 0x40000040ff0d7424 */ /* 0x000fc400078e00ff */
[----:B01----:R-:W-:Y:S01]  /*8da0*/  IMAD.MOV.U32 R7, RZ, RZ, 0x40000040 ;  /* 0x40000040ff077424 */ /* 0x003fe200078e00ff */
[----:B------:R-:W3:Y:S04]  /*8db0*/  LDL R89, [R1+0x24] ;  /* 0x0000240001597983 */ /* 0x000ee80000100800 */
[----:B------:R-:W4:Y:S01]  /*8dc0*/  LDL R90, [R1+0x20] ;  /* 0x00002000015a7983 */ /* 0x000f220000100800 */
[----:B------:R-:W-:Y:S02]  /*8dd0*/  VIADD R8, R4, 0x4 ;  /* 0x0000000404087836 */ /* 0x000fe40000000000 */
[----:B------:R-:W-:Y:S02]  /*8de0*/  IMAD.MOV.U32 R9, RZ, RZ, 0x40000040 ;  /* 0x40000040ff097424 */ /* 0x000fe400078e00ff */
[----:B--2---:R-:W-:-:S05]  /*8df0*/  IMAD R10, R18, 0x400, R3 ;  /* 0x00000400120a7824 */ /* 0x004fca00078e0203 */
[----:B------:R-:W-:-:S13]  /*8e00*/  R2UR UR6, R10 ;  /* 0x000000000a0672ca */ /* 0x000fda00000e0000 */
[----:B------:R-:W-:Y:S01]  /*8e10*/  HGMMA.64x128x16.F32 R24, gdesc[UR4], RZ, !UPT, gsb0 ;  /* 0x01e00000041879f0 */ /* 0x000fe2000c0008ff */
[----:B------:R-:W-:Y:S02]  /*8e20*/  IADD3 R6, R10, 0x2, RZ ;  /* 0x000000020a067810 */ /* 0x000fe40007ffe0ff */
[----:B------:R-:W-:Y:S02]  /*8e30*/  R2UR UR4, R12 ;  /* 0x000000000c0472ca */ /* 0x000fe400000e0000 */
[----:B------:R-:W-:Y:S02]  /*8e40*/  R2UR UR5, R13 ;  /* 0x000000000d0572ca */ /* 0x000fe400000e0000 */
[----:B------:R-:W-:Y:S02]  /*8e50*/  R2UR UR6, R6 ;  /* 0x00000000060672ca */ /* 0x000fe400000e0000 */
[----:B------:R-:W-:Y:S01]  /*8e60*/  R2UR UR7, R7 ;  /* 0x00000000070772ca */ /* 0x000fe200000e0000 */
[----:B------:R-:W-:Y:S01]  /*8e70*/  IMAD.MOV.U32 R7, RZ, RZ, 0x40000040 ;  /* 0x40000040ff077424 */ /* 0x000fe200078e00ff */
[----:B------:R-:W-:Y:S01]  /*8e80*/  IADD3 R6, R10, 0x4, RZ ;  /* 0x000000040a067810 */ /* 0x000fe20007ffe0ff */
[----:B------:R-:W-:-:S02]  /*8e90*/  WARPGROUP.DEPBAR.LE gsb0, 0x0 ;  /* 0x00008000000079c5 */ /* 0x000fc40000010000 */
[----:B------:R-:W-:-:S08]  /*8ea0*/  WARPGROUP.ARRIVE ;  /* 0x00000000000079c5 */ /* 0x000fd00000000000 */
[----:B------:R-:W-:Y:S01]  /*8eb0*/  HGMMA.64x128x16.F32 R24, gdesc[UR4], R24, gsb0 ;  /* 0x01e00000041879f0 */ /* 0x000fe20008000818 */
[----:B------:R-:W-:Y:S02]  /*8ec0*/  R2UR UR4, R8 ;  /* 0x00000000080472ca */ /* 0x000fe400000e0000 */
[----:B------:R-:W-:Y:S02]  /*8ed0*/  R2UR UR5, R9 ;  /* 0x00000000090572ca */ /* 0x000fe400000e0000 */
[----:B------:R-:W-:Y:S02]  /*8ee0*/  R2UR UR6, R6 ;  /* 0x00000000060672ca */ /* 0x000fe400000e0000 */
[----:B------:R-:W-:Y:S01]  /*8ef0*/  R2UR UR7, R7 ;  /* 0x00000000070772ca */ /* 0x000fe200000e0000 */
[----:B------:R-:W-:Y:S01]  /*8f00*/  VIADD R6, R4, 0x6 ;  /* 0x0000000604067836 */ /* 0x000fe20000000000 */
[----:B------:R-:W-:Y:S01]  /*8f10*/  IADD3 R10, R10, 0x6, RZ ;  /* 0x000000060a0a7810 */ /* 0x000fe20007ffe0ff */
[----:B------:R-:W-:-:S02]  /*8f20*/  IMAD.MOV.U32 R7, RZ, RZ, 0x40000040 ;  /* 0x40000040ff077424 */ /* 0x000fc400078e00ff */
        /* <DEDUP_REMOVED lines=11> */
[----:B------:R-:W-:Y:S01]  /*8fe0*/  ULDC UR4, c[0x0][0x9d8] ;  /* 0x0002760000047ab9 */ /* 0x000fe20000000800 */
[----:B---3--:R-:W-:Y:S01]  /*8ff0*/  IMAD R89, R153, 0xc0, R89 ;  /* 0x000000c099597824 */ /* 0x008fe200078e0259 */
[----:B------:R-:W-:Y:S01]  /*9000*/  ULDC UR5, c[0x0][0x988] ;  /* 0x0002620000057ab9 */ /* 0x000fe20000000800 */
[----:B------:R-:W-:Y:S02]  /*9010*/  WARPGROUP.DEPBAR.LE gsb0, 0x0 ;  /* 0x00008000000079c5 */ /* 0x000fe40000010000 */
[----:B------:R-:W-:-:S04]  /*9020*/  FMUL.FTZ R27, R27, UR4 ;  /* 0x000000041b1b7c20 */ /* 0x000fc80008410000 */
[----:B------:R0:W-:Y:S02]  /*9030*/  MUFU.TANH R110, R27 ;  /* 0x0000001b006e7308 */ /* 0x0001e40000002400 */
[----:B0-----:R-:W-:-:S04]  /*9040*/  IMAD.MOV.U32 R27, RZ, RZ, -0x80 ;  /* 0xffffff80ff1b7424 */ /* 0x001fc800078e00ff */
[----:B------:R-:W-:-:S05]  /*9050*/  IMAD R27, R152, R27, 0x80 ;  /* 0x00000080981b7424 */ /* 0x000fca00078e021b */
[----:B------:R-:W-:Y:S01]  /*9060*/  IADD3 R27, R95, R27, RZ ;  /* 0x0000001b5f1b7210 */ /* 0x000fe20007ffe0ff */
[----:B------:R-:W-:-:S03]  /*9070*/  FMUL.FTZ R26, R26, UR4 ;  /* 0x000000041a1a7c20 */ /* 0x000fc60008410000 */
[--C-:B----4-:R-:W-:Y:S01]  /*9080*/  IADD3 R106, -R97, 0x1, R27.reuse ;  /* 0x00000001616a7810 */ /* 0x110fe20007ffe11b */
[----:B------:R-:W-:Y:S01]  /*9090*/  FMUL.FTZ R34, R34, UR4 ;  /* 0x0000000422227c20 */ /* 0x000fe20008410000 */
[----:B------:R-:W0:Y:S01]  /*90a0*/  MUFU.TANH R112, R26 ;  /* 0x0000001a00707308 */ /* 0x000e220000002400 */
[----:B------:R-:W-:Y:S02]  /*90b0*/  FMUL.FTZ R30, R30, UR4 ;  /* 0x000000041e1e7c20 */ /* 0x000fe40008410000 */
[C---:B------:R-:W-:Y:S02]  /*90c0*/  IMAD R106, R90.reuse, -0x2, R106 ;  /* 0xfffffffe5a6a7824 */ /* 0x040fe400078e026a */
[----:B------:R-:W-:Y:S01]  /*90d0*/  FMUL.FTZ R31, R31, UR4 ;  /* 0x000000041f1f7c20 */ /* 0x000fe20008410000 */
[----:B------:R-:W-:Y:S02]  /*90e0*/  IMAD R91, R90, -0x2, R27 ;  /* 0xfffffffe5a5b7824 */ /* 0x000fe400078e021b */
[----:B------:R1:W-:Y:S01]  /*90f0*/  MUFU.TANH R98, R34 ;  /* 0x0000002200627308 */ /* 0x0003e20000002400 */
[----:B------:R-:W-:-:S07]  /*9100*/  FMUL.FTZ R102, R35, UR4 ;  /* 0x0000000423667c20 */ /* 0x000fce0008410000 */
[----:B------:R-:W2:Y:S01]  /*9110*/  MUFU.TANH R108, R30 ;  /* 0x0000001e006c7308 */ /* 0x000ea20000002400 */
[----:B-1----:R-:W-:Y:S01]  /*9120*/  FMUL.FTZ R34, R50, UR4 ;  /* 0x0000000432227c20 */ /* 0x002fe20008410000 */
[----:B------:R-:W-:-:S04]  /*9130*/  IADD3 R50, R106, 0x8, R89 ;  /* 0x000000086a327810 */ /* 0x000fc80007ffe059 */
[----:B------:R-:W-:Y:S02]  /*9140*/  VIMNMX R27, R91, R50, PT ;  /* 0x000000325b1b7248 */ /* 0x000fe40003fe0100 */
[----:B------:R-:W1:Y:S01]  /*9150*/  MUFU.TANH R31, R31 ;  /* 0x0000001f001f7308 */ /* 0x000e620000002400 */
[----:B------:R-:W-:Y:S01]  /*9160*/  FMUL.FTZ R104, R38, UR4 ;  /* 0x0000000426687c20 */ /* 0x000fe20008410000 */
[C---:B------:R-:W-:Y:S02]  /*9170*/  ISETP.GT.AND P1, PT, R27.reuse, RZ, PT ;  /* 0x000000ff1b00720c */ /* 0x040fe40003f24270 */
[----:B------:R-:W-:Y:S01]  /*9180*/  ISETP.GT.AND P2, PT, R27, 0x1, PT ;  /* 0x000000011b00780c */ /* 0x000fe20003f44270 */
[----:B------:R-:W-:Y:S01]  /*9190*/  FMUL.FTZ R96, R39, UR4 ;  /* 0x0000000427607c20 */ /* 0x000fe20008410000 */
[----:B------:R-:W-:Y:S02]  /*91a0*/  ISETP.GT.AND P3, PT, R27, 0x8, PT ;  /* 0x000000081b00780c */ /* 0x000fe40003f64270 */
[----:B------:R-:W3:Y:S01]  /*91b0*/  MUFU.TANH R102, R102 ;  /* 0x0000006600667308 */ /* 0x000ee20000002400 */
[----:B0-----:R-:W-:-:S02]  /*91c0*/  FSEL R112, R112, -INF , P1 ;  /* 0xff80000070707808 */ /* 0x001fc40000800000 */
[----:B------:R-:W-:Y:S01]  /*91d0*/  FSEL R110, R110, -INF , P2 ;  /* 0xff8000006e6e7808 */ /* 0x000fe20001000000 */
[----:B------:R-:W-:Y:S01]  /*91e0*/  FMUL.FTZ R94, R42, UR4 ;  /* 0x000000042a5e7c20 */ /* 0x000fe20008410000 */
[----:B------:R-:W-:Y:S02]  /*91f0*/  ISETP.GT.AND P1, PT, R27, 0x9, PT ;  /* 0x000000091b00780c */ /* 0x000fe40003f24270 */
[----:B--2---:R-:W-:Y:S01]  /*9200*/  FSEL R108, R108, -INF , P3 ;  /* 0xff8000006c6c7808 */ /* 0x004fe20001800000 */
[----:B------:R-:W0:Y:S01]  /*9210*/  MUFU.TANH R104, R104 ;  /* 0x0000006800687308 */ /* 0x000e220000002400 */
[----:B------:R-:W-:Y:S01]  /*9220*/  FMNMX.FTZ R35, R112, R110, !PT ;  /* 0x0000006e70237209 */ /* 0x000fe20007810000 */
[----:B------:R-:W-:Y:S01]  /*9230*/  FMUL.FTZ R92, R43, UR4 ;  /* 0x000000042b5c7c20 */ /* 0x000fe20008410000 */
[----:B------:R-:W-:Y:S02]  /*9240*/  ISETP.GT.AND P2, PT, R27, 0x10, PT ;  /* 0x000000101b00780c */ /* 0x000fe40003f44270 */
[----:B-1----:R-:W-:-:S02]  /*9250*/  FSEL R100, R31, -INF , P1 ;  /* 0xff8000001f647808 */ /* 0x002fc40000800000 */
[----:B------:R-:W-:Y:S01]  /*9260*/  FMNMX.FTZ R35, R108, R35, !PT ;  /* 0x000000236c237209 */ /* 0x000fe20007810000 */
[----:B------:R-:W1:Y:S01]  /*9270*/  MUFU.TANH R96, R96 ;  /* 0x0000006000607308 */ /* 0x000e620000002400 */
[----:B------:R-:W-:Y:S01]  /*9280*/  ISETP.GT.AND P1, PT, R27, 0x11, PT ;  /* 0x000000111b00780c */ /* 0x000fe20003f24270 */
[----:B------:R-:W-:Y:S01]  /*9290*/  FMUL.FTZ R88, R46, UR4 ;  /* 0x000000042e587c20 */ /* 0x000fe20008410000 */
[----:B------:R-:W-:Y:S02]  /*92a0*/  FSEL R98, R98, -INF , P2 ;  /* 0xff80000062627808 */ /* 0x000fe40001000000 */
[----:B------:R-:W-:-:S03]  /*92b0*/  FMNMX.FTZ R35, R100, R35, !PT ;  /* 0x0000002364237209 */ /* 0x000fc60007810000 */
[----:B------:R-:W2:Y:S01]  /*92c0*/  MUFU.TANH R94, R94 ;  /* 0x0000005e005e7308 */ /* 0x000ea20000002400 */
[----:B------:R-:W-:Y:S01]  /*92d0*/  ISETP.GT.AND P2, PT, R27, 0x18, PT ;  /* 0x000000181b00780c */ /* 0x000fe20003f44270 */
[----:B------:R-:W-:Y:S01]  /*92e0*/  FMUL.FTZ R30, R47, UR4 ;  /* 0x000000042f1e7c20 */ /* 0x000fe20008410000 */
[----:B---3--:R-:W-:Y:S02]  /*92f0*/  FSEL R102, R102, -INF , P1 ;  /* 0xff80000066667808 */ /* 0x008fe40000800000 */
[----:B------:R-:W-:-:S03]  /*9300*/  FMNMX.FTZ R35, R98, R35, !PT ;  /* 0x0000002362237209 */ /* 0x000fc60007810000 */
[----:B------:R-:W3:Y:S01]  /*9310*/  MUFU.TANH R92, R92 ;  /* 0x0000005c005c7308 */ /* 0x000ee20000002400 */
[----:B------:R-:W-:Y:S02]  /*9320*/  ISETP.GT.AND P1, PT, R27, 0x19, PT ;  /* 0x000000191b00780c */ /* 0x000fe40003f24270 */
[----:B0-----:R-:W-:Y:S02]  /*9330*/  FSEL R104, R104, -INF , P2 ;  /* 0xff80000068687808 */ /* 0x001fe40001000000 */
[----:B------:R-:W-:-:S03]  /*9340*/  FMNMX.FTZ R35, R102, R35, !PT ;  /* 0x0000002366237209 */ /* 0x000fc60007810000 */
[----:B------:R-:W0:Y:S01]  /*9350*/  MUFU.TANH R88, R88 ;  /* 0x0000005800587308 */ /* 0x000e220000002400 */
[----:B------:R-:W-:Y:S01]  /*9360*/  ISETP.GT.AND P2, PT, R27, 0x20, PT ;  /* 0x000000201b00780c */ /* 0x000fe20003f44270 */
[----:B------:R-:W-:Y:S01]  /*9370*/  FMUL.FTZ R26, R51, UR4 ;  /* 0x00000004331a7c20 */ /* 0x000fe20008410000 */
[----:B-1----:R-:W-:Y:S02]  /*9380*/  FSEL R96, R96, -INF , P1 ;  /* 0xff80000060607808 */ /* 0x002fe40000800000 */
[----:B------:R-:W-:-:S03]  /*9390*/  FMNMX.FTZ R35, R104, R35, !PT ;  /* 0x0000002368237209 */ /* 0x000fc60007810000 */
[----:B------:R-:W1:Y:S01]  /*93a0*/  MUFU.TANH R30, R30 ;  /* 0x0000001e001e7308 */ /* 0x000e620000002400 */
[----:B------:R-:W-:Y:S01]  /*93b0*/  ISETP.GT.AND P1, PT, R27, 0x21, PT ;  /* 0x000000211b00780c */ /* 0x000fe20003f24270 */
[----:B------:R-:W-:Y:S01]  /*93c0*/  FMUL.FTZ R38, R54, UR4 ;  /* 0x0000000436267c20 */ /* 0x000fe20008410000 */
[----:B--2---:R-:W-:Y:S02]  /*93d0*/  FSEL R94, R94, -INF , P2 ;  /* 0xff8000005e5e7808 */ /* 0x004fe40001000000 */
[----:B------:R-:W-:-:S03]  /*93e0*/  FMNMX.FTZ R35, R96, R35, !PT ;  /* 0x0000002360237209 */ /* 0x000fc60007810000 */
[----:B------:R-:W2:Y:S01]  /*93f0*/  MUFU.TANH R34, R34 ;  /* 0x0000002200227308 */ /* 0x000ea20000002400 */
[----:B------:R-:W-:Y:S01]  /*9400*/  ISETP.GT.AND P2, PT, R27, 0x28, PT ;  /* 0x000000281b00780c */ /* 0x000fe20003f44270 */
[----:B------:R-:W-:Y:S01]  /*9410*/  FMUL.FTZ R42, R55, UR4 ;  /* 0x00000004372a7c20 */ /* 0x000fe20008410000 */
[----:B---3--:R-:W-:Y:S02]  /*9420*/  FSEL R92, R92, -INF , P1 ;  /* 0xff8000005c5c7808 */ /* 0x008fe40000800000 */
[----:B------:R-:W-:-:S03]  /*9430*/  FMNMX.FTZ R35, R94, R35, !PT ;  /* 0x000000235e237209 */ /* 0x000fc60007810000 */
[----:B------:R-:W3:Y:S01]  /*9440*/  MUFU.TANH R26, R26 ;  /* 0x0000001a001a7308 */ /* 0x000ee20000002400 */
[----:B------:R-:W-:Y:S01]  /*9450*/  FMUL.FTZ R20, R33, UR4 ;  /* 0x0000000421147c20 */ /* 0x000fe20008410000 */
[----:B------:R-:W-:Y:S01]  /*9460*/  FMUL.FTZ R33, R48, UR4 ;  /* 0x0000000430217c20 */ /* 0x000fe20008410000 */
[C---:B------:R-:W-:Y:S01]  /*9470*/  ISETP.GT.AND P1, PT, R27.reuse, 0x29, PT ;  /* 0x000000291b00780c */ /* 0x040fe20003f24270 */
[----:B------:R-:W-:Y:S01]  /*9480*/  FMUL.FTZ R48, R58, UR4 ;  /* 0x000000043a307c20 */ /* 0x000fe20008410000 */
[----:B0-----:R-:W-:Y:S02]  /*9490*/  FSEL R88, R88, -INF , P2 ;  /* 0xff80000058587808 */ /* 0x001fe40001000000 */
[----:B------:R-:W-:Y:S01]  /*94a0*/  FMNMX.FTZ R35, R92, R35, !PT ;  /* 0x000000235c237209 */ /* 0x000fe20007810000 */
[----:B------:R-:W0:Y:S01]  /*94b0*/  MUFU.TANH R38, R38 ;  /* 0x0000002600267308 */ /* 0x000e220000002400 */
[----:B------:R-:W-:Y:S01]  /*94c0*/  ISETP.GT.AND P2, PT, R27, 0x30, PT ;  /* 0x000000301b00780c */ /* 0x000fe20003f44270 */
[----:B------:R-:W-:Y:S01]  /*94d0*/  FMUL.FTZ R46, R59, UR4 ;  /* 0x000000043b2e7c20 */ /* 0x000fe20008410000 */
[----:B-1----:R-:W-:-:S02]  /*94e0*/  FSEL R30, R30, -INF , P1 ;  /* 0xff8000001e1e7808 */ /* 0x002fc40000800000 */
[----:B------:R-:W-:-:S03]  /*94f0*/  FMNMX.FTZ R35, R88, R35, !PT ;  /* 0x0000002358237209 */ /* 0x000fc60007810000 */
[----:B------:R-:W1:Y:S01]  /*9500*/  MUFU.TANH R42, R42 ;  /* 0x0000002a002a7308 */ /* 0x000e620000002400 */
[----:B------:R-:W-:Y:S01]  /*9510*/  ISETP.GT.AND P1, PT, R27, 0x31, PT ;  /* 0x000000311b00780c */ /* 0x000fe20003f24270 */
[----:B------:R-:W-:Y:S01]  /*9520*/  FMUL.FTZ R50, R62, UR4 ;  /* 0x000000043e327c20 */ /* 0x000fe20008410000 */
[----:B--2---:R-:W-:Y:S02]  /*9530*/  FSEL R34, R34, -INF , P2 ;  /* 0xff80000022227808 */ /* 0x004fe40001000000 */
[----:B------:R-:W-:-:S03]  /*9540*/  FMNMX.FTZ R35, R30, R35, !PT ;  /* 0x000000231e237209 */ /* 0x000fc60007810000 */
[----:B------:R-:W2:Y:S01]  /*9550*/  MUFU.TANH R48, R48 ;  /* 0x0000003000307308 */ /* 0x000ea20000002400 */
[----:B------:R-:W-:Y:S01]  /*9560*/  FMUL.FTZ R3, R24, UR4 ;  /* 0x0000000418037c20 */ /* 0x000fe20008410000 */
[----:B------:R-:W-:Y:S01]  /*9570*/  FMUL.FTZ R24, R37, UR4 ;  /* 0x0000000425187c20 */ /* 0x000fe20008410000 */
[----:B------:R-:W-:Y:S01]  /*9580*/  FMUL.FTZ R37, R52, UR4 ;  /* 0x0000000434257c20 */ /* 0x000fe20008410000 */
[----:B------:R-:W-:Y:S01]  /*9590*/  ISETP.GT.AND P2, PT, R27, 0x38, PT ;  /* 0x000000381b00780c */ /* 0x000fe20003f44270 */
[----:B------:R-:W-:Y:S01]  /*95a0*/  FMUL.FTZ R52, R63, UR4 ;  /* 0x000000043f347c20 */ /* 0x000fe20008410000 */
[----:B---3--:R-:W-:Y:S02]  /*95b0*/  FSEL R26, R26, -INF , P1 ;  /* 0xff8000001a1a7808 */ /* 0x008fe40000800000 */
[----:B------:R-:W3:Y:S01]  /*95c0*/  MUFU.TANH R46, R46 ;  /* 0x0000002e002e7308 */ /* 0x000ee20000002400 */
[----:B------:R-:W-:Y:S01]  /*95d0*/  FMNMX.FTZ R35, R34, R35, !PT ;  /* 0x0000002322237209 */ /* 0x000fe20007810000 */
[----:B------:R-:W-:Y:S01]  /*95e0*/  FMUL.FTZ R54, R66, UR4 ;  /* 0x0000000442367c20 */ /* 0x000fe20008410000 */
[----:B------:R-:W-:-:S02]  /*95f0*/  ISETP.GT.AND P1, PT, R27, 0x39, PT ;  /* 0x000000391b00780c */ /* 0x000fc40003f24270 */
[----:B0-----:R-:W-:Y:S02]  /*9600*/  FSEL R38, R38, -INF , P2 ;  /* 0xff80000026267808 */ /* 0x001fe40001000000 */
[----:B------:R-:W-:Y:S01]  /*9610*/  FMNMX.FTZ R35, R26, R35, !PT ;  /* 0x000000231a237209 */ /* 0x000fe20007810000 */
[----:B------:R-:W0:Y:S01]  /*9620*/  MUFU.TANH R50, R50 ;  /* 0x0000003200327308 */ /* 0x000e220000002400 */
[----:B------:R-:W-:Y:S01]  /*9630*/  FMUL.FTZ R11, R28, UR4 ;  /* 0x000000041c0b7c20 */ /* 0x000fe20008410000 */
[----:B------:R-:W-:Y:S01]  /*9640*/  FMUL.FTZ R28, R41, UR4 ;  /* 0x00000004291c7c20 */ /* 0x000fe20008410000 */
[----:B------:R-:W-:Y:S01]  /*9650*/  FMUL.FTZ R41, R56, UR4 ;  /* 0x0000000438297c20 */ /* 0x000fe20008410000 */
[----:B------:R-:W-:Y:S01]  /*9660*/  ISETP.GT.AND P2, PT, R27, 0x40, PT ;  /* 0x000000401b00780c */ /* 0x000fe20003f44270 */
[----:B------:R-:W-:Y:S01]  /*9670*/  FMUL.FTZ R56, R67, UR4 ;  /* 0x0000000443387c20 */ /* 0x000fe20008410000 */
[----:B-1----:R-:W-:Y:S02]  /*9680*/  FSEL R42, R42, -INF , P1 ;  /* 0xff8000002a2a7808 */ /* 0x002fe40000800000 */
[----:B------:R-:W1:Y:S01]  /*9690*/  MUFU.TANH R52, R52 ;  /* 0x0000003400347308 */ /* 0x000e620000002400 */
[----:B------:R-:W-:-:S02]  /*96a0*/  FMNMX.FTZ R35, R38, R35, !PT ;  /* 0x0000002326237209 */ /* 0x000fc40007810000 */
[C---:B------:R-:W-:Y:S02]  /*96b0*/  ISETP.GT.AND P1, PT, R27.reuse, 0x41, PT ;  /* 0x000000411b00780c */ /* 0x040fe40003f24270 */
[----:B--2---:R-:W-:Y:S02]  /*96c0*/  FSEL R48, R48, -INF , P2 ;  /* 0xff80000030307808 */ /* 0x004fe40001000000 */
[----:B------:R-:W-:Y:S01]  /*96d0*/  FMNMX.FTZ R35, R42, R35, !PT ;  /* 0x000000232a237209 */ /* 0x000fe20007810000 */
[----:B------:R-:W2:Y:S01]  /*96e0*/  MUFU.TANH R54, R54 ;  /* 0x0000003600367308 */ /* 0x000ea20000002400 */
[----:B------:R-:W-:Y:S01]  /*96f0*/  FMUL.FTZ R70, R70, UR4 ;  /* 0x0000000446467c20 */ /* 0x000fe20008410000 */
[----:B------:R-:W-:Y:S02]  /*9700*/  ISETP.GT.AND P2, PT, R27, 0x48, PT ;  /* 0x000000481b00780c */ /* 0x000fe40003f44270 */
[----:B---3--:R-:W-:Y:S02]  /*9710*/  FSEL R46, R46, -INF , P1 ;  /* 0xff8000002e2e7808 */ /* 0x008fe40000800000 */
[----:B------:R-:W-:-:S02]  /*9720*/  FMNMX.FTZ R35, R48, R35, !PT ;  /* 0x0000002330237209 */ /* 0x000fc40007810000 */
[----:B------:R-:W3:Y:S01]  /*9730*/  MUFU.TANH R56, R56 ;  /* 0x0000003800387308 */ /* 0x000ee20000002400 */
[----:B------:R-:W-:Y:S01]  /*9740*/  FMUL.FTZ R71, R71, UR4 ;  /* 0x0000000447477c20 */ /* 0x000fe20008410000 */
[C---:B------:R-:W-:Y:S02]  /*9750*/  ISETP.GT.AND P1, PT, R27.reuse, 0x49, PT ;  /* 0x000000491b00780c */ /* 0x040fe40003f24270 */
[----:B0-----:R-:W-:Y:S02]  /*9760*/  FSEL R50, R50, -INF , P2 ;  /* 0xff80000032327808 */ /* 0x001fe40001000000 */
[----:B------:R-:W-:Y:S02]  /*9770*/  FMNMX.FTZ R35, R46, R35, !PT ;  /* 0x000000232e237209 */ /* 0x000fe40007810000 */
[----:B------:R-:W0:Y:S01]  /*9780*/  MUFU.TANH R58, R70 ;  /* 0x00000046003a7308 */ /* 0x000e220000002400 */
[----:B------:R-:W-:Y:S01]  /*9790*/  FMUL.FTZ R74, R74, UR4 ;  /* 0x000000044a4a7c20 */ /* 0x000fe20008410000 */
[----:B------:R-:W-:-:S02]  /*97a0*/  ISETP.GT.AND P2, PT, R27, 0x50, PT ;  /* 0x000000501b00780c */ /* 0x000fc40003f44270 */
[----:B-1----:R-:W-:Y:S02]  /*97b0*/  FSEL R52, R52, -INF , P1 ;  /* 0xff80000034347808 */ /* 0x002fe40000800000 */
[----:B------:R-:W-:Y:S02]  /*97c0*/  FMNMX.FTZ R35, R50, R35, !PT ;  /* 0x0000002332237209 */ /* 0x000fe40007810000 */
[----:B------:R-:W1:Y:S01]  /*97d0*/  MUFU.TANH R62, R71 ;  /* 0x00000047003e7308 */ /* 0x000e620000002400 */
[----:B------:R-:W-:Y:S01]  /*97e0*/  FMUL.FTZ R75, R75, UR4 ;  /* 0x000000044b4b7c20 */ /* 0x000fe20008410000 */
[----:B------:R-:W-:Y:S02]  /*97f0*/  ISETP.GT.AND P1, PT, R27, 0x51, PT ;  /* 0x000000511b00780c */ /* 0x000fe40003f24270 */
[----:B--2---:R-:W-:Y:S02]  /*9800*/  FSEL R54, R54, -INF , P2 ;  /* 0xff80000036367808 */ /* 0x004fe40001000000 */
[----:B------:R-:W-:-:S02]  /*9810*/  FMNMX.FTZ R35, R52, R35, !PT ;  /* 0x0000002334237209 */ /* 0x000fc40007810000 */
[----:B------:R-:W2:Y:S01]  /*9820*/  MUFU.TANH R70, R74 ;  /* 0x0000004a00467308 */ /* 0x000ea20000002400 */
[----:B------:R-:W-:Y:S01]  /*9830*/  FMUL.FTZ R78, R78, UR4 ;  /* 0x000000044e4e7c20 */ /* 0x000fe20008410000 */
[----:B------:R-:W-:Y:S01]  /*9840*/  ISETP.GT.AND P2, PT, R27, 0x58, PT ;  /* 0x000000581b00780c */ /* 0x000fe20003f44270 */
[----:B------:R-:W-:Y:S01]  /*9850*/  FMUL.FTZ R79, R79, UR4 ;  /* 0x000000044f4f7c20 */ /* 0x000fe20008410000 */
[----:B---3--:R-:W-:Y:S02]  /*9860*/  FSEL R56, R56, -INF , P1 ;  /* 0xff80000038387808 */ /* 0x008fe40000800000 */
[----:B------:R-:W-:Y:S02]  /*9870*/  FMNMX.FTZ R35, R54, R35, !PT ;  /* 0x0000002336237209 */ /* 0x000fe40007810000 */
[----:B------:R-:W3:Y:S01]  /*9880*/  MUFU.TANH R66, R75 ;  /* 0x0000004b00427308 */ /* 0x000ee20000002400 */
[----:B------:R-:W-:Y:S01]  /*9890*/  ISETP.GT.AND P1, PT, R27, 0x59, PT ;  /* 0x000000591b00780c */ /* 0x000fe20003f24270 */
[----:B------:R-:W-:Y:S01]  /*98a0*/  FMUL.FTZ R82, R82, UR4 ;  /* 0x0000000452527c20 */ /* 0x000fe20008410000 */
[----:B0-----:R-:W-:-:S02]  /*98b0*/  FSEL R58, R58, -INF , P2 ;  /* 0xff8000003a3a7808 */ /* 0x001fc40001000000 */
        /* <DEDUP_REMOVED lines=21> */
[----:B------:R-:W-:Y:S02]  /*9a10*/  ISETP.GT.AND P2, PT, R27, 0x70, PT ;  /* 0x000000701b00780c */ /* 0x000fe40003f44270 */
[----:B-1----:R-:W-:Y:S02]  /*9a20*/  FSEL R78, R79, -INF , P1 ;  /* 0xff8000004f4e7808 */ /* 0x002fe40000800000 */
[----:B------:R-:W-:-:S03]  /*9a30*/  FMNMX.FTZ R35, R74, R35, !PT ;  /* 0x000000234a237209 */ /* 0x000fc60007810000 */
[----:B------:R-:W1:Y:S01]  /*9a40*/  MUFU.TANH R87, R87 ;  /* 0x0000005700577308 */ /* 0x000e620000002400 */
[----:B------:R-:W-:Y:S01]  /*9a50*/  FMUL.FTZ R43, R60, UR4 ;  /* 0x000000043c2b7c20 */ /* 0x000fe20008410000 */
[C---:B------:R-:W-:Y:S02]  /*9a60*/  ISETP.GT.AND P1, PT, R27.reuse, 0x71, PT ;  /* 0x000000711b00780c */ /* 0x040fe40003f24270 */
[----:B--2---:R-:W-:Y:S02]  /*9a70*/  FSEL R60, R82, -INF , P2 ;  /* 0xff800000523c7808 */ /* 0x004fe40001000000 */
[----:B------:R-:W-:Y:S02]  /*9a80*/  FMNMX.FTZ R35, R78, R35, !PT ;  /* 0x000000234e237209 */ /* 0x000fe40007810000 */
[----:B------:R-:W-:Y:S02]  /*9a90*/  ISETP.GT.AND P2, PT, R27, 0x78, PT ;  /* 0x000000781b00780c */ /* 0x000fe40003f44270 */
[----:B---3--:R-:W-:-:S02]  /*9aa0*/  FSEL R82, R83, -INF , P1 ;  /* 0xff80000053527808 */ /* 0x008fc40000800000 */
[----:B------:R-:W-:Y:S02]  /*9ab0*/  FMNMX.FTZ R35, R60, R35, !PT ;  /* 0x000000233c237209 */ /* 0x000fe40007810000 */
[----:B------:R-:W-:Y:S02]  /*9ac0*/  ISETP.GT.AND P1, PT, R27, 0x79, PT ;  /* 0x000000791b00780c */ /* 0x000fe40003f24270 */
[----:B0-----:R-:W-:Y:S02]  /*9ad0*/  FSEL R86, R86, -INF , P2 ;  /* 0xff80000056567808 */ /* 0x001fe40001000000 */
[----:B------:R-:W-:Y:S02]  /*9ae0*/  FMNMX.FTZ R35, R82, R35, !PT ;  /* 0x0000002352237209 */ /* 0x000fe40007810000 */
[----:B-1----:R-:W-:Y:S02]  /*9af0*/  FSEL R90, R87, -INF , P1 ;  /* 0xff800000575a7808 */ /* 0x002fe40000800000 */
[----:B------:R-:W-:-:S04]  /*9b00*/  FMNMX.FTZ R35, R86, R35, !PT ;  /* 0x0000002356237209 */ /* 0x000fc80007810000 */
[----:B------:R-:W-:Y:S01]  /*9b10*/  FMNMX.FTZ R35, R90, R35, !PT ;  /* 0x000000235a237209 */ /* 0x000fe20007810000 */
[----:B------:R-:W-:-:S04]  /*9b20*/  FMUL.FTZ R27, R64, UR4 ;  /* 0x00000004401b7c20 */ /* 0x000fc80008410000 */
[----:B------:R-:W0:Y:S01]  /*9b30*/  SHFL.BFLY PT, R64, R35, 0x2, 0x1f ;  /* 0x0c401f0023407f89 */ /* 0x000e2200000e0000 */
[----:B------:R-:W-:Y:S01]  /*9b40*/  FMUL.FTZ R10, R25, UR4 ;  /* 0x00000004190a7c20 */ /* 0x000fe20008410000 */
[----:B0-----:R-:W-:-:S05]  /*9b50*/  FMNMX.FTZ R64, R35, R64, !PT ;  /* 0x0000004023407209 */ /* 0x001fca0007810000 */
[----:B------:R-:W0:Y:S01]  /*9b60*/  SHFL.BFLY PT, R35, R64, 0x1, 0x1f ;  /* 0x0c201f0040237f89 */ /* 0x000e2200000e0000 */
[----:B------:R-:W1:Y:S01]  /*9b70*/  MUFU.TANH R3, R3 ;  /* 0x0000000300037308 */ /* 0x000e620000002400 */
[----:B------:R-:W-:Y:S01]  /*9b80*/  FMUL.FTZ R14, R29, UR4 ;  /* 0x000000041d0e7c20 */ /* 0x000fe20008410000 */
[----:B------:R-:W-:-:S06]  /*9b90*/  IMAD.U32 R51, RZ, RZ, UR5 ;  /* 0x00000005ff337e24 */ /* 0x000fcc000f8e00ff */
[----:B------:R-:W2:Y:S01]  /*9ba0*/  MUFU.TANH R10, R10 ;  /* 0x0000000a000a7308 */ /* 0x000ea20000002400 */
[----:B------:R-:W-:Y:S01]  /*9bb0*/  FMUL.FTZ R15, R32, UR4 ;  /* 0x00000004200f7c20 */ /* 0x000fe20008410000 */
[----:B------:R-:W-:-:S06]  /*9bc0*/  VIADDMNMX R67, R89, R106, R91, PT ;  /* 0x0000006a59437246 */ /* 0x000fcc000380015b */
[----:B------:R-:W3:Y:S01]  /*9bd0*/  MUFU.TANH R11, R11 ;  /* 0x0000000b000b7308 */ /* 0x000ee20000002400 */
[----:B0-----:R-:W-:-:S07]  /*9be0*/  FMNMX.FTZ R35, R64, R35, !PT ;  /* 0x0000002340237209 */ /* 0x001fce0007810000 */
[----:B------:R-:W0:Y:S01]  /*9bf0*/  MUFU.TANH R14, R14 ;  /* 0x0000000e000e7308 */ /* 0x000e220000002400 */
[C---:B------:R-:W-:Y:S01]  /*9c00*/  FSETP.NEU.FTZ.AND P1, PT, R35.reuse, -INF , PT ;  /* 0xff8000002300780b */ /* 0x040fe20003f3d000 */
[----:B------:R-:W-:Y:S01]  /*9c10*/  FMUL.FTZ R63, R35, R51 ;  /* 0x00000033233f7220 */ /* 0x000fe20000410000 */
[----:B------:R-:W-:Y:S01]  /*9c20*/  ISETP.GT.AND P2, PT, R67, 0x1, PT ;  /* 0x000000014300780c */ /* 0x000fe20003f44270 */
[----:B------:R-:W-:-:S04]  /*9c30*/  FMUL.FTZ R21, R36, UR4 ;  /* 0x0000000424157c20 */ /* 0x000fc80008410000 */
[----:B------:R-:W4:Y:S01]  /*9c40*/  MUFU.TANH R15, R15 ;  /* 0x0000000f000f7308 */ /* 0x000f220000002400 */
[----:B------:R-:W-:Y:S02]  /*9c50*/  FSEL R63, R63, RZ, P1 ;  /* 0x000000ff3f3f7208 */ /* 0x000fe40000800000 */
[----:B------:R-:W-:Y:S01]  /*9c60*/  ISETP.GT.AND P1, PT, R67, RZ, PT ;  /* 0x000000ff4300720c */ /* 0x000fe20003f24270 */
[----:B------:R-:W-:Y:S01]  /*9c70*/  FMUL.FTZ R36, R49, UR4 ;  /* 0x0000000431247c20 */ /* 0x000fe20008410000 */
[----:B------:R-:W-:Y:S01]  /*9c80*/  FMUL.FTZ R49, R72, UR4 ;  /* 0x0000000448317c20 */ /* 0x000fe20008410000 */
[----:B------:R-:W-:Y:S02]  /*9c90*/  ISETP.GT.AND P3, PT, R67, 0x8, PT ;  /* 0x000000084300780c */ /* 0x000fe40003f64270 */
[----:B------:R-:W4:Y:S01]  /*9ca0*/  MUFU.TANH R20, R20 ;  /* 0x0000001400147308 */ /* 0x000f220000002400 */
[----:B-1----:R-:W-:Y:S02]  /*9cb0*/  FSEL R72, R3, -INF , P1 ;  /* 0xff80000003487808 */ /* 0x002fe40000800000 */
[----:B--2---:R-:W-:Y:S01]  /*9cc0*/  FSEL R10, R10, -INF , P2 ;  /* 0xff8000000a0a7808 */ /* 0x004fe20001000000 */
[----:B------:R-:W-:Y:S01]  /*9cd0*/  FMUL.FTZ R55, R76, UR4 ;  /* 0x000000044c377c20 */ /* 0x000fe20008410000 */
[----:B------:R-:W-:Y:S01]  /*9ce0*/  ISETP.GT.AND P1, PT, R67, 0x9, PT ;  /* 0x000000094300780c */ /* 0x000fe20003f24270 */
[----:B------:R-:W-:Y:S01]  /*9cf0*/  FMUL.FTZ R25, R40, UR4 ;  /* 0x0000000428197c20 */ /* 0x000fe20008410000 */
[----:B---3--:R-:W-:Y:S01]  /*9d00*/  FSEL R76, R11, -INF , P3 ;  /* 0xff8000000b4c7808 */ /* 0x008fe20001800000 */
[----:B------:R-:W-:Y:S01]  /*9d10*/  MUFU.TANH R21, R21 ;  /* 0x0000001500157308 */ /* 0x000fe20000002400 */
[----:B------:R-:W-:Y:S01]  /*9d20*/  FMNMX.FTZ R3, R72, R10, !PT ;  /* 0x0000000a48037209 */ /* 0x000fe20007810000 */
[----:B------:R-:W-:Y:S01]  /*9d30*/  FMUL.FTZ R59, R80, UR4 ;  /* 0x00000004503b7c20 */ /* 0x000fe20008410000 */
[----:B------:R-:W-:-:S02]  /*9d40*/  ISETP.GT.AND P2, PT, R67, 0x10, PT ;  /* 0x000000104300780c */ /* 0x000fc40003f44270 */
[----:B0-----:R-:W-:Y:S02]  /*9d50*/  FSEL R80, R14, -INF , P1 ;  /* 0xff8000000e507808 */ /* 0x001fe40000800000 */
[----:B------:R-:W-:Y:S01]  /*9d60*/  FMNMX.FTZ R3, R76, R3, !PT ;  /* 0x000000034c037209 */ /* 0x000fe20007810000 */
[----:B------:R-:W0:Y:S01]  /*9d70*/  MUFU.TANH R24, R24 ;  /* 0x0000001800187308 */ /* 0x000e220000002400 */
[----:B------:R-:W-:Y:S01]  /*9d80*/  FMUL.FTZ R64, R84, UR4 ;  /* 0x0000000454407c20 */ /* 0x000fe20008410000 */
[----:B------:R-:W-:Y:S01]  /*9d90*/  ISETP.GT.AND P1, PT, R67, 0x11, PT ;  /* 0x000000114300780c */ /* 0x000fe20003f24270 */
[----:B------:R-:W-:Y:S01]  /*9da0*/  FMUL.FTZ R29, R44, UR4 ;  /* 0x000000042c1d7c20 */ /* 0x000fe20008410000 */
[----:B----4-:R-:W-:Y:S02]  /*9db0*/  FSEL R84, R15, -INF , P2 ;  /* 0xff8000000f547808 */ /* 0x010fe40001000000 */
[----:B------:R-:W-:Y:S02]  /*9dc0*/  FMNMX.FTZ R3, R80, R3, !PT ;  /* 0x0000000350037209 */ /* 0x000fe40007810000 */
[----:B------:R-:W1:Y:S01]  /*9dd0*/  MUFU.TANH R25, R25 ;  /* 0x0000001900197308 */ /* 0x000e620000002400 */
[-CC-:B------:R-:W-:Y:S01]  /*9de0*/  FFMA.FTZ R100, R100, R51.reuse, -R63.reuse ;  /* 0x0000003364647223 */ /* 0x180fe2000001083f */
[----:B------:R-:W-:Y:S01]  /*9df0*/  FFMA.FTZ R145, R98, R51, -R63 ;  /* 0x0000003362917223 */ /* 0x000fe2000001083f */
[----:B------:R-:W-:Y:S01]  /*9e00*/  ISETP.GT.AND P2, PT, R67, 0x18, PT ;  /* 0x000000184300780c */ /* 0x000fe20003f44270 */
[----:B------:R-:W-:Y:S01]  /*9e10*/  FMUL.FTZ R32, R45, UR4 ;  /* 0x000000042d207c20 */ /* 0x000fe20008410000 */
[----:B------:R-:W-:-:S02]  /*9e20*/  FSEL R98, R20, -INF , P1 ;  /* 0xff80000014627808 */ /* 0x000fc40000800000 */
[----:B------:R-:W-:Y:S01]  /*9e30*/  FMNMX.FTZ R3, R84, R3, !PT ;  /* 0x0000000354037209 */ /* 0x000fe20007810000 */
[----:B------:R-:W2:Y:S01]  /*9e40*/  MUFU.TANH R28, R28 ;  /* 0x0000001c001c7308 */ /* 0x000ea20000002400 */
[----:B------:R-:W-:Y:S02]  /*9e50*/  ISETP.GT.AND P1, PT, R67, 0x19, PT ;  /* 0x000000194300780c */ /* 0x000fe40003f24270 */
[----:B------:R-:W-:-:S05]  /*9e60*/  FMNMX.FTZ R3, R98, R3, !PT ;  /* 0x0000000362037209 */ /* 0x000fca0007810000 */
[----:B------:R-:W3:Y:S01]  /*9e70*/  MUFU.TANH R29, R29 ;  /* 0x0000001d001d7308 */ /* 0x000ee20000002400 */
[----:B0-----:R-:W-:-:S07]  /*9e80*/  FSEL R24, R24, -INF , P1 ;  /* 0xff80000018187808 */ /* 0x001fce0000800000 */
[----:B------:R0:W-:Y:S01]  /*9e90*/  MUFU.EX2 R14, R100 ;  /* 0x00000064000e7308 */ /* 0x0001e20000000800 */
[----:B------:R-:W-:Y:S01]  /*9ea0*/  FFMA.FTZ R20, R102, R51, -R63 ;  /* 0x0000003366147223 */ /* 0x000fe2000001083f */
[----:B0-----:R-:W-:-:S06]  /*9eb0*/  FSEL R100, R21, -INF , P2 ;  /* 0xff80000015647808 */ /* 0x001fcc0001000000 */
[----:B------:R-:W0:Y:S01]  /*9ec0*/  MUFU.TANH R32, R32 ;  /* 0x0000002000207308 */ /* 0x000e220000002400 */
[C---:B------:R-:W-:Y:S02]  /*9ed0*/  ISETP.GT.AND P2, PT, R67.reuse, 0x20, PT ;  /* 0x000000204300780c */ /* 0x040fe40003f44270 */
[----:B------:R-:W-:Y:S02]  /*9ee0*/  FMNMX.FTZ R3, R100, R3, !PT ;  /* 0x0000000364037209 */ /* 0x000fe40007810000 */
[----:B------:R-:W-:Y:S02]  /*9ef0*/  ISETP.GT.AND P1, PT, R67, 0x21, PT ;  /* 0x000000214300780c */ /* 0x000fe40003f24270 */
[----:B-1----:R-:W-:Y:S01]  /*9f00*/  FSEL R102, R25, -INF , P2 ;  /* 0xff80000019667808 */ /* 0x002fe20001000000 */
[----:B------:R-:W1:Y:S01]  /*9f10*/  MUFU.TANH R33, R33 ;  /* 0x0000002100217308 */ /* 0x000e620000002400 */
[----:B------:R-:W-:Y:S01]  /*9f20*/  FMNMX.FTZ R3, R24, R3, !PT ;  /* 0x0000000318037209 */ /* 0x000fe20007810000 */
[----:B------:R-:W-:Y:S01]  /*9f30*/  FFMA.FTZ R147, R104, R51, -R63 ;  /* 0x0000003368937223 */ /* 0x000fe2000001083f */
[----:B------:R-:W-:Y:S01]  /*9f40*/  ISETP.GT.AND P2, PT, R67, 0x28, PT ;  /* 0x000000284300780c */ /* 0x000fe20003f44270 */
[----:B------:R-:W-:Y:S01]  /*9f50*/  FMUL.FTZ R40, R53, UR4 ;  /* 0x0000000435287c20 */ /* 0x000fe20008410000 */
[----:B--2---:R-:W-:-:S02]  /*9f60*/  FSEL R104, R28, -INF , P1 ;  /* 0xff8000001c687808 */ /* 0x004fc40000800000 */
[----:B------:R-:W-:Y:S01]  /*9f70*/  FMNMX.FTZ R3, R102, R3, !PT ;  /* 0x0000000366037209 */ /* 0x000fe20007810000 */
[----:B------:R-:W2:Y:S01]  /*9f80*/  MUFU.TANH R36, R36 ;  /* 0x0000002400247308 */ /* 0x000ea20000002400 */
[----:B------:R-:W-:Y:S02]  /*9f90*/  ISETP.GT.AND P1, PT, R67, 0x29, PT ;  /* 0x000000294300780c */ /* 0x000fe40003f24270 */
[----:B---3--:R-:W-:Y:S02]  /*9fa0*/  FSEL R106, R29, -INF , P2 ;  /* 0xff8000001d6a7808 */ /* 0x008fe40001000000 */
[----:B------:R-:W-:-:S03]  /*9fb0*/  FMNMX.FTZ R3, R104, R3, !PT ;  /* 0x0000000368037209 */ /* 0x000fc60007810000 */
[----:B------:R-:W3:Y:S01]  /*9fc0*/  MUFU.TANH R37, R37 ;  /* 0x0000002500257308 */ /* 0x000ee20000002400 */
[----:B------:R-:W-:Y:S01]  /*9fd0*/  ISETP.GT.AND P2, PT, R67, 0x30, PT ;  /* 0x000000304300780c */ /* 0x000fe20003f44270 */
[----:B------:R-:W-:Y:S01]  /*9fe0*/  FMUL.FTZ R44, R57, UR4 ;  /* 0x00000004392c7c20 */ /* 0x000fe20008410000 */
[----:B0-----:R-:W-:Y:S02]  /*9ff0*/  FSEL R32, R32, -INF , P1 ;  /* 0xff80000020207808 */ /* 0x001fe40000800000 */
[----:B------:R-:W-:-:S03]  /*a000*/  FMNMX.FTZ R3, R106, R3, !PT ;  /* 0x000000036a037209 */ /* 0x000fc60007810000 */
[----:B------:R-:W0:Y:S01]  /*a010*/  MUFU.TANH R40, R40 ;  /* 0x0000002800287308 */ /* 0x000e220000002400 */
[--C-:B------:R-:W-:Y:S01]  /*a020*/  FFMA.FTZ R28, R96, R51, -R63.reuse ;  /* 0x00000033601c7223 */ /* 0x100fe2000001083f */
[----:B------:R-:W-:Y:S02]  /*a030*/  ISETP.GT.AND P1, PT, R67, 0x31, PT ;  /* 0x000000314300780c */ /* 0x000fe40003f24270 */
[----:B-1----:R-:W-:Y:S02]  /*a040*/  FSEL R96, R33, -INF , P2 ;  /* 0xff80000021607808 */ /* 0x002fe40001000000 */
[----:B------:R-:W-:Y:S02]  /*a050*/  FMNMX.FTZ R3, R32, R3, !PT ;  /* 0x0000000320037209 */ /* 0x000fe40007810000 */
[----:B------:R-:W1:Y:S01]  /*a060*/  MUFU.TANH R41, R41 ;  /* 0x0000002900297308 */ /* 0x000e620000002400 */
[----:B------:R-:W-:Y:S01]  /*a070*/  FFMA.FTZ R141, R94, R51, -R63 ;  /* 0x000000335e8d7223 */ /* 0x000fe2000001083f */
[----:B------:R-:W-:Y:S01]  /*a080*/  ISETP.GT.AND P2, PT, R67, 0x38, PT ;  /* 0x000000384300780c */ /* 0x000fe20003f44270 */
[----:B------:R-:W-:Y:S01]  /*a090*/  FMUL.FTZ R45, R61, UR4 ;  /* 0x000000043d2d7c20 */ /* 0x000fe20008410000 */
[----:B--2---:R-:W-:-:S02]  /*a0a0*/  FSEL R94, R36, -INF , P1 ;  /* 0xff800000245e7808 */ /* 0x004fc40000800000 */
[----:B------:R-:W-:Y:S02]  /*a0b0*/  FMNMX.FTZ R3, R96, R3, !PT ;  /* 0x0000000360037209 */ /* 0x000fe40007810000 */
[----:B------:R-:W2:Y:S01]  /*a0c0*/  MUFU.TANH R44, R44 ;  /* 0x0000002c002c7308 */ /* 0x000ea20000002400 */
[----:B------:R-:W-:Y:S01]  /*a0d0*/  FFMA.FTZ R151, R108, R51, -R63 ;  /* 0x000000336c977223 */ /* 0x000fe2000001083f */
[----:B------:R-:W-:Y:S02]  /*a0e0*/  ISETP.GT.AND P1, PT, R67, 0x39, PT ;  /* 0x000000394300780c */ /* 0x000fe40003f24270 */
        /* <DEDUP_REMOVED lines=8> */
[----:B------:R-:W-:Y:S01]  /*a170*/  FFMA.FTZ R36, R92, R51, -R63 ;  /* 0x000000335c247223 */ /* 0x000fe2000001083f */
[----:B------:R-:W-:Y:S01]  /*a180*/  ISETP.GT.AND P1, PT, R67, 0x41, PT ;  /* 0x000000414300780c */ /* 0x000fe20003f24270 */
[----:B------:R-:W-:Y:S01]  /*a190*/  FMUL.FTZ R39, R68, UR4 ;  /* 0x0000000444277c20 */ /* 0x000fe20008410000 */
[----:B-1----:R-:W-:Y:S02]  /*a1a0*/  FSEL R92, R41, -INF , P2 ;  /* 0xff800000295c7808 */ /* 0x002fe40001000000 */
[----:B------:R-:W-:Y:S02]  /*a1b0*/  FMNMX.FTZ R3, R40, R3, !PT ;  /* 0x0000000328037209 */ /* 0x000fe40007810000 */
[----:B------:R-:W1:Y:S01]  /*a1c0*/  MUFU.TANH R27, R27 ;  /* 0x0000001b001b7308 */ /* 0x000e620000002400 */
[----:B------:R-:W-:Y:S01]  /*a1d0*/  ISETP.GT.AND P2, PT, R67, 0x48, PT ;  /* 0x000000484300780c */ /* 0x000fe20003f44270 */
[----:B------:R-:W-:Y:S01]  /*a1e0*/  FMUL.FTZ R47, R69, UR4 ;  /* 0x00000004452f7c20 */ /* 0x000fe20008410000 */
[----:B--2---:R-:W-:-:S02]  /*a1f0*/  FSEL R44, R44, -INF , P1 ;  /* 0xff8000002c2c7808 */ /* 0x004fc40000800000 */
[----:B------:R-:W-:-:S03]  /*a200*/  FMNMX.FTZ R3, R92, R3, !PT ;  /* 0x000000035c037209 */ /* 0x000fc60007810000 */
[----:B------:R-:W2:Y:S01]  /*a210*/  MUFU.TANH R31, R31 ;  /* 0x0000001f001f7308 */ /* 0x000ea20000002400 */
[--C-:B------:R-:W-:Y:S01]  /*a220*/  FFMA.FTZ R143, R88, R51, -R63.reuse ;  /* 0x00000033588f7223 */ /* 0x100fe2000001083f */
[----:B------:R-:W-:Y:S02]  /*a230*/  ISETP.GT.AND P1, PT, R67, 0x49, PT ;  /* 0x000000494300780c */ /* 0x000fe40003f24270 */
[----:B---3--:R-:W-:Y:S02]  /*a240*/  FSEL R88, R43, -INF , P2 ;  /* 0xff8000002b587808 */ /* 0x008fe40001000000 */
[----:B------:R-:W-:Y:S02]  /*a250*/  FMNMX.FTZ R3, R44, R3, !PT ;  /* 0x000000032c037209 */ /* 0x000fe40007810000 */
[----:B------:R-:W3:Y:S01]  /*a260*/  MUFU.TANH R39, R39 ;  /* 0x0000002700277308 */ /* 0x000ee20000002400 */
[----:B------:R-:W-:Y:S01]  /*a270*/  FFMA.FTZ R68, R110, R51, -R63 ;  /* 0x000000336e447223 */ /* 0x000fe2000001083f */
[----:B------:R-:W-:Y:S01]  /*a280*/  ISETP.GT.AND P2, PT, R67, 0x50, PT ;  /* 0x000000504300780c */ /* 0x000fe20003f44270 */
[----:B------:R-:W-:Y:S01]  /*a290*/  FMUL.FTZ R53, R73, UR4 ;  /* 0x0000000449357c20 */ /* 0x000fe20008410000 */
[----:B0-----:R-:W-:-:S02]  /*a2a0*/  FSEL R110, R45, -INF , P1 ;  /* 0xff8000002d6e7808 */ /* 0x001fc40000800000 */
[----:B------:R-:W-:Y:S02]  /*a2b0*/  FMNMX.FTZ R3, R88, R3, !PT ;  /* 0x0000000358037209 */ /* 0x000fe40007810000 */
        /* <DEDUP_REMOVED lines=21> */
[----:B------:R-:W-:Y:S02]  /*a410*/  ISETP.GT.AND P1, PT, R67, 0x61, PT ;  /* 0x000000614300780c */ /* 0x000fe40003f24270 */
        /* <DEDUP_REMOVED lines=8> */
[----:B------:R-:W-:Y:S02]  /*a4a0*/  ISETP.GT.AND P1, PT, R67, 0x69, PT ;  /* 0x000000694300780c */ /* 0x000fe40003f24270 */
        /* <DEDUP_REMOVED lines=9> */
[----:B------:R-:W-:Y:S02]  /*a540*/  FMNMX.FTZ R3, R124, R3, !PT ;  /* 0x000000037c037209 */ /* 0x000fe40007810000 */
[----:B------:R-:W-:Y:S02]  /*a550*/  ISETP.GT.AND P2, PT, R67, 0x78, PT ;  /* 0x000000784300780c */ /* 0x000fe40003f44270 */
[----:B--2---:R-:W-:Y:S02]  /*a560*/  FSEL R128, R61, -INF , P1 ;  /* 0xff8000003d807808 */ /* 0x004fe40000800000 */
[----:B------:R-:W-:-:S02]  /*a570*/  FMNMX.FTZ R3, R126, R3, !PT ;  /* 0x000000037e037209 */ /* 0x000fc40007810000 */
[----:B------:R-:W-:Y:S02]  /*a580*/  ISETP.GT.AND P1, PT, R67, 0x79, PT ;  /* 0x000000794300780c */ /* 0x000fe40003f24270 */
[----:B---3--:R-:W-:Y:S02]  /*a590*/  FSEL R64, R64, -INF , P2 ;  /* 0xff80000040407808 */ /* 0x008fe40001000000 */
[----:B------:R-:W-:Y:S02]  /*a5a0*/  FMNMX.FTZ R3, R128, R3, !PT ;  /* 0x0000000380037209 */ /* 0x000fe40007810000 */
[----:B0-----:R-:W-:Y:S02]  /*a5b0*/  FSEL R130, R65, -INF , P1 ;  /* 0xff80000041827808 */ /* 0x001fe40000800000 */
[----:B------:R-:W-:Y:S01]  /*a5c0*/  FMNMX.FTZ R3, R64, R3, !PT ;  /* 0x0000000340037209 */ /* 0x000fe20007810000 */
[-CC-:B------:R-:W-:Y:S01]  /*a5d0*/  FFMA.FTZ R139, R38, R51.reuse, -R63.reuse ;  /* 0x00000033268b7223 */ /* 0x180fe2000001083f */
[----:B------:R-:W-:-:S02]  /*a5e0*/  FFMA.FTZ R38, R42, R51, -R63 ;  /* 0x000000332a267223 */ /* 0x000fc4000001083f */
[----:B------:R-:W-:Y:S01]  /*a5f0*/  FMNMX.FTZ R3, R130, R3, !PT ;  /* 0x0000000382037209 */ /* 0x000fe20007810000 */
[-CC-:B------:R-:W-:Y:S01]  /*a600*/  FFMA.FTZ R42, R46, R51.reuse, -R63.reuse ;  /* 0x000000332e2a7223 */ /* 0x180fe2000001083f */
[----:B------:R-:W-:-:S03]  /*a610*/  FFMA.FTZ R46, R52, R51, -R63 ;  /* 0x00000033342e7223 */ /* 0x000fc6000001083f */
[----:B------:R-:W0:Y:S01]  /*a620*/  SHFL.BFLY PT, R52, R3, 0x2, 0x1f ;  /* 0x0c401f0003347f89 */ /* 0x000e2200000e0000 */
[-CC-:B------:R-:W-:Y:S01]  /*a630*/  FFMA.FTZ R133, R48, R51.reuse, -R63.reuse ;  /* 0x0000003330857223 */ /* 0x180fe2000001083f */
[----:B------:R-:W-:Y:S01]  /*a640*/  FFMA.FTZ R48, R56, R51, -R63 ;  /* 0x0000003338307223 */ /* 0x000fe2000001083f */
[----:B0-----:R-:W-:-:S05]  /*a650*/  FMNMX.FTZ R11, R3, R52, !PT ;  /* 0x00000034030b7209 */ /* 0x001fca0007810000 */
[----:B------:R-:W0:Y:S01]  /*a660*/  SHFL.BFLY PT, R56, R11, 0x1, 0x1f ;  /* 0x0c201f000b387f89 */ /* 0x000e2200000e0000 */
[----:B------:R-:W-:Y:S08]  /*a670*/  MUFU.EX2 R149, R149 ;  /* 0x0000009500957308 */ /* 0x000ff00000000800 */
[----:B------:R-:W1:Y:S01]  /*a680*/  MUFU.EX2 R68, R68 ;  /* 0x0000004400447308 */ /* 0x000e620000000800 */
[----:B0-----:R-:W-:-:S07]  /*a690*/  FMNMX.FTZ R53, R11, R56, !PT ;  /* 0x000000380b357209 */ /* 0x001fce0007810000 */
[----:B------:R-:W0:Y:S01]  /*a6a0*/  MUFU.EX2 R151, R151 ;  /* 0x0000009700977308 */ /* 0x000e220000000800 */
[C---:B------:R-:W-:Y:S01]  /*a6b0*/  FSETP.NEU.FTZ.AND P1, PT, R53.reuse, -INF , PT ;  /* 0xff8000003500780b */ /* 0x040fe20003f3d000 */
[----:B------:R-:W-:-:S05]  /*a6c0*/  FMUL.FTZ R29, R53, R51 ;  /* 0x00000033351d7220 */ /* 0x000fca0000410000 */
[----:B------:R-:W-:Y:S01]  /*a6d0*/  FSEL R29, R29, RZ, P1 ;  /* 0x000000ff1d1d7208 */ /* 0x000fe20000800000 */
[----:B------:R-:W2:Y:S01]  /*a6e0*/  S2R R93, SR_TID.X ;  /* 0x00000000005d7919 */ /* 0x000ea20000002100 */
[----:B------:R-:W3:Y:S03]  /*a6f0*/  MUFU.EX2 R145, R145 ;  /* 0x0000009100917308 */ /* 0x000ee60000000800 */
[-CC-:B------:R-:W-:Y:S01]  /*a700*/  FFMA.FTZ R148, R72, R51.reuse, -R29.reuse ;  /* 0x0000003348947223 */ /* 0x180fe2000001081d */
[-CC-:B------:R-:W-:Y:S01]  /*a710*/  FFMA.FTZ R3, R10, R51.reuse, -R29.reuse ;  /* 0x000000330a037223 */ /* 0x180fe2000001081d */
[-CC-:B------:R-:W-:Y:S01]  /*a720*/  FFMA.FTZ R150, R76, R51.reuse, -R29.reuse ;  /* 0x000000334c967223 */ /* 0x180fe2000001081d */
[----:B-1----:R-:W-:Y:S02]  /*a730*/  FADD.FTZ R10, R149, R68 ;  /* 0x00000044950a7221 */ /* 0x002fe40000010000 */
[----:B------:R-:W1:Y:S01]  /*a740*/  MUFU.EX2 R20, R20 ;  /* 0x0000001400147308 */ /* 0x000e620000000800 */
[----:B------:R-:W-:Y:S01]  /*a750*/  FFMA.FTZ R11, R80, R51, -R29 ;  /* 0x00000033500b7223 */ /* 0x000fe2000001081d */
[----:B0-----:R-:W-:-:S06]  /*a760*/  FADD.FTZ R37, R151, R10 ;  /* 0x0000000a97257221 */ /* 0x001fcc0000010000 */
[----:B------:R-:W-:Y:S01]  /*a770*/  MUFU.EX2 R148, R148 ;  /* 0x0000009400947308 */ /* 0x000fe20000000800 */
[----:B------:R-:W-:-:S07]  /*a780*/  FFMA.FTZ R144, R84, R51, -R29 ;  /* 0x0000003354907223 */ /* 0x000fce000001081d */
[----:B------:R-:W0:Y:S01]  /*a790*/  MUFU.EX2 R3, R3 ;  /* 0x0000000300037308 */ /* 0x000e220000000800 */
[----:B------:R-:W-:-:S07]  /*a7a0*/  FADD.FTZ R10, R14, R37 ;  /* 0x000000250e0a7221 */ /* 0x000fce0000010000 */
[----:B------:R-:W4:Y:S01]  /*a7b0*/  MUFU.EX2 R147, R147 ;  /* 0x0000009300937308 */ /* 0x000f220000000800 */
[----:B------:R-:W-:-:S07]  /*a7c0*/  FFMA.FTZ R15, R98, R51, -R29 ;  /* 0x00000033620f7223 */ /* 0x000fce000001081d */
[----:B------:R-:W2:Y:S01]  /*a7d0*/  MUFU.EX2 R150, R150 ;  /* 0x0000009600967308 */ /* 0x000ea20000000800 */
[----:B---3--:R-:W-:-:S07]  /*a7e0*/  FADD.FTZ R39, R145, R10 ;  /* 0x0000000a91277221 */ /* 0x008fce0000010000 */
[----:B------:R-:W3:Y:S01]  /*a7f0*/  MUFU.EX2 R28, R28 ;  /* 0x0000001c001c7308 */ /* 0x000ee20000000800 */
[----:B------:R-:W-:-:S07]  /*a800*/  FFMA.FTZ R146, R100, R51, -R29 ;  /* 0x0000003364927223 */ /* 0x000fce000001081d */
[----:B------:R-:W3:Y:S01]  /*a810*/  MUFU.EX2 R11, R11 ;  /* 0x0000000b000b7308 */ /* 0x000ee20000000800 */
[----:B-1----:R-:W-:Y:S01]  /*a820*/  FADD.FTZ R10, R20, R39 ;  /* 0x00000027140a7221 */ /* 0x002fe20000010000 */
[----:B------:R-:W-:-:S06]  /*a830*/  FFMA.FTZ R30, R30, R51, -R63 ;  /* 0x000000331e1e7223 */ /* 0x000fcc000001083f */
[----:B------:R-:W1:Y:S01]  /*a840*/  MUFU.EX2 R141, R141 ;  /* 0x0000008d008d7308 */ /* 0x000e620000000800 */
[----:B0-----:R-:W-:Y:S01]  /*a850*/  FADD.FTZ R41, R148, R3 ;  /* 0x0000000394297221 */ /* 0x001fe20000010000 */
[----:B------:R-:W-:-:S06]  /*a860*/  FFMA.FTZ R21, R24, R51, -R29 ;  /* 0x0000003318157223 */ /* 0x000fcc000001081d */
[----:B------:R-:W0:Y:S01]  /*a870*/  MUFU.EX2 R144, R144 ;  /* 0x0000009000907308 */ /* 0x000e220000000800 */
[----:B----4-:R-:W-:Y:S01]  /*a880*/  FADD.FTZ R39, R147, R10 ;  /* 0x0000000a93277221 */ /* 0x010fe20000010000 */
[----:B--2---:R-:W-:-:S06]  /*a890*/  FADD.FTZ R10, R150, R41 ;  /* 0x00000029960a7221 */ /* 0x004fcc0000010000 */
[----:B------:R-:W2:Y:S01]  /*a8a0*/  MUFU.EX2 R36, R36 ;  /* 0x0000002400247308 */ /* 0x000ea20000000800 */
[----:B------:R-:W-:-:S07]  /*a8b0*/  FFMA.FTZ R140, R102, R51, -R29 ;  /* 0x00000033668c7223 */ /* 0x000fce000001081d */
[----:B------:R-:W4:Y:S01]  /*a8c0*/  MUFU.EX2 R15, R15 ;  /* 0x0000000f000f7308 */ /* 0x000f220000000800 */
[----:B---3--:R-:W-:Y:S01]  /*a8d0*/  FADD.FTZ R24, R28, R39 ;  /* 0x000000271c187221 */ /* 0x008fe20000010000 */
[----:B------:R-:W-:-:S06]  /*a8e0*/  FFMA.FTZ R26, R26, R51, -R63 ;  /* 0x000000331a1a7223 */ /* 0x000fcc000001083f */
[----:B------:R-:W3:Y:S01]  /*a8f0*/  MUFU.EX2 R143, R143 ;  /* 0x0000008f008f7308 */ /* 0x000ee20000000800 */
[----:B------:R-:W-:Y:S01]  /*a900*/  FADD.FTZ R41, R11, R10 ;  /* 0x0000000a0b297221 */ /* 0x000fe20000010000 */
[----:B------:R-:W-:-:S06]  /*a910*/  FFMA.FTZ R25, R104, R51, -R29 ;  /* 0x0000003368197223 */ /* 0x000fcc000001081d */
[----:B------:R-:W3:Y:S01]  /*a920*/  MUFU.EX2 R146, R146 ;  /* 0x0000009200927308 */ /* 0x000ee20000000800 */
[----:B------:R-:W-:Y:S01]  /*a930*/  FFMA.FTZ R27, R32, R51, -R29 ;  /* 0x00000033201b7223 */ /* 0x000fe2000001081d */
[----:B------:R-:W-:Y:S01]  /*a940*/  LOP3.LUT R93, R93, 0x7f, RZ, 0xc0, !PT ;  /* 0x0000007f5d5d7812 */ /* 0x000fe200078ec0ff */
[----:B------:R-:W-:-:S05]  /*a950*/  IMAD.IADD R32, R95, 0x1, -R97 ;  /* 0x000000015f207824 */ /* 0x000fca00078e0a61 */
[----:B------:R-:W3:Y:S01]  /*a960*/  MUFU.EX2 R30, R30 ;  /* 0x0000001e001e7308 */ /* 0x000ee20000000800 */
[----:B-1----:R-:W-:Y:S01]  /*a970*/  FADD.FTZ R43, R141, R24 ;  /* 0x000000188d2b7221 */ /* 0x002fe20000010000 */
[----:B0-----:R-:W-:-:S06]  /*a980*/  FADD.FTZ R10, R144, R41 ;  /* 0x00000029900a7221 */ /* 0x001fcc0000010000 */
[----:B------:R-:W0:Y:S01]  /*a990*/  MUFU.EX2 R21, R21 ;  /* 0x0000001500157308 */ /* 0x000e220000000800 */
[-CC-:B------:R-:W-:Y:S01]  /*a9a0*/  FFMA.FTZ R142, R106, R51.reuse, -R29.reuse ;  /* 0x000000336a8e7223 */ /* 0x180fe2000001081d */
[----:B------:R-:W-:Y:S01]  /*a9b0*/  FFMA.FTZ R37, R44, R51, -R29 ;  /* 0x000000332c257223 */ /* 0x000fe2000001081d */
[----:B------:R-:W-:Y:S01]  /*a9c0*/  ISETP.NE.AND P1, PT, R93, RZ, PT ;  /* 0x000000ff5d00720c */ /* 0x000fe20003f25270 */
[----:B------:R-:W-:-:S04]  /*a9d0*/  IMAD R44, R153, 0xc0, R32 ;  /* 0x000000c0992c7824 */ /* 0x000fc800078e0220 */
[----:B------:R-:W1:Y:S01]  /*a9e0*/  MUFU.EX2 R137, R137 ;  /* 0x0000008900897308 */ /* 0x000e620000000800 */
[----:B--2---:R-:W-:Y:S01]  /*a9f0*/  FADD.FTZ R32, R36, R43 ;  /* 0x0000002b24207221 */ /* 0x004fe20000010000 */
[----:B----4-:R-:W-:-:S06]  /*aa00*/  FADD.FTZ R43, R15, R10 ;  /* 0x0000000a0f2b7221 */ /* 0x010fcc0000010000 */
[----:B------:R-:W2:Y:S01]  /*aa10*/  MUFU.EX2 R140, R140 ;  /* 0x0000008c008c7308 */ /* 0x000ea20000000800 */
[----:B---3--:R-:W-:Y:S01]  /*aa20*/  FADD.FTZ R41, R143, R32 ;  /* 0x000000208f297221 */ /* 0x008fe20000010000 */
[----:B------:R-:W-:-:S06]  /*aa30*/  FADD.FTZ R32, R146, R43 ;  /* 0x0000002b92207221 */ /* 0x000fcc0000010000 */
[----:B------:R-:W3:Y:S01]  /*aa40*/  MUFU.EX2 R26, R26 ;  /* 0x0000001a001a7308 */ /* 0x000ee20000000800 */
[----:B------:R-:W-:-:S07]  /*aa50*/  FFMA.FTZ R136, R96, R51, -R29 ;  /* 0x0000003360887223 */ /* 0x000fce000001081d */
[----:B------:R-:W4:Y:S01]  /*aa60*/  MUFU.EX2 R25, R25 ;  /* 0x0000001900197308 */ /* 0x000f220000000800 */
[----:B------:R-:W-:Y:S01]  /*aa70*/  FFMA.FTZ R33, R40, R51, -R29 ;  /* 0x0000003328217223 */ /* 0x000fe2000001081d */
[----:B------:R-:W-:Y:S01]  /*aa80*/  SHF.R.S32.HI R45, RZ, 0x1f, R44 ;  /* 0x0000001fff2d7819 */ /* 0x000fe2000001142c */
[----:B------:R-:W-:-:S05]  /*aa90*/  FADD.FTZ R40, R30, R41 ;  /* 0x000000291e287221 */ /* 0x000fca0000010000 */
[----:B------:R-:W4:Y:S01]  /*aaa0*/  MUFU.EX2 R139, R139 ;  /* 0x0000008b008b7308 */ /* 0x000f220000000800 */
[----:B0-----:R-:W-:Y:S01]  /*aab0*/  FADD.FTZ R43, R21, R32 ;  /* 0x00000020152b7221 */ /* 0x001fe20000010000 */
[----:B------:R-:W-:-:S06]  /*aac0*/  FFMA.FTZ R31, R94, R51, -R29 ;  /* 0x000000335e1f7223 */ /* 0x000fcc000001081d */
[----:B------:R-:W0:Y:S01]  /*aad0*/  MUFU.EX2 R142, R142 ;  /* 0x0000008e008e7308 */ /* 0x000e220000000800 */
[----:B------:R-:W-:Y:S01]  /*aae0*/  LEA.HI R10, R45, R44, RZ, 0x7 ;  /* 0x0000002c2d0a7211 */ /* 0x000fe200078f38ff */
[----:B------:R-:W-:Y:S02]  /*aaf0*/  @!P1 VIADD R0, R0, 0x16840 ;  /* 0x0001684000009836 */ /* 0x000fe40000000000 */
[----:B------:R-:W-:-:S04]  /*ab00*/  FFMA.FTZ R41, R34, R51, -R29 ;  /* 0x0000003322297223 */ /* 0x000fc8000001081d */
[----:B------:R-:W0:Y:S01]  /*ab10*/  MUFU.EX2 R38, R38 ;  /* 0x0000002600267308 */ /* 0x000e220000000800 */
[----:B-1----:R-:W-:Y:S01]  /*ab20*/  FADD.FTZ R45, R137, R40 ;  /* 0x00000028892d7221 */ /* 0x002fe20000010000 */
[----:B------:R-:W-:Y:S01]  /*ab30*/  FFMA.FTZ R135, R50, R51, -R63 ;  /* 0x0000003332877223 */ /* 0x000fe2000001083f */
[----:B--2---:R-:W-:-:S05]  /*ab40*/  FADD.FTZ R34, R140, R43 ;  /* 0x0000002b8c227221 */ /* 0x004fca0000010000 */
[----:B------:R-:W1:Y:S01]  /*ab50*/  MUFU.EX2 R27, R27 ;  /* 0x0000001b001b7308 */ /* 0x000e620000000800 */
[----:B------:R-:W-:Y:S01]  /*ab60*/  FFMA.FTZ R138, R108, R51, -R29 ;  /* 0x000000336c8a7223 */ /* 0x000fe2000001081d */
[----:B---3--:R-:W-:Y:S01]  /*ab70*/  FADD.FTZ R40, R26, R45 ;  /* 0x0000002d1a287221 */ /* 0x008fe20000010000 */
[----:B------:R-:W-:-:S05]  /*ab80*/  @!P1 PRMT R0, RZ, 0x654, R0 ;  /* 0x00000654ff009816 */ /* 0x000fca0000000000 */
[----:B------:R-:W2:Y:S01]  /*ab90*/  MUFU.EX2 R133, R133 ;  /* 0x0000008500857308 */ /* 0x000ea20000000800 */
[----:B----4-:R-:W-:-:S07]  /*aba0*/  FADD.FTZ R45, R25, R34 ;  /* 0x00000022192d7221 */ /* 0x010fce0000010000 */
[----:B------:R-:W3:Y:S01]  /*abb0*/  MUFU.EX2 R136, R136 ;  /* 0x0000008800887308 */ /* 0x000ee20000000800 */
[----:B------:R-:W-:Y:S01]  /*abc0*/  FADD.FTZ R43, R139, R40 ;  /* 0x000000288b2b7221 */ /* 0x000fe20000010000 */
[----:B------:R0:W-:Y:S06]  /*abd0*/  @!P1 SYNCS.ARRIVE.TRANS64.RED.A1T0 RZ, [R0+URZ], RZ ;  /* 0x000000ff00ff99a7 */ /* 0x0001ec000810043f */
[----:B------:R-:W4:Y:S01]  /*abe0*/  MUFU.EX2 R42, R42 ;  /* 0x0000002a002a7308 */ /* 0x000f220000000800 */
[----:B------:R-:W-:Y:S01]  /*abf0*/  FFMA.FTZ R129, R54, R51, -R63 ;  /* 0x0000003336817223 */ /* 0x000fe2000001083f */
[----:B0-----:R-:W-:-:S06]  /*ac00*/  FADD.FTZ R0, R142, R45 ;  /* 0x0000002d8e007221 */ /* 0x001fcc0000010000 */
[----:B------:R-:W0:Y:S01]  /*ac10*/  MUFU.EX2 R31, R31 ;  /* 0x0000001f001f7308 */ /* 0x000e220000000800 */
[----:B------:R-:W-:Y:S01]  /*ac20*/  FFMA.FTZ R132, R92, R51, -R29 ;  /* 0x000000335c847223 */ /* 0x000fe2000001081d */
[----:B------:R-:W-:-:S06]  /*ac30*/  FADD.FTZ R34, R38, R43 ;  /* 0x0000002b26227221 */ /* 0x000fcc0000010000 */
[----:B------:R-:W0:Y:S01]  /*ac40*/  MUFU.EX2 R135, R135 ;  /* 0x0000008700877308 */ /* 0x000e220000000800 */
[----:B-1----:R-:W-:-:S07]  /*ac50*/  FADD.FTZ R45, R27, R0 ;  /* 0x000000001b2d7221 */ /* 0x002fce0000010000 */
[----:B------:R-:W1:Y:S01]  /*ac60*/  MUFU.EX2 R138, R138 ;  /* 0x0000008a008a7308 */ /* 0x000e620000000800 */
[----:B--2---:R-:W-:Y:S01]  /*ac70*/  FADD.FTZ R47, R133, R34 ;  /* 0x00000022852f7221 */ /* 0x004fe20000010000 */
[----:B------:R-:W-:-:S06]  /*ac80*/  FFMA.FTZ R131, R58, R51, -R63 ;  /* 0x000000333a837223 */ /* 0x000fcc000001083f */
[----:B------:R-:W2:Y:S01]  /*ac90*/  MUFU.EX2 R46, R46 ;  /* 0x0000002e002e7308 */ /* 0x000ea20000000800 */
[----:B---3--:R-:W-:Y:S01]  /*aca0*/  FADD.FTZ R40, R136, R45 ;  /* 0x0000002d88287221 */ /* 0x008fe20000010000 */
[----:B------:R-:W-:-:S06]  /*acb0*/  FFMA.FTZ R134, R88, R51, -R29 ;  /* 0x0000003358867223 */ /* 0x000fcc000001081d */
[----:B------:R-:W3:Y:S01]  /*acc0*/  MUFU.EX2 R33, R33 ;  /* 0x0000002100217308 */ /* 0x000ee20000000800 */
[----:B----4-:R-:W-:Y:S01]  /*acd0*/  FADD.FTZ R34, R42, R47 ;  /* 0x0000002f2a227221 */ /* 0x010fe20000010000 */
[----:B------:R-:W-:-:S06]  /*ace0*/  FFMA.FTZ R50, R62, R51, -R63 ;  /* 0x000000333e327223 */ /* 0x000fcc000001083f */
[----:B------:R-:W4:Y:S01]  /*acf0*/  MUFU.EX2 R129, R129 ;  /* 0x0000008100817308 */ /* 0x000f220000000800 */
[----:B0-----:R-:W-:Y:S01]  /*ad00*/  FADD.FTZ R45, R31, R40 ;  /* 0x000000281f2d7221 */ /* 0x001fe20000010000 */
[----:B------:R-:W-:-:S06]  /*ad10*/  FFMA.FTZ R39, R110, R51, -R29 ;  /* 0x000000336e277223 */ /* 0x000fcc000001081d */
[----:B------:R-:W0:Y:S01]  /*ad20*/  MUFU.EX2 R132, R132 ;  /* 0x0000008400847308 */ /* 0x000e220000000800 */
[----:B------:R-:W-:Y:S01]  /*ad30*/  FADD.FTZ R47, R135, R34 ;  /* 0x00000022872f7221 */ /* 0x000fe20000010000 */
[----:B------:R-:W-:-:S06]  /*ad40*/  FFMA.FTZ R125, R70, R51, -R63 ;  /* 0x00000033467d7223 */ /* 0x000fcc000001083f */
[----:B------:R-:W0:Y:S01]  /*ad50*/  MUFU.EX2 R48, R48 ;  /* 0x0000003000307308 */ /* 0x000e220000000800 */
[----:B-1----:R-:W-:Y:S01]  /*ad60*/  FADD.FTZ R40, R138, R45 ;  /* 0x0000002d8a287221 */ /* 0x002fe20000010000 */
[----:B------:R-:W-:-:S06]  /*ad70*/  FFMA.FTZ R24, R112, R51, -R29 ;  /* 0x0000003370187223 */ /* 0x000fcc000001081d */
[----:B------:R-:W1:Y:S01]  /*ad80*/  MUFU.EX2 R37, R37 ;  /* 0x0000002500257308 */ /* 0x000e620000000800 */
[----:B--2---:R-:W-:Y:S01]  /*ad90*/  FADD.FTZ R44, R46, R47 ;  /* 0x0000002f2e2c7221 */ /* 0x004fe20000010000 */
[----:B------:R-:W-:-:S06]  /*ada0*/  FFMA.FTZ R52, R66, R51, -R63 ;  /* 0x0000003342347223 */ /* 0x000fcc000001083f */
[----:B------:R-:W2:Y:S01]  /*adb0*/  MUFU.EX2 R131, R131 ;  /* 0x0000008300837308 */ /* 0x000ea20000000800 */
[----:B---3--:R-:W-:-:S07]  /*adc0*/  FADD.FTZ R45, R33, R40 ;  /* 0x00000028212d7221 */ /* 0x008fce0000010000 */
[----:B------:R-:W3:Y:S01]  /*add0*/  MUFU.EX2 R134, R134 ;  /* 0x0000008600867308 */ /* 0x000ee20000000800 */
[----:B----4-:R-:W-:Y:S01]  /*ade0*/  FADD.FTZ R47, R129, R44 ;  /* 0x0000002c812f7221 */ /* 0x010fe20000010000 */
[----:B------:R-:W-:-:S06]  /*adf0*/  F2FP.F16.F32.PACK_AB R151, R14, R151 ;  /* 0x000000970e97723e */ /* 0x000fcc00000000ff */
[----:B------:R-:W4:Y:S01]  /*ae00*/  MUFU.EX2 R50, R50 ;  /* 0x0000003200327308 */ /* 0x000f220000000800 */
[----:B------:R-:W-:Y:S01]  /*ae10*/  FFMA.FTZ R127, R74, R51, -R63 ;  /* 0x000000334a7f7223 */ /* 0x000fe2000001083f */
[----:B0-----:R-:W-:-:S06]  /*ae20*/  FADD.FTZ R14, R132, R45 ;  /* 0x0000002d840e7221 */ /* 0x001fcc0000010000 */
[----:B------:R-:W0:Y:S01]  /*ae30*/  MUFU.EX2 R39, R39 ;  /* 0x0000002700277308 */ /* 0x000e220000000800 */
[----:B------:R-:W-:Y:S01]  /*ae40*/  FFMA.FTZ R32, R114, R51, -R29 ;  /* 0x0000003372207223 */ /* 0x000fe2000001081d */
[----:B------:R-:W-:-:S06]  /*ae50*/  FADD.FTZ R40, R48, R47 ;  /* 0x0000002f30287221 */ /* 0x000fcc0000010000 */
[----:B------:R-:W0:Y:S01]  /*ae60*/  MUFU.EX2 R125, R125 ;  /* 0x0000007d007d7308 */ /* 0x000e220000000800 */
[----:B------:R-:W-:Y:S01]  /*ae70*/  FFMA.FTZ R54, R78, R51, -R63 ;  /* 0x000000334e367223 */ /* 0x000fe2000001083f */
[----:B-1----:R-:W-:-:S06]  /*ae80*/  FADD.FTZ R45, R37, R14 ;  /* 0x0000000e252d7221 */ /* 0x002fcc0000010000 */
[----:B------:R-:W1:Y:S01]  /*ae90*/  MUFU.EX2 R24, R24 ;  /* 0x0000001800187308 */ /* 0x000e620000000800 */
[----:B------:R-:W-:Y:S01]  /*aea0*/  FFMA.FTZ R43, R116, R51, -R29 ;  /* 0x00000033742b7223 */ /* 0x000fe2000001081d */
[----:B--2---:R-:W-:-:S06]  /*aeb0*/  FADD.FTZ R47, R131, R40 ;  /* 0x00000028832f7221 */ /* 0x004fcc0000010000 */
[----:B------:R-:W2:Y:S01]  /*aec0*/  MUFU.EX2 R52, R52 ;  /* 0x0000003400347308 */ /* 0x000ea20000000800 */
[----:B------:R-:W-:Y:S01]  /*aed0*/  FFMA.FTZ R121, R60, R51, -R63 ;  /* 0x000000333c797223 */ /* 0x000fe2000001083f */
[----:B---3--:R-:W-:-:S06]  /*aee0*/  FADD.FTZ R14, R134, R45 ;  /* 0x0000002d860e7221 */ /* 0x008fcc0000010000 */
[----:B------:R-:W3:Y:S01]  /*aef0*/  MUFU.EX2 R41, R41 ;  /* 0x0000002900297308 */ /* 0x000ee20000000800 */
[----:B------:R-:W-:Y:S01]  /*af00*/  F2FP.F16.F32.PACK_AB R145, R20, R145 ;  /* 0x000000911491723e */ /* 0x000fe200000000ff */
[----:B------:R-:W-:Y:S01]  /*af10*/  FFMA.FTZ R118, R118, R51, -R29 ;  /* 0x0000003376767223 */ /* 0x000fe2000001081d */
[----:B----4-:R-:W-:-:S05]  /*af20*/  FADD.FTZ R20, R50, R47 ;  /* 0x0000002f32147221 */ /* 0x010fca0000010000 */
[----:B------:R-:W4:Y:S01]  /*af30*/  MUFU.EX2 R127, R127 ;  /* 0x0000007f007f7308 */ /* 0x000f220000000800 */
[----:B0-----:R-:W-:-:S07]  /*af40*/  FADD.FTZ R47, R39, R14 ;  /* 0x0000000e272f7221 */ /* 0x001fce0000010000 */
[----:B------:R-:W-:Y:S01]  /*af50*/  MUFU.EX2 R32, R32 ;  /* 0x0000002000207308 */ /* 0x000fe20000000800 */
[-C--:B------:R-:W-:Y:S01]  /*af60*/  FFMA.FTZ R82, R82, R51.reuse, -R63 ;  /* 0x0000003352527223 */ /* 0x080fe2000001083f */
[-CC-:B------:R-:W-:Y:S01]  /*af70*/  FFMA.FTZ R0, R124, R51.reuse, -R29.reuse ;  /* 0x000000337c007223 */ /* 0x180fe2000001081d */
[----:B------:R-:W-:-:S05]  /*af80*/  FFMA.FTZ R120, R120, R51, -R29 ;  /* 0x0000003378787223 */ /* 0x000fca000001081d */
[----:B------:R-:W0:Y:S01]  /*af90*/  MUFU.EX2 R54, R54 ;  /* 0x0000003600367308 */ /* 0x000e220000000800 */
[----:B------:R-:W-:Y:S01]  /*afa0*/  FADD.FTZ R49, R125, R20 ;  /* 0x000000147d317221 */ /* 0x000fe20000010000 */
[----:B------:R-:W-:Y:S01]  /*afb0*/  FFMA.FTZ R123, R86, R51, -R63 ;  /* 0x00000033567b7223 */ /* 0x000fe2000001083f */
[----:B-1----:R-:W-:-:S05]  /*afc0*/  FADD.FTZ R14, R24, R47 ;  /* 0x0000002f180e7221 */ /* 0x002fca0000010000 */
[----:B------:R-:W-:Y:S01]  /*afd0*/  MUFU.EX2 R43, R43 ;  /* 0x0000002b002b7308 */ /* 0x000fe20000000800 */
[-CC-:B------:R-:W-:Y:S01]  /*afe0*/  FFMA.FTZ R122, R122, R51.reuse, -R29.reuse ;  /* 0x000000337a7a7223 */ /* 0x180fe2000001081d */
[-CC-:B------:R-:W-:Y:S01]  /*aff0*/  FFMA.FTZ R34, R126, R51.reuse, -R29.reuse ;  /* 0x000000337e227223 */ /* 0x180fe2000001081d */
[-CC-:B------:R-:W-:Y:S01]  /*b000*/  FFMA.FTZ R128, R128, R51.reuse, -R29.reuse ;  /* 0x0000003380807223 */ /* 0x180fe2000001081d */
[----:B------:R-:W-:-:S04]  /*b010*/  FFMA.FTZ R64, R64, R51, -R29 ;  /* 0x0000003340407223 */ /* 0x000fc8000001081d */
[----:B------:R-:W1:Y:S01]  /*b020*/  MUFU.EX2 R121, R121 ;  /* 0x0000007900797308 */ /* 0x000e620000000800 */
[----:B------:R-:W-:Y:S01]  /*b030*/  FFMA.FTZ R130, R130, R51, -R29 ;  /* 0x0000003382827223 */ /* 0x000fe2000001081d */
[----:B--2---:R-:W-:Y:S01]  /*b040*/  FADD.FTZ R20, R52, R49 ;  /* 0x0000003134147221 */ /* 0x004fe20000010000 */
[----:B---3--:R-:W-:-:S05]  /*b050*/  FADD.FTZ R47, R41, R14 ;  /* 0x0000000e292f7221 */ /* 0x008fca0000010000 */
[----:B------:R-:W-:Y:S01]  /*b060*/  MUFU.EX2 R124, R118 ;  /* 0x00000076007c7308 */ /* 0x000fe20000000800 */
[----:B----4-:R-:W-:-:S07]  /*b070*/  FADD.FTZ R49, R127, R20 ;  /* 0x000000147f317221 */ /* 0x010fce0000010000 */
[----:B------:R-:W2:Y:S08]  /*b080*/  MUFU.EX2 R56, R82 ;  /* 0x0000005200387308 */ /* 0x000eb00000000800 */
[----:B------:R-:W3:Y:S01]  /*b090*/  MUFU.EX2 R29, R120 ;  /* 0x00000078001d7308 */ /* 0x000ee20000000800 */
[----:B0-----:R-:W-:-:S07]  /*b0a0*/  FADD.FTZ R14, R54, R49 ;  /* 0x00000031360e7221 */ /* 0x001fce0000010000 */
[----:B------:R-:W0:Y:S08]  /*b0b0*/  MUFU.EX2 R123, R123 ;  /* 0x0000007b007b7308 */ /* 0x000e300000000800 */
[----:B------:R-:W4:Y:S08]  /*b0c0*/  MUFU.EX2 R126, R122 ;  /* 0x0000007a007e7308 */ /* 0x000f300000000800 */
[----:B------:R2:W4:Y:S01]  /*b0d0*/  MUFU.EX2 R45, R0 ;  /* 0x00000000002d7308 */ /* 0x0005220000000800 */
[----:B-1----:R-:W-:Y:S01]  /*b0e0*/  FADD.FTZ R55, R121, R14 ;  /* 0x0000000e79377221 */ /* 0x002fe20000010000 */
[----:B------:R-:W-:Y:S01]  /*b0f0*/  SHF.R.S32.HI R10, RZ, 0x7, R10 ;  /* 0x00000007ff0a7819 */ /* 0x000fe2000001140a */
[----:B--2---:R-:W-:-:S05]  /*b100*/  FADD.FTZ R0, R32, R47 ;  /* 0x0000002f20007221 */ /* 0x004fca0000010000 */
[----:B------:R-:W1:Y:S01]  /*b110*/  MUFU.EX2 R34, R34 ;  /* 0x0000002200227308 */ /* 0x000e620000000800 */
[----:B------:R-:W-:Y:S01]  /*b120*/  FADD.FTZ R49, R43, R0 ;  /* 0x000000002b317221 */ /* 0x000fe20000010000 */
[----:B------:R-:W-:-:S03]  /*b130*/  FADD.FTZ R14, R56, R55 ;  /* 0x00000037380e7221 */ /* 0x000fc60000010000 */
[----:B------:R-:W-:-:S03]  /*b140*/  FADD.FTZ R0, R124, R49 ;  /* 0x000000317c007221 */ /* 0x000fc60000010000 */
[----:B------:R-:W2:Y:S01]  /*b150*/  MUFU.EX2 R47, R128 ;  /* 0x00000080002f7308 */ /* 0x000ea20000000800 */
[----:B------:R-:W-:Y:S01]  /*b160*/  VIMNMX R57, RZ, R10, !PT ;  /* 0x0000000aff397248 */ /* 0x000fe20007fe0100 */
[----:B------:R-:W-:Y:S01]  /*b170*/  FFMA.FTZ R58, R90, R51, -R63 ;  /* 0x000000335a3a7223 */ /* 0x000fe2000001083f */
[----:B---3--:R-:W-:Y:S01]  /*b180*/  FADD.FTZ R49, R29, R0 ;  /* 0x000000001d317221 */ /* 0x008fe20000010000 */
[----:B0-----:R-:W-:Y:S01]  /*b190*/  FADD.FTZ R55, R123, R14 ;  /* 0x0000000e7b377221 */ /* 0x001fe20000010000 */
[----:B------:R-:W-:Y:S01]  /*b1a0*/  VIADD R152, R152, 0xfffffffe ;  /* 0xfffffffe98987836 */ /* 0x000fe20000000000 */
[----:B------:R0:W-:Y:S01]  /*b1b0*/  STL [R1+0xc], R57 ;  /* 0x00000c3901007387 */ /* 0x0001e20000100800 */
[----:B----4-:R-:W-:Y:S01]  /*b1c0*/  FADD.FTZ R14, R126, R49 ;  /* 0x000000317e0e7221 */ /* 0x010fe20000010000 */
[----:B------:R-:W3:Y:S01]  /*b1d0*/  MUFU.EX2 R64, R64 ;  /* 0x0000004000407308 */ /* 0x000ee20000000800 */
[----:B------:R-:W-:Y:S02]  /*b1e0*/  F2FP.F16.F32.PACK_AB R150, R11, R150 ;  /* 0x000000960b96723e */ /* 0x000fe400000000ff */
[----:B------:R-:W-:Y:S01]  /*b1f0*/  F2FP.F16.F32.PACK_AB R148, R3, R148 ;  /* 0x000000940394723e */ /* 0x000fe200000000ff */
[----:B------:R-:W-:Y:S01]  /*b200*/  FADD.FTZ R3, R45, R14 ;  /* 0x0000000e2d037221 */ /* 0x000fe20000010000 */
[----:B------:R-:W-:-:S03]  /*b210*/  ISETP.GE.AND P2, PT, R152, R57, PT ;  /* 0x000000399800720c */ /* 0x000fc60003f46270 */
[----:B------:R-:W4:Y:S01]  /*b220*/  MUFU.EX2 R58, R58 ;  /* 0x0000003a003a7308 */ /* 0x000f220000000800 */
[----:B-1----:R-:W-:-:S07]  /*b230*/  FADD.FTZ R14, R34, R3 ;  /* 0x00000003220e7221 */ /* 0x002fce0000010000 */
[----:B------:R-:W1:Y:S01]  /*b240*/  MUFU.EX2 R11, R130 ;  /* 0x00000082000b7308 */ /* 0x000e620000000800 */
[----:B--2---:R-:W-:Y:S01]  /*b250*/  FADD.FTZ R3, R47, R14 ;  /* 0x0000000e2f037221 */ /* 0x004fe20000010000 */
[----:B------:R-:W-:-:S03]  /*b260*/  MOV R119, RZ ;  /* 0x000000ff00777202 */ /* 0x000fc60000000f00 */
[----:B---3--:R-:W-:Y:S01]  /*b270*/  FADD.FTZ R14, R64, R3 ;  /* 0x00000003400e7221 */ /* 0x008fe20000010000 */
[----:B------:R-:W-:Y:S01]  /*b280*/  F2FP.F16.F32.PACK_AB R149, R68, R149 ;  /* 0x000000954495723e */ /* 0x000fe200000000ff */
[----:B------:R-:W-:Y:S01]  /*b290*/  IMAD.MOV.U32 R118, RZ, RZ, R119 ;  /* 0x000000ffff767224 */ /* 0x000fe200078e0077 */
[----:B------:R-:W-:Y:S01]  /*b2a0*/  F2FP.F16.F32.PACK_AB R147, R28, R147 ;  /* 0x000000931c93723e */ /* 0x000fe200000000ff */
[----:B----4-:R-:W-:Y:S01]  /*b2b0*/  FADD.FTZ R0, R58, R55 ;  /* 0x000000373a007221 */ /* 0x010fe20000010000 */
[----:B------:R-:W-:Y:S01]  /*b2c0*/  F2FP.F16.F32.PACK_AB R141, R36, R141 ;  /* 0x0000008d248d723e */ /* 0x000fe200000000ff */
[--C-:B------:R-:W-:Y:S01]  /*b2d0*/  IMAD.MOV.U32 R117, RZ, RZ, R119.reuse ;  /* 0x000000ffff757224 */ /* 0x100fe200078e0077 */
[----:B------:R-:W-:Y:S01]  /*b2e0*/  F2FP.F16.F32.PACK_AB R143, R30, R143 ;  /* 0x0000008f1e8f723e */ /* 0x000fe200000000ff */
[--C-:B------:R-:W-:Y:S01]  /*b2f0*/  IMAD.MOV.U32 R115, RZ, RZ, R119.reuse ;  /* 0x000000ffff737224 */ /* 0x100fe200078e0077 */
[----:B------:R-:W-:Y:S01]  /*b300*/  F2FP.F16.F32.PACK_AB R137, R26, R137 ;  /* 0x000000891a89723e */ /* 0x000fe200000000ff */
[--C-:B------:R-:W-:Y:S01]  /*b310*/  IMAD.MOV.U32 R114, RZ, RZ, R119.reuse ;  /* 0x000000ffff727224 */ /* 0x100fe200078e0077 */
[----:B------:R-:W-:Y:S01]  /*b320*/  F2FP.F16.F32.PACK_AB R139, R38, R139 ;  /* 0x0000008b268b723e */ /* 0x000fe200000000ff */
[----:B-1----:R-:W-:Y:S01]  /*b330*/  FADD.FTZ R3, R11, R14 ;  /* 0x0000000e0b037221 */ /* 0x002fe20000010000 */
[----:B------:R-:W-:Y:S01]  /*b340*/  F2FP.F16.F32.PACK_AB R133, R42, R133 ;  /* 0x000000852a85723e */ /* 0x000fe200000000ff */
[--C-:B------:R-:W-:Y:S01]  /*b350*/  IMAD.MOV.U32 R113, RZ, RZ, R119.reuse ;  /* 0x000000ffff717224 */ /* 0x100fe200078e0077 */
        /* <DEDUP_REMOVED lines=35> */
[----:B------:R-:W-:Y:S01]  /*b590*/  IMAD.MOV.U32 R89, RZ, RZ, R119 ;  /* 0x000000ffff597224 */ /* 0x000fe200078e0077 */
[----:B------:R-:W-:-:S02]  /*b5a0*/  F2FP.F16.F32.PACK_AB R126, R45, R126 ;  /* 0x0000007e2d7e723e */ /* 0x000fc400000000ff */
[----:B------:R-:W-:Y:S02]  /*b5b0*/  F2FP.F16.F32.PACK_AB R120, R47, R34 ;  /* 0x000000222f78723e */ /* 0x000fe400000000ff */
[----:B------:R-:W-:Y:S02]  /*b5c0*/  F2FP.F16.F32.PACK_AB R122, R11, R64 ;  /* 0x000000400b7a723e */ /* 0x000fe400000000ff */
[-C--:B------:R-:W-:Y:S02]  /*b5d0*/  MOV R116, R119.reuse ;  /* 0x0000007700747202 */ /* 0x080fe40000000f00 */
[-C--:B------:R-:W-:Y:S02]  /*b5e0*/  MOV R112, R119.reuse ;  /* 0x0000007700707202 */ /* 0x080fe40000000f00 */
[-C--:B------:R-:W-:Y:S02]  /*b5f0*/  MOV R108, R119.reuse ;  /* 0x00000077006c7202 */ /* 0x080fe40000000f00 */
[----:B------:R-:W-:-:S02]  /*b600*/  MOV R104, R119 ;  /* 0x0000007700687202 */ /* 0x000fc40000000f00 */
[-C--:B------:R-:W-:Y:S02]  /*b610*/  MOV R100, R119.reuse ;  /* 0x0000007700647202 */ /* 0x080fe40000000f00 */
[-C--:B------:R-:W-:Y:S02]  /*b620*/  MOV R96, R119.reuse ;  /* 0x0000007700607202 */ /* 0x080fe40000000f00 */
[-C--:B------:R-:W-:Y:S02]  /*b630*/  MOV R92, R119.reuse ;  /* 0x00000077005c7202 */ /* 0x080fe40000000f00 */
[----:B------:R-:W-:Y:S01]  /*b640*/  MOV R88, R119 ;  /* 0x0000007700587202 */ /* 0x000fe20000000f00 */
[----:B0-----:R-:W-:Y:S06]  /*b650*/  @!P2 BRA `(.L_x_2007) ;  /* 0x000000300048a947 */ /* 0x001fec0003800000 */
[----:B------:R-:W-:Y:S01]  /*b660*/  IMAD.MOV.U32 R154, RZ, RZ, R35 ;  /* 0x000000ffff9a7224 */ /* 0x000fe200078e0023 */
[----:B------:R-:W-:Y:S01]  /*b670*/  MOV R20, R18 ;  /* 0x0000001200147202 */ /* 0x000fe20000000f00 */
[----:B------:R-:W-:Y:S01]  /*b680*/  IMAD.MOV.U32 R21, RZ, RZ, R53 ;  /* 0x000000ffff157224 */ /* 0x000fe200078e0035 */
[----:B------:R-:W-:Y:S01]  /*b690*/  CS2R R118, SRZ ;  /* 0x0000000000767805 */ /* 0x000fe2000001ff00 */
[----:B------:R-:W-:Y:S01]  /*b6a0*/  IMAD.MOV.U32 R10, RZ, RZ, R23 ;  /* 0x000000ffff0a7224 */ /* 0x000fe200078e0017 */
        /* <DEDUP_REMOVED lines=14> */
[----:B------:R-:W-:-:S07]  /*b790*/  CS2R R88, SRZ ;  /* 0x0000000000587805 */ /* 0x000fce000001ff00 */
.L_x_2017:
[----:B------:R-:W-:Y:S01]  /*b7a0*/  ISETP.NE.AND P2, PT, R155, RZ, PT ;  /* 0x000000ff9b00720c */ /* 0x000fe20003f45270 */
[----:B------:R-:W-:Y:S01]  /*b7b0*/  VIADD R18, R20, 0x1 ;  /* 0x0000000114127836 */ /* 0x000fe20000000000 */
[----:B------:R-:W-:Y:S05]  /*b7c0*/  YIELD ;  /* 0x0000000000007946 */ /* 0x000fea0003800000 */
[----:B------:R-:W-:-:S04]  /*b7d0*/  ISETP.NE.AND P3, PT, R18, 0x2, PT ;  /* 0x000000021200780c */ /* 0x000fc80003f65270 */
[----:B------:R-:W-:Y:S02]  /*b7e0*/  SEL R23, RZ, 0x1, P3 ;  /* 0x00000001ff177807 */ /* 0x000fe40001800000 */
[----:B------:R-:W-:Y:S02]  /*b7f0*/  SEL R18, R18, RZ, P3 ;  /* 0x000000ff12127207 */ /* 0x000fe40001800000 */
[----:B------:R-:W-:Y:S01]  /*b800*/  LOP3.LUT R23, R10, R23, RZ, 0x3c, !PT ;  /* 0x000000170a177212 */ /* 0x000fe200078e3cff */
[----:B------:R-:W-:Y:S06]  /*b810*/  @P2 BRA `(.L_x_2008) ;  /* 0x0000000000302947 */ /* 0x000fec0003800000 */
[----:B------:R-:W-:Y:S05]  /*b820*/  @!P0 BRA `(.L_x_2009) ;  /* 0x0000000000048947 */ /* 0x000fea0003800000 */
[----:B------:R-:W-:Y:S01]  /*b830*/  BPT.TRAP 0x1 ;  /* 0x000000040000795c */ /* 0x000fe20000300000 */
.L_x_2009:
[----:B------:R-:W-:Y:S01]  /*b840*/  IMAD R11, R18, 0x8, R2 ;  /* 0x00000008120b7824 */ /* 0x000fe200078e0202 */
[----:B------:R-:W-:-:S04]  /*b850*/  SHF.L.U32 R14, R23, 0x1f, RZ ;  /* 0x0000001f170e7819 */ /* 0x000fc800000006ff */
[----:B------:R0:W1:Y:S01]  /*b860*/  SYNCS.PHASECHK.TRANS64.TRYWAIT P3, [R11+URZ+0x16830], R14 ;  /* 0x0168300e0b0075a7 */ /* 0x000062000806017f */
[----:B------:R-:W-:Y:S05]  /*b870*/  @!P0 BRA `(.L_x_2010) ;  /* 0x0000000000048947 */ /* 0x000fea0003800000 */
[----:B------:R-:W-:Y:S01]  /*b880*/  BPT.TRAP 0x1 ;  /* 0x000000040000795c */ /* 0x000fe20000300000 */
.L_x_2010:
[----:B------:R-:W-:Y:S04]  /*b890*/  BSSY B0, `(.L_x_2008) ;  /* 0x0000004000007945 */ /* 0x000fe80003800000 */
[----:B-1----:R-:W-:Y:S05]  /*b8a0*/  @P3 BRA `(.L_x_2011) ;  /* 0x0000000000083947 */ /* 0x002fea0003800000 */
[----:B------:R-:W1:Y:S02]  /*b8b0*/  SYNCS.PHASECHK.TRANS64.TRYWAIT P3, [R11+URZ+0x16830], R14 ;  /* 0x0168300e0b0075a7 */ /* 0x000e64000806017f */
[----:B-1----:R-:W-:Y:S05]  /*b8c0*/  @!P3 BRA `(.L_x_2012) ;  /* 0x000000d000e8b947 */ /* 0x002fea0003800000 */
.L_x_2011:
[----:B------:R-:W-:Y:S05]  /*b8d0*/  BSYNC B0 ;  /* 0x0000000000007941 */ /* 0x000fea0003800000 */
.L_x_2008:
[----:B01----:R-:W2:Y:S01]  /*b8e0*/  LDL R14, [R1+0x4] ;  /* 0x00000400010e7983 */ /* 0x003ea20000100800 */
[----:B------:R-:W0:Y:S01]  /*b8f0*/  S2R R11, SR_TID.X ;  /* 0x00000000000b7919 */ /* 0x000e220000002100 */
[----:B------:R-:W-:Y:S05]  /*b900*/  WARPSYNC.ALL ;  /* 0x0000000000007948 */ /* 0x000fea0003800000 */
[----:B------:R-:W-:Y:S01]  /*b910*/  IMAD.MOV.U32 R27, RZ, RZ, 0x40000040 ;  /* 0x40000040ff1b7424 */ /* 0x000fe200078e00ff */
[----:B0-----:R-:W-:-:S04]  /*b920*/  SHF.R.U32.HI R11, RZ, 0x7, R11 ;  /* 0x00000007ff0b7819 */ /* 0x001fc8000001160b */
[----:B------:R-:W-:Y:S01]  /*b930*/  IADD3 R11, R11, 0x8, RZ ;  /* 0x000000080b0b7810 */ /* 0x000fe20007ffe0ff */
[----:B------:R-:W-:Y:S01]  /*b940*/  IMAD.MOV.U32 R25, RZ, RZ, 0x40000040 ;  /* 0x40000040ff197424 */ /* 0x000fe200078e00ff */
[----:B------:R-:W-:Y:S02]  /*b950*/  R2UR UR4, R4 ;  /* 0x00000000040472ca */ /* 0x000fe400000e0000 */
[----:B------:R-:W-:Y:S02]  /*b960*/  R2UR UR5, R5 ;  /* 0x00000000050572ca */ /* 0x000fe400000e0000 */
[----:B------:R-:W-:Y:S02]  /*b970*/  R2UR UR7, R27 ;  /* 0x000000001b0772ca */ /* 0x000fe400000e0000 */
[----:B------:R-:W-:Y:S02]  /*b980*/  R2UR UR11, R25 ;  /* 0x00000000190b72ca */ /* 0x000fe400000e0000 */
[----:B------:R-:W-:-:S02]  /*b990*/  R2UR UR19, R27 ;  /* 0x000000001b1372ca */ /* 0x000fc400000e0000 */
[----:B------:R-:W-:Y:S02]  /*b9a0*/  R2UR UR8, R12 ;  /* 0x000000000c0872ca */ /* 0x000fe400000e0000 */
[----:B------:R-:W-:Y:S01]  /*b9b0*/  R2UR UR9, R13 ;  /* 0x000000000d0972ca */ /* 0x000fe200000e0000 */
[----:B------:R0:W-:Y:S01]  /*b9c0*/  BAR.SYNC.DEFER_BLOCKING R11, 0x100 ;  /* 0x0004000b0000751d */ /* 0x0001e20000010000 */
[----:B------:R-:W-:Y:S01]  /*b9d0*/  IMAD.MOV.U32 R15, RZ, RZ, 0x40000040 ;  /* 0x40000040ff0f7424 */ /* 0x000fe200078e00ff */
[----:B------:R-:W-:Y:S02]  /*b9e0*/  R2UR UR12, R8 ;  /* 0x00000000080c72ca */ /* 0x000fe400000e0000 */
[----:B------:R-:W-:Y:S02]  /*b9f0*/  R2UR UR13, R9 ;  /* 0x00000000090d72ca */ /* 0x000fe400000e0000 */
[----:B------:R-:W-:Y:S01]  /*ba00*/  R2UR UR15, R15 ;  /* 0x000000000f0f72ca */ /* 0x000fe200000e0000 */
[----:B--2---:R-:W-:-:S04]  /*ba10*/  IMAD R26, R18, 0x400, R14 ;  /* 0x00000400121a7824 */ /* 0x004fc800078e020e */
[C---:B------:R-:W-:Y:S01]  /*ba20*/  VIADD R24, R26.reuse, 0x2 ;  /* 0x000000021a187836 */ /* 0x040fe20000000000 */
[C---:B------:R-:W-:Y:S01]  /*ba30*/  R2UR UR6, R26.reuse ;  /* 0x000000001a0672ca */ /* 0x040fe200000e0000 */
[C---:B------:R-:W-:Y:S01]  /*ba40*/  VIADD R14, R26.reuse, 0x4 ;  /* 0x000000041a0e7836 */ /* 0x040fe20000000000 */
[----:B------:R-:W-:Y:S02]  /*ba50*/  IADD3 R26, R26, 0x6, RZ ;  /* 0x000000061a1a7810 */ /* 0x000fe40007ffe0ff */
[----:B------:R-:W-:Y:S02]  /*ba60*/  R2UR UR10, R24 ;  /* 0x00000000180a72ca */ /* 0x000fe400000e0000 */
[----:B------:R-:W-:Y:S02]  /*ba70*/  R2UR UR18, R26 ;  /* 0x000000001a1272ca */ /* 0x000fe400000e0000 */
[----:B------:R-:W-:-:S06]  /*ba80*/  WARPGROUP.ARRIVE ;  /* 0x00000000000079c5 */ /* 0x000fcc0000000000 */
[----:B------:R-:W-:Y:S01]  /*ba90*/  HGMMA.64x128x16.F32 R24, gdesc[UR4], RZ, !UPT, gsb0 ;  /* 0x01e00000041879f0 */ /* 0x000fe2000c0008ff */
[----:B------:R-:W-:Y:S02]  /*baa0*/  R2UR UR14, R14 ;  /* 0x000000000e0e72ca */ /* 0x000fe400000e0000 */
[----:B------:R-:W-:Y:S02]  /*bab0*/  WARPGROUP.DEPBAR.LE gsb0, 0x0 ;  /* 0x00008000000079c5 */ /* 0x000fe40000010000 */
[----:B------:R-:W-:-:S07]  /*bac0*/  WARPGROUP.ARRIVE ;  /* 0x00000000000079c5 */ /* 0x000fce0000000000 */
        /* <DEDUP_REMOVED lines=13> */
.L_x_2014:
[----:B------:R-:W-:Y:S01]  /*bba0*/  SHF.L.U32 R10, R10, 0x1f, RZ ;  /* 0x0000001f0a0a7819 */ /* 0x000fe200000006ff */
[----:B------:R-:W-:-:S04]  /*bbb0*/  IMAD R11, R20, 0x8, R2 ;  /* 0x00000008140b7824 */ /* 0x000fc800078e0202 */
[----:B------:R0:W1:Y:S01]  /*bbc0*/  SYNCS.PHASECHK.TRANS64.TRYWAIT P2, [R11+URZ+0x16850], R10 ;  /* 0x0168500a0b0075a7 */ /* 0x000062000804017f */
[----:B------:R-:W-:Y:S05]  /*bbd0*/  @!P0 BRA `(.L_x_2015) ;  /* 0x0000000000048947 */ /* 0x000fea0003800000 */
[----:B------:R-:W-:Y:S01]  /*bbe0*/  BPT.TRAP 0x1 ;  /* 0x000000040000795c */ /* 0x000fe20000300000 */
.L_x_2015:
[----:B-1----:R-:W-:Y:S05]  /*bbf0*/  @P2 BRA `(.L_x_2013) ;  /* 0x0000000000082947 */ /* 0x002fea0003800000 */
[----:B------:R-:W1:Y:S02]  /*bc00*/  SYNCS.PHASECHK.TRANS64.TRYWAIT P2, [R11+URZ+0x16850], R10 ;  /* 0x0168500a0b0075a7 */ /* 0x000e64000804017f */
[----:B-1----:R-:W-:Y:S05]  /*bc10*/  @!P2 BRA `(.L_x_2016) ;  /* 0x000000d00028a947 */ /* 0x002fea0003800000 */
.L_x_2013:
[----:B01----:R-:W-:Y:S01]  /*bc20*/  IADD3 R10, R2, 0x400, RZ ;  /* 0x00000400020a7810 */ /* 0x003fe20007ffe0ff */
[----:B------:R-:W-:Y:S01]  /*bc30*/  IMAD.MOV.U32 R11, RZ, RZ, 0x40000040 ;  /* 0x40000040ff0b7424 */ /* 0x000fe200078e00ff */
[----:B------:R-:W-:Y:S05]  /*bc40*/  WARPSYNC.ALL ;  /* 0x0000000000007948 */ /* 0x000fea0003800000 */
[----:B------:R-:W-:Y:S01]  /*bc50*/  SHF.R.U32.HI R10, RZ, 0x4, R10 ;  /* 0x00000004ff0a7819 */ /* 0x000fe2000001160a */
[----:B------:R-:W-:Y:S01]  /*bc60*/  WARPGROUP.ARRIVE ;  /* 0x00000000000079c5 */ /* 0x000fe20000000000 */
[----:B------:R-:W-:Y:S01]  /*bc70*/  R2UR UR7, R11 ;  /* 0x000000000b0772ca */ /* 0x000fe200000e0000 */
[----:B------:R-:W-:Y:S01]  /*bc80*/  ULDC UR4, c[0x0][0x9d8] ;  /* 0x0002760000047ab9 */ /* 0x000fe20000000800 */
[----:B------:R-:W-:Y:S01]  /*bc90*/  LOP3.LUT R10, R10, 0x3fff, RZ, 0xc0, !PT ;  /* 0x00003fff0a0a7812 */ /* 0x000fe200078ec0ff */
[----:B------:R-:W-:-:S04]  /*bca0*/  ULDC UR5, c[0x0][0x988] ;  /* 0x0002620000057ab9 */ /* 0x000fc80000000800 */
[----:B------:R-:W-:-:S05]  /*bcb0*/  IMAD R10, R20, 0x400, R10 ;  /* 0x00000400140a7824 */ /* 0x000fca00078e020a */
[----:B------:R-:W-:-:S13]  /*bcc0*/  R2UR UR6, R10 ;  /* 0x000000000a0672ca */ /* 0x000fda00000e0000 */
[----:B------:R-:W-:Y:S03]  /*bcd0*/  HGMMA.64x64x16.F32 R88, R148, gdesc[UR4].tnspB, R88, gsb0 ;  /* 0x40e0000494587df0 */ /* 0x000fe60008000858 */
[----:B------:R-:W-:Y:S02]  /*bce0*/  WARPGROUP.DEPBAR.LE gsb0, 0x0 ;  /* 0x00008000000079c5 */ /* 0x000fe40000010000 */
[----:B------:R-:W2:Y:S04]  /*bcf0*/  LDL R148, [R1+0x10] ;  /* 0x0000100001947983 */ /* 0x000ea80000100800 */
[----:B------:R-:W2:Y:S04]  /*bd00*/  LDL R149, [R1+0x8] ;  /* 0x0000080001957983 */ /* 0x000ea80000100800 */
[----:B------:R-:W3:Y:S04]  /*bd10*/  LDL R150, [R1+0x20] ;  /* 0x0000200001967983 */ /* 0x000ee80000100800 */
[----:B------:R-:W4:Y:S01]  /*bd20*/  LDL R151, [R1+0x24] ;  /* 0x0000240001977983 */ /* 0x000f220000100800 */
[----:B------:R-:W-:Y:S01]  /*bd30*/  VIADD R14, R10, 0x80 ;  /* 0x000000800a0e7836 */ /* 0x000fe20000000000 */
[----:B------:R-:W-:Y:S01]  /*bd40*/  MOV R15, 0x40000040 ;  /* 0x40000040000f7802 */ /* 0x000fe20000000f00 */
[----:B------:R-:W-:Y:S01]  /*bd50*/  WARPGROUP.ARRIVE ;  /* 0x00000000000079c5 */ /* 0x000fe20000000000 */
[----:B------:R-:W-:Y:S01]  /*bd60*/  FMUL.FTZ R11, R24, UR4 ;  /* 0x00000004180b7c20 */ /* 0x000fe20008410000 */
[----:B------:R-:W-:Y:S01]  /*bd70*/  FMUL.FTZ R24, R27, UR4 ;  /* 0x000000041b187c20 */ /* 0x000fe20008410000 */
[----:B------:R-:W-:Y:S01]  /*bd80*/  R2UR UR6, R14 ;  /* 0x000000000e0672ca */ /* 0x000fe200000e0000 */
[----:B------:R-:W-:Y:S01]  /*bd90*/  VIADD R14, R10, 0x100 ;  /* 0x000001000a0e7836 */ /* 0x000fe20000000000 */
[----:B------:R-:W-:Y:S01]  /*bda0*/  R2UR UR7, R15 ;  /* 0x000000000f0772ca */ /* 0x000fe200000e0000 */
[----:B------:R-:W-:Y:S01]  /*bdb0*/  IMAD.MOV.U32 R15, RZ, RZ, 0x40000040 ;  /* 0x40000040ff0f7424 */ /* 0x000fe200078e00ff */
        /* <DEDUP_REMOVED lines=15> */
[----:B------:R-:W-:Y:S01]  /*beb0*/  FMUL.FTZ R61, R61, UR4 ;  /* 0x000000043d3d7c20 */ /* 0x000fe20008410000 */
[----:B------:R-:W-:Y:S01]  /*bec0*/  MOV R15, 0x40000040 ;  /* 0x40000040000f7802 */ /* 0x000fe20000000f00 */
        /* <DEDUP_REMOVED lines=14> */
[----:B------:R-:W-:-:S02]  /*bfb0*/  FMUL.FTZ R75, R75, UR4 ;  /* 0x000000044b4b7c20 */ /* 0x000fc40008410000 */
        /* <DEDUP_REMOVED lines=8> */
[----:B------:R-:W-:-:S05]  /*c040*/  WARPGROUP.ARRIVE ;  /* 0x00000000000079c5 */ /* 0x000fca0000000000 */
[----:B------:R-:W-:Y:S01]  /*c050*/  MUFU.TANH R47, R47 ;  /* 0x0000002f002f7308 */ /* 0x000fe20000002400 */
[----:B------:R-:W-:Y:S01]  /*c060*/  HGMMA.64x64x16.F32 R88, R140, gdesc[UR4].tnspB, R88, gsb0 ;  /* 0x40e000048c587df0 */ /* 0x000fe20008000858 */
[----:B------:R-:W-:Y:S01]  /*c070*/  R2UR UR6, R14 ;  /* 0x000000000e0672ca */ /* 0x000fe200000e0000 */
[----:B------:R-:W-:Y:S01]  /*c080*/  FMUL.FTZ R14, R26, UR4 ;  /* 0x000000041a0e7c20 */ /* 0x000fe20008410000 */
[----:B------:R-:W-:Y:S01]  /*c090*/  FMUL.FTZ R26, R28, UR4 ;  /* 0x000000041c1a7c20 */ /* 0x000fe20008410000 */
[----:B------:R-:W-:Y:S01]  /*c0a0*/  R2UR UR7, R15 ;  /* 0x000000000f0772ca */ /* 0x000fe200000e0000 */
        /* <DEDUP_REMOVED lines=10> */
[----:B------:R-:W-:-:S02]  /*c150*/  IMAD.MOV.U32 R54, RZ, RZ, -0x80 ;  /* 0xffffff80ff367424 */ /* 0x000fc400078e00ff */
[----:B------:R-:W-:Y:S01]  /*c160*/  FMUL.FTZ R15, R25, UR4 ;  /* 0x00000004190f7c20 */ /* 0x000fe20008410000 */
[----:B------:R-:W-:Y:S01]  /*c170*/  FMUL.FTZ R25, R30, UR4 ;  /* 0x000000041e197c20 */ /* 0x000fe20008410000 */
[----:B------:R-:W-:Y:S01]  /*c180*/  FMUL.FTZ R30, R34, UR4 ;  /* 0x00000004221e7c20 */ /* 0x000fe20008410000 */
[----:B------:R-:W-:Y:S02]  /*c190*/  IMAD R54, R152, R54, 0x1 ;  /* 0x0000000198367424 */ /* 0x000fe400078e0236 */
[----:B------:R-:W-:Y:S01]  /*c1a0*/  FMUL.FTZ R34, R36, UR4 ;  /* 0x0000000424227c20 */ /* 0x000fe20008410000 */
[----:B------:R-:W-:Y:S01]  /*c1b0*/  FMUL.FTZ R36, R37, UR4 ;  /* 0x0000000425247c20 */ /* 0x000fe20008410000 */
[----:B------:R-:W-:Y:S01]  /*c1c0*/  FMUL.FTZ R37, R40, UR4 ;  /* 0x0000000428257c20 */ /* 0x000fe20008410000 */
[----:B------:R-:W-:Y:S01]  /*c1d0*/  FMUL.FTZ R40, R41, UR4 ;  /* 0x0000000429287c20 */ /* 0x000fe20008410000 */
[----:B------:R-:W-:Y:S02]  /*c1e0*/  IMAD R54, R153, 0xc0, R54 ;  /* 0x000000c099367824 */ /* 0x000fe400078e0236 */
[----:B------:R-:W-:Y:S01]  /*c1f0*/  FMUL.FTZ R41, R46, UR4 ;  /* 0x000000042e297c20 */ /* 0x000fe20008410000 */
[----:B------:R-:W-:Y:S01]  /*c200*/  FMUL.FTZ R46, R50, UR4 ;  /* 0x00000004322e7c20 */ /* 0x000fe20008410000 */
[----:B------:R-:W-:Y:S01]  /*c210*/  FMUL.FTZ R50, R52, UR4 ;  /* 0x0000000434327c20 */ /* 0x000fe20008410000 */
[----:B------:R-:W-:Y:S01]  /*c220*/  FMUL.FTZ R52, R55, UR4 ;  /* 0x0000000437347c20 */ /* 0x000fe20008410000 */
[----:B------:R-:W1:Y:S08]  /*c230*/  MUFU.TANH R15, R15 ;  /* 0x0000000f000f7308 */ /* 0x000e700000002400 */
[----:B------:R-:W5:Y:S08]  /*c240*/  MUFU.TANH R26, R26 ;  /* 0x0000001a001a7308 */ /* 0x000f700000002400 */
        /* <DEDUP_REMOVED lines=8> */
[----:B------:R-:W-:Y:S07]  /*c2d0*/  HGMMA.64x64x16.F32 R88, R136, gdesc[UR4].tnspB, R88, gsb0 ;  /* 0x40e0000488587df0 */ /* 0x000fee0008000858 */
[----:B------:R-:W5:Y:S08]  /*c2e0*/  MUFU.TANH R40, R40 ;  /* 0x0000002800287308 */ /* 0x000f700000002400 */
[----:B------:R-:W5:Y:S08]  /*c2f0*/  MUFU.TANH R42, R42 ;  /* 0x0000002a002a7308 */ /* 0x000f700000002400 */
[----:B------:R-:W5:Y:S08]  /*c300*/  MUFU.TANH R44, R44 ;  /* 0x0000002c002c7308 */ /* 0x000f700000002400 */
[----:B------:R-:W5:Y:S08]  /*c310*/  MUFU.TANH R45, R45 ;  /* 0x0000002d002d7308 */ /* 0x000f700000002400 */
[----:B------:R-:W5:Y:S08]  /*c320*/  MUFU.TANH R48, R48 ;  /* 0x0000003000307308 */ /* 0x000f700000002400 */
[----:B------:R-:W5:Y:S08]  /*c330*/  MUFU.TANH R50, R50 ;  /* 0x0000003200327308 */ /* 0x000f700000002400 */
[----:B------:R-:W-:Y:S08]  /*c340*/  MUFU.TANH R14, R14 ;  /* 0x0000000e000e7308 */ /* 0x000ff00000002400 */
[----:B------:R-:W-:Y:S08]  /*c350*/  MUFU.TANH R25, R25 ;  /* 0x0000001900197308 */ /* 0x000ff00000002400 */
[----:B------:R-:W-:Y:S01]  /*c360*/  MUFU.TANH R30, R30 ;  /* 0x0000001e001e7308 */ /* 0x000fe20000002400 */
[----:B------:R-:W-:-:S02]  /*c370*/  WARPGROUP.DEPBAR.LE gsb0, 0x0 ;  /* 0x00008000000079c5 */ /* 0x000fc40000010000 */
[----:B------:R-:W-:Y:S01]  /*c380*/  FMUL.FTZ R136, R65, UR4 ;  /* 0x0000000441887c20 */ /* 0x000fe20008410000 */
[----:B------:R-:W-:Y:S01]  /*c390*/  FMUL.FTZ R137, R72, UR4 ;  /* 0x0000000448897c20 */ /* 0x000fe20008410000 */
[----:B------:R-:W-:Y:S01]  /*c3a0*/  FMUL.FTZ R138, R73, UR4 ;  /* 0x00000004498a7c20 */ /* 0x000fe20008410000 */
[----:B------:R-:W-:Y:S02]  /*c3b0*/  FMUL.FTZ R139, R80, UR4 ;  /* 0x00000004508b7c20 */ /* 0x000fe40008410000 */
[----:B------:R-:W-:Y:S01]  /*c3c0*/  MUFU.TANH R33, R33 ;  /* 0x0000002100217308 */ /* 0x000fe20000002400 */
[----:B------:R-:W-:-:S07]  /*c3d0*/  WARPGROUP.ARRIVE ;  /* 0x00000000000079c5 */ /* 0x000fce0000000000 */
[----:B------:R-:W-:Y:S01]  /*c3e0*/  MUFU.TANH R136, R136 ;  /* 0x0000008800887308 */ /* 0x000fe20000002400 */
[----:B--2---:R-:W-:-:S07]  /*c3f0*/  IADD3 R55, -R149, R54, R148 ;  /* 0x0000003695377210 */ /* 0x004fce0007ffe194 */
[----:B------:R-:W-:Y:S01]  /*c400*/  MUFU.TANH R137, R137 ;  /* 0x0000008900897308 */ /* 0x000fe20000002400 */
[----:B---3--:R-:W-:-:S04]  /*c410*/  IMAD R55, R150, -0x2, R55 ;  /* 0xfffffffe96377824 */ /* 0x008fc800078e0237 */
[----:B----4-:R-:W-:-:S03]  /*c420*/  IMAD.IADD R55, R151, 0x1, R55 ;  /* 0x0000000197377824 */ /* 0x010fc600078e0237 */
[----:B------:R2:W-:Y:S02]  /*c430*/  MUFU.TANH R54, R58 ;  /* 0x0000003a00367308 */ /* 0x0005e40000002400 */
[C---:B------:R-:W-:Y:S02]  /*c440*/  ISETP.GT.AND P2, PT, R55.reuse, RZ, PT ;  /* 0x000000ff3700720c */ /* 0x040fe40003f44270 */
[----:B------:R-:W-:Y:S02]  /*c450*/  ISETP.GT.AND P3, PT, R55, 0x1, PT ;  /* 0x000000013700780c */ /* 0x000fe40003f64270 */
[----:B0-----:R-:W-:Y:S01]  /*c460*/  FSEL R11, R11, -INF , P2 ;  /* 0xff8000000b0b7808 */ /* 0x001fe20001000000 */
[----:B--2---:R-:W-:Y:S01]  /*c470*/  FMUL.FTZ R58, R60, UR4 ;  /* 0x000000043c3a7c20 */ /* 0x004fe20008410000 */
[----:B------:R-:W-:Y:S01]  /*c480*/  ISETP.GT.AND P2, PT, R55, 0x8, PT ;  /* 0x000000083700780c */ /* 0x000fe20003f44270 */
[----:B------:R-:W-:Y:S01]  /*c490*/  MUFU.TANH R138, R138 ;  /* 0x0000008a008a7308 */ /* 0x000fe20000002400 */
[----:B-1----:R-:W-:-:S02]  /*c4a0*/  FSEL R15, R15, -INF , P3 ;  /* 0xff8000000f0f7808 */ /* 0x002fc40001800000 */
[----:B------:R-:W-:Y:S02]  /*c4b0*/  FMNMX.FTZ R59, R11, R21, !PT ;  /* 0x000000150b3b7209 */ /* 0x000fe40007810000 */
[----:B------:R-:W-:Y:S02]  /*c4c0*/  ISETP.GT.AND P3, PT, R55, 0x9, PT ;  /* 0x000000093700780c */ /* 0x000fe40003f64270 */
[----:B-----5:R-:W-:Y:S01]  /*c4d0*/  FSEL R26, R26, -INF , P2 ;  /* 0xff8000001a1a7808 */ /* 0x020fe20001000000 */
[----:B------:R-:W0:Y:S01]  /*c4e0*/  MUFU.TANH R58, R58 ;  /* 0x0000003a003a7308 */ /* 0x000e220000002400 */
[----:B------:R-:W-:Y:S02]  /*c4f0*/  FMNMX.FTZ R60, R15, R59, !PT ;  /* 0x0000003b0f3c7209 */ /* 0x000fe40007810000 */
[----:B------:R-:W-:Y:S02]  /*c500*/  ISETP.GT.AND P2, PT, R55, 0x10, PT ;  /* 0x000000103700780c */ /* 0x000fe40003f44270 */
[----:B------:R-:W-:-:S02]  /*c510*/  FSEL R28, R28, -INF , P3 ;  /* 0xff8000001c1c7808 */ /* 0x000fc40001800000 */
[----:B------:R-:W-:Y:S01]  /*c520*/  FMNMX.FTZ R60, R26, R60, !PT ;  /* 0x0000003c1a3c7209 */ /* 0x000fe20007810000 */
[----:B------:R1:W2:Y:S01]  /*c530*/  MUFU.TANH R59, R61 ;  /* 0x0000003d003b7308 */ /* 0x0002a20000002400 */
[----:B------:R-:W-:Y:S02]  /*c540*/  ISETP.GT.AND P3, PT, R55, 0x11, PT ;  /* 0x000000113700780c */ /* 0x000fe40003f64270 */
[----:B------:R-:W-:Y:S02]  /*c550*/  FSEL R29, R29, -INF , P2 ;  /* 0xff8000001d1d7808 */ /* 0x000fe40001000000 */
[----:B------:R-:W-:Y:S02]  /*c560*/  FMNMX.FTZ R60, R28, R60, !PT ;  /* 0x0000003c1c3c7209 */ /* 0x000fe40007810000 */
[----:B------:R-:W-:Y:S01]  /*c570*/  ISETP.GT.AND P2, PT, R55, 0x18, PT ;  /* 0x000000183700780c */ /* 0x000fe20003f44270 */
[----:B------:R-:W-:Y:S01]  /*c580*/  MUFU.TANH R139, R139 ;  /* 0x0000008b008b7308 */ /* 0x000fe20000002400 */
[----:B------:R-:W-:Y:S01]  /*c590*/  FSEL R32, R32, -INF , P3 ;  /* 0xff80000020207808 */ /* 0x000fe20001800000 */
[----:B-1----:R-:W-:Y:S01]  /*c5a0*/  FMUL.FTZ R61, R64, UR4 ;  /* 0x00000004403d7c20 */ /* 0x002fe20008410000 */
[----:B------:R-:W-:-:S02]  /*c5b0*/  FMNMX.FTZ R60, R29, R60, !PT ;  /* 0x0000003c1d3c7209 */ /* 0x000fc40007810000 */
[C---:B------:R-:W-:Y:S02]  /*c5c0*/  ISETP.GT.AND P3, PT, R55.reuse, 0x19, PT ;  /* 0x000000193700780c */ /* 0x040fe40003f64270 */
[----:B------:R-:W-:Y:S01]  /*c5d0*/  FSEL R34, R34, -INF , P2 ;  /* 0xff80000022227808 */ /* 0x000fe20001000000 */
[----:B------:R-:W1:Y:S01]  /*c5e0*/  MUFU.TANH R61, R61 ;  /* 0x0000003d003d7308 */ /* 0x000e620000002400 */
[----:B------:R-:W-:Y:S02]  /*c5f0*/  FMNMX.FTZ R64, R32, R60, !PT ;  /* 0x0000003c20407209 */ /* 0x000fe40007810000 */
[----:B------:R-:W-:Y:S02]  /*c600*/  ISETP.GT.AND P2, PT, R55, 0x20, PT ;  /* 0x000000203700780c */ /* 0x000fe40003f44270 */
[----:B------:R-:W-:Y:S02]  /*c610*/  FSEL R60, R36, -INF , P3 ;  /* 0xff800000243c7808 */ /* 0x000fe40001800000 */
[----:B------:R-:W-:Y:S01]  /*c620*/  FMNMX.FTZ R36, R34, R64, !PT ;  /* 0x0000004022247209 */ /* 0x000fe20007810000 */
[----:B------:R-:W-:Y:S01]  /*c630*/  MUFU.TANH R38, R38 ;  /* 0x0000002600267308 */ /* 0x000fe20000002400 */
[----:B------:R-:W-:-:S02]  /*c640*/  FSEL R64, R37, -INF , P2 ;  /* 0xff80000025407808 */ /* 0x000fc40001000000 */
[C---:B------:R-:W-:Y:S02]  /*c650*/  ISETP.GT.AND P3, PT, R55.reuse, 0x21, PT ;  /* 0x000000213700780c */ /* 0x040fe40003f64270 */
[----:B------:R-:W-:Y:S02]  /*c660*/  FMNMX.FTZ R37, R60, R36, !PT ;  /* 0x000000243c257209 */ /* 0x000fe40007810000 */
[C---:B------:R-:W-:Y:S01]  /*c670*/  ISETP.GT.AND P2, PT, R55.reuse, 0x28, PT ;  /* 0x000000283700780c */ /* 0x040fe20003f44270 */
[----:B------:R3:W4:Y:S01]  /*c680*/  MUFU.TANH R36, R68 ;  /* 0x0000004400247308 */ /* 0x0007220000002400 */
[----:B------:R-:W-:Y:S02]  /*c690*/  FSEL R40, R40, -INF , P3 ;  /* 0xff80000028287808 */ /* 0x000fe40001800000 */
[----:B------:R-:W-:Y:S02]  /*c6a0*/  FMNMX.FTZ R37, R64, R37, !PT ;  /* 0x0000002540257209 */ /* 0x000fe40007810000 */
[----:B------:R-:W-:-:S02]  /*c6b0*/  ISETP.GT.AND P3, PT, R55, 0x29, PT ;  /* 0x000000293700780c */ /* 0x000fc40003f64270 */
[----:B------:R-:W-:Y:S01]  /*c6c0*/  FSEL R42, R42, -INF , P2 ;  /* 0xff8000002a2a7808 */ /* 0x000fe20001000000 */
[----:B------:R-:W-:Y:S01]  /*c6d0*/  MUFU.TANH R41, R41 ;  /* 0x0000002900297308 */ /* 0x000fe20000002400 */
[----:B------:R-:W-:Y:S02]  /*c6e0*/  FMNMX.FTZ R65, R40, R37, !PT ;  /* 0x0000002528417209 */ /* 0x000fe40007810000 */
[C---:B------:R-:W-:Y:S02]  /*c6f0*/  ISETP.GT.AND P2, PT, R55.reuse, 0x30, PT ;  /* 0x000000303700780c */ /* 0x040fe40003f44270 */
[----:B------:R-:W-:Y:S02]  /*c700*/  FSEL R44, R44, -INF , P3 ;  /* 0xff8000002c2c7808 */ /* 0x000fe40001800000 */
[----:B------:R-:W-:Y:S01]  /*c710*/  FMNMX.FTZ R65, R42, R65, !PT ;  /* 0x000000412a417209 */ /* 0x000fe20007810000 */
[----:B------:R5:W4:Y:S01]  /*c720*/  MUFU.TANH R37, R69 ;  /* 0x0000004500257308 */ /* 0x000b220000002400 */
[----:B------:R-:W-:-:S02]  /*c730*/  ISETP.GT.AND P3, PT, R55, 0x31, PT ;  /* 0x000000313700780c */ /* 0x000fc40003f64270 */
[----:B------:R-:W-:Y:S02]  /*c740*/  FSEL R45, R45, -INF , P2 ;  /* 0xff8000002d2d7808 */ /* 0x000fe40001000000 */
[----:B------:R-:W-:Y:S02]  /*c750*/  FMNMX.FTZ R65, R44, R65, !PT ;  /* 0x000000412c417209 */ /* 0x000fe40007810000 */
[----:B------:R-:W-:Y:S01]  /*c760*/  ISETP.GT.AND P2, PT, R55, 0x38, PT ;  /* 0x000000383700780c */ /* 0x000fe20003f44270 */
[----:B------:R-:W-:Y:S01]  /*c770*/  MUFU.TANH R46, R46 ;  /* 0x0000002e002e7308 */ /* 0x000fe20000002400 */
[----:B------:R-:W-:Y:S02]  /*c780*/  FSEL R48, R48, -INF , P3 ;  /* 0xff80000030307808 */ /* 0x000fe40001800000 */
[----:B------:R-:W-:Y:S02]  /*c790*/  FMNMX.FTZ R65, R45, R65, !PT ;  /* 0x000000412d417209 */ /* 0x000fe40007810000 */
[----:B------:R-:W-:-:S02]  /*c7a0*/  ISETP.GT.AND P3, PT, R55, 0x39, PT ;  /* 0x000000393700780c */ /* 0x000fc40003f64270 */
[----:B------:R-:W-:Y:S01]  /*c7b0*/  FSEL R50, R50, -INF , P2 ;  /* 0xff80000032327808 */ /* 0x000fe20001000000 */
[----:B------:R-:W-:Y:S01]  /*c7c0*/  MUFU.TANH R49, R49 ;  /* 0x0000003100317308 */ /* 0x000fe20000002400 */
[----:B---3--:R-:W-:Y:S02]  /*c7d0*/  FMNMX.FTZ R68, R48, R65, !PT ;  /* 0x0000004130447209 */ /* 0x008fe40007810000 */
[----:B------:R-:W-:Y:S02]  /*c7e0*/  ISETP.GT.AND P2, PT, R55, 0x40, PT ;  /* 0x000000403700780c */ /* 0x000fe40003f44270 */
[----:B------:R-:W-:Y:S02]  /*c7f0*/  FSEL R65, R51, -INF , P3 ;  /* 0xff80000033417808 */ /* 0x000fe40001800000 */
[----:B------:R-:W-:Y:S01]  /*c800*/  FMNMX.FTZ R51, R50, R68, !PT ;  /* 0x0000004432337209 */ /* 0x000fe20007810000 */
[----:B------:R-:W-:Y:S01]  /*c810*/  MUFU.TANH R52, R52 ;  /* 0x0000003400347308 */ /* 0x000fe20000002400 */
[----:B------:R-:W-:-:S02]  /*c820*/  FSEL R68, R53, -INF , P2 ;  /* 0xff80000035447808 */ /* 0x000fc40001000000 */
[----:B------:R-:W-:Y:S02]  /*c830*/  ISETP.GT.AND P3, PT, R55, 0x41, PT ;  /* 0x000000413700780c */ /* 0x000fe40003f64270 */
[----:B------:R-:W-:Y:S02]  /*c840*/  FMNMX.FTZ R53, R65, R51, !PT ;  /* 0x0000003341357209 */ /* 0x000fe40007810000 */
[----:B------:R-:W-:Y:S01]  /*c850*/  ISETP.GT.AND P2, PT, R55, 0x48, PT ;  /* 0x000000483700780c */ /* 0x000fe20003f44270 */
[----:B------:R3:W3:Y:S01]  /*c860*/  MUFU.TANH R51, R76 ;  /* 0x0000004c00337308 */ /* 0x0006e20000002400 */
[----:B------:R-:W-:Y:S02]  /*c870*/  FSEL R57, R57, -INF , P3 ;  /* 0xff80000039397808 */ /* 0x000fe40001800000 */
[----:B------:R-:W-:Y:S02]  /*c880*/  FMNMX.FTZ R53, R68, R53, !PT ;  /* 0x0000003544357209 */ /* 0x000fe40007810000 */
[----:B------:R-:W-:-:S02]  /*c890*/  ISETP.GT.AND P3, PT, R55, 0x49, PT ;  /* 0x000000493700780c */ /* 0x000fc40003f64270 */
[----:B0-----:R-:W-:Y:S01]  /*c8a0*/  FSEL R58, R58, -INF , P2 ;  /* 0xff8000003a3a7808 */ /* 0x001fe20001000000 */
[----:B------:R-:W-:Y:S01]  /*c8b0*/  MUFU.TANH R56, R56 ;  /* 0x0000003800387308 */ /* 0x000fe20000002400 */
[----:B-----5:R-:W-:Y:S02]  /*c8c0*/  FMNMX.FTZ R69, R57, R53, !PT ;  /* 0x0000003539457209 */ /* 0x020fe40007810000 */
[----:B------:R-:W-:Y:S02]  /*c8d0*/  ISETP.GT.AND P2, PT, R55, 0x50, PT ;  /* 0x000000503700780c */ /* 0x000fe40003f44270 */
[----:B--2---:R-:W-:Y:S02]  /*c8e0*/  FSEL R59, R59, -INF , P3 ;  /* 0xff8000003b3b7808 */ /* 0x004fe40001800000 */
[----:B------:R-:W-:Y:S01]  /*c8f0*/  FMNMX.FTZ R69, R58, R69, !PT ;  /* 0x000000453a457209 */ /* 0x000fe20007810000 */
[----:B------:R0:W2:Y:S01]  /*c900*/  MUFU.TANH R53, R77 ;  /* 0x0000004d00357308 */ /* 0x0000a20000002400 */
[----:B------:R-:W-:-:S02]  /*c910*/  ISETP.GT.AND P3, PT, R55, 0x51, PT ;  /* 0x000000513700780c */ /* 0x000fc40003f64270 */
[----:B-1----:R-:W-:Y:S02]  /*c920*/  FSEL R61, R61, -INF , P2 ;  /* 0xff8000003d3d7808 */ /* 0x002fe40001000000 */
[----:B------:R-:W-:Y:S02]  /*c930*/  FMNMX.FTZ R72, R59, R69, !PT ;  /* 0x000000453b487209 */ /* 0x000fe40007810000 */
[----:B------:R-:W-:Y:S01]  /*c940*/  ISETP.GT.AND P2, PT, R55, 0x58, PT ;  /* 0x000000583700780c */ /* 0x000fe20003f44270 */
[----:B------:R-:W-:Y:S01]  /*c950*/  MUFU.TANH R66, R66 ;  /* 0x0000004200427308 */ /* 0x000fe20000002400 */
[----:B------:R-:W-:Y:S01]  /*c960*/  FSEL R69, R136, -INF , P3 ;  /* 0xff80000088457808 */ /* 0x000fe20001800000 */
[----:B------:R-:W-:Y:S01]  /*c970*/  FMUL.FTZ R136, R84, UR4 ;  /* 0x0000000454887c20 */ /* 0x000fe20008410000 */
[----:B------:R-:W-:Y:S01]  /*c980*/  FMNMX.FTZ R73, R61, R72, !PT ;  /* 0x000000483d497209 */ /* 0x000fe20007810000 */
[----:B------:R-:W-:Y:S01]  /*c990*/  FMUL.FTZ R84, R62, UR4 ;  /* 0x000000043e547c20 */ /* 0x000fe20008410000 */
[----:B------:R-:W-:-:S02]  /*c9a0*/  ISETP.GT.AND P3, PT, R55, 0x59, PT ;  /* 0x000000593700780c */ /* 0x000fc40003f64270 */
[----:B----4-:R-:W-:Y:S01]  /*c9b0*/  FSEL R72, R36, -INF , P2 ;  /* 0xff80000024487808 */ /* 0x010fe20001000000 */
[----:B------:R-:W-:Y:S01]  /*c9c0*/  MUFU.TANH R136, R136 ;  /* 0x0000008800887308 */ /* 0x000fe20000002400 */
[----:B---3--:R-:W-:Y:S02]  /*c9d0*/  FMNMX.FTZ R76, R69, R73, !PT ;  /* 0x00000049454c7209 */ /* 0x008fe40007810000 */
[----:B------:R-:W-:Y:S02]  /*c9e0*/  FSEL R73, R37, -INF , P3 ;  /* 0xff80000025497808 */ /* 0x000fe40001800000 */
[C---:B------:R-:W-:Y:S02]  /*c9f0*/  ISETP.GT.AND P2, PT, R55.reuse, 0x60, PT ;  /* 0x000000603700780c */ /* 0x040fe40003f44270 */
[----:B------:R-:W-:Y:S01]  /*ca00*/  FMNMX.FTZ R37, R72, R76, !PT ;  /* 0x0000004c48257209 */ /* 0x000fe20007810000 */
[----:B------:R2:W1:Y:S01]  /*ca10*/  MUFU.TANH R36, R81 ;  /* 0x0000005100247308 */ /* 0x0004620000002400 */
[----:B------:R-:W-:-:S02]  /*ca20*/  ISETP.GT.AND P3, PT, R55, 0x61, PT ;  /* 0x000000613700780c */ /* 0x000fc40003f64270 */
[----:B------:R-:W-:Y:S01]  /*ca30*/  FSEL R76, R137, -INF , P2 ;  /* 0xff800000894c7808 */ /* 0x000fe20001000000 */
[----:B------:R-:W-:Y:S01]  /*ca40*/  FMUL.FTZ R137, R63, UR4 ;  /* 0x000000043f897c20 */ /* 0x000fe20008410000 */
[----:B------:R-:W-:Y:S02]  /*ca50*/  FMNMX.FTZ R37, R73, R37, !PT ;  /* 0x0000002549257209 */ /* 0x000fe40007810000 */
[----:B------:R-:W-:Y:S01]  /*ca60*/  ISETP.GT.AND P2, PT, R55, 0x68, PT ;  /* 0x000000683700780c */ /* 0x000fe20003f44270 */
[----:B------:R-:W-:Y:S01]  /*ca70*/  MUFU.TANH R84, R84 ;  /* 0x0000005400547308 */ /* 0x000fe20000002400 */
[----:B0-----:R-:W-:Y:S02]  /*ca80*/  FSEL R77, R138, -INF , P3 ;  /* 0xff8000008a4d7808 */ /* 0x001fe40001800000 */
[----:B------:R-:W-:Y:S02]  /*ca90*/  FMNMX.FTZ R37, R76, R37, !PT ;  /* 0x000000254c257209 */ /* 0x000fe40007810000 */
[----:B------:R-:W-:-:S02]  /*caa0*/  FSEL R80, R51, -INF , P2 ;  /* 0xff80000033507808 */ /* 0x000fc40001000000 */
[----:B------:R-:W-:Y:S01]  /*cab0*/  ISETP.GT.AND P3, PT, R55, 0x69, PT ;  /* 0x000000693700780c */ /* 0x000fe20003f64270 */
[----:B------:R-:W-:Y:S01]  /*cac0*/  MUFU.TANH R137, R137 ;  /* 0x0000008900897308 */ /* 0x000fe20000002400 */
[----:B------:R-:W-:Y:S02]  /*cad0*/  FMNMX.FTZ R51, R77, R37, !PT ;  /* 0x000000254d337209 */ /* 0x000fe40007810000 */
[----:B------:R-:W-:Y:S02]  /*cae0*/  ISETP.GT.AND P2, PT, R55, 0x70, PT ;  /* 0x000000703700780c */ /* 0x000fe40003f44270 */
[----:B--2---:R-:W-:Y:S02]  /*caf0*/  FSEL R81, R53, -INF , P3 ;  /* 0xff80000035517808 */ /* 0x004fe40001800000 */
[----:B------:R-:W-:Y:S01]  /*cb00*/  FMNMX.FTZ R51, R80, R51, !PT ;  /* 0x0000003350337209 */ /* 0x000fe20007810000 */
[----:B------:R1:W0:Y:S01]  /*cb10*/  MUFU.TANH R37, R85 ;  /* 0x0000005500257308 */ /* 0x0002220000002400 */
[----:B------:R-:W-:-:S02]  /*cb20*/  ISETP.GT.AND P3, PT, R55, 0x71, PT ;  /* 0x000000713700780c */ /* 0x000fc40003f64270 */
[----:B------:R-:W-:Y:S02]  /*cb30*/  FSEL R62, R139, -INF , P2 ;  /* 0xff8000008b3e7808 */ /* 0x000fe40001000000 */
[----:B------:R-:W-:Y:S02]  /*cb40*/  FMNMX.FTZ R51, R81, R51, !PT ;  /* 0x0000003351337209 */ /* 0x000fe40007810000 */
[C---:B------:R-:W-:Y:S01]  /*cb50*/  ISETP.GT.AND P2, PT, R55.reuse, 0x78, PT ;  /* 0x000000783700780c */ /* 0x040fe20003f44270 */
[----:B------:R-:W2:Y:S01]  /*cb60*/  MUFU.TANH R67, R67 ;  /* 0x0000004300437308 */ /* 0x000ea20000002400 */
[----:B-1----:R-:W-:Y:S01]  /*cb70*/  FSEL R85, R36, -INF , P3 ;  /* 0xff80000024557808 */ /* 0x002fe20001800000 */
[----:B------:R-:W-:Y:S01]  /*cb80*/  VIADD R36, R10, 0x200 ;  /* 0x000002000a247836 */ /* 0x000fe20000000000 */
[----:B------:R-:W-:Y:S02]  /*cb90*/  FMNMX.FTZ R51, R62, R51, !PT ;  /* 0x000000333e337209 */ /* 0x000fe40007810000 */
[C---:B------:R-:W-:Y:S01]  /*cba0*/  ISETP.GT.AND P3, PT, R55.reuse, 0x79, PT ;  /* 0x000000793700780c */ /* 0x040fe20003f64270 */
[----:B------:R-:W-:Y:S01]  /*cbb0*/  VIADD R55, R55, 0x8 ;  /* 0x0000000837377836 */ /* 0x000fe20000000000 */
[----:B------:R-:W-:Y:S01]  /*cbc0*/  FSEL R136, R136, -INF , P2 ;  /* 0xff80000088887808 */ /* 0x000fe20001000000 */
[----:B------:R-:W1:Y:S01]  /*cbd0*/  MUFU.TANH R70, R70 ;  /* 0x0000004600467308 */ /* 0x000e620000002400 */
[----:B------:R-:W-:-:S02]  /*cbe0*/  FMNMX.FTZ R51, R85, R51, !PT ;  /* 0x0000003355337209 */ /* 0x000fc40007810000 */
[----:B0-----:R-:W-:Y:S02]  /*cbf0*/  FSEL R63, R37, -INF , P3 ;  /* 0xff800000253f7808 */ /* 0x001fe40001800000 */
[----:B------:R-:W-:Y:S02]  /*cc00*/  FMNMX.FTZ R37, R136, R51, !PT ;  /* 0x0000003388257209 */ /* 0x000fe40007810000 */
[----:B------:R-:W-:Y:S01]  /*cc10*/  ISETP.GT.AND P3, PT, R55, RZ, PT ;  /* 0x000000ff3700720c */ /* 0x000fe20003f64270 */
[----:B------:R-:W0:Y:S01]  /*cc20*/  MUFU.TANH R71, R71 ;  /* 0x0000004700477308 */ /* 0x000e220000002400 */
[----:B------:R-:W-:Y:S02]  /*cc30*/  FMNMX.FTZ R37, R63, R37, !PT ;  /* 0x000000253f257209 */ /* 0x000fe40007810000 */
[C---:B------:R-:W-:Y:S02]  /*cc40*/  ISETP.GT.AND P4, PT, R55.reuse, 0x1, PT ;  /* 0x000000013700780c */ /* 0x040fe40003f84270 */
[----:B------:R-:W-:Y:S01]  /*cc50*/  FSEL R14, R14, -INF , P3 ;  /* 0xff8000000e0e7808 */ /* 0x000fe20001800000 */
[----:B------:R-:W3:Y:S01]  /*cc60*/  SHFL.BFLY PT, R51, R37, 0x2, 0x1f ;  /* 0x0c401f0025337f89 */ /* 0x000ee200000e0000 */
[----:B------:R-:W-:Y:S01]  /*cc70*/  ISETP.GT.AND P3, PT, R55, 0x8, PT ;  /* 0x000000083700780c */ /* 0x000fe20003f64270 */
[----:B------:R-:W4:Y:S01]  /*cc80*/  MUFU.TANH R74, R74 ;  /* 0x0000004a004a7308 */ /* 0x000f220000002400 */
[----:B------:R-:W-:-:S02]  /*cc90*/  R2UR UR6, R36 ;  /* 0x00000000240672ca */ /* 0x000fc400000e0000 */
[----:B------:R-:W-:Y:S02]  /*cca0*/  FSEL R25, R25, -INF , P3 ;  /* 0xff80000019197808 */ /* 0x000fe40001800000 */
[----:B------:R-:W-:-:S03]  /*ccb0*/  ISETP.GT.AND P3, PT, R55, 0x10, PT ;  /* 0x000000103700780c */ /* 0x000fc60003f64270 */
[----:B------:R5:W4:Y:S01]  /*ccc0*/  MUFU.TANH R36, R75 ;  /* 0x0000004b00247308 */ /* 0x000b220000002400 */
[----:B------:R-:W-:Y:S02]  /*ccd0*/  FSEL R30, R30, -INF , P3 ;  /* 0xff8000001e1e7808 */ /* 0x000fe40001800000 */
[----:B------:R-:W-:-:S04]  /*cce0*/  ISETP.GT.AND P3, PT, R55, 0x18, PT ;  /* 0x000000183700780c */ /* 0x000fc80003f64270 */
[----:B------:R-:W-:Y:S02]  /*ccf0*/  FSEL R33, R33, -INF , P3 ;  /* 0xff80000021217808 */ /* 0x000fe40001800000 */
[----:B------:R-:W-:Y:S01]  /*cd00*/  ISETP.GT.AND P3, PT, R55, 0x20, PT ;  /* 0x000000203700780c */ /* 0x000fe20003f64270 */
[----:B-----5:R-:W-:Y:S01]  /*cd10*/  FMUL.FTZ R75, R79, UR4 ;  /* 0x000000044f4b7c20 */ /* 0x020fe20008410000 */
[----:B------:R-:W-:Y:S01]  /*cd20*/  FMUL.FTZ R79, R83, UR4 ;  /* 0x00000004534f7c20 */ /* 0x000fe20008410000 */
[----:B------:R-:W-:Y:S01]  /*cd30*/  FMUL.FTZ R83, R86, UR4 ;  /* 0x0000000456537c20 */ /* 0x000fe20008410000 */
[----:B------:R-:W-:Y:S01]  /*cd40*/  FSEL R38, R38, -INF , P3 ;  /* 0xff80000026267808 */ /* 0x000fe20001800000 */
[----:B------:R-:W-:Y:S01]  /*cd50*/  FMUL.FTZ R86, R87, UR4 ;  /* 0x0000000457567c20 */ /* 0x000fe20008410000 */
[----:B---3--:R-:W-:Y:S01]  /*cd60*/  FMNMX.FTZ R51, R37, R51, !PT ;  /* 0x0000003325337209 */ /* 0x008fe20007810000 */
[----:B------:R-:W-:Y:S01]  /*cd70*/  MUFU.TANH R75, R75 ;  /* 0x0000004b004b7308 */ /* 0x000fe20000002400 */
[----:B------:R-:W-:-:S02]  /*cd80*/  MOV R37, 0x40000040 ;  /* 0x4000004000257802 */ /* 0x000fc40000000f00 */
[----:B------:R-:W-:Y:S01]  /*cd90*/  ISETP.GT.AND P3, PT, R55, 0x28, PT ;  /* 0x000000283700780c */ /* 0x000fe20003f64270 */
[----:B------:R-:W3:Y:S01]  /*cda0*/  SHFL.BFLY PT, R53, R51, 0x1, 0x1f ;  /* 0x0c201f0033357f89 */ /* 0x000ee200000e0000 */
[----:B------:R-:W-:Y:S01]  /*cdb0*/  R2UR UR7, R37 ;  /* 0x00000000250772ca */ /* 0x000fe200000e0000 */
[----:B------:R-:W-:Y:S01]  /*cdc0*/  FMUL.FTZ R37, R78, UR4 ;  /* 0x000000044e257c20 */ /* 0x000fe20008410000 */
[----:B------:R-:W-:Y:S01]  /*cdd0*/  FMUL.FTZ R78, R82, UR4 ;  /* 0x00000004524e7c20 */ /* 0x000fe20008410000 */
[----:B------:R-:W-:Y:S01]  /*cde0*/  FSEL R41, R41, -INF , P3 ;  /* 0xff80000029297808 */ /* 0x000fe20001800000 */
[----:B------:R-:W-:Y:S01]  /*cdf0*/  MUFU.TANH R79, R79 ;  /* 0x0000004f004f7308 */ /* 0x000fe20000002400 */
[----:B------:R-:W-:-:S04]  /*ce00*/  ISETP.GT.AND P3, PT, R55, 0x30, PT ;  /* 0x000000303700780c */ /* 0x000fc80003f64270 */
[----:B------:R-:W-:Y:S02]  /*ce10*/  FSEL R46, R46, -INF , P3 ;  /* 0xff8000002e2e7808 */ /* 0x000fe40001800000 */
[----:B------:R-:W-:Y:S01]  /*ce20*/  ISETP.GT.AND P3, PT, R55, 0x38, PT ;  /* 0x000000383700780c */ /* 0x000fe20003f64270 */
[----:B------:R-:W5:Y:S01]  /*ce30*/  MUFU.TANH R37, R37 ;  /* 0x0000002500257308 */ /* 0x000f620000002400 */
[----:B------:R-:W-:Y:S02]  /*ce40*/  HGMMA.64x64x16.F32 R88, R132, gdesc[UR4].tnspB, R88, gsb0 ;  /* 0x40e0000484587df0 */ /* 0x000fe40008000858 */
[----:B------:R-:W-:Y:S02]  /*ce50*/  FSEL R49, R49, -INF , P3 ;  /* 0xff80000031317808 */ /* 0x000fe40001800000 */
[----:B------:R-:W-:-:S03]  /*ce60*/  ISETP.GT.AND P3, PT, R55, 0x40, PT ;  /* 0x000000403700780c */ /* 0x000fc60003f64270 */
[----:B------:R-:W5:Y:S01]  /*ce70*/  MUFU.TANH R78, R78 ;  /* 0x0000004e004e7308 */ /* 0x000f620000002400 */
[----:B------:R-:W-:Y:S02]  /*ce80*/  FSEL R54, R54, -INF , P3 ;  /* 0xff80000036367808 */ /* 0x000fe40001800000 */
[----:B---3--:R-:W-:Y:S01]  /*ce90*/  FMNMX.FTZ R53, R51, R53, !PT ;  /* 0x0000003533357209 */ /* 0x008fe20007810000 */
[----:B------:R-:W-:Y:S01]  /*cea0*/  IMAD.U32 R51, RZ, RZ, UR5 ;  /* 0x00000005ff337e24 */ /* 0x000fe2000f8e00ff */
[----:B------:R-:W-:Y:S02]  /*ceb0*/  ISETP.GT.AND P3, PT, R55, 0x48, PT ;  /* 0x000000483700780c */ /* 0x000fe40003f64270 */
[C---:B------:R-:W-:Y:S01]  /*cec0*/  FSETP.NEU.FTZ.AND P2, PT, R53.reuse, -INF , PT ;  /* 0xff8000003500780b */ /* 0x040fe20003f5d000 */
[----:B------:R-:W-:Y:S01]  /*ced0*/  FMUL.FTZ R82, R53, R51 ;  /* 0x0000003335527220 */ /* 0x000fe20000410000 */
[----:B------:R-:W-:Y:S01]  /*cee0*/  FSEL R84, R84, -INF , P3 ;  /* 0xff80000054547808 */ /* 0x000fe20001800000 */
[----:B------:R-:W3:Y:S01]  /*cef0*/  MUFU.TANH R83, R83 ;  /* 0x0000005300537308 */ /* 0x000ee20000002400 */
[----:B------:R-:W-:-:S02]  /*cf00*/  ISETP.GT.AND P3, PT, R55, 0x50, PT ;  /* 0x000000503700780c */ /* 0x000fc40003f64270 */
[----:B------:R-:W-:Y:S02]  /*cf10*/  FSEL R82, R82, RZ, P2 ;  /* 0x000000ff52527208 */ /* 0x000fe40001000000 */
[----:B------:R-:W-:Y:S02]  /*cf20*/  FSEL R66, R66, -INF , P3 ;  /* 0xff80000042427808 */ /* 0x000fe40001800000 */
[----:B------:R-:W-:Y:S01]  /*cf30*/  ISETP.GT.AND P3, PT, R55, 0x58, PT ;  /* 0x000000583700780c */ /* 0x000fe20003f64270 */
[-CC-:B------:R-:W-:Y:S01]  /*cf40*/  FFMA.FTZ R148, R11, R51.reuse, -R82.reuse ;  /* 0x000000330b947223 */ /* 0x180fe20000010852 */
[-CC-:B------:R-:W-:Y:S01]  /*cf50*/  FFMA.FTZ R11, R15, R51.reuse, -R82.reuse ;  /* 0x000000330f0b7223 */ /* 0x180fe20000010852 */
[-CC-:B------:R-:W-:Y:S01]  /*cf60*/  FFMA.FTZ R150, R26, R51.reuse, -R82.reuse ;  /* 0x000000331a967223 */ /* 0x180fe20000010852 */
[-CC-:B------:R-:W-:Y:S01]  /*cf70*/  FFMA.FTZ R15, R28, R51.reuse, -R82.reuse ;  /* 0x000000331c0f7223 */ /* 0x180fe20000010852 */
[----:B------:R-:W-:Y:S01]  /*cf80*/  FSEL R26, R24, -INF , P4 ;  /* 0xff800000181a7808 */ /* 0x000fe20002000000 */
[-CC-:B------:R-:W-:Y:S01]  /*cf90*/  FFMA.FTZ R144, R29, R51.reuse, -R82.reuse ;  /* 0x000000331d907223 */ /* 0x180fe20000010852 */
[----:B------:R-:W-:Y:S01]  /*cfa0*/  FMNMX.FTZ R28, R14, R154, !PT ;  /* 0x0000009a0e1c7209 */ /* 0x000fe20007810000 */
[-CC-:B------:R-:W-:Y:S01]  /*cfb0*/  FFMA.FTZ R24, R32, R51.reuse, -R82.reuse ;  /* 0x0000003320187223 */ /* 0x180fe20000010852 */
[----:B------:R-:W-:Y:S01]  /*cfc0*/  ISETP.GT.AND P4, PT, R55, 0x9, PT ;  /* 0x000000093700780c */ /* 0x000fe20003f84270 */
[-CC-:B------:R-:W-:Y:S01]  /*cfd0*/  FFMA.FTZ R146, R34, R51.reuse, -R82.reuse ;  /* 0x0000003322927223 */ /* 0x180fe20000010852 */
[----:B------:R-:W-:Y:S01]  /*cfe0*/  FMNMX.FTZ R28, R26, R28, !PT ;  /* 0x0000001c1a1c7209 */ /* 0x000fe20007810000 */
[-CC-:B------:R-:W-:Y:S01]  /*cff0*/  FFMA.FTZ R40, R40, R51.reuse, -R82.reuse ;  /* 0x0000003328287223 */ /* 0x180fe20000010852 */
[----:B------:R-:W-:Y:S01]  /*d000*/  FSEL R27, R27, -INF , P4 ;  /* 0xff8000001b1b7808 */ /* 0x000fe20002000000 */
[-CC-:B------:R-:W-:Y:S01]  /*d010*/  FFMA.FTZ R142, R42, R51.reuse, -R82.reuse ;  /* 0x000000332a8e7223 */ /* 0x180fe20000010852 */
[----:B------:R-:W-:Y:S01]  /*d020*/  FMNMX.FTZ R28, R25, R28, !PT ;  /* 0x0000001c191c7209 */ /* 0x000fe20007810000 */
[-CC-:B------:R-:W-:Y:S01]  /*d030*/  FFMA.FTZ R42, R48, R51.reuse, -R82.reuse ;  /* 0x00000033302a7223 */ /* 0x180fe20000010852 */
[----:B------:R-:W-:Y:S01]  /*d040*/  ISETP.GT.AND P4, PT, R55, 0x11, PT ;  /* 0x000000113700780c */ /* 0x000fe20003f84270 */
[----:B------:R-:W3:Y:S01]  /*d050*/  MUFU.TANH R86, R86 ;  /* 0x0000005600567308 */ /* 0x000ee20000002400 */
[----:B------:R-:W-:Y:S01]  /*d060*/  FMNMX.FTZ R28, R27, R28, !PT ;  /* 0x0000001c1b1c7209 */ /* 0x000fe20007810000 */
[-CC-:B------:R-:W-:Y:S01]  /*d070*/  FFMA.FTZ R138, R50, R51.reuse, -R82.reuse ;  /* 0x00000033328a7223 */ /* 0x180fe20000010852 */
[----:B------:R-:W-:Y:S01]  /*d080*/  FSEL R31, R31, -INF , P4 ;  /* 0xff8000001f1f7808 */ /* 0x000fe20002000000 */
[-CC-:B------:R-:W-:Y:S01]  /*d090*/  FFMA.FTZ R50, R59, R51.reuse, -R82.reuse ;  /* 0x000000333b327223 */ /* 0x180fe20000010852 */
[----:B------:R-:W-:Y:S01]  /*d0a0*/  FMNMX.FTZ R29, R30, R28, !PT ;  /* 0x0000001c1e1d7209 */ /* 0x000fe20007810000 */
[--C-:B------:R-:W-:Y:S01]  /*d0b0*/  FFMA.FTZ R59, R72, R51, -R82.reuse ;  /* 0x00000033483b7223 */ /* 0x100fe20000010852 */
[----:B------:R-:W-:Y:S01]  /*d0c0*/  ISETP.GT.AND P4, PT, R55, 0x19, PT ;  /* 0x000000193700780c */ /* 0x000fe20003f84270 */
[----:B------:R-:W-:Y:S01]  /*d0d0*/  MUFU.EX2 R148, R148 ;  /* 0x0000009400947308 */ /* 0x000fe20000000800 */
[----:B------:R-:W-:Y:S01]  /*d0e0*/  FMNMX.FTZ R32, R31, R29, !PT ;  /* 0x0000001d1f207209 */ /* 0x000fe20007810000 */
[-CC-:B------:R-:W-:Y:S01]  /*d0f0*/  FFMA.FTZ R60, R60, R51.reuse, -R82.reuse ;  /* 0x000000333c3c7223 */ /* 0x180fe20000010852 */
[----:B------:R-:W-:Y:S01]  /*d100*/  FSEL R29, R35, -INF , P4 ;  /* 0xff800000231d7808 */ /* 0x000fe20002000000 */
[-CC-:B------:R-:W-:Y:S01]  /*d110*/  FFMA.FTZ R140, R64, R51.reuse, -R82.reuse ;  /* 0x00000033408c7223 */ /* 0x180fe20000010852 */
[----:B------:R-:W-:Y:S01]  /*d120*/  FMNMX.FTZ R32, R33, R32, !PT ;  /* 0x0000002021207209 */ /* 0x000fe20007810000 */
[-CC-:B------:R-:W-:Y:S01]  /*d130*/  FFMA.FTZ R44, R44, R51.reuse, -R82.reuse ;  /* 0x000000332c2c7223 */ /* 0x180fe20000010852 */
[----:B------:R-:W-:Y:S01]  /*d140*/  ISETP.GT.AND P4, PT, R55, 0x21, PT ;  /* 0x000000213700780c */ /* 0x000fe20003f84270 */
[----:B------:R-:W-:Y:S01]  /*d150*/  MUFU.EX2 R11, R11 ;  /* 0x0000000b000b7308 */ /* 0x000fe20000000800 */
[----:B------:R-:W-:Y:S01]  /*d160*/  FMNMX.FTZ R32, R29, R32, !PT ;  /* 0x000000201d207209 */ /* 0x000fe20007810000 */
[-CC-:B------:R-:W-:Y:S01]  /*d170*/  FFMA.FTZ R64, R77, R51.reuse, -R82.reuse ;  /* 0x000000334d407223 */ /* 0x180fe20000010852 */
[----:B------:R-:W-:Y:S01]  /*d180*/  FSEL R39, R39, -INF , P4 ;  /* 0xff80000027277808 */ /* 0x000fe20002000000 */
[-CC-:B------:R-:W-:Y:S01]  /*d190*/  FFMA.FTZ R136, R136, R51.reuse, -R82.reuse ;  /* 0x0000003388887223 */ /* 0x180fe20000010852 */
[----:B------:R-:W-:Y:S01]  /*d1a0*/  FMNMX.FTZ R34, R38, R32, !PT ;  /* 0x0000002026227209 */ /* 0x000fe20007810000 */
[----:B------:R-:W-:Y:S01]  /*d1b0*/  FFMA.FTZ R63, R63, R51, -R82 ;  /* 0x000000333f3f7223 */ /* 0x000fe20000010852 */
[----:B------:R-:W-:Y:S01]  /*d1c0*/  ISETP.GT.AND P4, PT, R55, 0x29, PT ;  /* 0x000000293700780c */ /* 0x000fe20003f84270 */
[----:B------:R2:W-:Y:S01]  /*d1d0*/  MUFU.EX2 R32, R40 ;  /* 0x0000002800207308 */ /* 0x0005e20000000800 */
[----:B------:R-:W-:-:S02]  /*d1e0*/  FMNMX.FTZ R34, R39, R34, !PT ;  /* 0x0000002227227209 */ /* 0x000fc40007810000 */
[----:B------:R-:W-:Y:S02]  /*d1f0*/  FSEL R43, R43, -INF , P4 ;  /* 0xff8000002b2b7808 */ /* 0x000fe40002000000 */
[----:B------:R-:W-:Y:S02]  /*d200*/  FMNMX.FTZ R34, R41, R34, !PT ;  /* 0x0000002229227209 */ /* 0x000fe40007810000 */
[----:B------:R-:W-:Y:S01]  /*d210*/  ISETP.GT.AND P4, PT, R55, 0x31, PT ;  /* 0x000000313700780c */ /* 0x000fe20003f84270 */
[----:B------:R-:W-:Y:S01]  /*d220*/  MUFU.EX2 R150, R150 ;  /* 0x0000009600967308 */ /* 0x000fe20000000800 */
[----:B------:R-:W-:Y:S01]  /*d230*/  FMNMX.FTZ R34, R43, R34, !PT ;  /* 0x000000222b227209 */ /* 0x000fe20007810000 */
[-CC-:B--2---:R-:W-:Y:S01]  /*d240*/  FFMA.FTZ R40, R45, R51.reuse, -R82.reuse ;  /* 0x000000332d287223 */ /* 0x184fe20000010852 */
[----:B------:R-:W-:Y:S01]  /*d250*/  FSEL R47, R47, -INF , P4 ;  /* 0xff8000002f2f7808 */ /* 0x000fe20002000000 */
[----:B------:R-:W-:Y:S01]  /*d260*/  FFMA.FTZ R45, R57, R51, -R82 ;  /* 0x00000033392d7223 */ /* 0x000fe20000010852 */
[----:B------:R-:W-:Y:S01]  /*d270*/  FMNMX.FTZ R35, R46, R34, !PT ;  /* 0x000000222e237209 */ /* 0x000fe20007810000 */
[----:B------:R-:W-:-:S02]  /*d280*/  WARPGROUP.DEPBAR.LE gsb0, 0x0 ;  /* 0x00008000000079c5 */ /* 0x000fc40000010000 */
[----:B------:R-:W-:Y:S01]  /*d290*/  ISETP.GT.AND P4, PT, R55, 0x39, PT ;  /* 0x000000393700780c */ /* 0x000fe20003f84270 */
[--C-:B------:R-:W-:Y:S01]  /*d2a0*/  FFMA.FTZ R132, R68, R51, -R82.reuse ;  /* 0x0000003344847223 */ /* 0x100fe20000010852 */
[----:B------:R-:W-:Y:S01]  /*d2b0*/  FMNMX.FTZ R35, R47, R35, !PT ;  /* 0x000000232f237209 */ /* 0x000fe20007810000 */
[--C-:B------:R-:W-:Y:S01]  /*d2c0*/  FFMA.FTZ R134, R58, R51, -R82.reuse ;  /* 0x000000333a867223 */ /* 0x100fe20000010852 */
[----:B------:R-:W-:Y:S01]  /*d2d0*/  FSEL R52, R52, -INF , P4 ;  /* 0xff80000034347808 */ /* 0x000fe20002000000 */
[----:B------:R-:W-:Y:S01]  /*d2e0*/  WARPGROUP.ARRIVE ;  /* 0x00000000000079c5 */ /* 0x000fe20000000000 */
[----:B------:R-:W-:Y:S01]  /*d2f0*/  FMNMX.FTZ R35, R49, R35, !PT ;  /* 0x0000002331237209 */ /* 0x000fe20007810000 */
[----:B------:R-:W-:Y:S01]  /*d300*/  FFMA.FTZ R58, R69, R51, -R82 ;  /* 0x00000033453a7223 */ /* 0x000fe20000010852 */
[----:B------:R-:W-:-:S03]  /*d310*/  ISETP.GT.AND P4, PT, R55, 0x41, PT ;  /* 0x000000413700780c */ /* 0x000fc60003f84270 */
[----:B------:R-:W2:Y:S01]  /*d320*/  S2R R135, SR_TID.X ;  /* 0x0000000000877919 */ /* 0x000ea20000002100 */
[----:B------:R-:W-:Y:S01]  /*d330*/  FMNMX.FTZ R35, R52, R35, !PT ;  /* 0x0000002334237209 */ /* 0x000fe20007810000 */
[----:B------:R-:W-:Y:S01]  /*d340*/  MUFU.EX2 R15, R15 ;  /* 0x0000000f000f7308 */ /* 0x000fe20000000800 */
[----:B------:R-:W-:Y:S02]  /*d350*/  FSEL R56, R56, -INF , P4 ;  /* 0xff80000038387808 */ /* 0x000fe40002000000 */
[----:B------:R-:W-:Y:S02]  /*d360*/  FMNMX.FTZ R35, R54, R35, !PT ;  /* 0x0000002336237209 */ /* 0x000fe40007810000 */
[----:B------:R-:W-:Y:S02]  /*d370*/  ISETP.GT.AND P4, PT, R55, 0x49, PT ;  /* 0x000000493700780c */ /* 0x000fe40003f84270 */
[----:B------:R-:W-:Y:S01]  /*d380*/  FMNMX.FTZ R35, R56, R35, !PT ;  /* 0x0000002338237209 */ /* 0x000fe20007810000 */
[----:B------:R-:W-:Y:S01]  /*d390*/  MUFU.EX2 R144, R144 ;  /* 0x0000009000907308 */ /* 0x000fe20000000800 */
[----:B------:R-:W-:-:S02]  /*d3a0*/  FSEL R137, R137, -INF , P4 ;  /* 0xff80000089897808 */ /* 0x000fc40002000000 */
[----:B------:R-:W-:Y:S02]  /*d3b0*/  FMNMX.FTZ R35, R84, R35, !PT ;  /* 0x0000002354237209 */ /* 0x000fe40007810000 */
[----:B------:R-:W-:Y:S02]  /*d3c0*/  ISETP.GT.AND P4, PT, R55, 0x51, PT ;  /* 0x000000513700780c */ /* 0x000fe40003f84270 */
[----:B------:R-:W-:Y:S01]  /*d3d0*/  FMNMX.FTZ R35, R137, R35, !PT ;  /* 0x0000002389237209 */ /* 0x000fe20007810000 */
[----:B------:R-:W-:Y:S01]  /*d3e0*/  MUFU.EX2 R24, R24 ;  /* 0x0000001800187308 */ /* 0x000fe20000000800 */
[----:B------:R-:W-:Y:S02]  /*d3f0*/  FSEL R67, R67, -INF , P4 ;  /* 0xff80000043437808 */ /* 0x000fe40002000000 */
[----:B------:R-:W-:Y:S02]  /*d400*/  FMNMX.FTZ R35, R66, R35, !PT ;  /* 0x0000002342237209 */ /* 0x000fe40007810000 */
[----:B------:R-:W-:-:S02]  /*d410*/  ISETP.GT.AND P4, PT, R55, 0x59, PT ;  /* 0x000000593700780c */ /* 0x000fc40003f84270 */
[----:B-1----:R-:W-:Y:S01]  /*d420*/  FSEL R70, R70, -INF , P3 ;  /* 0xff80000046467808 */ /* 0x002fe20001800000 */
[----:B------:R-:W-:Y:S01]  /*d430*/  MUFU.EX2 R146, R146 ;  /* 0x0000009200927308 */ /* 0x000fe20000000800 */
[----:B------:R-:W-:Y:S02]  /*d440*/  FMNMX.FTZ R35, R67, R35, !PT ;  /* 0x0000002343237209 */ /* 0x000fe40007810000 */
[----:B------:R-:W-:Y:S02]  /*d450*/  ISETP.GT.AND P3, PT, R55, 0x60, PT ;  /* 0x000000603700780c */ /* 0x000fe40003f64270 */
[----:B0-----:R-:W-:Y:S02]  /*d460*/  FSEL R71, R71, -INF , P4 ;  /* 0xff80000047477808 */ /* 0x001fe40002000000 */
[----:B------:R-:W-:Y:S01]  /*d470*/  FMNMX.FTZ R35, R70, R35, !PT ;  /* 0x0000002346237209 */ /* 0x000fe20007810000 */
[----:B------:R0:W-:Y:S01]  /*d480*/  MUFU.EX2 R28, R60 ;  /* 0x0000003c001c7308 */ /* 0x0001e20000000800 */
[----:B------:R-:W-:-:S02]  /*d490*/  ISETP.GT.AND P4, PT, R55, 0x61, PT ;  /* 0x000000613700780c */ /* 0x000fc40003f84270 */
[----:B----4-:R-:W-:Y:S02]  /*d4a0*/  FSEL R74, R74, -INF , P3 ;  /* 0xff8000004a4a7808 */ /* 0x010fe40001800000 */
[----:B------:R-:W-:Y:S02]  /*d4b0*/  FMNMX.FTZ R35, R71, R35, !PT ;  /* 0x0000002347237209 */ /* 0x000fe40007810000 */
[----:B------:R-:W-:Y:S01]  /*d4c0*/  ISETP.GT.AND P3, PT, R55, 0x68, PT ;  /* 0x000000683700780c */ /* 0x000fe20003f64270 */
[----:B------:R-:W-:Y:S01]  /*d4d0*/  MUFU.EX2 R140, R140 ;  /* 0x0000008c008c7308 */ /* 0x000fe20000000800 */
[----:B------:R-:W-:Y:S01]  /*d4e0*/  FSEL R48, R36, -INF , P4 ;  /* 0xff80000024307808 */ /* 0x000fe20002000000 */
[----:B------:R-:W-:Y:S01]  /*d4f0*/  VIADD R36, R10, 0x280 ;  /* 0x000002800a247836 */ /* 0x000fe20000000000 */
[----:B------:R-:W-:Y:S01]  /*d500*/  FMNMX.FTZ R35, R74, R35, !PT ;  /* 0x000000234a237209 */ /* 0x000fe20007810000 */
[----:B0-----:R-:W-:Y:S01]  /*d510*/  FFMA.FTZ R60, R73, R51, -R82 ;  /* 0x00000033493c7223 */ /* 0x001fe20000010852 */
[----:B------:R-:W-:-:S02]  /*d520*/  ISETP.GT.AND P4, PT, R55, 0x69, PT ;  /* 0x000000693700780c */ /* 0x000fc40003f84270 */
[----:B-----5:R-:W-:Y:S01]  /*d530*/  FSEL R57, R37, -INF , P3 ;  /* 0xff80000025397808 */ /* 0x020fe20001800000 */
[----:B------:R-:W-:Y:S01]  /*d540*/  MUFU.EX2 R142, R142 ;  /* 0x0000008e008e7308 */ /* 0x000fe20000000800 */
[----:B------:R-:W-:Y:S02]  /*d550*/  FMNMX.FTZ R35, R48, R35, !PT ;  /* 0x0000002330237209 */ /* 0x000fe40007810000 */
[----:B------:R-:W-:Y:S02]  /*d560*/  ISETP.GT.AND P3, PT, R55, 0x70, PT ;  /* 0x000000703700780c */ /* 0x000fe40003f64270 */
[----:B------:R-:W-:Y:S02]  /*d570*/  FSEL R75, R75, -INF , P4 ;  /* 0xff8000004b4b7808 */ /* 0x000fe40002000000 */
[----:B------:R-:W-:Y:S01]  /*d580*/  FMNMX.FTZ R35, R57, R35, !PT ;  /* 0x0000002339237209 */ /* 0x000fe20007810000 */
[----:B------:R0:W-:Y:S01]  /*d590*/  MUFU.EX2 R34, R44 ;  /* 0x0000002c00227308 */ /* 0x0001e20000000800 */
[----:B------:R-:W-:-:S02]  /*d5a0*/  ISETP.GT.AND P4, PT, R55, 0x71, PT ;  /* 0x000000713700780c */ /* 0x000fc40003f84270 */
[----:B------:R-:W-:Y:S02]  /*d5b0*/  FSEL R78, R78, -INF , P3 ;  /* 0xff8000004e4e7808 */ /* 0x000fe40001800000 */
[----:B------:R-:W-:Y:S02]  /*d5c0*/  FMNMX.FTZ R35, R75, R35, !PT ;  /* 0x000000234b237209 */ /* 0x000fe40007810000 */
[----:B------:R-:W-:Y:S01]  /*d5d0*/  ISETP.GT.AND P3, PT, R55, 0x78, PT ;  /* 0x000000783700780c */ /* 0x000fe20003f64270 */
[----:B------:R-:W-:Y:S01]  /*d5e0*/  MUFU.EX2 R40, R40 ;  /* 0x0000002800287308 */ /* 0x000fe20000000800 */
[----:B------:R-:W-:Y:S01]  /*d5f0*/  FSEL R79, R79, -INF , P4 ;  /* 0xff8000004f4f7808 */ /* 0x000fe20002000000 */
[--C-:B0-----:R-:W-:Y:S01]  /*d600*/  FFMA.FTZ R44, R65, R51, -R82.reuse ;  /* 0x00000033412c7223 */ /* 0x101fe20000010852 */
[----:B------:R-:W-:Y:S01]  /*d610*/  FMNMX.FTZ R35, R78, R35, !PT ;  /* 0x000000234e237209 */ /* 0x000fe20007810000 */
[-CC-:B------:R-:W-:Y:S01]  /*d620*/  FFMA.FTZ R65, R80, R51.reuse, -R82.reuse ;  /* 0x0000003350417223 */ /* 0x180fe20000010852 */
[----:B------:R-:W-:Y:S01]  /*d630*/  ISETP.GT.AND P4, PT, R55, 0x79, PT ;  /* 0x000000793700780c */ /* 0x000fe20003f84270 */
[--C-:B------:R-:W-:Y:S01]  /*d640*/  FFMA.FTZ R55, R61, R51, -R82.reuse ;  /* 0x000000333d377223 */ /* 0x100fe20000010852 */
[----:B---3--:R-:W-:Y:S01]  /*d650*/  FSEL R83, R83, -INF , P3 ;  /* 0xff80000053537808 */ /* 0x008fe20001800000 */
[----:B------:R-:W-:Y:S01]  /*d660*/  MUFU.EX2 R42, R42 ;  /* 0x0000002a002a7308 */ /* 0x000fe20000000800 */
[----:B------:R-:W-:Y:S01]  /*d670*/  FMNMX.FTZ R35, R79, R35, !PT ;  /* 0x000000234f237209 */ /* 0x000fe20007810000 */
[----:B------:R-:W-:Y:S01]  /*d680*/  FFMA.FTZ R61, R76, R51, -R82 ;  /* 0x000000334c3d7223 */ /* 0x000fe20000010852 */
[----:B------:R-:W-:-:S02]  /*d690*/  FSEL R86, R86, -INF , P4 ;  /* 0xff80000056567808 */ /* 0x000fc40002000000 */
[----:B------:R-:W-:Y:S02]  /*d6a0*/  FMNMX.FTZ R35, R83, R35, !PT ;  /* 0x0000002353237209 */ /* 0x000fe40007810000 */
[----:B------:R-:W-:Y:S01]  /*d6b0*/  R2UR UR6, R36 ;  /* 0x00000000240672ca */ /* 0x000fe200000e0000 */
[----:B------:R-:W-:Y:S01]  /*d6c0*/  MUFU.EX2 R138, R138 ;  /* 0x0000008a008a7308 */ /* 0x000fe20000000800 */
[----:B------:R-:W-:Y:S01]  /*d6d0*/  FMNMX.FTZ R35, R86, R35, !PT ;  /* 0x0000002356237209 */ /* 0x000fe20007810000 */
[-C--:B------:R-:W-:Y:S01]  /*d6e0*/  FFMA.FTZ R36, R81, R51.reuse, -R82 ;  /* 0x0000003351247223 */ /* 0x080fe20000010852 */
[----:B------:R-:W-:Y:S02]  /*d6f0*/  FSEL R69, R53, RZ, P2 ;  /* 0x000000ff35457208 */ /* 0x000fe40001000000 */
[----:B--2---:R-:W-:Y:S01]  /*d700*/  SHF.R.U32.HI R87, RZ, 0x7, R135 ;  /* 0x00000007ff577819 */ /* 0x004fe20000011687 */
[----:B------:R-:W0:Y:S02]  /*d710*/  SHFL.BFLY PT, R37, R35, 0x2, 0x1f ;  /* 0x0c401f0023257f89 */ /* 0x000e2400000e0000 */
[----:B------:R-:W-:Y:S01]  /*d720*/  FADD.FTZ R69, -R69, R21 ;  /* 0x0000001545457221 */ /* 0x000fe20000010100 */
[----:B------:R-:W-:Y:S03]  /*d730*/  MUFU.EX2 R44, R44 ;  /* 0x0000002c002c7308 */ /* 0x000fe60000000800 */
[----:B------:R-:W-:-:S05]  /*d740*/  FMUL.FTZ R21, R69, R51 ;  /* 0x0000003345157220 */ /* 0x000fca0000410000 */
[----:B------:R-:W-:Y:S08]  /*d750*/  MUFU.EX2 R132, R132 ;  /* 0x0000008400847308 */ /* 0x000ff00000000800 */
[----:B------:R-:W1:Y:S01]  /*d760*/  MUFU.EX2 R21, R21 ;  /* 0x0000001500157308 */ /* 0x000e620000000800 */
[----:B0-----:R-:W-:Y:S02]  /*d770*/  FMNMX.FTZ R35, R35, R37, !PT ;  /* 0x0000002523237209 */ /* 0x001fe40007810000 */
[----:B------:R-:W-:-:S05]  /*d780*/  MOV R37, 0x40000040 ;  /* 0x4000004000257802 */ /* 0x000fca0000000f00 */
[----:B------:R-:W-:Y:S01]  /*d790*/  MUFU.EX2 R45, R45 ;  /* 0x0000002d002d7308 */ /* 0x000fe20000000800 */
[----:B------:R-:W0:Y:S01]  /*d7a0*/  SHFL.BFLY PT, R68, R35, 0x1, 0x1f ;  /* 0x0c201f0023447f89 */ /* 0x000e2200000e0000 */
[----:B------:R-:W-:Y:S01]  /*d7b0*/  R2UR UR7, R37 ;  /* 0x00000000250772ca */ /* 0x000fe200000e0000 */
[-CC-:B------:R-:W-:Y:S01]  /*d7c0*/  FFMA.FTZ R37, R62, R51.reuse, -R82.reuse ;  /* 0x000000333e257223 */ /* 0x180fe20000010852 */
[----:B------:R-:W-:-:S04]  /*d7d0*/  FFMA.FTZ R62, R85, R51, -R82 ;  /* 0x00000033553e7223 */ /* 0x000fc80000010852 */
[----:B------:R-:W-:Y:S01]  /*d7e0*/  MUFU.EX2 R134, R134 ;  /* 0x0000008600867308 */ /* 0x000fe20000000800 */
[----:B-1----:R-:W-:-:S04]  /*d7f0*/  FFMA.FTZ R3, R21, R3, R148 ;  /* 0x0000000315037223 */ /* 0x002fc80000010094 */
[----:B------:R-:W-:Y:S02]  /*d800*/  FADD.FTZ R3, R11, R3 ;  /* 0x000000030b037221 */ /* 0x000fe40000010000 */
[----:B------:R-:W-:Y:S01]  /*d810*/  HGMMA.64x64x16.F32 R88, R128, gdesc[UR4].tnspB, R88, gsb0 ;  /* 0x40e0000480587df0 */ /* 0x000fe20008000858 */
[----:B------:R-:W-:Y:S08]  /*d820*/  MUFU.EX2 R50, R50 ;  /* 0x0000003200327308 */ /* 0x000ff00000000800 */
[----:B------:R-:W-:Y:S01]  /*d830*/  MUFU.EX2 R55, R55 ;  /* 0x0000003700377308 */ /* 0x000fe20000000800 */
[----:B0-----:R-:W-:-:S04]  /*d840*/  FMNMX.FTZ R35, R35, R68, !PT ;  /* 0x0000004423237209 */ /* 0x001fc80007810000 */
[C---:B------:R-:W-:Y:S01]  /*d850*/  FSETP.NEU.FTZ.AND P2, PT, R35.reuse, -INF , PT ;  /* 0xff8000002300780b */ /* 0x040fe20003f5d000 */
[----:B------:R-:W-:Y:S02]  /*d860*/  FMUL.FTZ R72, R35, R51 ;  /* 0x0000003323487220 */ /* 0x000fe40000410000 */
[----:B------:R-:W-:Y:S03]  /*d870*/  MUFU.EX2 R58, R58 ;  /* 0x0000003a003a7308 */ /* 0x000fe60000000800 */
[----:B------:R-:W-:-:S05]  /*d880*/  FSEL R72, R72, RZ, P2 ;  /* 0x000000ff48487208 */ /* 0x000fca0001000000 */
[-CC-:B------:R-:W-:Y:S01]  /*d890*/  FFMA.FTZ R139, R49, R51.reuse, -R72.reuse ;  /* 0x00000033318b7223 */ /* 0x180fe20000010848 */
[-CC-:B------:R-:W-:Y:S01]  /*d8a0*/  FFMA.FTZ R149, R14, R51.reuse, -R72.reuse ;  /* 0x000000330e957223 */ /* 0x180fe20000010848 */
[----:B------:R-:W2:Y:S01]  /*d8b0*/  LDL R49, [R1+0xc] ;  /* 0x00000c0001317983 */ /* 0x000ea20000100800 */
[-CC-:B------:R-:W-:Y:S01]  /*d8c0*/  FFMA.FTZ R151, R25, R51.reuse, -R72.reuse ;  /* 0x0000003319977223 */ /* 0x180fe20000010848 */
[-CC-:B------:R-:W-:Y:S01]  /*d8d0*/  FFMA.FTZ R14, R26, R51.reuse, -R72.reuse ;  /* 0x000000331a0e7223 */ /* 0x180fe20000010848 */
[-CC-:B------:R-:W-:Y:S01]  /*d8e0*/  FFMA.FTZ R25, R27, R51.reuse, -R72.reuse ;  /* 0x000000331b197223 */ /* 0x180fe20000010848 */
[----:B------:R-:W-:Y:S01]  /*d8f0*/  VIADD R26, R10, 0x300 ;  /* 0x000003000a1a7836 */ /* 0x000fe20000000000 */
[----:B------:R-:W-:Y:S01]  /*d900*/  MUFU.EX2 R149, R149 ;  /* 0x0000009500957308 */ /* 0x000fe20000000800 */
[----:B------:R-:W-:Y:S02]  /*d910*/  IMAD.MOV.U32 R27, RZ, RZ, 0x40000040 ;  /* 0x40000040ff1b7424 */ /* 0x000fe400078e00ff */
[-CC-:B------:R-:W-:Y:S01]  /*d920*/  FFMA.FTZ R145, R30, R51.reuse, -R72.reuse ;  /* 0x000000331e917223 */ /* 0x180fe20000010848 */
[-CC-:B------:R-:W-:Y:S01]  /*d930*/  FFMA.FTZ R30, R31, R51.reuse, -R72.reuse ;  /* 0x000000331f1e7223 */ /* 0x180fe20000010848 */
[----:B------:R-:W-:Y:S01]  /*d940*/  R2UR UR6, R26 ;  /* 0x000000001a0672ca */ /* 0x000fe200000e0000 */
[----:B------:R-:W-:Y:S01]  /*d950*/  VIADD R26, R10, 0x380 ;  /* 0x000003800a1a7836 */ /* 0x000fe20000000000 */
[----:B------:R-:W-:Y:S01]  /*d960*/  R2UR UR7, R27 ;  /* 0x000000001b0772ca */ /* 0x000fe200000e0000 */
[-CC-:B------:R-:W-:Y:S01]  /*d970*/  FFMA.FTZ R147, R33, R51.reuse, -R72.reuse ;  /* 0x0000003321937223 */ /* 0x180fe20000010848 */
[----:B------:R-:W-:Y:S01]  /*d980*/  FSEL R27, R35, RZ, P2 ;  /* 0x000000ff231b7208 */ /* 0x000fe20001000000 */
[----:B------:R-:W-:Y:S01]  /*d990*/  MUFU.EX2 R14, R14 ;  /* 0x0000000e000e7308 */ /* 0x000fe20000000800 */
[-CC-:B------:R-:W-:Y:S01]  /*d9a0*/  FFMA.FTZ R33, R43, R51.reuse, -R72.reuse ;  /* 0x000000332b217223 */ /* 0x180fe20000010848 */
[-CC-:B------:R-:W-:Y:S01]  /*d9b0*/  FFMA.FTZ R141, R38, R51.reuse, -R72.reuse ;  /* 0x00000033268d7223 */ /* 0x180fe20000010848 */
[-C--:B------:R-:W-:Y:S01]  /*d9c0*/  FFMA.FTZ R38, R46, R51.reuse, -R72 ;  /* 0x000000332e267223 */ /* 0x080fe20000010848 */
[----:B------:R-:W-:Y:S01]  /*d9d0*/  FADD.FTZ R10, -R27, R154 ;  /* 0x0000009a1b0a7221 */ /* 0x000fe20000010100 */
[----:B------:R-:W-:Y:S01]  /*d9e0*/  MOV R27, 0x40000040 ;  /* 0x40000040001b7802 */ /* 0x000fe20000000f00 */
[-CC-:B------:R-:W-:Y:S01]  /*d9f0*/  FFMA.FTZ R29, R29, R51.reuse, -R72.reuse ;  /* 0x000000331d1d7223 */ /* 0x180fe20000010848 */
[----:B------:R-:W-:Y:S01]  /*da00*/  ISETP.GE.U32.AND P2, PT, R135, 0x180, PT ;  /* 0x000001808700780c */ /* 0x000fe20003f46070 */
[-C--:B------:R-:W-:Y:S01]  /*da10*/  FMUL.FTZ R10, R10, R51.reuse ;  /* 0x000000330a0a7220 */ /* 0x080fe20000410000 */
[----:B------:R-:W-:Y:S01]  /*da20*/  MUFU.EX2 R151, R151 ;  /* 0x0000009700977308 */ /* 0x000fe20000000800 */
[-CC-:B------:R-:W-:Y:S01]  /*da30*/  FFMA.FTZ R31, R39, R51.reuse, -R72.reuse ;  /* 0x00000033271f7223 */ /* 0x180fe20000010848 */
[-CC-:B------:R-:W-:Y:S01]  /*da40*/  FFMA.FTZ R143, R41, R51.reuse, -R72.reuse ;  /* 0x00000033298f7223 */ /* 0x180fe20000010848 */
[-CC-:B------:R-:W-:Y:S01]  /*da50*/  FFMA.FTZ R39, R47, R51.reuse, -R72.reuse ;  /* 0x000000332f277223 */ /* 0x180fe20000010848 */
[-CC-:B------:R-:W-:Y:S01]  /*da60*/  FFMA.FTZ R41, R52, R51.reuse, -R72.reuse ;  /* 0x0000003334297223 */ /* 0x180fe20000010848 */
[----:B------:R-:W-:-:S03]  /*da70*/  FFMA.FTZ R133, R54, R51, -R72 ;  /* 0x0000003336857223 */ /* 0x000fc60000010848 */
[----:B------:R-:W0:Y:S08]  /*da80*/  MUFU.EX2 R10, R10 ;  /* 0x0000000a000a7308 */ /* 0x000e300000000800 */
[----:B------:R-:W1:Y:S08]  /*da90*/  MUFU.EX2 R25, R25 ;  /* 0x0000001900197308 */ /* 0x000e700000000800 */
[----:B------:R-:W3:Y:S01]  /*daa0*/  MUFU.EX2 R145, R145 ;  /* 0x0000009100917308 */ /* 0x000ee20000000800 */
[----:B------:R-:W-:-:S02]  /*dab0*/  WARPGROUP.DEPBAR.LE gsb0, 0x0 ;  /* 0x00008000000079c5 */ /* 0x000fc40000010000 */
[----:B------:R-:W-:-:S05]  /*dac0*/  WARPGROUP.ARRIVE ;  /* 0x00000000000079c5 */ /* 0x000fca0000000000 */
[----:B------:R-:W4:Y:S01]  /*dad0*/  MUFU.EX2 R30, R30 ;  /* 0x0000001e001e7308 */ /* 0x000f220000000800 */
[----:B------:R-:W-:Y:S01]  /*dae0*/  HGMMA.64x64x16.F32 R88, R124, gdesc[UR4].tnspB, R88, gsb0 ;  /* 0x40e000047c587df0 */ /* 0x000fe20008000858 */
[----:B------:R-:W-:Y:S01]  /*daf0*/  R2UR UR6, R26 ;  /* 0x000000001a0672ca */ /* 0x000fe200000e0000 */
[----:B------:R-:W-:Y:S01]  /*db00*/  FADD.FTZ R26, R150, R3 ;  /* 0x00000003961a7221 */ /* 0x000fe20000010000 */
[----:B------:R-:W-:Y:S01]  /*db10*/  R2UR UR7, R27 ;  /* 0x000000001b0772ca */ /* 0x000fe200000e0000 */
[----:B------:R-:W-:-:S03]  /*db20*/  VIADD R3, R87, 0x9 ;  /* 0x0000000957037836 */ /* 0x000fc60000000000 */
[----:B------:R-:W5:Y:S01]  /*db30*/  MUFU.EX2 R147, R147 ;  /* 0x0000009300937308 */ /* 0x000f620000000800 */
[----:B------:R-:W-:-:S04]  /*db40*/  FADD.FTZ R27, R15, R26 ;  /* 0x0000001a0f1b7221 */ /* 0x000fc80000010000 */
[----:B------:R-:W-:-:S03]  /*db50*/  FADD.FTZ R27, R144, R27 ;  /* 0x0000001b901b7221 */ /* 0x000fc60000010000 */
[----:B------:R-:W5:Y:S01]  /*db60*/  MUFU.EX2 R29, R29 ;  /* 0x0000001d001d7308 */ /* 0x000f620000000800 */
[----:B------:R-:W-:Y:S01]  /*db70*/  FADD.FTZ R43, R24, R27 ;  /* 0x0000001b182b7221 */ /* 0x000fe20000010000 */
[----:B0-----:R-:W-:-:S06]  /*db80*/  FFMA.FTZ R27, R10, R0, R149 ;  /* 0x000000000a1b7223 */ /* 0x001fcc0000010095 */
[----:B------:R-:W0:Y:S08]  /*db90*/  MUFU.EX2 R141, R141 ;  /* 0x0000008d008d7308 */ /* 0x000e300000000800 */
[----:B------:R-:W0:Y:S08]  /*dba0*/  MUFU.EX2 R31, R31 ;  /* 0x0000001f001f7308 */ /* 0x000e300000000800 */
[----:B------:R-:W0:Y:S08]  /*dbb0*/  MUFU.EX2 R143, R143 ;  /* 0x0000008f008f7308 */ /* 0x000e300000000800 */
[----:B------:R-:W0:Y:S08]  /*dbc0*/  MUFU.EX2 R33, R33 ;  /* 0x0000002100217308 */ /* 0x000e300000000800 */
[----:B------:R-:W0:Y:S08]  /*dbd0*/  MUFU.EX2 R38, R38 ;  /* 0x0000002600267308 */ /* 0x000e300000000800 */
[----:B------:R-:W0:Y:S08]  /*dbe0*/  MUFU.EX2 R39, R39 ;  /* 0x0000002700277308 */ /* 0x000e300000000800 */
[----:B------:R-:W0:Y:S01]  /*dbf0*/  MUFU.EX2 R139, R139 ;  /* 0x0000008b008b7308 */ /* 0x000e220000000800 */
[----:B------:R-:W-:-:S07]  /*dc00*/  FFMA.FTZ R135, R84, R51, -R72 ;  /* 0x0000003354877223 */ /* 0x000fce0000010848 */
[----:B------:R-:W0:Y:S01]  /*dc10*/  MUFU.EX2 R41, R41 ;  /* 0x0000002900297308 */ /* 0x000e220000000800 */
[----:B------:R-:W-:Y:S02]  /*dc20*/  WARPGROUP.DEPBAR.LE gsb0, 0x0 ;  /* 0x00008000000079c5 */ /* 0x000fe40000010000 */
[----:B------:R-:W-:-:S05]  /*dc30*/  WARPGROUP.ARRIVE ;  /* 0x00000000000079c5 */ /* 0x000fca0000000000 */
[----:B------:R-:W0:Y:S01]  /*dc40*/  MUFU.EX2 R133, R133 ;  /* 0x0000008500857308 */ /* 0x000e220000000800 */
[----:B------:R-:W-:Y:S01]  /*dc50*/  HGMMA.64x64x16.F32 R88, R120, gdesc[UR4].tnspB, R88, gsb0 ;  /* 0x40e0000478587df0 */ /* 0x000fe20008000858 */
[----:B------:R-:W-:Y:S01]  /*dc60*/  FADD.FTZ R43, R146, R43 ;  /* 0x0000002b922b7221 */ /* 0x000fe20000010000 */
[----:B------:R-:W-:-:S03]  /*dc70*/  FADD.FTZ R46, R14, R27 ;  /* 0x0000001b0e2e7221 */ /* 0x000fc60000010000 */
[----:B------:R-:W-:Y:S01]  /*dc80*/  FADD.FTZ R43, R28, R43 ;  /* 0x0000002b1c2b7221 */ /* 0x000fe20000010000 */
[----:B------:R-:W-:Y:S01]  /*dc90*/  FADD.FTZ R46, R151, R46 ;  /* 0x0000002e972e7221 */ /* 0x000fe20000010000 */
[----:B------:R-:W-:Y:S01]  /*dca0*/  SEL R3, R3, 0x9, !P2 ;  /* 0x0000000903037807 */ /* 0x000fe20005000000 */
[----:B------:R-:W-:Y:S01]  /*dcb0*/  MUFU.EX2 R59, R59 ;  /* 0x0000003b003b7308 */ /* 0x000fe20000000800 */
[----:B------:R-:W-:Y:S01]  /*dcc0*/  FADD.FTZ R43, R140, R43 ;  /* 0x0000002b8c2b7221 */ /* 0x000fe20000010000 */
[----:B-1----:R-:W-:-:S03]  /*dcd0*/  FADD.FTZ R46, R25, R46 ;  /* 0x0000002e192e7221 */ /* 0x002fc60000010000 */
[----:B------:R-:W-:-:S03]  /*dce0*/  FADD.FTZ R43, R32, R43 ;  /* 0x0000002b202b7221 */ /* 0x000fc60000010000 */
[----:B------:R-:W-:Y:S01]  /*dcf0*/  MUFU.EX2 R60, R60 ;  /* 0x0000003c003c7308 */ /* 0x000fe20000000800 */
[----:B------:R-:W-:-:S04]  /*dd00*/  FADD.FTZ R43, R142, R43 ;  /* 0x0000002b8e2b7221 */ /* 0x000fc80000010000 */
[----:B------:R-:W-:Y:S01]  /*dd10*/  FADD.FTZ R43, R34, R43 ;  /* 0x0000002b222b7221 */ /* 0x000fe20000010000 */
[----:B------:R-:W-:Y:S02]  /*dd20*/  @!P1 IMAD R27, R18, 0x8, R2 ;  /* 0x00000008121b9824 */ /* 0x000fe400078e0202 */
[----:B------:R-:W-:Y:S01]  /*dd30*/  MUFU.EX2 R61, R61 ;  /* 0x0000003d003d7308 */ /* 0x000fe20000000800 */
[----:B------:R-:W-:Y:S01]  /*dd40*/  FADD.FTZ R43, R40, R43 ;  /* 0x0000002b282b7221 */ /* 0x000fe20000010000 */
[----:B------:R-:W-:-:S03]  /*dd50*/  @!P1 VIADD R27, R27, 0x16840 ;  /* 0x000168401b1b9836 */ /* 0x000fc60000000000 */
[----:B------:R-:W-:Y:S01]  /*dd60*/  FADD.FTZ R43, R42, R43 ;  /* 0x0000002b2a2b7221 */ /* 0x000fe20000010000 */
[----:B------:R-:W-:Y:S02]  /*dd70*/  F2FP.F16.F32.PACK_AB R148, R11, R148 ;  /* 0x000000940b94723e */ /* 0x000fe400000000ff */
[----:B------:R-:W-:Y:S01]  /*dd80*/  MUFU.EX2 R64, R64 ;  /* 0x0000004000407308 */ /* 0x000fe20000000800 */
[----:B------:R-:W-:Y:S01]  /*dd90*/  FADD.FTZ R43, R138, R43 ;  /* 0x0000002b8a2b7221 */ /* 0x000fe20000010000 */
[----:B------:R-:W-:-:S03]  /*dda0*/  @!P1 PRMT R27, RZ, 0x654, R27 ;  /* 0x00000654ff1b9816 */ /* 0x000fc6000000001b */
[----:B------:R-:W-:Y:S01]  /*ddb0*/  FADD.FTZ R43, R44, R43 ;  /* 0x0000002b2c2b7221 */ /* 0x000fe20000010000 */
[----:B------:R-:W-:Y:S02]  /*ddc0*/  FFMA.FTZ R26, R56, R51, -R72 ;  /* 0x00000033381a7223 */ /* 0x000fe40000010848 */
[----:B------:R-:W-:Y:S01]  /*ddd0*/  MUFU.EX2 R65, R65 ;  /* 0x0000004100417308 */ /* 0x000fe20000000800 */
[----:B------:R-:W-:-:S04]  /*dde0*/  FADD.FTZ R52, R132, R43 ;  /* 0x0000002b84347221 */ /* 0x000fc80000010000 */
[----:B------:R-:W-:-:S03]  /*ddf0*/  FADD.FTZ R47, R45, R52 ;  /* 0x000000342d2f7221 */ /* 0x000fc60000010000 */
[----:B------:R-:W-:Y:S08]  /*de00*/  MUFU.EX2 R36, R36 ;  /* 0x0000002400247308 */ /* 0x000ff00000000800 */
[----:B------:R-:W-:Y:S08]  /*de10*/  MUFU.EX2 R37, R37 ;  /* 0x0000002500257308 */ /* 0x000ff00000000800 */
[----:B------:R-:W-:Y:S08]  /*de20*/  MUFU.EX2 R62, R62 ;  /* 0x0000003e003e7308 */ /* 0x000ff00000000800 */
[----:B------:R-:W-:Y:S01]  /*de30*/  MUFU.EX2 R68, R136 ;  /* 0x0000008800447308 */ /* 0x000fe20000000800 */
[----:B------:R-:W-:-:S02]  /*de40*/  WARPGROUP.DEPBAR.LE gsb0, 0x0 ;  /* 0x00008000000079c5 */ /* 0x000fc40000010000 */
[----:B------:R3:W-:Y:S06]  /*de50*/  BAR.ARV R3, 0x100 ;  /* 0x000400030000751d */ /* 0x0007ec0000002000 */
[----:B------:R-:W-:Y:S01]  /*de60*/  @!P1 SYNCS.ARRIVE.TRANS64.RED.A1T0 RZ, [R27+URZ], RZ ;  /* 0x000000ff1bff99a7 */ /* 0x000fe2000810043f */
[----:B------:R-:W-:Y:S01]  /*de70*/  MUFU.EX2 R63, R63 ;  /* 0x0000003f003f7308 */ /* 0x000fe20000000800 */
[----:B---3--:R-:W-:-:S04]  /*de80*/  FADD.FTZ R3, R145, R46 ;  /* 0x0000002e91037221 */ /* 0x008fc80000010000 */
[----:B----4-:R-:W-:-:S04]  /*de90*/  FADD.FTZ R46, R30, R3 ;  /* 0x000000031e2e7221 */ /* 0x010fc80000010000 */
[----:B-----5:R-:W-:Y:S01]  /*dea0*/  FADD.FTZ R46, R147, R46 ;  /* 0x0000002e932e7221 */ /* 0x020fe20000010000 */
[----:B------:R-:W-:-:S03]  /*deb0*/  @!P1 LEA R3, R20, R2, 0x3 ;  /* 0x0000000214039211 */ /* 0x000fc600078e18ff */
[----:B------:R-:W-:Y:S02]  /*dec0*/  FADD.FTZ R46, R29, R46 ;  /* 0x0000002e1d2e7221 */ /* 0x000fe40000010000 */
[----:B------:R-:W-:Y:S02]  /*ded0*/  @!P1 VIADD R3, R3, 0x16860 ;  /* 0x0001686003039836 */ /* 0x000fe40000000000 */
[----:B0-----:R-:W-:-:S04]  /*dee0*/  FADD.FTZ R46, R141, R46 ;  /* 0x0000002e8d2e7221 */ /* 0x001fc80000010000 */
[----:B------:R-:W-:Y:S01]  /*def0*/  FADD.FTZ R46, R31, R46 ;  /* 0x0000002e1f2e7221 */ /* 0x000fe20000010000 */
[----:B------:R-:W-:-:S03]  /*df00*/  @!P1 PRMT R3, RZ, 0x654, R3 ;  /* 0x00000654ff039816 */ /* 0x000fc60000000003 */
[----:B------:R-:W-:Y:S01]  /*df10*/  FADD.FTZ R46, R143, R46 ;  /* 0x0000002e8f2e7221 */ /* 0x000fe20000010000 */
[----:B------:R0:W-:Y:S01]  /*df20*/  @!P1 SYNCS.ARRIVE.TRANS64.RED.A1T0 RZ, [R3+URZ], RZ ;  /* 0x000000ff03ff99a7 */ /* 0x0001e2000810043f */
[----:B------:R-:W1:Y:S02]  /*df30*/  MUFU.EX2 R26, R26 ;  /* 0x0000001a001a7308 */ /* 0x000e640000000800 */
[----:B0-----:R-:W-:Y:S01]  /*df40*/  FADD.FTZ R3, R33, R46 ;  /* 0x0000002e21037221 */ /* 0x001fe20000010000 */
[----:B------:R-:W-:-:S03]  /*df50*/  FADD.FTZ R47, R134, R47 ;  /* 0x0000002f862f7221 */ /* 0x000fc60000010000 */
[----:B------:R-:W-:Y:S01]  /*df60*/  FADD.FTZ R46, R38, R3 ;  /* 0x00000003262e7221 */ /* 0x000fe20000010000 */
[-CC-:B------:R-:W-:Y:S01]  /*df70*/  FFMA.FTZ R0, R137, R51.reuse, -R72.reuse ;  /* 0x0000003389007223 */ /* 0x180fe20000010848 */
[-C--:B------:R-:W-:Y:S02]  /*df80*/  FFMA.FTZ R43, R48, R51.reuse, -R72 ;  /* 0x00000033302b7223 */ /* 0x080fe40000010848 */
[----:B------:R-:W-:Y:S01]  /*df90*/  FADD.FTZ R46, R39, R46 ;  /* 0x0000002e272e7221 */ /* 0x000fe20000010000 */
[----:B------:R-:W0:Y:S01]  /*dfa0*/  MUFU.EX2 R135, R135 ;  /* 0x0000008700877308 */ /* 0x000e220000000800 */
[----:B------:R-:W-:Y:S01]  /*dfb0*/  FADD.FTZ R48, R50, R47 ;  /* 0x0000002f32307221 */ /* 0x000fe20000010000 */
[-C--:B------:R-:W-:Y:S01]  /*dfc0*/  FFMA.FTZ R129, R66, R51.reuse, -R72 ;  /* 0x0000003342817223 */ /* 0x080fe20000010848 */
[----:B------:R-:W-:Y:S02]  /*dfd0*/  FADD.FTZ R46, R139, R46 ;  /* 0x0000002e8b2e7221 */ /* 0x000fe40000010000 */
[----:B------:R-:W-:Y:S01]  /*dfe0*/  FADD.FTZ R3, R55, R48 ;  /* 0x0000003037037221 */ /* 0x000fe20000010000 */
[-C--:B------:R-:W-:Y:S01]  /*dff0*/  FFMA.FTZ R20, R67, R51.reuse, -R72 ;  /* 0x0000003343147223 */ /* 0x080fe20000010848 */
[----:B------:R-:W-:Y:S01]  /*e000*/  FADD.FTZ R46, R41, R46 ;  /* 0x0000002e292e7221 */ /* 0x000fe20000010000 */
[----:B------:R-:W3:Y:S01]  /*e010*/  MUFU.EX2 R0, R0 ;  /* 0x0000000000007308 */ /* 0x000ee20000000800 */
[----:B------:R-:W-:Y:S01]  /*e020*/  FADD.FTZ R48, R58, R3 ;  /* 0x000000033a307221 */ /* 0x000fe20000010000 */
[----:B------:R-:W-:Y:S01]  /*e030*/  FFMA.FTZ R131, R70, R51, -R72 ;  /* 0x0000003346837223 */ /* 0x000fe20000010848 */
[----:B------:R-:W-:Y:S01]  /*e040*/  FADD.FTZ R3, R133, R46 ;  /* 0x0000002e85037221 */ /* 0x000fe20000010000 */
[----:B------:R-:W-:-:S04]  /*e050*/  F2FP.F16.F32.PACK_AB R144, R24, R144 ;  /* 0x000000901890723e */ /* 0x000fc800000000ff */
[----:B------:R-:W4:Y:S01]  /*e060*/  MUFU.EX2 R129, R129 ;  /* 0x0000008100817308 */ /* 0x000f220000000800 */
[----:B-1----:R-:W-:Y:S01]  /*e070*/  FADD.FTZ R24, R26, R3 ;  /* 0x000000031a187221 */ /* 0x002fe20000010000 */
[----:B------:R-:W-:-:S06]  /*e080*/  FFMA.FTZ R27, R71, R51, -R72 ;  /* 0x00000033471b7223 */ /* 0x000fcc0000010848 */
[----:B------:R-:W1:Y:S01]  /*e090*/  MUFU.EX2 R20, R20 ;  /* 0x0000001400147308 */ /* 0x000e620000000800 */
[----:B0-----:R-:W-:Y:S01]  /*e0a0*/  FADD.FTZ R3, R135, R24 ;  /* 0x0000001887037221 */ /* 0x001fe20000010000 */
[----:B------:R-:W-:-:S06]  /*e0b0*/  FFMA.FTZ R125, R74, R51, -R72 ;  /* 0x000000334a7d7223 */ /* 0x000fcc0000010848 */
[----:B------:R-:W0:Y:S01]  /*e0c0*/  MUFU.EX2 R131, R131 ;  /* 0x0000008300837308 */ /* 0x000e220000000800 */
[----:B---3--:R-:W-:Y:S01]  /*e0d0*/  FADD.FTZ R24, R0, R3 ;  /* 0x0000000300187221 */ /* 0x008fe20000010000 */
[----:B------:R-:W-:-:S06]  /*e0e0*/  FFMA.FTZ R127, R57, R51, -R72 ;  /* 0x00000033397f7223 */ /* 0x000fcc0000010848 */
[----:B------:R-:W3:Y:S01]  /*e0f0*/  MUFU.EX2 R27, R27 ;  /* 0x0000001b001b7308 */ /* 0x000ee20000000800 */
[----:B----4-:R-:W-:Y:S01]  /*e100*/  FADD.FTZ R3, R129, R24 ;  /* 0x0000001881037221 */ /* 0x010fe20000010000 */
[----:B------:R-:W-:-:S06]  /*e110*/  FADD.FTZ R11, R59, R48 ;  /* 0x000000303b0b7221 */ /* 0x000fcc0000010000 */
[----:B------:R-:W4:Y:S01]  /*e120*/  MUFU.EX2 R125, R125 ;  /* 0x0000007d007d7308 */ /* 0x000f220000000800 */
[----:B-1----:R-:W-:Y:S01]  /*e130*/  FADD.FTZ R24, R20, R3 ;  /* 0x0000000314187221 */ /* 0x002fe20000010000 */
[----:B------:R-:W-:-:S06]  /*e140*/  FFMA.FTZ R75, R75, R51, -R72 ;  /* 0x000000334b4b7223 */ /* 0x000fcc0000010848 */
[----:B------:R-:W1:Y:S01]  /*e150*/  MUFU.EX2 R43, R43 ;  /* 0x0000002b002b7308 */ /* 0x000e620000000800 */
[----:B0-----:R-:W-:Y:S01]  /*e160*/  FADD.FTZ R24, R131, R24 ;  /* 0x0000001883187221 */ /* 0x001fe20000010000 */
[----:B------:R-:W-:Y:S01]  /*e170*/  FFMA.FTZ R78, R78, R51, -R72 ;  /* 0x000000334e4e7223 */ /* 0x000fe20000010848 */
[----:B------:R-:W-:-:S05]  /*e180*/  FADD.FTZ R46, R60, R11 ;  /* 0x0000000b3c2e7221 */ /* 0x000fca0000010000 */
[----:B------:R-:W0:Y:S01]  /*e190*/  MUFU.EX2 R127, R127 ;  /* 0x0000007f007f7308 */ /* 0x000e220000000800 */
[----:B---3--:R-:W-:Y:S01]  /*e1a0*/  FADD.FTZ R24, R27, R24 ;  /* 0x000000181b187221 */ /* 0x008fe20000010000 */
[----:B------:R-:W-:Y:S01]  /*e1b0*/  FFMA.FTZ R79, R79, R51, -R72 ;  /* 0x000000334f4f7223 */ /* 0x000fe20000010848 */
[----:B------:R-:W-:Y:S01]  /*e1c0*/  F2FP.F16.F32.PACK_AB R150, R15, R150 ;  /* 0x000000960f96723e */ /* 0x000fe200000000ff */
[----:B------:R-:W-:-:S04]  /*e1d0*/  FADD.FTZ R15, R61, R46 ;  /* 0x0000002e3d0f7221 */ /* 0x000fc80000010000 */
[----:B------:R-:W3:Y:S01]  /*e1e0*/  MUFU.EX2 R11, R75 ;  /* 0x0000004b000b7308 */ /* 0x000ee20000000800 */
[----:B----4-:R-:W-:Y:S01]  /*e1f0*/  FADD.FTZ R24, R125, R24 ;  /* 0x000000187d187221 */ /* 0x010fe20000010000 */
[----:B------:R-:W-:Y:S01]  /*e200*/  FFMA.FTZ R83, R83, R51, -R72 ;  /* 0x0000003353537223 */ /* 0x000fe20000010848 */
[----:B------:R-:W-:Y:S01]  /*e210*/  F2FP.F16.F32.PACK_AB R146, R28, R146 ;  /* 0x000000921c92723e */ /* 0x000fe200000000ff */
[----:B------:R-:W-:-:S04]  /*e220*/  FADD.FTZ R28, R64, R15 ;  /* 0x0000000f401c7221 */ /* 0x000fc80000010000 */
[----:B------:R-:W4:Y:S01]  /*e230*/  MUFU.EX2 R78, R78 ;  /* 0x0000004e004e7308 */ /* 0x000f220000000800 */
[----:B-1----:R-:W-:Y:S01]  /*e240*/  FADD.FTZ R24, R43, R24 ;  /* 0x000000182b187221 */ /* 0x002fe20000010000 */
[----:B------:R-:W-:Y:S01]  /*e250*/  FFMA.FTZ R72, R86, R51, -R72 ;  /* 0x0000003356487223 */ /* 0x000fe20000010848 */
[----:B------:R-:W-:-:S05]  /*e260*/  FADD.FTZ R15, R65, R28 ;  /* 0x0000001c410f7221 */ /* 0x000fca0000010000 */
[----:B------:R-:W1:Y:S01]  /*e270*/  MUFU.EX2 R79, R79 ;  /* 0x0000004f004f7308 */ /* 0x000e620000000800 */
[----:B0-----:R-:W-:Y:S01]  /*e280*/  FADD.FTZ R24, R127, R24 ;  /* 0x000000187f187221 */ /* 0x001fe20000010000 */
[----:B------:R-:W-:-:S06]  /*e290*/  FADD.FTZ R28, R36, R15 ;  /* 0x0000000f241c7221 */ /* 0x000fcc0000010000 */
[----:B------:R-:W0:Y:S01]  /*e2a0*/  MUFU.EX2 R83, R83 ;  /* 0x0000005300537308 */ /* 0x000e220000000800 */
[----:B---3--:R-:W-:Y:S01]  /*e2b0*/  FADD.FTZ R15, R11, R24 ;  /* 0x000000180b0f7221 */ /* 0x008fe20000010000 */
[----:B--2---:R-:W-:Y:S01]  /*e2c0*/  ISETP.GT.AND P2, PT, R152, R49, PT ;  /* 0x000000319800720c */ /* 0x004fe20003f44270 */
[----:B------:R-:W-:Y:S01]  /*e2d0*/  FADD.FTZ R3, R37, R28 ;  /* 0x0000001c25037221 */ /* 0x000fe20000010000 */
[----:B------:R-:W-:-:S04]  /*e2e0*/  F2FP.F16.F32.PACK_AB R149, R14, R149 ;  /* 0x000000950e95723e */ /* 0x000fc800000000ff */
[----:B------:R-:W2:Y:S01]  /*e2f0*/  MUFU.EX2 R72, R72 ;  /* 0x0000004800487308 */ /* 0x000ea20000000800 */
[----:B----4-:R-:W-:Y:S01]  /*e300*/  FADD.FTZ R14, R78, R15 ;  /* 0x0000000f4e0e7221 */ /* 0x010fe20000010000 */
[----:B------:R-:W-:-:S03]  /*e310*/  FADD.FTZ R3, R62, R3 ;  /* 0x000000033e037221 */ /* 0x000fc60000010000 */
[----:B-1----:R-:W-:Y:S01]  /*e320*/  FADD.FTZ R14, R79, R14 ;  /* 0x0000000e4f0e7221 */ /* 0x002fe20000010000 */
[----:B------:R-:W-:-:S03]  /*e330*/  FADD.FTZ R28, R68, R3 ;  /* 0x00000003441c7221 */ /* 0x000fc60000010000 */
[----:B0-----:R-:W-:Y:S01]  /*e340*/  FADD.FTZ R14, R83, R14 ;  /* 0x0000000e530e7221 */ /* 0x001fe20000010000 */
[----:B------:R-:W-:Y:S01]  /*e350*/  F2FP.F16.F32.PACK_AB R135, R0, R135 ;  /* 0x000000870087723e */ /* 0x000fe200000000ff */
[----:B------:R-:W-:Y:S01]  /*e360*/  FMUL.FTZ R88, R88, R21 ;  /* 0x0000001558587220 */ /* 0x000fe20000410000 */
[----:B------:R-:W-:Y:S01]  /*e370*/  F2FP.F16.F32.PACK_AB R129, R20, R129 ;  /* 0x000000811481723e */ /* 0x000fe200000000ff */
        /* <DEDUP_REMOVED lines=32> */
[----:B------:R-:W-:Y:S01]  /*e580*/  FADD.FTZ R3, R63, R28 ;  /* 0x0000001c3f037221 */ /* 0x000fe20000010000 */
[----:B------:R-:W-:Y:S01]  /*e590*/  F2FP.F16.F32.PACK_AB R142, R34, R142 ;  /* 0x0000008e228e723e */ /* 0x000fe200000000ff */
[----:B--2---:R-:W-:Y:S01]  /*e5a0*/  FADD.FTZ R0, R72, R14 ;  /* 0x0000000e48007221 */ /* 0x004fe20000010000 */
[----:B------:R-:W-:Y:S01]  /*e5b0*/  F2FP.F16.F32.PACK_AB R136, R42, R40 ;  /* 0x000000282a88723e */ /* 0x000fe200000000ff */
[----:B------:R-:W-:Y:S01]  /*e5c0*/  VIADD R152, R152, 0xffffffff ;  /* 0xffffffff98987836 */ /* 0x000fe20000000000 */
        /* <DEDUP_REMOVED lines=9> */
[----:B------:R-:W-:Y:S02]  /*e660*/  F2FP.F16.F32.PACK_AB R126, R36, R65 ;  /* 0x00000041247e723e */ /* 0x000fe400000000ff */
[----:B------:R-:W-:Y:S02]  /*e670*/  F2FP.F16.F32.PACK_AB R120, R62, R37 ;  /* 0x000000253e78723e */ /* 0x000fe400000000ff */
        /* <DEDUP_REMOVED lines=14> */
[----:B------:R-:W-:Y:S01]  /*e760*/  MOV R20, R18 ;  /* 0x0000001200147202 */ /* 0x000fe20000000f00 */
[----:B------:R-:W-:Y:S06]  /*e770*/  @P2 BRA `(.L_x_2017) ;  /* 0xffffffd000082947 */ /* 0x000fec000383ffff */
.L_x_2007:
[----:B------:R-:W-:-:S13]  /*e780*/  ISETP.GE.AND P2, PT, R152, RZ, PT ;  /* 0x000000ff9800720c */ /* 0x000fda0003f46270 */
[----:B------:R-:W-:Y:S05]  /*e790*/  @!P2 BRA `(.L_x_2018) ;  /* 0x0000002400c0a947 */ /* 0x000fea0003800000 */
[----:B------:R-:W-:Y:S01]  /*e7a0*/  IMAD.MOV.U32 R20, RZ, RZ, R35 ;  /* 0x000000ffff147224 */ /* 0x000fe200078e0023 */
[----:B------:R-:W-:Y:S01]  /*e7b0*/  MOV R153, R53 ;  /* 0x0000003500997202 */ /* 0x000fe20000000f00 */
[----:B------:R-:W-:Y:S02]  /*e7c0*/  IMAD.MOV.U32 R10, RZ, RZ, R23 ;  /* 0x000000ffff0a7224 */ /* 0x000fe400078e0017 */
[----:B------:R-:W-:-:S07]  /*e7d0*/  IMAD.MOV.U32 R21, RZ, RZ, R18 ;  /* 0x000000ffff157224 */ /* 0x000fce00078e0012 */
.L_x_2028:
        /* <DEDUP_REMOVED lines=10> */
.L_x_2020:
[----:B------:R-:W-:Y:S02]  /*e880*/  LEA R11, R18, R2, 0x3 ;  /* 0x00000002120b7211 */ /* 0x000fe400078e18ff */
[----:B------:R-:W-:-:S04]  /*e890*/  SHF.L.U32 R14, R23, 0x1f, RZ ;  /* 0x0000001f170e7819 */ /* 0x000fc800000006ff */
[----:B------:R0:W1:Y:S01]  /*e8a0*/  SYNCS.PHASECHK.TRANS64.TRYWAIT P3, [R11+URZ+0x16830], R14 ;  /* 0x0168300e0b0075a7 */ /* 0x000062000806017f */
[----:B------:R-:W-:Y:S05]  /*e8b0*/  @!P0 BRA `(.L_x_2021) ;  /* 0x0000000000048947 */ /* 0x000fea0003800000 */
[----:B------:R-:W-:Y:S01]  /*e8c0*/  BPT.TRAP 0x1 ;  /* 0x000000040000795c */ /* 0x000fe20000300000 */
.L_x_2021:
[----:B------:R-:W-:Y:S04]  /*e8d0*/  BSSY B0, `(.L_x_2019) ;  /* 0x0000004000007945 */ /* 0x000fe80003800000 */
[----:B-1----:R-:W-:Y:S05]  /*e8e0*/  @P3 BRA `(.L_x_2022) ;  /* 0x0000000000083947 */ /* 0x002fea0003800000 */
[----:B------:R-:W1:Y:S02]  /*e8f0*/  SYNCS.PHASECHK.TRANS64.TRYWAIT P3, [R11+URZ+0x16830], R14 ;  /* 0x0168300e0b0075a7 */ /* 0x000e64000806017f */
[----:B-1----:R-:W-:Y:S05]  /*e900*/  @!P3 BRA `(.L_x_2023) ;  /* 0x000000a40000b947 */ /* 0x002fea0003800000 */
.L_x_2022:
[----:B------:R-:W-:Y:S05]  /*e910*/  BSYNC B0 ;  /* 0x0000000000007941 */ /* 0x000fea0003800000 */
.L_x_2019:
        /* <DEDUP_REMOVED lines=8> */
[----:B------:R-:W-:Y:S02]  /*e9a0*/  R2UR UR5, R5 ;  /* 0x00000000050572ca */ /* 0x000fe400000e0000 */
[----:B------:R-:W-:Y:S02]  /*e9b0*/  R2UR UR7, R27 ;  /* 0x000000001b0772ca */ /* 0x000fe400000e0000 */
[----:B------:R-:W-:Y:S02]  /*e9c0*/  R2UR UR11, R25 ;  /* 0x00000000190b72ca */ /* 0x000fe400000e0000 */
[----:B------:R-:W-:Y:S02]  /*e9d0*/  R2UR UR19, R27 ;  /* 0x000000001b1372ca */ /* 0x000fe400000e0000 */
[----:B------:R-:W-:-:S02]  /*e9e0*/  R2UR UR8, R12 ;  /* 0x000000000c0872ca */ /* 0x000fc400000e0000 */
[----:B------:R-:W-:Y:S01]  /*e9f0*/  R2UR UR9, R13 ;  /* 0x000000000d0972ca */ /* 0x000fe200000e0000 */
[----:B------:R0:W-:Y:S01]  /*ea00*/  BAR.SYNC.DEFER_BLOCKING R11, 0x100 ;  /* 0x0004000b0000751d */ /* 0x0001e20000010000 */
[----:B------:R-:W-:Y:S02]  /*ea10*/  MOV R15, 0x40000040 ;  /* 0x40000040000f7802 */ /* 0x000fe40000000f00 */
[----:B------:R-:W-:Y:S02]  /*ea20*/  R2UR UR12, R8 ;  /* 0x00000000080c72ca */ /* 0x000fe400000e0000 */
[----:B------:R-:W-:Y:S02]  /*ea30*/  R2UR UR15, R15 ;  /* 0x000000000f0f72ca */ /* 0x000fe400000e0000 */
[----:B------:R-:W-:Y:S01]  /*ea40*/  R2UR UR13, R9 ;  /* 0x00000000090d72ca */ /* 0x000fe200000e0000 */
[----:B--2---:R-:W-:-:S04]  /*ea50*/  IMAD R26, R18, 0x400, R14 ;  /* 0x00000400121a7824 */ /* 0x004fc800078e020e */
[C---:B------:R-:W-:Y:S01]  /*ea60*/  VIADD R14, R26.reuse, 0x4 ;  /* 0x000000041a0e7836 */ /* 0x040fe20000000000 */
[C---:B------:R-:W-:Y:S02]  /*ea70*/  R2UR UR6, R26.reuse ;  /* 0x000000001a0672ca */ /* 0x040fe400000e0000 */
[C---:B------:R-:W-:Y:S01]  /*ea80*/  IADD3 R24, R26.reuse, 0x2, RZ ;  /* 0x000000021a187810 */ /* 0x040fe20007ffe0ff */
[----:B------:R-:W-:-:S03]  /*ea90*/  VIADD R26, R26, 0x6 ;  /* 0x000000061a1a7836 */ /* 0x000fc60000000000 */
        /* <DEDUP_REMOVED lines=20> */
.L_x_2025:
[----:B------:R-:W-:Y:S01]  /*ebe0*/  SHF.L.U32 R10, R10, 0x1f, RZ ;  /* 0x0000001f0a0a7819 */ /* 0x000fe200000006ff */
[----:B------:R-:W-:-:S04]  /*ebf0*/  IMAD R11, R21, 0x8, R2 ;  /* 0x00000008150b7824 */ /* 0x000fc800078e0202 */
[----:B------:R0:W1:Y:S01]  /*ec00*/  SYNCS.PHASECHK.TRANS64.TRYWAIT P2, [R11+URZ+0x16850], R10 ;  /* 0x0168500a0b0075a7 */ /* 0x000062000804017f */
[----:B------:R-:W-:Y:S05]  /*ec10*/  @!P0 BRA `(.L_x_2026) ;  /* 0x0000000000048947 */ /* 0x000fea0003800000 */
[----:B------:R-:W-:Y:S01]  /*ec20*/  BPT.TRAP 0x1 ;  /* 0x000000040000795c */ /* 0x000fe20000300000 */
.L_x_2026:
[----:B-1----:R-:W-:Y:S05]  /*ec30*/  @P2 BRA `(.L_x_2024) ;  /* 0x0000000000082947 */ /* 0x002fea0003800000 */
[----:B------:R-:W1:Y:S02]  /*ec40*/  SYNCS.PHASECHK.TRANS64.TRYWAIT P2, [R11+URZ+0x16850], R10 ;  /* 0x0168500a0b0075a7 */ /* 0x000e64000804017f */
[----:B-1----:R-:W-:Y:S05]  /*ec50*/  @!P2 BRA `(.L_x_2027) ;  /* 0x000000a00040a947 */ /* 0x002fea0003800000 */
.L_x_2024:
[----:B01----:R-:W-:Y:S01]  /*ec60*/  VIADD R10, R2, 0x400 ;  /* 0x00000400020a7836 */ /* 0x003fe20000000000 */
[----:B------:R-:W-:Y:S01]  /*ec70*/  MOV R11, 0x40000040 ;  /* 0x40000040000b7802 */ /* 0x000fe20000000f00 */
[----:B------:R-:W-:Y:S05]  /*ec80*/  WARPSYNC.ALL ;  /* 0x0000000000007948 */ /* 0x000fea0003800000 */
[----:B------:R-:W-:Y:S01]  /*ec90*/  SHF.R.U32.HI R10, RZ, 0x4, R10 ;  /* 0x00000004ff0a7819 */ /* 0x000fe2000001160a */
[----:B------:R-:W-:Y:S01]  /*eca0*/  WARPGROUP.ARRIVE ;  /* 0x00000000000079c5 */ /* 0x000fe20000000000 */
[----:B------:R-:W-:Y:S01]  /*ecb0*/  R2UR UR7, R11 ;  /* 0x000000000b0772ca */ /* 0x000fe200000e0000 */
[----:B------:R-:W-:Y:S01]  /*ecc0*/  IMAD.MOV.U32 R15, RZ, RZ, 0x40000040 ;  /* 0x40000040ff0f7424 */ /* 0x000fe200078e00ff */
[----:B------:R-:W-:Y:S01]  /*ecd0*/  LOP3.LUT R10, R10, 0x3fff, RZ, 0xc0, !PT ;  /* 0x00003fff0a0a7812 */ /* 0x000fe200078ec0ff */
[----:B------:R-:W-:-:S02]  /*ece0*/  ULDC UR4, c[0x0][0x9d8] ;  /* 0x0002760000047ab9 */ /* 0x000fc40000000800 */
[----:B------:R-:W-:Y:S01]  /*ecf0*/  FMUL.FTZ R11, R24, UR4 ;  /* 0x00000004180b7c20 */ /* 0x000fe20008410000 */
[----:B------:R-:W-:Y:S01]  /*ed00*/  FMUL.FTZ R24, R29, UR4 ;  /* 0x000000041d187c20 */ /* 0x000fe20008410000 */
[----:B------:R-:W-:Y:S02]  /*ed10*/  IMAD R10, R21, 0x400, R10 ;  /* 0x00000400150a7824 */ /* 0x000fe400078e020a */
[----:B------:R-:W-:Y:S01]  /*ed20*/  FMUL.FTZ R154, R26, UR4 ;  /* 0x000000041a9a7c20 */ /* 0x000fe20008410000 */
[----:B------:R-:W-:Y:S01]  /*ed30*/  FMUL.FTZ R26, R33, UR4 ;  /* 0x00000004211a7c20 */ /* 0x000fe20008410000 */
[----:B------:R-:W-:Y:S01]  /*ed40*/  FMUL.FTZ R29, R39, UR4 ;  /* 0x00000004271d7c20 */ /* 0x000fe20008410000 */
[C---:B------:R-:W-:Y:S01]  /*ed50*/  VIADD R14, R10.reuse, 0x80 ;  /* 0x000000800a0e7836 */ /* 0x040fe20000000000 */
[----:B------:R-:W-:Y:S01]  /*ed60*/  R2UR UR6, R10 ;  /* 0x000000000a0672ca */ /* 0x000fe200000e0000 */
        /* <DEDUP_REMOVED lines=12> */
[----:B------:R-:W-:Y:S01]  /*ee30*/  HGMMA.64x64x16.F32 R88, R148, gdesc[UR4].tnspB, R88, gsb0 ;  /* 0x40e0000494587df0 */ /* 0x000fe20008000858 */
[----:B------:R-:W-:Y:S01]  /*ee40*/  R2UR UR6, R14 ;  /* 0x000000000e0672ca */ /* 0x000fe200000e0000 */
[----:B------:R-:W-:Y:S01]  /*ee50*/  VIADD R14, R10, 0x100 ;  /* 0x000001000a0e7836 */ /* 0x000fe20000000000 */
[----:B------:R-:W-:Y:S01]  /*ee60*/  R2UR UR7, R15 ;  /* 0x000000000f0772ca */ /* 0x000fe200000e0000 */
[----:B------:R-:W-:Y:S01]  /*ee70*/  MUFU.TANH R26, R26 ;  /* 0x0000001a001a7308 */ /* 0x000fe20000002400 */
[----:B------:R-:W-:Y:S01]  /*ee80*/  MOV R15, 0x40000040 ;  /* 0x40000040000f7802 */ /* 0x000fe20000000f00 */
[----:B------:R-:W-:Y:S01]  /*ee90*/  FMUL.FTZ R71, R71, UR4 ;  /* 0x0000000447477c20 */ /* 0x000fe20008410000 */
[----:B------:R-:W-:Y:S01]  /*eea0*/  FMUL.FTZ R74, R74, UR4 ;  /* 0x000000044a4a7c20 */ /* 0x000fe20008410000 */
[----:B------:R-:W-:Y:S01]  /*eeb0*/  FMUL.FTZ R75, R75, UR4 ;  /* 0x000000044b4b7c20 */ /* 0x000fe20008410000 */
[----:B------:R-:W-:-:S02]  /*eec0*/  FMUL.FTZ R80, R86, UR4 ;  /* 0x0000000456507c20 */ /* 0x000fc40008410000 */
[----:B------:R-:W1:Y:S01]  /*eed0*/  S2R R86, SR_TID.X ;  /* 0x0000000000567919 */ /* 0x000e620000002100 */
[----:B------:R-:W-:Y:S08]  /*eee0*/  MUFU.TANH R39, R39 ;  /* 0x0000002700277308 */ /* 0x000ff00000002400 */
[----:B------:R-:W-:Y:S08]  /*eef0*/  MUFU.TANH R43, R43 ;  /* 0x0000002b002b7308 */ /* 0x000ff00000002400 */
[----:B------:R-:W-:Y:S08]  /*ef00*/  MUFU.TANH R59, R59 ;  /* 0x0000003b003b7308 */ /* 0x000ff00000002400 */
[----:B------:R-:W-:Y:S01]  /*ef10*/  MUFU.TANH R68, R68 ;  /* 0x0000004400447308 */ /* 0x000fe20000002400 */
[----:B-1----:R-:W-:-:S07]  /*ef20*/  ISETP.GE.U32.AND P2, PT, R86, 0x180, PT ;  /* 0x000001805600780c */ /* 0x002fce0003f46070 */
        /* <DEDUP_REMOVED lines=28> */
[----:B------:R-:W-:-:S05]  /*f0f0*/  SHF.R.U32.HI R85, RZ, 0x7, R86 ;  /* 0x00000007ff557819 */ /* 0x000fca0000011656 */
        /* <DEDUP_REMOVED lines=13> */
[----:B0-----:R-:W-:Y:S01]  /*f1d0*/  FMNMX.FTZ R51, R11, R153, !PT ;  /* 0x000000990b337209 */ /* 0x001fe20007810000 */
[----:B------:R-:W-:Y:S01]  /*f1e0*/  FMUL.FTZ R145, R34, UR4 ;  /* 0x0000000422917c20 */ /* 0x000fe20008410000 */
[----:B------:R-:W-:Y:S01]  /*f1f0*/  HGMMA.64x64x16.F32 R88, R140, gdesc[UR4].tnspB, R88, gsb0 ;  /* 0x40e000048c587df0 */ /* 0x000fe20008000858 */
[----:B------:R-:W-:Y:S01]  /*f200*/  R2UR UR6, R14 ;  /* 0x000000000e0672ca */ /* 0x000fe200000e0000 */
[----:B------:R-:W-:Y:S01]  /*f210*/  FMUL.FTZ R14, R25, UR4 ;  /* 0x00000004190e7c20 */ /* 0x000fe20008410000 */
[----:B------:R-:W-:Y:S01]  /*f220*/  R2UR UR7, R15 ;  /* 0x000000000f0772ca */ /* 0x000fe200000e0000 */
        /* <DEDUP_REMOVED lines=18> */
[----:B------:R-:W-:-:S02]  /*f350*/  VIADD R54, R10, 0x200 ;  /* 0x000002000a367836 */ /* 0x000fc40000000000 */
[----:B------:R-:W2:Y:S01]  /*f360*/  MUFU.TANH R25, R25 ;  /* 0x0000001900197308 */ /* 0x000ea20000002400 */
[----:B0-----:R-:W-:-:S07]  /*f370*/  FMNMX.FTZ R51, R14, R51, !PT ;  /* 0x000000330e337209 */ /* 0x001fce0007810000 */
[----:B------:R-:W0:Y:S01]  /*f380*/  MUFU.TANH R28, R28 ;  /* 0x0000001c001c7308 */ /* 0x000e220000002400 */
[----:B-1----:R-:W-:-:S04]  /*f390*/  FMNMX.FTZ R51, R15, R51, !PT ;  /* 0x000000330f337209 */ /* 0x002fc80007810000 */
[----:B------:R-:W-:-:S03]  /*f3a0*/  FMNMX.FTZ R51, R24, R51, !PT ;  /* 0x0000003318337209 */ /* 0x000fc60007810000 */
[----:B------:R-:W1:Y:S01]  /*f3b0*/  MUFU.TANH R31, R31 ;  /* 0x0000001f001f7308 */ /* 0x000e620000002400 */
[----:B--2---:R-:W-:-:S04]  /*f3c0*/  FMNMX.FTZ R51, R25, R51, !PT ;  /* 0x0000003319337209 */ /* 0x004fc80007810000 */
[----:B------:R-:W-:-:S03]  /*f3d0*/  FMNMX.FTZ R51, R26, R51, !PT ;  /* 0x000000331a337209 */ /* 0x000fc60007810000 */
[----:B------:R-:W2:Y:S01]  /*f3e0*/  MUFU.TANH R34, R34 ;  /* 0x0000002200227308 */ /* 0x000ea20000002400 */
[----:B------:R-:W-:-:S04]  /*f3f0*/  FMNMX.FTZ R51, R27, R51, !PT ;  /* 0x000000331b337209 */ /* 0x000fc80007810000 */
[----:B0-----:R-:W-:-:S03]  /*f400*/  FMNMX.FTZ R51, R28, R51, !PT ;  /* 0x000000331c337209 */ /* 0x001fc60007810000 */
[----:B------:R-:W-:Y:S01]  /*f410*/  MUFU.TANH R42, R42 ;  /* 0x0000002a002a7308 */ /* 0x000fe20000002400 */
[----:B------:R-:W-:-:S04]  /*f420*/  FMNMX.FTZ R51, R30, R51, !PT ;  /* 0x000000331e337209 */ /* 0x000fc80007810000 */
[----:B-1----:R-:W-:-:S03]  /*f430*/  FMNMX.FTZ R51, R31, R51, !PT ;  /* 0x000000331f337209 */ /* 0x002fc60007810000 */
[----:B------:R-:W-:Y:S01]  /*f440*/  MUFU.TANH R47, R47 ;  /* 0x0000002f002f7308 */ /* 0x000fe20000002400 */
[----:B--2---:R-:W-:-:S07]  /*f450*/  FMNMX.FTZ R51, R34, R51, !PT ;  /* 0x0000003322337209 */ /* 0x004fce0007810000 */
[----:B------:R-:W-:Y:S01]  /*f460*/  MUFU.TANH R52, R52 ;  /* 0x0000003400347308 */ /* 0x000fe20000002400 */
[----:B------:R-:W-:Y:S02]  /*f470*/  WARPGROUP.DEPBAR.LE gsb0, 0x0 ;  /* 0x00008000000079c5 */ /* 0x000fe40000010000 */
        /* <DEDUP_REMOVED lines=11> */
[----:B------:R-:W-:Y:S01]  /*f530*/  ULDC UR4, c[0x0][0x988] ;  /* 0x0002620000047ab9 */ /* 0x000fe20000000800 */
[----:B------:R-:W-:Y:S01]  /*f540*/  WARPGROUP.ARRIVE ;  /* 0x00000000000079c5 */ /* 0x000fe20000000000 */
[----:B------:R-:W-:Y:S01]  /*f550*/  IMAD.MOV.U32 R55, RZ, RZ, 0x40000040 ;  /* 0x40000040ff377424 */ /* 0x000fe200078e00ff */
[----:B------:R-:W0:Y:S04]  /*f560*/  MUFU.TANH R35, R35 ;  /* 0x0000002300237308 */ /* 0x000e280000002400 */
[----:B------:R-:W-:Y:S01]  /*f570*/  HGMMA.64x64x16.F32 R88, R136, gdesc[UR4].tnspB, R88, gsb0 ;  /* 0x40e0000488587df0 */ /* 0x000fe20008000858 */
[----:B------:R-:W-:-:S02]  /*f580*/  R2UR UR7, R55 ;  /* 0x00000000370772ca */ /* 0x000fc400000e0000 */
[----:B------:R-:W-:Y:S01]  /*f590*/  R2UR UR6, R54 ;  /* 0x00000000360672ca */ /* 0x000fe200000e0000 */
[----:B------:R-:W1:Y:S08]  /*f5a0*/  MUFU.TANH R38, R38 ;  /* 0x0000002600267308 */ /* 0x000e700000002400 */
[----:B------:R-:W2:Y:S01]  /*f5b0*/  MUFU.TANH R58, R58 ;  /* 0x0000003a003a7308 */ /* 0x000ea20000002400 */
[----:B0-----:R-:W-:-:S07]  /*f5c0*/  FMNMX.FTZ R51, R35, R51, !PT ;  /* 0x0000003323337209 */ /* 0x001fce0007810000 */
[----:B------:R-:W0:Y:S01]  /*f5d0*/  MUFU.TANH R61, R61 ;  /* 0x0000003d003d7308 */ /* 0x000e220000002400 */
[----:B-1----:R-:W-:-:S04]  /*f5e0*/  FMNMX.FTZ R51, R38, R51, !PT ;  /* 0x0000003326337209 */ /* 0x002fc80007810000 */
[----:B------:R-:W-:-:S03]  /*f5f0*/  FMNMX.FTZ R51, R39, R51, !PT ;  /* 0x0000003327337209 */ /* 0x000fc60007810000 */
[----:B------:R-:W1:Y:S01]  /*f600*/  MUFU.TANH R64, R64 ;  /* 0x0000004000407308 */ /* 0x000e620000002400 */
[----:B------:R-:W-:-:S04]  /*f610*/  FMNMX.FTZ R51, R42, R51, !PT ;  /* 0x000000332a337209 */ /* 0x000fc80007810000 */
[----:B------:R-:W-:-:S03]  /*f620*/  FMNMX.FTZ R51, R43, R51, !PT ;  /* 0x000000332b337209 */ /* 0x000fc60007810000 */
[----:B------:R-:W3:Y:S01]  /*f630*/  MUFU.TANH R65, R65 ;  /* 0x0000004100417308 */ /* 0x000ee20000002400 */
[----:B------:R-:W-:-:S04]  /*f640*/  FMNMX.FTZ R51, R46, R51, !PT ;  /* 0x000000332e337209 */ /* 0x000fc80007810000 */
[----:B------:R-:W-:-:S03]  /*f650*/  FMNMX.FTZ R51, R47, R51, !PT ;  /* 0x000000332f337209 */ /* 0x000fc60007810000 */
[----:B------:R-:W4:Y:S01]  /*f660*/  MUFU.TANH R72, R72 ;  /* 0x0000004800487308 */ /* 0x000f220000002400 */
[----:B------:R-:W-:-:S04]  /*f670*/  FMNMX.FTZ R51, R50, R51, !PT ;  /* 0x0000003332337209 */ /* 0x000fc80007810000 */
[----:B------:R-:W-:-:S03]  /*f680*/  FMNMX.FTZ R51, R52, R51, !PT ;  /* 0x0000003334337209 */ /* 0x000fc60007810000 */
[----:B------:R-:W5:Y:S01]  /*f690*/  MUFU.TANH R147, R147 ;  /* 0x0000009300937308 */ /* 0x000f620000002400 */
[----:B------:R-:W-:-:S04]  /*f6a0*/  FMNMX.FTZ R51, R57, R51, !PT ;  /* 0x0000003339337209 */ /* 0x000fc80007810000 */
[----:B--2---:R-:W-:-:S03]  /*f6b0*/  FMNMX.FTZ R51, R58, R51, !PT ;  /* 0x000000333a337209 */ /* 0x004fc60007810000 */
[----:B------:R-:W2:Y:S01]  /*f6c0*/  MUFU.TANH R145, R145 ;  /* 0x0000009100917308 */ /* 0x000ea20000002400 */
[----:B------:R-:W-:-:S04]  /*f6d0*/  FMNMX.FTZ R51, R59, R51, !PT ;  /* 0x000000333b337209 */ /* 0x000fc80007810000 */
[----:B------:R-:W-:-:S03]  /*f6e0*/  FMNMX.FTZ R51, R60, R51, !PT ;  /* 0x000000333c337209 */ /* 0x000fc60007810000 */
[----:B------:R-:W2:Y:S01]  /*f6f0*/  MUFU.TANH R143, R143 ;  /* 0x0000008f008f7308 */ /* 0x000ea20000002400 */
[----:B0-----:R-:W-:-:S04]  /*f700*/  FMNMX.FTZ R51, R61, R51, !PT ;  /* 0x000000333d337209 */ /* 0x001fc80007810000 */
[----:B------:R-:W-:-:S03]  /*f710*/  FMNMX.FTZ R51, R62, R51, !PT ;  /* 0x000000333e337209 */ /* 0x000fc60007810000 */
[----:B------:R-:W0:Y:S01]  /*f720*/  MUFU.TANH R141, R141 ;  /* 0x0000008d008d7308 */ /* 0x000e220000002400 */
[----:B-1----:R-:W-:Y:S01]  /*f730*/  FMNMX.FTZ R51, R64, R51, !PT ;  /* 0x0000003340337209 */ /* 0x002fe20007810000 */
[----:B------:R-:W-:Y:S02]  /*f740*/  WARPGROUP.DEPBAR.LE gsb0, 0x0 ;  /* 0x00008000000079c5 */ /* 0x000fe40000010000 */
[----:B------:R-:W-:Y:S01]  /*f750*/  WARPGROUP.ARRIVE ;  /* 0x00000000000079c5 */ /* 0x000fe20000000000 */
[----:B---3--:R-:W-:-:S03]  /*f760*/  FMNMX.FTZ R51, R65, R51, !PT ;  /* 0x0000003341337209 */ /* 0x008fc60007810000 */
[----:B------:R-:W1:Y:S01]  /*f770*/  MUFU.TANH R32, R32 ;  /* 0x0000002000207308 */ /* 0x000e620000002400 */
[----:B------:R-:W-:Y:S01]  /*f780*/  FMNMX.FTZ R51, R68, R51, !PT ;  /* 0x0000003344337209 */ /* 0x000fe20007810000 */
[----:B------:R-:W-:Y:S03]  /*f790*/  HGMMA.64x64x16.F32 R88, R132, gdesc[UR4].tnspB, R88, gsb0 ;  /* 0x40e0000484587df0 */ /* 0x000fe60008000858 */
[----:B------:R-:W-:-:S03]  /*f7a0*/  FMNMX.FTZ R51, R69, R51, !PT ;  /* 0x0000003345337209 */ /* 0x000fc60007810000 */
[----:B------:R-:W3:Y:S01]  /*f7b0*/  MUFU.TANH R36, R36 ;  /* 0x0000002400247308 */ /* 0x000ee20000002400 */
[----:B----4-:R-:W-:-:S04]  /*f7c0*/  FMNMX.FTZ R51, R72, R51, !PT ;  /* 0x0000003348337209 */ /* 0x010fc80007810000 */
[----:B------:R-:W-:-:S03]  /*f7d0*/  FMNMX.FTZ R53, R73, R51, !PT ;  /* 0x0000003349357209 */ /* 0x000fc60007810000 */
[----:B------:R-:W4:Y:S02]  /*f7e0*/  MUFU.TANH R37, R37 ;  /* 0x0000002500257308 */ /* 0x000f240000002400 */
[----:B------:R-:W5:Y:S06]  /*f7f0*/  SHFL.BFLY PT, R51, R53, 0x2, 0x1f ;  /* 0x0c401f0035337f89 */ /* 0x000f6c00000e0000 */
[----:B------:R-:W4:Y:S08]  /*f800*/  MUFU.TANH R40, R40 ;  /* 0x0000002800287308 */ /* 0x000f300000002400 */
[----:B------:R-:W4:Y:S08]  /*f810*/  MUFU.TANH R41, R41 ;  /* 0x0000002900297308 */ /* 0x000f300000002400 */
[----:B------:R-:W4:Y:S01]  /*f820*/  MUFU.TANH R44, R44 ;  /* 0x0000002c002c7308 */ /* 0x000f220000002400 */
[----:B-----5:R-:W-:-:S05]  /*f830*/  FMNMX.FTZ R53, R53, R51, !PT ;  /* 0x0000003335357209 */ /* 0x020fca0007810000 */
[----:B------:R-:W5:Y:S02]  /*f840*/  SHFL.BFLY PT, R51, R53, 0x1, 0x1f ;  /* 0x0c201f0035337f89 */ /* 0x000f6400000e0000 */
[----:B------:R-:W4:Y:S08]  /*f850*/  MUFU.TANH R45, R45 ;  /* 0x0000002d002d7308 */ /* 0x000f300000002400 */
[----:B------:R-:W4:Y:S08]  /*f860*/  MUFU.TANH R48, R48 ;  /* 0x0000003000307308 */ /* 0x000f300000002400 */
[----:B------:R-:W4:Y:S01]  /*f870*/  MUFU.TANH R56, R56 ;  /* 0x0000003800387308 */ /* 0x000f220000002400 */
[----:B-----5:R-:W-:-:S07]  /*f880*/  FMNMX.FTZ R53, R53, R51, !PT ;  /* 0x0000003335357209 */ /* 0x020fce0007810000 */
[----:B------:R-:W5:Y:S01]  /*f890*/  MUFU.TANH R66, R66 ;  /* 0x0000004200427308 */ /* 0x000f620000002400 */
[----:B------:R-:W-:Y:S01]  /*f8a0*/  MOV R51, UR4 ;  /* 0x0000000400337c02 */ /* 0x000fe20008000f00 */
[----:B------:R-:W-:Y:S01]  /*f8b0*/  FADD.FTZ R82, -R53, R153 ;  /* 0x0000009935527221 */ /* 0x000fe20000010100 */
[----:B------:R-:W-:-:S03]  /*f8c0*/  IMAD.MOV.U32 R153, RZ, RZ, R53 ;  /* 0x000000ffff997224 */ /* 0x000fc600078e0035 */
[-C--:B------:R-:W-:Y:S02]  /*f8d0*/  FMUL.FTZ R84, R53, R51.reuse ;  /* 0x0000003335547220 */ /* 0x080fe40000410000 */
[----:B------:R-:W5:Y:S01]  /*f8e0*/  MUFU.TANH R67, R67 ;  /* 0x0000004300437308 */ /* 0x000f620000002400 */
[-C--:B------:R-:W-:Y:S01]  /*f8f0*/  FMUL.FTZ R54, R82, R51.reuse ;  /* 0x0000003352367220 */ /* 0x080fe20000410000 */
[-CC-:B------:R-:W-:Y:S01]  /*f900*/  FFMA.FTZ R148, R11, R51.reuse, -R84.reuse ;  /* 0x000000330b947223 */ /* 0x180fe20000010854 */
[----:B------:R-:W-:Y:S01]  /*f910*/  FMNMX.FTZ R11, R154, R20, !PT ;  /* 0x000000149a0b7209 */ /* 0x000fe20007810000 */
[-CC-:B------:R-:W-:Y:S01]  /*f920*/  FFMA.FTZ R55, R14, R51.reuse, -R84.reuse ;  /* 0x000000330e377223 */ /* 0x180fe20000010854 */
[-CC-:B------:R-:W-:Y:S01]  /*f930*/  FFMA.FTZ R146, R27, R51.reuse, -R84.reuse ;  /* 0x000000331b927223 */ /* 0x180fe20000010854 */
[--C-:B------:R-:W-:Y:S01]  /*f940*/  FFMA.FTZ R27, R35, R51, -R84.reuse ;  /* 0x00000033231b7223 */ /* 0x100fe20000010854 */
[----:B------:R-:W-:Y:S01]  /*f950*/  FMNMX.FTZ R11, R151, R11, !PT ;  /* 0x0000000b970b7209 */ /* 0x000fe20007810000 */
[----:B------:R-:W5:Y:S01]  /*f960*/  MUFU.TANH R70, R70 ;  /* 0x0000004600467308 */ /* 0x000f620000002400 */
[--C-:B------:R-:W-:Y:S01]  /*f970*/  FFMA.FTZ R150, R15, R51, -R84.reuse ;  /* 0x000000330f967223 */ /* 0x100fe20000010854 */
[----:B------:R-:W-:Y:S01]  /*f980*/  IMAD.MOV.U32 R15, RZ, RZ, 0x40000040 ;  /* 0x40000040ff0f7424 */ /* 0x000fe200078e00ff */
[----:B------:R-:W-:Y:S01]  /*f990*/  FMNMX.FTZ R11, R149, R11, !PT ;  /* 0x0000000b950b7209 */ /* 0x000fe20007810000 */
[-CC-:B------:R-:W-:Y:S01]  /*f9a0*/  FFMA.FTZ R82, R26, R51.reuse, -R84.reuse ;  /* 0x000000331a527223 */ /* 0x180fe20000010854 */
[----:B------:R-:W-:Y:S01]  /*f9b0*/  FFMA.FTZ R26, R43, R51, -R84 ;  /* 0x000000332b1a7223 */ /* 0x000fe20000010854 */
[----:B------:R-:W-:-:S02]  /*f9c0*/  WARPGROUP.DEPBAR.LE gsb0, 0x0 ;  /* 0x00008000000079c5 */ /* 0x000fc40000010000 */
[----:B------:R-:W-:Y:S01]  /*f9d0*/  FMNMX.FTZ R11, R147, R11, !PT ;  /* 0x0000000b930b7209 */ /* 0x000fe20007810000 */
[----:B------:R-:W5:Y:S01]  /*f9e0*/  MUFU.TANH R71, R71 ;  /* 0x0000004700477308 */ /* 0x000f620000002400 */
[----:B------:R-:W-:Y:S01]  /*f9f0*/  R2UR UR7, R15 ;  /* 0x000000000f0772ca */ /* 0x000fe200000e0000 */
[----:B------:R-:W-:Y:S01]  /*fa00*/  WARPGROUP.ARRIVE ;  /* 0x00000000000079c5 */ /* 0x000fe20000000000 */
[----:B--2---:R-:W-:Y:S01]  /*fa10*/  FMNMX.FTZ R11, R145, R11, !PT ;  /* 0x0000000b910b7209 */ /* 0x004fe20007810000 */
[-CC-:B------:R-:W-:Y:S01]  /*fa20*/  FFMA.FTZ R83, R24, R51.reuse, -R84.reuse ;  /* 0x0000003318537223 */ /* 0x180fe20000010854 */
[-CC-:B------:R-:W-:Y:S01]  /*fa30*/  FFMA.FTZ R24, R31, R51.reuse, -R84.reuse ;  /* 0x000000331f187223 */ /* 0x180fe20000010854 */
[----:B------:R-:W-:Y:S01]  /*fa40*/  FFMA.FTZ R31, R58, R51, -R84 ;  /* 0x000000333a1f7223 */ /* 0x000fe20000010854 */
[----:B------:R-:W-:Y:S01]  /*fa50*/  FMNMX.FTZ R11, R143, R11, !PT ;  /* 0x0000000b8f0b7209 */ /* 0x000fe20007810000 */
[----:B------:R-:W2:Y:S01]  /*fa60*/  MUFU.TANH R74, R74 ;  /* 0x0000004a004a7308 */ /* 0x000ea20000002400 */
[----:B------:R-:W-:-:S02]  /*fa70*/  IMAD.MOV.U32 R15, RZ, RZ, 0x40000040 ;  /* 0x40000040ff0f7424 */ /* 0x000fc400078e00ff */
[--C-:B------:R-:W-:Y:S01]  /*fa80*/  FFMA.FTZ R136, R38, R51, -R84.reuse ;  /* 0x0000003326887223 */ /* 0x100fe20000010854 */
[----:B0-----:R-:W-:Y:S01]  /*fa90*/  FMNMX.FTZ R14, R141, R11, !PT ;  /* 0x0000000b8d0e7209 */ /* 0x001fe20007810000 */
[-CC-:B------:R-:W-:Y:S01]  /*faa0*/  FFMA.FTZ R38, R59, R51.reuse, -R84.reuse ;  /* 0x000000333b267223 */ /* 0x180fe20000010854 */
[-CC-:B------:R-:W-:Y:S01]  /*fab0*/  FFMA.FTZ R144, R25, R51.reuse, -R84.reuse ;  /* 0x0000003319907223 */ /* 0x180fe20000010854 */
[-CC-:B------:R-:W-:Y:S01]  /*fac0*/  FFMA.FTZ R25, R39, R51.reuse, -R84.reuse ;  /* 0x0000003327197223 */ /* 0x180fe20000010854 */
[----:B------:R-:W-:Y:S01]  /*fad0*/  FMNMX.FTZ R14, R29, R14, !PT ;  /* 0x0000000e1d0e7209 */ /* 0x000fe20007810000 */
[----:B------:R-:W0:Y:S01]  /*fae0*/  MUFU.TANH R75, R75 ;  /* 0x0000004b004b7308 */ /* 0x000e220000002400 */
[-CC-:B------:R-:W-:Y:S01]  /*faf0*/  FFMA.FTZ R39, R60, R51.reuse, -R84.reuse ;  /* 0x000000333c277223 */ /* 0x180fe20000010854 */
[-CC-:B------:R-:W-:Y:S01]  /*fb00*/  FFMA.FTZ R132, R46, R51.reuse, -R84.reuse ;  /* 0x000000332e847223 */ /* 0x180fe20000010854 */
[----:B-1----:R-:W-:Y:S01]  /*fb10*/  FMNMX.FTZ R14, R32, R14, !PT ;  /* 0x0000000e200e7209 */ /* 0x002fe20007810000 */
[-CC-:B------:R-:W-:Y:S01]  /*fb20*/  FFMA.FTZ R138, R42, R51.reuse, -R84.reuse ;  /* 0x000000332a8a7223 */ /* 0x180fe20000010854 */
[-CC-:B------:R-:W-:Y:S01]  /*fb30*/  FFMA.FTZ R46, R64, R51.reuse, -R84.reuse ;  /* 0x00000033402e7223 */ /* 0x180fe20000010854 */
[-CC-:B------:R-:W-:Y:S01]  /*fb40*/  FFMA.FTZ R42, R61, R51.reuse, -R84.reuse ;  /* 0x000000333d2a7223 */ /* 0x180fe20000010854 */
[----:B------:R-:W-:Y:S01]  /*fb50*/  FMNMX.FTZ R14, R33, R14, !PT ;  /* 0x0000000e210e7209 */ /* 0x000fe20007810000 */
[----:B------:R-:W1:Y:S01]  /*fb60*/  MUFU.TANH R76, R76 ;  /* 0x0000004c004c7308 */ /* 0x000e620000002400 */
[-CC-:B------:R-:W-:Y:S01]  /*fb70*/  FFMA.FTZ R142, R34, R51.reuse, -R84.reuse ;  /* 0x00000033228e7223 */ /* 0x180fe20000010854 */
[-CC-:B------:R-:W-:Y:S01]  /*fb80*/  FFMA.FTZ R34, R47, R51.reuse, -R84.reuse ;  /* 0x000000332f227223 */ /* 0x180fe20000010854 */
[----:B---3--:R-:W-:Y:S01]  /*fb90*/  FMNMX.FTZ R14, R36, R14, !PT ;  /* 0x0000000e240e7209 */ /* 0x008fe20007810000 */
[-CC-:B------:R-:W-:Y:S01]  /*fba0*/  FFMA.FTZ R47, R65, R51.reuse, -R84.reuse ;  /* 0x00000033412f7223 */ /* 0x180fe20000010854 */
[-CC-:B------:R-:W-:Y:S01]  /*fbb0*/  FFMA.FTZ R28, R28, R51.reuse, -R84.reuse ;  /* 0x000000331c1c7223 */ /* 0x180fe20000010854 */
[-CC-:B------:R-:W-:Y:S01]  /*fbc0*/  FFMA.FTZ R140, R30, R51.reuse, -R84.reuse ;  /* 0x000000331e8c7223 */ /* 0x180fe20000010854 */
[----:B----4-:R-:W-:Y:S01]  /*fbd0*/  FMNMX.FTZ R14, R37, R14, !PT ;  /* 0x0000000e250e7209 */ /* 0x010fe20007810000 */
[----:B------:R-:W3:Y:S01]  /*fbe0*/  MUFU.TANH R77, R77 ;  /* 0x0000004d004d7308 */ /* 0x000ee20000002400 */
[-CC-:B------:R-:W-:Y:S01]  /*fbf0*/  FFMA.FTZ R134, R50, R51.reuse, -R84.reuse ;  /* 0x0000003332867223 */ /* 0x180fe20000010854 */
[-CC-:B------:R-:W-:Y:S01]  /*fc00*/  FFMA.FTZ R30, R52, R51.reuse, -R84.reuse ;  /* 0x00000033341e7223 */ /* 0x180fe20000010854 */
[----:B------:R-:W-:Y:S01]  /*fc10*/  FMNMX.FTZ R14, R40, R14, !PT ;  /* 0x0000000e280e7209 */ /* 0x000fe20007810000 */
[-CC-:B------:R-:W-:Y:S01]  /*fc20*/  FFMA.FTZ R50, R68, R51.reuse, -R84.reuse ;  /* 0x0000003344327223 */ /* 0x180fe20000010854 */
[-CC-:B------:R-:W-:Y:S01]  /*fc30*/  FFMA.FTZ R52, R69, R51.reuse, -R84.reuse ;  /* 0x0000003345347223 */ /* 0x180fe20000010854 */
[----:B------:R-:W-:Y:S01]  /*fc40*/  FFMA.FTZ R73, R73, R51, -R84 ;  /* 0x0000003349497223 */ /* 0x000fe20000010854 */
[----:B------:R-:W-:Y:S01]  /*fc50*/  FMNMX.FTZ R14, R41, R14, !PT ;  /* 0x0000000e290e7209 */ /* 0x000fe20007810000 */
[----:B------:R-:W4:Y:S03]  /*fc60*/  MUFU.TANH R78, R78 ;  /* 0x0000004e004e7308 */ /* 0x000f260000002400 */
[----:B------:R-:W-:-:S04]  /*fc70*/  FMNMX.FTZ R14, R44, R14, !PT ;  /* 0x0000000e2c0e7209 */ /* 0x000fc80007810000 */
        /* <DEDUP_REMOVED lines=8> */
[----:B-----5:R-:W-:-:S04]  /*fd00*/  FMNMX.FTZ R14, R66, R14, !PT ;  /* 0x0000000e420e7209 */ /* 0x020fc80007810000 */
[----:B------:R-:W-:Y:S01]  /*fd10*/  FMNMX.FTZ R14, R67, R14, !PT ;  /* 0x0000000e430e7209 */ /* 0x000fe20007810000 */
[----:B------:R-:W-:Y:S03]  /*fd20*/  MUFU.EX2 R54, R54 ;  /* 0x0000003600367308 */ /* 0x000fe60000000800 */
[----:B------:R-:W-:-:S04]  /*fd30*/  FMNMX.FTZ R14, R70, R14, !PT ;  /* 0x0000000e460e7209 */ /* 0x000fc80007810000 */
[----:B------:R-:W-:Y:S01]  /*fd40*/  FMNMX.FTZ R14, R71, R14, !PT ;  /* 0x0000000e470e7209 */ /* 0x000fe20007810000 */
[----:B------:R-:W-:Y:S03]  /*fd50*/  MUFU.EX2 R148, R148 ;  /* 0x0000009400947308 */ /* 0x000fe60000000800 */
[----:B--2---:R-:W-:-:S04]  /*fd60*/  FMNMX.FTZ R14, R74, R14, !PT ;  /* 0x0000000e4a0e7209 */ /* 0x004fc80007810000 */
[----:B0-----:R-:W-:Y:S01]  /*fd70*/  FMNMX.FTZ R14, R75, R14, !PT ;  /* 0x0000000e4b0e7209 */ /* 0x001fe20007810000 */
[----:B------:R-:W-:Y:S03]  /*fd80*/  MUFU.EX2 R55, R55 ;  /* 0x0000003700377308 */ /* 0x000fe60000000800 */
[----:B-1----:R-:W-:-:S04]  /*fd90*/  FMNMX.FTZ R14, R76, R14, !PT ;  /* 0x0000000e4c0e7209 */ /* 0x002fc80007810000 */
[----:B---3--:R-:W-:Y:S01]  /*fda0*/  FMNMX.FTZ R14, R77, R14, !PT ;  /* 0x0000000e4d0e7209 */ /* 0x008fe20007810000 */
[----:B------:R-:W-:Y:S03]  /*fdb0*/  MUFU.EX2 R150, R150 ;  /* 0x0000009600967308 */ /* 0x000fe60000000800 */
[----:B----4-:R-:W-:-:S04]  /*fdc0*/  FMNMX.FTZ R14, R78, R14, !PT ;  /* 0x0000000e4e0e7209 */ /* 0x010fc80007810000 */
[----:B------:R-:W-:Y:S01]  /*fdd0*/  FMNMX.FTZ R14, R79, R14, !PT ;  /* 0x0000000e4f0e7209 */ /* 0x000fe20007810000 */
[----:B------:R-:W-:Y:S03]  /*fde0*/  MUFU.EX2 R83, R83 ;  /* 0x0000005300537308 */ /* 0x000fe60000000800 */
[----:B------:R-:W-:-:S04]  /*fdf0*/  FMNMX.FTZ R14, R80, R14, !PT ;  /* 0x0000000e500e7209 */ /* 0x000fc80007810000 */
[----:B------:R-:W-:Y:S01]  /*fe00*/  FMNMX.FTZ R35, R81, R14, !PT ;  /* 0x0000000e51237209 */ /* 0x000fe20007810000 */
[----:B------:R-:W-:Y:S01]  /*fe10*/  VIADD R14, R10, 0x280 ;  /* 0x000002800a0e7836 */ /* 0x000fe20000000000 */
[----:B------:R-:W-:Y:S03]  /*fe20*/  MUFU.EX2 R144, R144 ;  /* 0x0000009000907308 */ /* 0x000fe60000000800 */
[----:B------:R-:W0:Y:S01]  /*fe30*/  SHFL.BFLY PT, R43, R35, 0x2, 0x1f ;  /* 0x0c401f00232b7f89 */ /* 0x000e2200000e0000 */
[----:B------:R-:W-:-:S04]  /*fe40*/  R2UR UR6, R14 ;  /* 0x000000000e0672ca */ /* 0x000fc800000e0000 */
[----:B------:R-:W-:Y:S08]  /*fe50*/  MUFU.EX2 R82, R82 ;  /* 0x0000005200527308 */ /* 0x000ff00000000800 */
[----:B------:R-:W-:Y:S01]  /*fe60*/  MUFU.EX2 R146, R146 ;  /* 0x0000009200927308 */ /* 0x000fe20000000800 */
[----:B------:R-:W-:Y:S01]  /*fe70*/  HGMMA.64x64x16.F32 R88, R128, gdesc[UR4].tnspB, R88, gsb0 ;  /* 0x40e0000480587df0 */ /* 0x000fe20008000858 */
[----:B------:R-:W-:Y:S01]  /*fe80*/  R2UR UR7, R15 ;  /* 0x000000000f0772ca */ /* 0x000fe200000e0000 */
[----:B------:R-:W-:-:S05]  /*fe90*/  IMAD.MOV.U32 R15, RZ, RZ, 0x40000040 ;  /* 0x40000040ff0f7424 */ /* 0x000fca00078e00ff */
[----:B------:R1:W-:Y:S01]  /*fea0*/  MUFU.EX2 R11, R28 ;  /* 0x0000001c000b7308 */ /* 0x0003e20000000800 */
[----:B0-----:R-:W-:Y:S01]  /*feb0*/  FMNMX.FTZ R35, R35, R43, !PT ;  /* 0x0000002b23237209 */ /* 0x001fe20007810000 */
[----:B------:R-:W-:-:S04]  /*fec0*/  FFMA.FTZ R43, R62, R51, -R84 ;  /* 0x000000333e2b7223 */ /* 0x000fc80000010854 */
[----:B------:R-:W0:Y:S02]  /*fed0*/  SHFL.BFLY PT, R14, R35, 0x1, 0x1f ;  /* 0x0c201f00230e7f89 */ /* 0x000e2400000e0000 */
[----:B------:R-:W-:Y:S01]  /*fee0*/  MUFU.EX2 R140, R140 ;  /* 0x0000008c008c7308 */ /* 0x000fe20000000800 */
[-CC-:B-1----:R-:W-:Y:S01]  /*fef0*/  FFMA.FTZ R28, R57, R51.reuse, -R84.reuse ;  /* 0x00000033391c7223 */ /* 0x182fe20000010854 */
[----:B------:R-:W-:-:S06]  /*ff00*/  FFMA.FTZ R57, R72, R51, -R84 ;  /* 0x0000003348397223 */ /* 0x000fcc0000010854 */
[----:B------:R-:W-:Y:S08]  /*ff10*/  MUFU.EX2 R24, R24 ;  /* 0x0000001800187308 */ /* 0x000ff00000000800 */
[----:B------:R-:W-:Y:S01]  /*ff20*/  MUFU.EX2 R142, R142 ;  /* 0x0000008e008e7308 */ /* 0x000fe20000000800 */
[----:B0-----:R-:W-:-:S07]  /*ff30*/  FMNMX.FTZ R35, R35, R14, !PT ;  /* 0x0000000e23237209 */ /* 0x001fce0007810000 */
[----:B------:R-:W-:Y:S01]  /*ff40*/  MUFU.EX2 R27, R27 ;  /* 0x0000001b001b7308 */ /* 0x000fe20000000800 */
[C---:B------:R-:W-:Y:S01]  /*ff50*/  FADD.FTZ R14, -R35.reuse, R20 ;  /* 0x00000014230e7221 */ /* 0x040fe20000010100 */
[----:B------:R-:W-:-:S03]  /*ff60*/  FMUL.FTZ R62, R35, R51 ;  /* 0x00000033233e7220 */ /* 0x000fc60000410000 */
[-C--:B------:R-:W-:Y:S01]  /*ff70*/  FMUL.FTZ R14, R14, R51.reuse ;  /* 0x000000330e0e7220 */ /* 0x080fe20000410000 */
[-CC-:B------:R-:W-:Y:S01]  /*ff80*/  FFMA.FTZ R59, R154, R51.reuse, -R62.reuse ;  /* 0x000000339a3b7223 */ /* 0x180fe2000001083e */
[-CC-:B------:R-:W-:Y:S01]  /*ff90*/  FFMA.FTZ R60, R151, R51.reuse, -R62.reuse ;  /* 0x00000033973c7223 */ /* 0x180fe2000001083e */
[-CC-:B------:R-:W-:Y:S01]  /*ffa0*/  FFMA.FTZ R151, R149, R51.reuse, -R62.reuse ;  /* 0x0000003395977223 */ /* 0x180fe2000001083e */
[----:B------:R0:W-:Y:S01]  /*ffb0*/  MUFU.EX2 R58, R14 ;  /* 0x0000000e003a7308 */ /* 0x0001e20000000800 */
        /* <DEDUP_REMOVED lines=8> */
[----:B0-----:R-:W-:Y:S01]  /*10040*/  IADD3 R14, R10, 0x300, RZ ;  /* 0x000003000a0e7810 */ /* 0x001fe20007ffe0ff */
[-CC-:B------:R-:W-:Y:S01]  /*10050*/  FFMA.FTZ R65, R29, R51.reuse, -R62.reuse ;  /* 0x000000331d417223 */ /* 0x180fe2000001083e */
[-CC-:B------:R-:W-:Y:S01]  /*10060*/  FFMA.FTZ R137, R40, R51.reuse, -R62.reuse ;  /* 0x0000003328897223 */ /* 0x180fe2000001083e */
[----:B------:R-:W-:Y:S01]  /*10070*/  FFMA.FTZ R29, R33, R51, -R62 ;  /* 0x00000033211d7223 */ /* 0x000fe2000001083e */
[----:B------:R-:W-:Y:S01]  /*10080*/  R2UR UR6, R14 ;  /* 0x000000000e0672ca */ /* 0x000fe200000e0000 */
[----:B------:R-:W-:-:S02]  /*10090*/  VIADD R14, R10, 0x380 ;  /* 0x000003800a0e7836 */ /* 0x000fc40000000000 */
[-CC-:B------:R-:W-:Y:S01]  /*100a0*/  FFMA.FTZ R33, R41, R51.reuse, -R62.reuse ;  /* 0x0000003329217223 */ /* 0x180fe2000001083e */
[----:B------:R-:W0:Y:S01]  /*100b0*/  MUFU.EX2 R60, R60 ;  /* 0x0000003c003c7308 */ /* 0x000e220000000800 */
        /* <DEDUP_REMOVED lines=8> */
[----:B------:R-:W-:Y:S01]  /*10140*/  FFMA.FTZ R79, R79, R51, -R62 ;  /* 0x000000334f4f7223 */ /* 0x000fe2000001083e */
[----:B------:R-:W-:-:S02]  /*10150*/  WARPGROUP.DEPBAR.LE gsb0, 0x0 ;  /* 0x00008000000079c5 */ /* 0x000fc40000010000 */
[----:B------:R-:W-:Y:S01]  /*10160*/  WARPGROUP.ARRIVE ;  /* 0x00000000000079c5 */ /* 0x000fe20000000000 */
[-CC-:B------:R-:W-:Y:S01]  /*10170*/  FFMA.FTZ R129, R66, R51.reuse, -R62.reuse ;  /* 0x0000003342817223 */ /* 0x180fe2000001083e */
[-CC-:B------:R-:W-:Y:S01]  /*10180*/  FFMA.FTZ R131, R70, R51.reuse, -R62.reuse ;  /* 0x0000003346837223 */ /* 0x180fe2000001083e */
[----:B------:R-:W-:Y:S01]  /*10190*/  FFMA.FTZ R80, R80, R51, -R62 ;  /* 0x0000003350507223 */ /* 0x000fe2000001083e */
[----:B------:R-:W2:Y:S01]  /*101a0*/  MUFU.EX2 R61, R61 ;  /* 0x0000003d003d7308 */ /* 0x000ea20000000800 */
[----:B0-----:R-:W-:Y:S01]  /*101b0*/  F2FP.F16.F32.PACK_AB R149, R60, R59 ;  /* 0x0000003b3c95723e */ /* 0x001fe200000000ff */
[----:B------:R-:W-:Y:S01]  /*101c0*/  HGMMA.64x64x16.F32 R88, R124, gdesc[UR4].tnspB, R88, gsb0 ;  /* 0x40e000047c587df0 */ /* 0x000fe20008000858 */
[----:B------:R-:W-:Y:S02]  /*101d0*/  R2UR UR6, R14 ;  /* 0x000000000e0672ca */ /* 0x000fe400000e0000 */
[----:B------:R-:W-:Y:S01]  /*101e0*/  R2UR UR7, R15 ;  /* 0x000000000f0772ca */ /* 0x000fe200000e0000 */
[----:B------:R-:W-:Y:S01]  /*101f0*/  VIADD R15, R85, 0x9 ;  /* 0x00000009550f7836 */ /* 0x000fe20000000000 */
[----:B------:R-:W-:Y:S01]  /*10200*/  @!P1 LEA R14, R18, R2, 0x3 ;  /* 0x00000002120e9211 */ /* 0x000fe200078e18ff */
[----:B------:R-:W0:Y:S03]  /*10210*/  MUFU.EX2 R145, R145 ;  /* 0x0000009100917308 */ /* 0x000e260000000800 */
[----:B------:R-:W-:Y:S01]  /*10220*/  SEL R37, R15, 0x9, !P2 ;  /* 0x000000090f257807 */ /* 0x000fe20005000000 */
[----:B------:R-:W-:-:S02]  /*10230*/  @!P1 VIADD R36, R14, 0x16840 ;  /* 0x000168400e249836 */ /* 0x000fc40000000000 */
[----:B------:R-:W-:Y:S01]  /*10240*/  FFMA.FTZ R14, R49, R51, -R62 ;  /* 0x00000033310e7223 */ /* 0x000fe2000001083e */
[C---:B------:R-:W-:Y:S01]  /*10250*/  ISETP.GT.AND P2, PT, R152.reuse, RZ, PT ;  /* 0x000000ff9800720c */ /* 0x040fe20003f44270 */
[----:B------:R-:W-:Y:S01]  /*10260*/  VIADD R152, R152, 0xffffffff ;  /* 0xffffffff98987836 */ /* 0x000fe20000000000 */
[----:B------:R-:W3:Y:S01]  /*10270*/  MUFU.EX2 R64, R64 ;  /* 0x0000004000407308 */ /* 0x000ee20000000800 */
[----:B------:R-:W-:-:S07]  /*10280*/  @!P1 PRMT R36, RZ, 0x654, R36 ;  /* 0x00000654ff249816 */ /* 0x000fce0000000024 */
[----:B------:R-:W4:Y:S08]  /*10290*/  MUFU.EX2 R147, R147 ;  /* 0x0000009300937308 */ /* 0x000f300000000800 */
[----:B------:R-:W5:Y:S08]  /*102a0*/  MUFU.EX2 R65, R65 ;  /* 0x0000004100417308 */ /* 0x000f700000000800 */
[----:B------:R-:W5:Y:S08]  /*102b0*/  MUFU.EX2 R141, R141 ;  /* 0x0000008d008d7308 */ /* 0x000f700000000800 */
[----:B------:R-:W5:Y:S08]  /*102c0*/  MUFU.EX2 R29, R29 ;  /* 0x0000001d001d7308 */ /* 0x000f700000000800 */
[----:B------:R-:W5:Y:S08]  /*102d0*/  MUFU.EX2 R143, R143 ;  /* 0x0000008f008f7308 */ /* 0x000f700000000800 */
[----:B------:R-:W5:Y:S08]  /*102e0*/  MUFU.EX2 R32, R32 ;  /* 0x0000002000207308 */ /* 0x000f700000000800 */
[----:B------:R-:W5:Y:S01]  /*102f0*/  MUFU.EX2 R136, R136 ;  /* 0x0000008800887308 */ /* 0x000f620000000800 */
[----:B------:R-:W-:-:S02]  /*10300*/  WARPGROUP.DEPBAR.LE gsb0, 0x0 ;  /* 0x00008000000079c5 */ /* 0x000fc40000010000 */
[----:B------:R-:W-:-:S05]  /*10310*/  WARPGROUP.ARRIVE ;  /* 0x00000000000079c5 */ /* 0x000fca0000000000 */
[----:B------:R-:W5:Y:S01]  /*10320*/  MUFU.EX2 R137, R137 ;  /* 0x0000008900897308 */ /* 0x000f620000000800 */
[----:B------:R-:W-:Y:S01]  /*10330*/  FFMA.FTZ R125, R74, R51, -R62 ;  /* 0x000000334a7d7223 */ /* 0x000fe2000001083e */
[----:B------:R-:W-:Y:S06]  /*10340*/  HGMMA.64x64x16.F32 R88, R120, gdesc[UR4].tnspB, R88, gsb0 ;  /* 0x40e0000478587df0 */ /* 0x000fec0008000858 */
[----:B------:R-:W5:Y:S08]  /*10350*/  MUFU.EX2 R25, R25 ;  /* 0x0000001900197308 */ /* 0x000f700000000800 */
        /* <DEDUP_REMOVED lines=18> */
[----:B------:R-:W-:Y:S01]  /*10480*/  FMUL.FTZ R97, R97, R54 ;  /* 0x0000003661617220 */ /* 0x000fe20000410000 */
[----:B-1----:R-:W-:Y:S01]  /*10490*/  FFMA.FTZ R36, R54, R3, R148 ;  /* 0x0000000336247223 */ /* 0x002fe20000010094 */
[----:B------:R-:W-:Y:S01]  /*104a0*/  FFMA.FTZ R3, R58, R0, R59 ;  /* 0x000000003a037223 */ /* 0x000fe2000001003b */
[----:B------:R-:W-:Y:S01]  /*104b0*/  @!P1 IMAD R0, R21, 0x8, R2 ;  /* 0x0000000815009824 */ /* 0x000fe200078e0202 */
[----:B------:R-:W1:Y:S01]  /*104c0*/  MUFU.EX2 R135, R135 ;  /* 0x0000008700877308 */ /* 0x000e620000000800 */
[C---:B------:R-:W-:Y:S01]  /*104d0*/  FADD.FTZ R15, R55.reuse, R36 ;  /* 0x00000024370f7221 */ /* 0x040fe20000010000 */
[----:B------:R-:W-:Y:S01]  /*104e0*/  FADD.FTZ R36, R60, R3 ;  /* 0x000000033c247221 */ /* 0x000fe20000010000 */
[----:B------:R-:W-:Y:S01]  /*104f0*/  F2FP.F16.F32.PACK_AB R148, R55, R148 ;  /* 0x000000943794723e */ /* 0x000fe200000000ff */
[----:B------:R-:W-:Y:S01]  /*10500*/  FMUL.FTZ R100, R100, R54 ;  /* 0x0000003664647220 */ /* 0x000fe20000410000 */
[----:B------:R-:W-:Y:S01]  /*10510*/  @!P1 IADD3 R3, R0, 0x16860, RZ ;  /* 0x0001686000039810 */ /* 0x000fe20007ffe0ff */
[----:B------:R-:W-:Y:S01]  /*10520*/  FADD.FTZ R40, R150, R15 ;  /* 0x0000000f96287221 */ /* 0x000fe20000010000 */
[----:B------:R-:W-:Y:S01]  /*10530*/  FADD.FTZ R36, R151, R36 ;  /* 0x0000002497247221 */ /* 0x000fe20000010000 */
[----:B------:R-:W-:Y:S01]  /*10540*/  FFMA.FTZ R0, R63, R51, -R62 ;  /* 0x000000333f007223 */ /* 0x000fe2000001083e */
[----:B------:R-:W-:Y:S01]  /*10550*/  @!P1 PRMT R15, RZ, 0x654, R3 ;  /* 0x00000654ff0f9816 */ /* 0x000fe20000000003 */
[----:B------:R-:W-:Y:S01]  /*10560*/  FADD.FTZ R3, R83, R40 ;  /* 0x0000002853037221 */ /* 0x000fe20000010000 */
[----:B--2---:R-:W-:Y:S01]  /*10570*/  FADD.FTZ R36, R61, R36 ;  /* 0x000000243d247221 */ /* 0x004fe20000010000 */
[----:B------:R-:W-:Y:S01]  /*10580*/  MUFU.EX2 R30, R30 ;  /* 0x0000001e001e7308 */ /* 0x000fe20000000800 */
[----:B------:R2:W-:Y:S01]  /*10590*/  @!P1 SYNCS.ARRIVE.TRANS64.RED.A1T0 RZ, [R15+URZ], RZ ;  /* 0x000000ff0fff99a7 */ /* 0x0005e2000810043f */
[----:B------:R-:W-:Y:S01]  /*105a0*/  F2FP.F16.F32.PACK_AB R150, R83, R150 ;  /* 0x000000965396723e */ /* 0x000fe200000000ff */
[----:B0-----:R-:W-:Y:S01]  /*105b0*/  FADD.FTZ R21, R145, R36 ;  /* 0x0000002491157221 */ /* 0x001fe20000010000 */
[----:B------:R-:W-:Y:S01]  /*105c0*/  F2FP.F16.F32.PACK_AB R151, R61, R151 ;  /* 0x000000973d97723e */ /* 0x000fe200000000ff */
[----:B------:R-:W-:Y:S01]  /*105d0*/  FMUL.FTZ R101, R101, R54 ;  /* 0x0000003665657220 */ /* 0x000fe20000410000 */
[C---:B---3--:R-:W-:Y:S01]  /*105e0*/  F2FP.F16.F32.PACK_AB R145, R64.reuse, R145 ;  /* 0x000000914091723e */ /* 0x048fe200000000ff */
[----:B------:R-:W-:Y:S01]  /*105f0*/  FADD.FTZ R36, R64, R21 ;  /* 0x0000001540247221 */ /* 0x000fe20000010000 */
[----:B------:R-:W0:Y:S01]  /*10600*/  MUFU.EX2 R0, R0 ;  /* 0x0000000000007308 */ /* 0x000e220000000800 */
[----:B--2---:R-:W-:Y:S01]  /*10610*/  FADD.FTZ R15, R144, R3 ;  /* 0x00000003900f7221 */ /* 0x004fe20000010000 */
[-C--:B------:R-:W-:Y:S01]  /*10620*/  FFMA.FTZ R3, R67, R51.reuse, -R62 ;  /* 0x0000003343037223 */ /* 0x080fe2000001083e */
[----:B----4-:R-:W-:Y:S01]  /*10630*/  FADD.FTZ R36, R147, R36 ;  /* 0x0000002493247221 */ /* 0x010fe20000010000 */
[-C--:B------:R-:W-:Y:S01]  /*10640*/  FFMA.FTZ R21, R75, R51.reuse, -R62 ;  /* 0x000000334b157223 */ /* 0x080fe2000001083e */
[C---:B------:R-:W-:Y:S01]  /*10650*/  FADD.FTZ R15, R82.reuse, R15 ;  /* 0x0000000f520f7221 */ /* 0x040fe20000010000 */
[----:B------:R-:W-:Y:S01]  /*10660*/  F2FP.F16.F32.PACK_AB R144, R82, R144 ;  /* 0x000000905290723e */ /* 0x000fe200000000ff */
[----:B-----5:R-:W-:Y:S01]  /*10670*/  FADD.FTZ R36, R65, R36 ;  /* 0x0000002441247221 */ /* 0x020fe20000010000 */
[----:B------:R-:W2:Y:S01]  /*10680*/  MUFU.EX2 R28, R28 ;  /* 0x0000001c001c7308 */ /* 0x000ea20000000800 */
[----:B------:R-:W-:Y:S01]  /*10690*/  FADD.FTZ R40, R146, R15 ;  /* 0x0000000f92287221 */ /* 0x000fe20000010000 */
[----:B------:R-:W-:Y:S01]  /*106a0*/  F2FP.F16.F32.PACK_AB R146, R11, R146 ;  /* 0x000000920b92723e */ /* 0x000fe200000000ff */
[----:B------:R-:W-:Y:S01]  /*106b0*/  FADD.FTZ R36, R141, R36 ;  /* 0x000000248d247221 */ /* 0x000fe20000010000 */
[-C--:B------:R-:W-:Y:S01]  /*106c0*/  FFMA.FTZ R15, R71, R51.reuse, -R62 ;  /* 0x00000033470f7223 */ /* 0x080fe2000001083e */
[----:B------:R-:W-:Y:S01]  /*106d0*/  FADD.FTZ R37, R11, R40 ;  /* 0x000000280b257221 */ /* 0x000fe20000010000 */
[----:B------:R-:W-:Y:S01]  /*106e0*/  FFMA.FTZ R62, R81, R51, -R62 ;  /* 0x00000033513e7223 */ /* 0x000fe2000001083e */
[----:B------:R-:W-:Y:S01]  /*106f0*/  FADD.FTZ R36, R29, R36 ;  /* 0x000000241d247221 */ /* 0x000fe20000010000 */
[----:B------:R-:W3:Y:S01]  /*10700*/  MUFU.EX2 R129, R129 ;  /* 0x0000008100817308 */ /* 0x000ee20000000800 */
[----:B------:R-:W-:Y:S01]  /*10710*/  FADD.FTZ R37, R140, R37 ;  /* 0x000000258c257221 */ /* 0x000fe20000010000 */
[----:B------:R-:W-:Y:S01]  /*10720*/  F2FP.F16.F32.PACK_AB R140, R24, R140 ;  /* 0x0000008c188c723e */ /* 0x000fe200000000ff */
[-C--:B------:R-:W-:Y:S01]  /*10730*/  FMUL.FTZ R104, R104, R54.reuse ;  /* 0x0000003668687220 */ /* 0x080fe20000410000 */
[----:B------:R-:W-:Y:S01]  /*10740*/  F2FP.F16.F32.PACK_AB R147, R65, R147 ;  /* 0x000000934193723e */ /* 0x000fe200000000ff */
[----:B------:R-:W-:Y:S01]  /*10750*/  FADD.FTZ R37, R24, R37 ;  /* 0x0000002518257221 */ /* 0x000fe20000010000 */
[----:B------:R-:W-:Y:S01]  /*10760*/  F2FP.F16.F32.PACK_AB R141, R29, R141 ;  /* 0x0000008d1d8d723e */ /* 0x000fe200000000ff */
[-C--:B------:R-:W-:Y:S01]  /*10770*/  FMUL.FTZ R105, R105, R54.reuse ;  /* 0x0000003669697220 */ /* 0x080fe20000410000 */
[----:B------:R-:W-:Y:S01]  /*10780*/  MUFU.EX2 R31, R31 ;  /* 0x0000001f001f7308 */ /* 0x000fe20000000800 */
[----:B------:R-:W-:Y:S01]  /*10790*/  FADD.FTZ R40, R142, R37 ;  /* 0x000000258e287221 */ /* 0x000fe20000010000 */
[----:B------:R-:W-:Y:S01]  /*107a0*/  FADD.FTZ R37, R143, R36 ;  /* 0x000000248f257221 */ /* 0x000fe20000010000 */
[----:B------:R-:W-:Y:S01]  /*107b0*/  F2FP.F16.F32.PACK_AB R143, R32, R143 ;  /* 0x0000008f208f723e */ /* 0x000fe200000000ff */
[----:B------:R-:W-:Y:S01]  /*107c0*/  FMUL.FTZ R108, R108, R54 ;  /* 0x000000366c6c7220 */ /* 0x000fe20000410000 */
[C---:B------:R-:W-:Y:S01]  /*107d0*/  FADD.FTZ R41, R27.reuse, R40 ;  /* 0x000000281b297221 */ /* 0x040fe20000010000 */
[----:B------:R-:W-:Y:S01]  /*107e0*/  FADD.FTZ R36, R32, R37 ;  /* 0x0000002520247221 */ /* 0x000fe20000010000 */
[----:B------:R-:W-:Y:S01]  /*107f0*/  F2FP.F16.F32.PACK_AB R142, R27, R142 ;  /* 0x0000008e1b8e723e */ /* 0x000fe200000000ff */
[----:B------:R-:W4:Y:S01]  /*10800*/  MUFU.EX2 R3, R3 ;  /* 0x0000000300037308 */ /* 0x000f220000000800 */
[----:B------:R-:W-:Y:S01]  /*10810*/  FADD.FTZ R40, R136, R41 ;  /* 0x0000002988287221 */ /* 0x000fe20000010000 */
[----:B------:R-:W-:Y:S01]  /*10820*/  FADD.FTZ R36, R137, R36 ;  /* 0x0000002489247221 */ /* 0x000fe20000010000 */
[----:B------:R-:W-:Y:S01]  /*10830*/  F2FP.F16.F32.PACK_AB R136, R25, R136 ;  /* 0x000000881988723e */ /* 0x000fe200000000ff */
[----:B------:R-:W-:Y:S01]  /*10840*/  FMUL.FTZ R109, R109, R54 ;  /* 0x000000366d6d7220 */ /* 0x000fe20000410000 */
[----:B------:R-:W-:Y:S01]  /*10850*/  FADD.FTZ R37, R25, R40 ;  /* 0x0000002819257221 */ /* 0x000fe20000010000 */
[C---:B------:R-:W-:Y:S01]  /*10860*/  FADD.FTZ R36, R33.reuse, R36 ;  /* 0x0000002421247221 */ /* 0x040fe20000010000 */
[----:B------:R-:W-:Y:S01]  /*10870*/  F2FP.F16.F32.PACK_AB R137, R33, R137 ;  /* 0x000000892189723e */ /* 0x000fe200000000ff */
[----:B------:R-:W5:Y:S01]  /*10880*/  MUFU.EX2 R38, R38 ;  /* 0x0000002600267308 */ /* 0x000f620000000800 */
        /* <DEDUP_REMOVED lines=10> */
[C---:B------:R-:W-:Y:S01]  /*10930*/  F2FP.F16.F32.PACK_AB R132, R34.reuse, R132 ;  /* 0x000000842284723e */ /* 0x040fe200000000ff */
[-C--:B------:R-:W-:Y:S01]  /*10940*/  FMUL.FTZ R113, R113, R54.reuse ;  /* 0x0000003671717220 */ /* 0x080fe20000410000 */
[----:B------:R-:W-:Y:S01]  /*10950*/  FADD.FTZ R37, R34, R37 ;  /* 0x0000002522257221 */ /* 0x000fe20000010000 */
[C---:B------:R-:W-:Y:S01]  /*10960*/  FADD.FTZ R36, R14.reuse, R11 ;  /* 0x0000000b0e247221 */ /* 0x040fe20000010000 */
[----:B------:R-:W-:Y:S01]  /*10970*/  F2FP.F16.F32.PACK_AB R133, R14, R133 ;  /* 0x000000850e85723e */ /* 0x000fe200000000ff */
[----:B------:R-:W5:Y:S01]  /*10980*/  MUFU.EX2 R39, R39 ;  /* 0x0000002700277308 */ /* 0x000f620000000800 */
[----:B------:R-:W-:Y:S01]  /*10990*/  FADD.FTZ R37, R134, R37 ;  /* 0x0000002586257221 */ /* 0x000fe20000010000 */
[----:B-1----:R-:W-:Y:S01]  /*109a0*/  FADD.FTZ R11, R135, R36 ;  /* 0x00000024870b7221 */ /* 0x002fe20000010000 */
[----:B0-----:R-:W-:Y:S01]  /*109b0*/  F2FP.F16.F32.PACK_AB R135, R0, R135 ;  /* 0x000000870087723e */ /* 0x001fe200000000ff */
[----:B------:R-:W-:Y:S01]  /*109c0*/  FMUL.FTZ R116, R116, R54 ;  /* 0x0000003674747220 */ /* 0x000fe20000410000 */
[----:B------:R-:W-:Y:S01]  /*109d0*/  FADD.FTZ R37, R30, R37 ;  /* 0x000000251e257221 */ /* 0x000fe20000010000 */
[----:B------:R-:W-:Y:S01]  /*109e0*/  FADD.FTZ R24, R0, R11 ;  /* 0x0000000b00187221 */ /* 0x000fe20000010000 */
[----:B------:R-:W-:Y:S01]  /*109f0*/  F2FP.F16.F32.PACK_AB R134, R30, R134 ;  /* 0x000000861e86723e */ /* 0x000fe200000000ff */
[----:B------:R-:W0:Y:S01]  /*10a00*/  MUFU.EX2 R15, R15 ;  /* 0x0000000f000f7308 */ /* 0x000e220000000800 */
[----:B--2---:R-:W-:Y:S01]  /*10a10*/  FADD.FTZ R32, R28, R37 ;  /* 0x000000251c207221 */ /* 0x004fe20000010000 */
[----:B---3--:R-:W-:Y:S01]  /*10a20*/  FADD.FTZ R24, R129, R24 ;  /* 0x0000001881187221 */ /* 0x008fe20000010000 */
[----:B----4-:R-:W-:Y:S01]  /*10a30*/  F2FP.F16.F32.PACK_AB R129, R3, R129 ;  /* 0x000000810381723e */ /* 0x010fe200000000ff */
[----:B------:R-:W-:Y:S01]  /*10a40*/  FMUL.FTZ R117, R117, R54 ;  /* 0x0000003675757220 */ /* 0x000fe20000410000 */
[----:B------:R-:W-:Y:S01]  /*10a50*/  FADD.FTZ R11, R31, R32 ;  /* 0x000000201f0b7221 */ /* 0x000fe20000010000 */
[----:B------:R-:W-:Y:S01]  /*10a60*/  FADD.FTZ R24, R3, R24 ;  /* 0x0000001803187221 */ /* 0x000fe20000010000 */
[----:B------:R-:W-:Y:S01]  /*10a70*/  F2FP.F16.F32.PACK_AB R128, R31, R28 ;  /* 0x0000001c1f80723e */ /* 0x000fe200000000ff */
[----:B------:R-:W1:Y:S01]  /*10a80*/  MUFU.EX2 R42, R42 ;  /* 0x0000002a002a7308 */ /* 0x000e620000000800 */
[----:B-----5:R-:W-:Y:S01]  /*10a90*/  FADD.FTZ R26, R38, R11 ;  /* 0x0000000b261a7221 */ /* 0x020fe20000010000 */
[----:B------:R-:W-:Y:S01]  /*10aa0*/  FADD.FTZ R24, R131, R24 ;  /* 0x0000001883187221 */ /* 0x000fe20000010000 */
[C---:B------:R-:W-:Y:S01]  /*10ab0*/  F2FP.F16.F32.PACK_AB R130, R39.reuse, R38 ;  /* 0x000000262782723e */ /* 0x040fe200000000ff */
[-C--:B------:R-:W-:Y:S01]  /*10ac0*/  FMUL.FTZ R90, R90, R58.reuse ;  /* 0x0000003a5a5a7220 */ /* 0x080fe20000410000 */
[----:B------:R-:W-:Y:S01]  /*10ad0*/  FADD.FTZ R11, R39, R26 ;  /* 0x0000001a270b7221 */ /* 0x000fe20000010000 */
[-C--:B------:R-:W-:Y:S01]  /*10ae0*/  FMUL.FTZ R91, R91, R58.reuse ;  /* 0x0000003a5b5b7220 */ /* 0x080fe20000410000 */
[-C--:B------:R-:W-:Y:S01]  /*10af0*/  FMUL.FTZ R94, R94, R58.reuse ;  /* 0x0000003a5e5e7220 */ /* 0x080fe20000410000 */
[----:B------:R-:W2:Y:S01]  /*10b00*/  MUFU.EX2 R125, R125 ;  /* 0x0000007d007d7308 */ /* 0x000ea20000000800 */
[C---:B0-----:R-:W-:Y:S01]  /*10b10*/  FADD.FTZ R24, R15.reuse, R24 ;  /* 0x000000180f187221 */ /* 0x041fe20000010000 */
[----:B------:R-:W-:Y:S01]  /*10b20*/  F2FP.F16.F32.PACK_AB R131, R15, R131 ;  /* 0x000000830f83723e */ /* 0x000fe200000000ff */
        /* <DEDUP_REMOVED lines=16> */
[----:B------:R-:W-:-:S05]  /*10c30*/  FMUL.FTZ R119, R119, R58 ;  /* 0x0000003a77777220 */ /* 0x000fca0000410000 */
[----:B------:R-:W2:Y:S01]  /*10c40*/  MUFU.EX2 R46, R46 ;  /* 0x0000002e002e7308 */ /* 0x000ea20000000800 */
[C---:B0-----:R-:W-:Y:S01]  /*10c50*/  FADD.FTZ R11, R43.reuse, R10 ;  /* 0x0000000a2b0b7221 */ /* 0x041fe20000010000 */
[----:B------:R-:W-:-:S06]  /*10c60*/  F2FP.F16.F32.PACK_AB R124, R43, R42 ;  /* 0x0000002a2b7c723e */ /* 0x000fcc00000000ff */
[----:B------:R-:W0:Y:S01]  /*10c70*/  MUFU.EX2 R76, R76 ;  /* 0x0000004c004c7308 */ /* 0x000e220000000800 */
[C---:B-1----:R-:W-:Y:S01]  /*10c80*/  FADD.FTZ R25, R21.reuse, R24 ;  /* 0x0000001815197221 */ /* 0x042fe20000010000 */
[----:B------:R-:W-:Y:S01]  /*10c90*/  F2FP.F16.F32.PACK_AB R125, R21, R125 ;  /* 0x0000007d157d723e */ /* 0x000fe200000000ff */
[----:B------:R-:W-:-:S05]  /*10ca0*/  IMAD.MOV.U32 R21, RZ, RZ, R18 ;  /* 0x000000ffff157224 */ /* 0x000fca00078e0012 */
        /* <DEDUP_REMOVED lines=21> */
[----:B-1----:R-:W-:Y:S01]  /*10e00*/  FADD.FTZ R3, R57, R10 ;  /* 0x0000000a39037221 */ /* 0x002fe20000010000 */
[----:B------:R-:W-:-:S06]  /*10e10*/  IMAD.MOV.U32 R10, RZ, RZ, R23 ;  /* 0x000000ffff0a7224 */ /* 0x000fcc00078e0017 */
[----:B------:R-:W1:Y:S01]  /*10e20*/  MUFU.EX2 R62, R62 ;  /* 0x0000003e003e7308 */ /* 0x000e620000000800 */
[----:B--2---:R-:W-:Y:S01]  /*10e30*/  FADD.FTZ R0, R123, R0 ;  /* 0x000000007b007221 */ /* 0x004fe20000010000 */
[C---:B0-----:R-:W-:Y:S01]  /*10e40*/  FADD.FTZ R3, R20.reuse, R3 ;  /* 0x0000000314037221 */ /* 0x041fe20000010000 */
[----:B------:R-:W-:Y:S02]  /*10e50*/  F2FP.F16.F32.PACK_AB R122, R20, R57 ;  /* 0x00000039147a723e */ /* 0x000fe400000000ff */
[----:B------:R-:W-:Y:S01]  /*10e60*/  MOV R20, R35 ;  /* 0x0000002300147202 */ /* 0x000fe20000000f00 */
[C---:B-1----:R-:W-:Y:S01]  /*10e70*/  FADD.FTZ R0, R62.reuse, R0 ;  /* 0x000000003e007221 */ /* 0x042fe20000010000 */
[----:B------:R-:W-:Y:S01]  /*10e80*/  F2FP.F16.F32.PACK_AB R123, R62, R123 ;  /* 0x0000007b3e7b723e */ /* 0x000fe200000000ff */
[----:B------:R-:W-:Y:S06]  /*10e90*/  @P2 BRA `(.L_x_2028) ;  /* 0xffffffd800502947 */ /* 0x000fec000383ffff */
.L_x_2018:
[----:B------:R-:W-:Y:S05]  /*10ea0*/  WARPSYNC.ALL ;  /* 0x0000000000007948 */ /* 0x000fea0003800000 */
[----:B------:R-:W-:Y:S06]  /*10eb0*/  BAR.ARV 0x8, 0x1a0 ;  /* 0x0206800000007b1d */ /* 0x000fec0000002000 */
[----:B------:R-:W-:Y:S05]  /*10ec0*/  @!P0 BRA `(.L_x_2029) ;  /* 0x0000000000048947 */ /* 0x000fea0003800000 */
[----:B------:R-:W-:Y:S01]  /*10ed0*/  BPT.TRAP 0x1 ;  /* 0x000000040000795c */ /* 0x000fe20000300000 */
.L_x_2029:
[----:B------:R-:W-:Y:S01]  /*10ee0*/  IMAD R9, R18, 0x8, R2 ;  /* 0x0000000812097824 */ /* 0x000fe200078e0202 */
[----:B------:R-:W-:-:S04]  /*10ef0*/  SHF.L.U32 R4, R23, 0x1f, RZ ;  /* 0x0000001f17047819 */ /* 0x000fc800000006ff */
[----:B------:R0:W1:Y:S01]  /*10f00*/  SYNCS.PHASECHK.TRANS64.TRYWAIT P2, [R9+URZ+0x16850], R4 ;  /* 0x01685004090075a7 */ /* 0x000062000804017f */
[----:B------:R-:W-:Y:S05]  /*10f10*/  @!P0 BRA `(.L_x_2030) ;  /* 0x0000000000048947 */ /* 0x000fea0003800000 */
[----:B------:R-:W-:Y:S01]  /*10f20*/  BPT.TRAP 0x1 ;  /* 0x000000040000795c */ /* 0x000fe20000300000 */
.L_x_2030:
[----:B------:R-:W-:-:S05]  /*10f30*/  VIADD R2, R2, 0x400 ;  /* 0x0000040002027836 */ /* 0x000fca0000000000 */
[----:B------:R-:W-:-:S04]  /*10f40*/  SHF.R.U32.HI R2, RZ, 0x4, R2 ;  /* 0x00000004ff027819 */ /* 0x000fc80000011602 */
[----:B------:R-:W-:Y:S01]  /*10f50*/  LOP3.LUT R5, R2, 0x3fff, RZ, 0xc0, !PT ;  /* 0x00003fff02057812 */ /* 0x000fe200078ec0ff */
[----:B-1----:R-:W-:Y:S06]  /*10f60*/  @P2 BRA `(.L_x_2031) ;  /* 0x0000000000082947 */ /* 0x002fec0003800000 */
[----:B------:R-:W1:Y:S02]  /*10f70*/  SYNCS.PHASECHK.TRANS64.TRYWAIT P0, [R9+URZ+0x16850], R4 ;  /* 0x01685004090075a7 */ /* 0x000e64000800017f */
[----:B-1----:R-:W-:Y:S05]  /*10f80*/  @!P0 BRA `(.L_x_2032) ;  /* 0x0000007c00888947 */ /* 0x002fea0003800000 */
.L_x_2031:
[----:B01----:R-:W-:Y:S01]  /*10f90*/  LEA R4, R18, R5, 0xa ;  /* 0x0000000512047211 */ /* 0x003fe200078e50ff */
[----:B------:R-:W-:Y:S01]  /*10fa0*/  IMAD.MOV.U32 R5, RZ, RZ, 0x40000040 ;  /* 0x40000040ff057424 */ /* 0x000fe200078e00ff */
[----:B------:R-:W-:Y:S05]  /*10fb0*/  WARPSYNC.ALL ;  /* 0x0000000000007948 */ /* 0x000fea0003800000 */
[C---:B------:R-:W-:Y:S01]  /*10fc0*/  R2UR UR6, R4.reuse ;  /* 0x00000000040672ca */ /* 0x040fe200000e0000 */
[----:B------:R-:W2:Y:S01]  /*10fd0*/  LDL.LU R20, [R1+0x34] ;  /* 0x0000340001147983 */ /* 0x000ea20000300800 */
[----:B------:R-:W-:Y:S01]  /*10fe0*/  R2UR UR7, R5 ;  /* 0x00000000050772ca */ /* 0x000fe200000e0000 */
[----:B------:R-:W-:Y:S01]  /*10ff0*/  WARPGROUP.ARRIVE ;  /* 0x00000000000079c5 */ /* 0x000fe20000000000 */
[----:B------:R-:W-:Y:S01]  /*11000*/  VIADD R6, R4, 0x80 ;  /* 0x0000008004067836 */ /* 0x000fe20000000000 */
[----:B------:R-:W0:Y:S01]  /*11010*/  SHFL.BFLY PT, R2, R3, 0x2, 0x1f ;  /* 0x0c401f0003027f89 */ /* 0x000e2200000e0000 */
[----:B------:R-:W-:Y:S01]  /*11020*/  IMAD.MOV.U32 R7, RZ, RZ, 0x40000040 ;  /* 0x40000040ff077424 */ /* 0x000fe200078e00ff */
[----:B------:R-:W-:Y:S01]  /*11030*/  IADD3 R18, R18, 0x1, RZ ;  /* 0x0000000112127810 */ /* 0x000fe20007ffe0ff */
[----:B------:R-:W-:-:S02]  /*11040*/  IMAD.MOV.U32 R5, RZ, RZ, 0x40000040 ;  /* 0x40000040ff057424 */ /* 0x000fc400078e00ff */
[----:B------:R-:W-:Y:S01]  /*11050*/  IMAD.MOV.U32 R21, RZ, RZ, RZ ;  /* 0x000000ffff157224 */ /* 0x000fe200078e00ff */
[----:B------:R-:W-:-:S04]  /*11060*/  ISETP.NE.AND P0, PT, R18, 0x2, PT ;  /* 0x000000021200780c */ /* 0x000fc80003f05270 */
[----:B------:R-:W-:Y:S01]  /*11070*/  HGMMA.64x64x16.F32 R88, R148, gdesc[UR4].tnspB, R88, gsb0 ;  /* 0x40e0000494587df0 */ /* 0x000fe20008000858 */
[----:B------:R-:W-:Y:S02]  /*11080*/  R2UR UR6, R6 ;  /* 0x00000000060672ca */ /* 0x000fe400000e0000 */
[----:B------:R-:W-:Y:S01]  /*11090*/  R2UR UR7, R7 ;  /* 0x00000000070772ca */ /* 0x000fe200000e0000 */
[----:B------:R-:W-:Y:S01]  /*110a0*/  IMAD.MOV.U32 R7, RZ, RZ, 0x40000040 ;  /* 0x40000040ff077424 */ /* 0x000fe200078e00ff */
[----:B------:R-:W-:Y:S02]  /*110b0*/  IADD3 R6, R4, 0x100, RZ ;  /* 0x0000010004067810 */ /* 0x000fe40007ffe0ff */
[----:B------:R-:W-:Y:S01]  /*110c0*/  SEL R18, R18, RZ, P0 ;  /* 0x000000ff12127207 */ /* 0x000fe20000000000 */
[----:B0-----:R-:W-:Y:S01]  /*110d0*/  FADD.FTZ R2, R2, R3 ;  /* 0x0000000302027221 */ /* 0x001fe20000010000 */
[----:B------:R-:W-:Y:S01]  /*110e0*/  IMAD.MOV.U32 R3, RZ, RZ, -0x800000 ;  /* 0xff800000ff037424 */ /* 0x000fe200078e00ff */
[----:B------:R-:W-:-:S02]  /*110f0*/  WARPGROUP.DEPBAR.LE gsb0, 0x0 ;  /* 0x00008000000079c5 */ /* 0x000fc40000010000 */
        /* <DEDUP_REMOVED lines=9> */
[----:B------:R-:W-:Y:S02]  /*11190*/  R2UR UR6, R6 ;  /* 0x00000000060672ca */ /* 0x000fe400000e0000 */
[----:B------:R-:W-:Y:S01]  /*111a0*/  R2UR UR7, R7 ;  /* 0x00000000070772ca */ /* 0x000fe200000e0000 */
[----:B------:R-:W-:Y:S01]  /*111b0*/  IMAD.MOV.U32 R7, RZ, RZ, 0x40000040 ;  /* 0x40000040ff077424 */ /* 0x000fe200078e00ff */
[----:B------:R-:W-:Y:S01]  /*111c0*/  IADD3 R6, R4, 0x200, RZ ;  /* 0x0000020004067810 */ /* 0x000fe20007ffe0ff */
[----:B------:R-:W-:Y:S02]  /*111d0*/  WARPGROUP.DEPBAR.LE gsb0, 0x0 ;  /* 0x00008000000079c5 */ /* 0x000fe40000010000 */
[----:B------:R-:W-:-:S08]  /*111e0*/  WARPGROUP.ARRIVE ;  /* 0x00000000000079c5 */ /* 0x000fd00000000000 */
        /* <DEDUP_REMOVED lines=10> */
[----:B------:R-:W-:Y:S02]  /*11290*/  R2UR UR6, R6 ;  /* 0x00000000060672ca */ /* 0x000fe400000e0000 */
[----:B------:R-:W-:Y:S01]  /*112a0*/  R2UR UR7, R7 ;  /* 0x00000000070772ca */ /* 0x000fe200000e0000 */
[----:B------:R-:W-:Y:S01]  /*112b0*/  IMAD.MOV.U32 R7, RZ, RZ, 0x40000040 ;  /* 0x40000040ff077424 */ /* 0x000fe200078e00ff */
[C---:B------:R-:W-:Y:S01]  /*112c0*/  IADD3 R6, R4.reuse, 0x300, RZ ;  /* 0x0000030004067810 */ /* 0x040fe20007ffe0ff */
[----:B------:R-:W-:Y:S01]  /*112d0*/  VIADD R4, R4, 0x380 ;  /* 0x0000038004047836 */ /* 0x000fe20000000000 */
[----:B------:R-:W-:Y:S02]  /*112e0*/  WARPGROUP.DEPBAR.LE gsb0, 0x0 ;  /* 0x00008000000079c5 */ /* 0x000fe40000010000 */
[----:B------:R-:W-:-:S07]  /*112f0*/  WARPGROUP.ARRIVE ;  /* 0x00000000000079c5 */ /* 0x000fce0000000000 */
[----:B------:R-:W-:Y:S01]  /*11300*/  HGMMA.64x64x16.F32 R88, R128, gdesc[UR4].tnspB, R88, gsb0 ;  /* 0x40e0000480587df0 */ /* 0x000fe20008000858 */
[----:B------:R-:W-:Y:S02]  /*11310*/  R2UR UR6, R6 ;  /* 0x00000000060672ca */ /* 0x000fe400000e0000 */
[----:B------:R-:W-:Y:S02]  /*11320*/  R2UR UR7, R7 ;  /* 0x00000000070772ca */ /* 0x000fe400000e0000 */
[----:B------:R-:W0:Y:S01]  /*11330*/  SHFL.BFLY PT, R7, R0, 0x2, 0x1f ;  /* 0x0c401f0000077f89 */ /* 0x000e2200000e0000 */
[----:B------:R-:W-:Y:S01]  /*11340*/  MOV R6, RZ ;  /* 0x000000ff00067202 */ /* 0x000fe20000000f00 */
[----:B0-----:R-:W-:Y:S01]  /*11350*/  FADD.FTZ R7, R7, R0 ;  /* 0x0000000007077221 */ /* 0x001fe20000010000 */
[----:B------:R-:W-:-:S04]  /*11360*/  SEL R0, RZ, 0x1, P0 ;  /* 0x00000001ff007807 */ /* 0x000fc80000000000 */
[----:B------:R-:W-:Y:S01]  /*11370*/  LOP3.LUT R23, R23, R0, RZ, 0x3c, !PT ;  /* 0x0000000017177212 */ /* 0x000fe200078e3cff */
[----:B------:R-:W-:Y:S01]  /*11380*/  IMAD.MOV.U32 R0, RZ, RZ, -0x800000 ;  /* 0xff800000ff007424 */ /* 0x000fe200078e00ff */
[----:B------:R-:W-:Y:S02]  /*11390*/  WARPGROUP.DEPBAR.LE gsb0, 0x0 ;  /* 0x00008000000079c5 */ /* 0x000fe40000010000 */
[----:B------:R-:W-:-:S06]  /*113a0*/  WARPGROUP.ARRIVE ;  /* 0x00000000000079c5 */ /* 0x000fcc0000000000 */
[----:B------:R-:W-:Y:S01]  /*113b0*/  HGMMA.64x64x16.F32 R88, R124, gdesc[UR4].tnspB, R88, gsb0 ;  /* 0x40e000047c587df0 */ /* 0x000fe20008000858 */
[----:B------:R-:W-:Y:S02]  /*113c0*/  R2UR UR6, R4 ;  /* 0x00000000040672ca */ /* 0x000fe400000e0000 */
[----:B------:R-:W-:Y:S01]  /*113d0*/  R2UR UR7, R5 ;  /* 0x00000000050772ca */ /* 0x000fe200000e0000 */
[----:B------:R-:W0:Y:S04]  /*113e0*/  SHFL.BFLY PT, R4, R7, 0x1, 0x1f ;  /* 0x0c201f0007047f89 */ /* 0x000e2800000e0000 */
[----:B------:R-:W1:Y:S01]  /*113f0*/  SHFL.BFLY PT, R5, R2, 0x1, 0x1f ;  /* 0x0c201f0002057f89 */ /* 0x000e6200000e0000 */
[----:B0-----:R-:W-:Y:S01]  /*11400*/  FADD.FTZ R11, R7, R4 ;  /* 0x00000004070b7221 */ /* 0x001fe20000010000 */
[----:B------:R-:W-:-:S02]  /*11410*/  @!P1 VIADD R7, R9, 0x16860 ;  /* 0x0001686009079836 */ /* 0x000fc40000000000 */
[----:B-1----:R-:W-:Y:S02]  /*11420*/  FADD.FTZ R10, R2, R5 ;  /* 0x00000005020a7221 */ /* 0x002fe40000010000 */
[----:B------:R-:W-:Y:S02]  /*11430*/  FSETP.NE.FTZ.AND P3, PT, R11, RZ, PT ;  /* 0x000000ff0b00720b */ /* 0x000fe40003f75000 */
[----:B------:R-:W-:Y:S02]  /*11440*/  @!P1 PRMT R7, RZ, 0x654, R7 ;  /* 0x00000654ff079816 */ /* 0x000fe40000000007 */
[----:B------:R-:W-:-:S09]  /*11450*/  FSETP.NE.FTZ.AND P2, PT, R10, RZ, PT ;  /* 0x000000ff0a00720b */ /* 0x000fd20003f55000 */
[----:B------:R-:W0:Y:S04]  /*11460*/  @P3 MUFU.LG2 R8, R11 ;  /* 0x0000000b00083308 */ /* 0x000e280000000c00 */
[C---:B------:R-:W-:Y:S01]  /*11470*/  @P2 FMUL.FTZ R2, R51.reuse, 0.69314718246459960938 ;  /* 0x3f31721833022820 */ /* 0x040fe20000410000 */
[----:B------:R-:W-:-:S03]  /*11480*/  @P3 FMUL.FTZ R51, R51, 0.69314718246459960938 ;  /* 0x3f31721833333820 */ /* 0x000fc60000410000 */
[----:B------:R-:W1:Y:S08]  /*11490*/  @P2 MUFU.LG2 R4, R10 ;  /* 0x0000000a00042308 */ /* 0x000e700000000c00 */
[----:B------:R-:W2:Y:S01]  /*114a0*/  @P2 MUFU.RCP R21, R10 ;  /* 0x0000000a00152308 */ /* 0x000ea20000001000 */
[----:B0-----:R-:W-:-:S04]  /*114b0*/  @P3 FMUL.FTZ R8, R8, 0.69314718246459960938 ;  /* 0x3f31721808083820 */ /* 0x001fc80000410000 */
[----:B------:R-:W-:-:S03]  /*114c0*/  @P3 FFMA.FTZ R3, R51, R35, R8 ;  /* 0x0000002333033223 */ /* 0x000fc60000010008 */
[----:B------:R-:W0:Y:S01]  /*114d0*/  @P3 MUFU.RCP R6, R11 ;  /* 0x0000000b00063308 */ /* 0x000e220000001000 */
[----:B-1----:R-:W-:-:S04]  /*114e0*/  @P2 FMUL.FTZ R5, R4, 0.69314718246459960938 ;  /* 0x3f31721804052820 */ /* 0x002fc80000410000 */
[----:B------:R-:W-:Y:S01]  /*114f0*/  @P2 FFMA.FTZ R0, R2, R53, R5 ;  /* 0x0000003502002223 */ /* 0x000fe20000010005 */
        /* <DEDUP_REMOVED lines=37> */
[----:B---3--:R-:W-:-:S07]  /*11750*/  FMUL.FTZ R119, R119, R6 ;  /* 0x0000000677777220 */ /* 0x008fce0000410000 */
.L_x_1957:
[----:B------:R-:W2:Y:S01]  /*11760*/  LDL R59, [R1+0x28] ;  /* 0x00002800013b7983 */ /* 0x000ea20000100800 */
[----:B------:R-:W-:Y:S05]  /*11770*/  WARPSYNC.ALL ;  /* 0x0000000000007948 */ /* 0x000fea0003800000 */
[----:B------:R-:W0:Y:S01]  /*11780*/  S2R R4, SR_TID.X ;  /* 0x0000000000047919 */ /* 0x000e220000002100 */
[----:B------:R-:W3:Y:S01]  /*11790*/  S2UR UR5, SR_CgaCtaId ;  /* 0x00000000000579c3 */ /* 0x000ee20000008800 */
[----:B------:R-:W-:Y:S01]  /*117a0*/  UMOV UR4, 0x400 ;  /* 0x0000040000047882 */ /* 0x000fe20000000000 */
[----:B------:R-:W-:Y:S01]  /*117b0*/  BSSY B0, `(.L_x_2033) ;  /* 0x0000185000007945 */ /* 0x000fe20003800000 */
[----:B---3--:R-:W-:-:S06]  /*117c0*/  ULEA UR4, UR5, UR4, 0x18 ;  /* 0x0000000405047291 */ /* 0x008fcc000f8ec03f */
[----:B------:R-:W-:Y:S01]  /*117d0*/  IMAD.U32 R2, RZ, RZ, UR4 ;  /* 0x00000004ff027e24 */ /* 0x000fe2000f8e00ff */
[----:B------:R-:W-:Y:S01]  /*117e0*/  BAR.SYNC.DEFER_BLOCKING 0x5, 0x1a0 ;  /* 0x0146800000007b1d */ /* 0x000fe20000010000 */
[----:B0-----:R-:W-:-:S04]  /*117f0*/  IADD3 R60, R4, -0x80, RZ ;  /* 0xffffff80043c7810 */ /* 0x001fc80007ffe0ff */
[----:B------:R-:W-:-:S04]  /*11800*/  SHF.R.S32.HI R4, RZ, 0x1f, R60 ;  /* 0x0000001fff047819 */ /* 0x000fc8000001143c */
[----:B------:R-:W-:-:S04]  /*11810*/  LEA.HI R4, R4, R60, RZ, 0x3 ;  /* 0x0000003c04047211 */ /* 0x000fc800078f18ff */
[----:B------:R-:W-:Y:S01]  /*11820*/  SHF.R.S32.HI R20, RZ, 0x3, R4 ;  /* 0x00000003ff147819 */ /* 0x000fe20000011404 */
[----:B------:R0:W3:Y:S01]  /*11830*/  LDS.128 R152, [R2+0x168d0] ;  /* 0x0168d00002987984 */ /* 0x0000e20000000c00 */
[----:B------:R-:W-:Y:S06]  /*11840*/  BAR.ARV 0x4, 0x1a0 ;  /* 0x0106800000007b1d */ /* 0x000fec0000002000 */
[----:B--2---:R-:W-:Y:S01]  /*11850*/  SHF.R.S32.HI R56, RZ, 0x1f, R59 ;  /* 0x0000001fff387819 */ /* 0x004fe2000001143b */
[----:B------:R-:W-:-:S03]  /*11860*/  IMAD.SHL.U32 R58, R59, 0x4, RZ ;  /* 0x000000043b3a7824 */ /* 0x000fc600078e00ff */
[----:B------:R-:W-:Y:S01]  /*11870*/  SHF.L.U64.HI R57, R59, 0x2, R56 ;  /* 0x000000023b397819 */ /* 0x000fe20000010238 */
[----:B0--3--:R-:W-:Y:S06]  /*11880*/  @P1 BRA `(.L_x_2034) ;  /* 0x0000000c00a01947 */ /* 0x009fec0003800000 */
[----:B------:R-:W1:Y:S01]  /*11890*/  LDL R6, [R1+0x40] ;  /* 0x0000400001067983 */ /* 0x000e620000100800 */
[----:B------:R-:W0:Y:S01]  /*118a0*/  S2R R5, SR_SWINHI ;  /* 0x0000000000057919 */ /* 0x000e220000002f00 */
[----:B------:R-:W-:Y:S05]  /*118b0*/  WARPSYNC.ALL ;  /* 0x0000000000007948 */ /* 0x000fea0003800000 */
[----:B------:R-:W-:Y:S01]  /*118c0*/  F2FP.F16.F32.PACK_AB R12, R12, R49 ;  /* 0x000000310c0c723e */ /* 0x000fe200000000ff */
[----:B------:R-:W-:Y:S01]  /*118d0*/  ULDC.64 UR4, c[0x0][0xbd8] ;  /* 0x0002f60000047ab9 */ /* 0x000fe20000000a00 */
[----:B------:R-:W-:Y:S01]  /*118e0*/  F2FP.F16.F32.PACK_AB R13, R13, R52 ;  /* 0x000000340d0d723e */ /* 0x000fe200000000ff */
[----:B------:R-:W2:Y:S01]  /*118f0*/  LDL R60, [R1+0x2c] ;  /* 0x00002c00013c7983 */ /* 0x000ea20000100800 */
[----:B-----5:R-:W-:-:S02]  /*11900*/  MOV R24, R2 ;  /* 0x0000000200187202 */ /* 0x020fc40000000f00 */
[----:B0-----:R-:W-:Y:S02]  /*11910*/  MOV R25, R5 ;  /* 0x0000000500197202 */ /* 0x001fe40000000f00 */
[----:B------:R-:W-:Y:S02]  /*11920*/  F2FP.F16.F32.PACK_AB R14, R14, R47 ;  /* 0x0000002f0e0e723e */ /* 0x000fe400000000ff */
[----:B------:R-:W-:Y:S01]  /*11930*/  F2FP.F16.F32.PACK_AB R15, R15, R50 ;  /* 0x000000320f0f723e */ /* 0x000fe200000000ff */
[----:B------:R-:W-:Y:S01]  /*11940*/  BAR.SYNC.DEFER_BLOCKING 0x1, 0x180 ;  /* 0x0046000000007b1d */ /* 0x000fe20000010000 */
[----:B-1----:R-:W-:-:S03]  /*11950*/  IMAD.WIDE R10, R6, 0x2, R24 ;  /* 0x00000002060a7825 */ /* 0x002fc600078e0218 */
[C---:B------:R-:W-:Y:S02]  /*11960*/  IADD3 R51, P2, R10.reuse, 0x20, RZ ;  /* 0x000000200a337810 */ /* 0x040fe40007f5e0ff */
[C---:B------:R-:W-:Y:S02]  /*11970*/  LOP3.LUT R9, R10.reuse, 0x380, RZ, 0xc0, !PT ;  /* 0x000003800a097812 */ /* 0x040fe400078ec0ff */
[C---:B------:R-:W-:Y:S02]  /*11980*/  IADD3 R55, P0, R10.reuse, 0x60, RZ ;  /* 0x000000600a377810 */ /* 0x040fe40007f1e0ff */
[----:B------:R-:W-:Y:S02]  /*11990*/  IADD3 R53, P1, R10, 0x40, RZ ;  /* 0x000000400a357810 */ /* 0x000fe40007f3e0ff */
[----:B------:R-:W-:Y:S02]  /*119a0*/  LOP3.LUT R4, R51, 0x380, RZ, 0xc0, !PT ;  /* 0x0000038033047812 */ /* 0x000fe400078ec0ff */
[----:B------:R-:W-:-:S02]  /*119b0*/  SHF.R.U64 R9, R9, 0x3, RZ ;  /* 0x0000000309097819 */ /* 0x000fc400000012ff */
[----:B------:R-:W-:Y:S02]  /*119c0*/  LOP3.LUT R6, R53, 0x380, RZ, 0xc0, !PT ;  /* 0x0000038035067812 */ /* 0x000fe400078ec0ff */
[----:B------:R-:W-:Y:S02]  /*119d0*/  LOP3.LUT R54, R55, 0x380, RZ, 0xc0, !PT ;  /* 0x0000038037367812 */ /* 0x000fe400078ec0ff */
[----:B------:R-:W-:Y:S02]  /*119e0*/  SHF.R.U64 R4, R4, 0x3, RZ ;  /* 0x0000000304047819 */ /* 0x000fe400000012ff */
[----:B------:R-:W-:Y:S02]  /*119f0*/  LOP3.LUT R10, R9, R10, RZ, 0x3c, !PT ;  /* 0x0000000a090a7212 */ /* 0x000fe400078e3cff */
[----:B------:R-:W-:Y:S02]  /*11a00*/  SHF.R.U64 R6, R6, 0x3, RZ ;  /* 0x0000000306067819 */ /* 0x000fe400000012ff */
[----:B------:R-:W-:Y:S01]  /*11a10*/  SHF.R.U64 R54, R54, 0x3, RZ ;  /* 0x0000000336367819 */ /* 0x000fe200000012ff */
[--C-:B------:R-:W-:Y:S01]  /*11a20*/  IMAD.X R5, RZ, RZ, R11.reuse, P0 ;  /* 0x000000ffff057224 */ /* 0x100fe200000e060b */
[----:B------:R-:W-:Y:S01]  /*11a30*/  LOP3.LUT R8, R4, R51, RZ, 0x3c, !PT ;  /* 0x0000003304087212 */ /* 0x000fe200078e3cff */
[----:B------:R-:W-:Y:S01]  /*11a40*/  IMAD.X R7, RZ, RZ, R11, P1 ;  /* 0x000000ffff077224 */ /* 0x000fe200008e060b */
[----:B------:R-:W-:-:S02]  /*11a50*/  LOP3.LUT R6, R6, R53, RZ, 0x3c, !PT ;  /* 0x0000003506067212 */ /* 0x000fc400078e3cff */
[----:B------:R-:W-:Y:S02]  /*11a60*/  LOP3.LUT R4, R54, R55, RZ, 0x3c, !PT ;  /* 0x0000003736047212 */ /* 0x000fe400078e3cff */
[----:B------:R-:W-:Y:S02]  /*11a70*/  MOV R10, R10 ;  /* 0x0000000a000a7202 */ /* 0x000fe40000000f00 */
[----:B------:R-:W-:Y:S02]  /*11a80*/  IADD3.X R9, RZ, R11, RZ, P2, !PT ;  /* 0x0000000bff097210 */ /* 0x000fe400017fe4ff */
[----:B------:R-:W-:Y:S01]  /*11a90*/  MOV R49, R6 ;  /* 0x0000000600317202 */ /* 0x000fe20000000f00 */
[----:B------:R0:W-:Y:S01]  /*11aa0*/  STSM.16.M88.4 [R10], R12 ;  /* 0x0000000c0a007844 */ /* 0x0001e20000000200 */
[----:B------:R-:W-:Y:S02]  /*11ab0*/  MOV R47, R4 ;  /* 0x00000004002f7202 */ /* 0x000fe40000000f00 */
[----:B------:R-:W-:-:S02]  /*11ac0*/  MOV R50, R8 ;  /* 0x0000000800327202 */ /* 0x000fc40000000f00 */
[----:B------:R-:W-:Y:S02]  /*11ad0*/  F2FP.F16.F32.PACK_AB R4, R45, R48 ;  /* 0x000000302d04723e */ /* 0x000fe400000000ff */
[----:B------:R-:W-:Y:S02]  /*11ae0*/  F2FP.F16.F32.PACK_AB R5, R43, R46 ;  /* 0x0000002e2b05723e */ /* 0x000fe400000000ff */
[----:B------:R-:W-:Y:S02]  /*11af0*/  F2FP.F16.F32.PACK_AB R6, R41, R44 ;  /* 0x0000002c2906723e */ /* 0x000fe400000000ff */
[----:B------:R-:W-:Y:S02]  /*11b00*/  F2FP.F16.F32.PACK_AB R7, R39, R42 ;  /* 0x0000002a2707723e */ /* 0x000fe400000000ff */
[----:B------:R-:W-:Y:S02]  /*11b10*/  F2FP.F16.F32.PACK_AB R8, R37, R40 ;  /* 0x000000282508723e */ /* 0x000fe400000000ff */
[----:B------:R-:W-:-:S02]  /*11b20*/  F2FP.F16.F32.PACK_AB R9, R35, R38 ;  /* 0x000000262309723e */ /* 0x000fc400000000ff */
[----:B0-----:R-:W-:Y:S02]  /*11b30*/  F2FP.F16.F32.PACK_AB R10, R33, R36 ;  /* 0x00000024210a723e */ /* 0x001fe400000000ff */
[----:B------:R-:W-:Y:S02]  /*11b40*/  F2FP.F16.F32.PACK_AB R11, R31, R34 ;  /* 0x000000221f0b723e */ /* 0x000fe400000000ff */
        /* <DEDUP_REMOVED lines=14> */
[----:B------:R-:W-:Y:S01]  /*11c30*/  ISETP.NE.AND.EX P1, PT, RZ, UR5, PT, P1 ;  /* 0x00000005ff007c0c */ /* 0x000fe2000bf25310 */
[----:B------:R-:W-:-:S12]  /*11c40*/  IMAD.MOV.U32 R33, RZ, RZ, RZ ;  /* 0x000000ffff217224 */ /* 0x000fd800078e00ff */
[----:B------:R-:W-:Y:S01]  /*11c50*/  @P1 IADD3 R26, P2, R58, UR4, RZ ;  /* 0x000000043a1a1c10 */ /* 0x000fe2000ff5e0ff */
[----:B------:R-:W-:Y:S02]  /*11c60*/  ULDC UR4, c[0x0][0xa88] ;  /* 0x0002a20000047ab9 */ /* 0x000fe40000000800 */
[----:B------:R-:W-:Y:S01]  /*11c70*/  IMAD.U32 R32, RZ, RZ, UR4 ;  /* 0x00000004ff207e24 */ /* 0x000fe2000f8e00ff */
[----:B------:R-:W-:Y:S01]  /*11c80*/  @P1 IADD3.X R27, R57, UR5, RZ, P2, !PT ;  /* 0x00000005391b1c10 */ /* 0x000fe200097fe4ff */
[----:B------:R-:W3:Y:S04]  /*11c90*/  @P0 LDG.E R33, desc[UR40][R28.64] ;  /* 0x000000281c210981 */ /* 0x000ee8000c1e1900 */
[----:B------:R0:W5:Y:S01]  /*11ca0*/  @P1 LDG.E R32, desc[UR40][R26.64] ;  /* 0x000000281a201981 */ /* 0x000162000c1e1900 */
[----:B--2---:R-:W-:-:S02]  /*11cb0*/  SHF.R.S32.HI R35, RZ, 0x1f, R60 ;  /* 0x0000001fff237819 */ /* 0x004fc4000001143c */
[----:B---3--:R-:W-:Y:S01]  /*11cc0*/  SHF.R.S32.HI R34, RZ, 0x1f, R33 ;  /* 0x0000001fff227819 */ /* 0x008fe20000011421 */
[----:B0-----:R-:W-:Y:S06]  /*11cd0*/  @P1 BRA `(.L_x_2035) ;  /* 0x0000000000101947 */ /* 0x001fec0003800000 */
[----:B------:R-:W-:Y:S05]  /*11ce0*/  @!P0 BRA `(.L_x_2035) ;  /* 0x00000000000c8947 */ /* 0x000fea0003800000 */
[----:B------:R-:W2:Y:S04]  /*11cf0*/  LDG.E R5, desc[UR40][R28.64] ;  /* 0x000000281c057981 */ /* 0x000ea8000c1e1900 */
[----:B-----5:R-:W2:Y:S02]  /*11d00*/  LDG.E R32, desc[UR40][R28.64+0x4] ;  /* 0x000004281c207981 */ /* 0x020ea4000c1e1900 */
[----:B--2---:R-:W-:-:S07]  /*11d10*/  IMAD.IADD R32, R32, 0x1, -R5 ;  /* 0x0000000120207824 */ /* 0x004fce00078e0a05 */
.L_x_2035:
[----:B------:R-:W2:Y:S01]  /*11d20*/  LDL R9, [R1+0x24] ;  /* 0x0000240001097983 */ /* 0x000ea20000100800 */
[----:B------:R-:W-:-:S03]  /*11d30*/  ULDC.64 UR4, c[0x0][0xb70] ;  /* 0x0002dc0000047ab9 */ /* 0x000fc60000000a00 */
[----:B------:R-:W3:Y:S01]  /*11d40*/  LDL R39, [R1+0x30] ;  /* 0x0000300001277983 */ /* 0x000ee20000100800 */
[----:B------:R-:W-:Y:S01]  /*11d50*/  MOV R4, R33 ;  /* 0x0000002100047202 */ /* 0x000fe20000000f00 */
[----:B------:R-:W-:Y:S01]  /*11d60*/  IMAD.MOV.U32 R5, RZ, RZ, R34 ;  /* 0x000000ffff057224 */ /* 0x000fe200078e0022 */
[----:B------:R-:W-:Y:S01]  /*11d70*/  SEL R36, R56, RZ, !P0 ;  /* 0x000000ff38247207 */ /* 0x000fe20004000000 */
[----:B------:R-:W2:Y:S01]  /*11d80*/  LDL.LU R38, [R1+0x38] ;  /* 0x0000380001267983 */ /* 0x000ea20000300800 */
[----:B------:R-:W-:Y:S01]  /*11d90*/  IMAD R6, R35, UR4, RZ ;  /* 0x0000000423067c24 */ /* 0x000fe2000f8e02ff */
[----:B------:R-:W-:Y:S01]  /*11da0*/  SEL R37, R59, RZ, !P0 ;  /* 0x000000ff3b257207 */ /* 0x000fe20004000000 */
[C---:B------:R-:W-:Y:S01]  /*11db0*/  IMAD.WIDE.U32 R4, R60.reuse, UR4, R4 ;  /* 0x000000043c047c25 */ /* 0x040fe2000f8e0004 */
[----:B------:R-:W0:Y:S01]  /*11dc0*/  S2R R8, SR_TID.X ;  /* 0x0000000000087919 */ /* 0x000e220000002100 */
[----:B------:R-:W-:Y:S02]  /*11dd0*/  ULDC.64 UR6, c[0x0][0xae0] ;  /* 0x0002b80000067ab9 */ /* 0x000fe40000000a00 */
[----:B------:R-:W-:Y:S01]  /*11de0*/  IMAD R7, R60, UR5, R6 ;  /* 0x000000053c077c24 */ /* 0x000fe2000f8e0206 */
[----:B------:R-:W-:-:S02]  /*11df0*/  ULDC.64 UR4, c[0x0][0xb78] ;  /* 0x0002de0000047ab9 */ /* 0x000fc40000000a00 */
[----:B------:R-:W-:Y:S02]  /*11e00*/  IMAD R6, R36, UR4, RZ ;  /* 0x0000000424067c24 */ /* 0x000fe4000f8e02ff */
[----:B------:R-:W-:Y:S02]  /*11e10*/  IMAD.IADD R5, R5, 0x1, R7 ;  /* 0x0000000105057824 */ /* 0x000fe400078e0207 */
[C---:B------:R-:W-:Y:S02]  /*11e20*/  IMAD R6, R37.reuse, UR5, R6 ;  /* 0x0000000525067c24 */ /* 0x040fe4000f8e0206 */
[----:B------:R-:W-:Y:S01]  /*11e30*/  IMAD.WIDE.U32 R4, R37, UR4, R4 ;  /* 0x0000000425047c25 */ /* 0x000fe2000f8e0004 */
[----:B------:R-:W-:-:S03]  /*11e40*/  ULDC.64 UR4, c[0x0][0xb40] ;  /* 0x0002d00000047ab9 */ /* 0x000fc60000000a00 */
[C---:B------:R-:W-:Y:S01]  /*11e50*/  VIADD R21, R20.reuse, 0x90 ;  /* 0x0000009014157836 */ /* 0x040fe20000000000 */
[----:B------:R-:W-:Y:S01]  /*11e60*/  BSSY B1, `(.L_x_2036) ;  /* 0x000005b000017945 */ /* 0x000fe20003800000 */
[----:B---3--:R-:W-:Y:S01]  /*11e70*/  LEA R7, R20, R39, 0x6 ;  /* 0x0000002714077211 */ /* 0x008fe200078e30ff */
[----:B--2---:R-:W-:Y:S02]  /*11e80*/  IMAD R11, R38, 0xc0, R9 ;  /* 0x000000c0260b7824 */ /* 0x004fe400078e0209 */
[----:B0-----:R-:W-:Y:S02]  /*11e90*/  VIADD R9, R8, 0xffffff80 ;  /* 0xffffff8008097836 */ /* 0x001fe40000000000 */
[----:B------:R-:W-:Y:S01]  /*11ea0*/  IMAD.WIDE R24, R7, 0x2, R24 ;  /* 0x0000000207187825 */ /* 0x000fe200078e0218 */
[----:B------:R-:W-:Y:S02]  /*11eb0*/  IADD3 R4, P1, R11, R4, RZ ;  /* 0x000000040b047210 */ /* 0x000fe40007f3e0ff */
[----:B------:R-:W-:-:S02]  /*11ec0*/  SHF.R.S32.HI R8, RZ, 0x1f, R9 ;  /* 0x0000001fff087819 */ /* 0x000fc40000011409 */
[----:B------:R-:W-:Y:S02]  /*11ed0*/  LEA R30, P2, R4, UR4, 0x2 ;  /* 0x00000004041e7c11 */ /* 0x000fe4000f8410ff */
[----:B------:R-:W-:Y:S02]  /*11ee0*/  LEA.HI R8, R8, R9, RZ, 0x7 ;  /* 0x0000000908087211 */ /* 0x000fe400078f38ff */
[----:B------:R-:W-:Y:S02]  /*11ef0*/  IADD3 R7, P4, R24, 0x4800, RZ ;  /* 0x0000480018077810 */ /* 0x000fe40007f9e0ff */
[----:B------:R-:W-:-:S03]  /*11f00*/  LOP3.LUT R8, R8, 0xffffff80, RZ, 0xc0, !PT ;  /* 0xffffff8008087812 */ /* 0x000fc600078ec0ff */
[----:B------:R-:W-:Y:S02]  /*11f10*/  IMAD.X R27, RZ, RZ, R25, P4 ;  /* 0x000000ffff1b7224 */ /* 0x000fe400020e0619 */
[----:B------:R-:W-:Y:S01]  /*11f20*/  IMAD.IADD R8, R9, 0x1, -R8 ;  /* 0x0000000109087824 */ /* 0x000fe200078e0a08 */
[----:B------:R-:W-:-:S04]  /*11f30*/  SHF.R.S32.HI R9, RZ, 0x1f, R11 ;  /* 0x0000001fff097819 */ /* 0x000fc8000001140b */
[----:B------:R-:W-:Y:S02]  /*11f40*/  LOP3.LUT P0, RZ, R8, 0x3, RZ, 0xc0, !PT ;  /* 0x0000000308ff7812 */ /* 0x000fe4000780c0ff */
[----:B------:R-:W-:Y:S01]  /*11f50*/  IADD3.X R9, R9, R5, R6, P1, !PT ;  /* 0x0000000509097210 */ /* 0x000fe20000ffe406 */
[C---:B------:R-:W-:Y:S01]  /*11f60*/  VIADD R5, R11.reuse, 0x8 ;  /* 0x000000080b057836 */ /* 0x040fe20000000000 */
[----:B-----5:R-:W-:Y:S02]  /*11f70*/  ISETP.GE.OR P1, PT, R11, R32, P0 ;  /* 0x000000200b00720c */ /* 0x020fe40000726670 */
[----:B------:R-:W-:Y:S01]  /*11f80*/  LEA.HI.X R31, R4, UR5, R9, 0x2, P2 ;  /* 0x00000005041f7c11 */ /* 0x000fe200090f1409 */
[----:B------:R-:W-:Y:S01]  /*11f90*/  ULDC.64 UR4, c[0x0][0xaa0] ;  /* 0x0002a80000047ab9 */ /* 0x000fe20000000a00 */
[C---:B------:R-:W-:Y:S02]  /*11fa0*/  IADD3 R15, P2, R24.reuse, 0x1800, RZ ;  /* 0x00001800180f7810 */ /* 0x040fe40007f5e0ff */
[----:B------:R-:W-:-:S02]  /*11fb0*/  IADD3 R11, P3, R24, 0x3000, RZ ;  /* 0x00003000180b7810 */ /* 0x000fc40007f7e0ff */
[----:B------:R-:W-:Y:S01]  /*11fc0*/  ISETP.GE.OR P0, PT, R5, R32, P0 ;  /* 0x000000200500720c */ /* 0x000fe20000706670 */
[----:B------:R-:W-:Y:S01]  /*11fd0*/  IMAD.X R9, RZ, RZ, R25, P2 ;  /* 0x000000ffff097224 */ /* 0x000fe200010e0619 */
[----:B------:R-:W-:Y:S02]  /*11fe0*/  LOP3.LUT R5, R24, 0x380, RZ, 0xc0, !PT ;  /* 0x0000038018057812 */ /* 0x000fe400078ec0ff */
[----:B------:R-:W-:Y:S01]  /*11ff0*/  LOP3.LUT R8, R15, 0x380, RZ, 0xc0, !PT ;  /* 0x000003800f087812 */ /* 0x000fe200078ec0ff */
[----:B------:R0:W-:Y:S01]  /*12000*/  @!P1 STG.E desc[UR40][R30.64], R0 ;  /* 0x000000001e009986 */ /* 0x0001e2000c101928 */
[----:B------:R-:W-:Y:S02]  /*12010*/  LOP3.LUT R10, R11, 0x380, RZ, 0xc0, !PT ;  /* 0x000003800b0a7812 */ /* 0x000fe400078ec0ff */
[----:B------:R-:W-:Y:S02]  /*12020*/  LOP3.LUT R6, R7, 0x380, RZ, 0xc0, !PT ;  /* 0x0000038007067812 */ /* 0x000fe400078ec0ff */
[----:B------:R-:W-:-:S02]  /*12030*/  SHF.R.U64 R5, R5, 0x3, RZ ;  /* 0x0000000305057819 */ /* 0x000fc400000012ff */
[----:B------:R-:W-:Y:S01]  /*12040*/  SHF.R.U64 R8, R8, 0x3, RZ ;  /* 0x0000000308087819 */ /* 0x000fe200000012ff */
[----:B------:R1:W-:Y:S01]  /*12050*/  @!P0 STG.E desc[UR40][R30.64+0x20], R3 ;  /* 0x000020031e008986 */ /* 0x0003e2000c101928 */
[----:B------:R-:W-:Y:S02]  /*12060*/  SHF.R.U64 R10, R10, 0x3, RZ ;  /* 0x000000030a0a7819 */ /* 0x000fe400000012ff */
[----:B------:R-:W-:Y:S02]  /*12070*/  SHF.R.U64 R6, R6, 0x3, RZ ;  /* 0x0000000306067819 */ /* 0x000fe400000012ff */
[----:B------:R-:W-:Y:S01]  /*12080*/  LOP3.LUT R4, R5, R24, RZ, 0x3c, !PT ;  /* 0x0000001805047212 */ /* 0x000fe200078e3cff */
[----:B------:R-:W-:Y:S01]  /*12090*/  IMAD.MOV.U32 R5, RZ, RZ, R25 ;  /* 0x000000ffff057224 */ /* 0x000fe200078e0019 */
[----:B------:R-:W-:Y:S02]  /*120a0*/  IADD3.X R13, RZ, R25, RZ, P3, !PT ;  /* 0x00000019ff0d7210 */ /* 0x000fe40001ffe4ff */
[----:B------:R-:W-:-:S02]  /*120b0*/  LOP3.LUT R8, R8, R15, RZ, 0x3c, !PT ;  /* 0x0000000f08087212 */ /* 0x000fc400078e3cff */
[----:B------:R-:W-:Y:S02]  /*120c0*/  LOP3.LUT R12, R10, R11, RZ, 0x3c, !PT ;  /* 0x0000000b0a0c7212 */ /* 0x000fe400078e3cff */
[----:B------:R-:W-:Y:S01]  /*120d0*/  LOP3.LUT R26, R6, R7, RZ, 0x3c, !PT ;  /* 0x00000007061a7212 */ /* 0x000fe200078e3cff */
[--C-:B------:R-:W-:Y:S01]  /*120e0*/  IMAD.MOV.U32 R28, RZ, RZ, R39.reuse ;  /* 0x000000ffff1c7224 */ /* 0x100fe200078e0027 */
[----:B------:R-:W-:Y:S01]  /*120f0*/  SHF.R.S32.HI R29, RZ, 0x1f, R39 ;  /* 0x0000001fff1d7819 */ /* 0x000fe20000011427 */
[----:B------:R-:W5:Y:S01]  /*12100*/  LD.E.128 R4, desc[UR40][R4.64] ;  /* 0x0000002804047980 */ /* 0x000f62000c101d00 */
[----:B------:R-:W-:-:S03]  /*12110*/  IMAD R34, R34, UR4, RZ ;  /* 0x0000000422227c24 */ /* 0x000fc6000f8e02ff */
[----:B------:R-:W5:Y:S01]  /*12120*/  LD.E.128 R8, desc[UR40][R8.64] ;  /* 0x0000002808087980 */ /* 0x000f62000c101d00 */
[C---:B------:R-:W-:Y:S01]  /*12130*/  IMAD.WIDE.U32 R28, R33.reuse, UR4, R28 ;  /* 0x00000004211c7c25 */ /* 0x040fe2000f8e001c */
[----:B------:R-:W-:Y:S02]  /*12140*/  ULDC UR4, c[0x0][0xa8c] ;  /* 0x0002a30000047ab9 */ /* 0x000fe40000000800 */
[----:B------:R-:W5:Y:S04]  /*12150*/  LD.E.128 R12, desc[UR40][R12.64] ;  /* 0x000000280c0c7980 */ /* 0x000f68000c101d00 */
[----:B------:R-:W5:Y:S01]  /*12160*/  LD.E.128 R24, desc[UR40][R26.64] ;  /* 0x000000281a187980 */ /* 0x000f62000c101d00 */
[----:B------:R-:W-:Y:S01]  /*12170*/  IMAD R33, R33, UR5, R34 ;  /* 0x0000000521217c24 */ /* 0x000fe2000f8e0222 */
[----:B------:R-:W-:Y:S01]  /*12180*/  ISETP.GE.AND P0, PT, R39, UR4, PT ;  /* 0x0000000427007c0c */ /* 0x000fe2000bf06270 */
[C---:B0-----:R-:W-:Y:S01]  /*12190*/  VIADD R0, R20.reuse, 0x30 ;  /* 0x0000003014007836 */ /* 0x041fe20000000000 */
[----:B------:R-:W-:Y:S01]  /*121a0*/  @!PT LDS RZ, [RZ] ;  /* 0x00000000fffff984 */ /* 0x000fe20000000800 */
[----:B------:R-:W-:Y:S01]  /*121b0*/  @!PT LDS RZ, [RZ] ;  /* 0x00000000fffff984 */ /* 0x000fe20000000800 */
[----:B------:R-:W-:Y:S01]  /*121c0*/  @!PT LDS RZ, [RZ] ;  /* 0x00000000fffff984 */ /* 0x000fe20000000800 */
[----:B------:R-:W-:Y:S01]  /*121d0*/  @!PT LDS RZ, [RZ] ;  /* 0x00000000fffff984 */ /* 0x000fe20000000800 */
[----:B------:R0:W-:Y:S06]  /*121e0*/  MEMBAR.ALL.CTA ;  /* 0x0000000000007992 */ /* 0x0001ec0000008000 */
[----:B0-----:R-:W0:Y:S01]  /*121f0*/  FENCE.VIEW.ASYNC.S ;  /* 0x00000000000073c6 */ /* 0x001e220000000000 */
[----:B-1----:R-:W-:Y:S01]  /*12200*/  VIADD R3, R20, 0x60 ;  /* 0x0000006014037836 */ /* 0x002fe20000000000 */
[----:B------:R-:W-:Y:S01]  /*12210*/  IADD3 R29, R29, R33, RZ ;  /* 0x000000211d1d7210 */ /* 0x000fe20007ffe0ff */
[----:B------:R-:W-:Y:S01]  /*12220*/  IMAD R32, R38, -0xc0, R32 ;  /* 0xffffff4026207824 */ /* 0x000fe200078e0220 */
[----:B------:R-:W-:Y:S01]  /*12230*/  ULDC.64 UR4, c[0x0][0xae8] ;  /* 0x0002ba0000047ab9 */ /* 0x000fe20000000a00 */
[----:B------:R-:W-:-:S02]  /*12240*/  IMAD R30, R35, UR6, RZ ;  /* 0x00000006231e7c24 */ /* 0x000fc4000f8e02ff */
[----:B------:R-:W-:Y:S01]  /*12250*/  IMAD.WIDE.U32 R28, R60, UR6, R28 ;  /* 0x000000063c1c7c25 */ /* 0x000fe2000f8e001c */
[-C--:B------:R-:W-:Y:S02]  /*12260*/  ISETP.GE.OR P3, PT, R0, R32.reuse, P0 ;  /* 0x000000200000720c */ /* 0x080fe40000766670 */
[-C--:B------:R-:W-:Y:S01]  /*12270*/  ISETP.GE.OR P1, PT, R3, R32.reuse, P0 ;  /* 0x000000200300720c */ /* 0x080fe20000726670 */
[----:B------:R-:W-:Y:S01]  /*12280*/  IMAD R31, R60, UR7, R30 ;  /* 0x000000073c1f7c24 */ /* 0x000fe2000f8e021e */
[-C--:B------:R-:W-:Y:S01]  /*12290*/  ISETP.GE.OR P2, PT, R21, R32.reuse, P0 ;  /* 0x000000201500720c */ /* 0x080fe20000746670 */
[----:B------:R-:W-:Y:S01]  /*122a0*/  VIADD R0, R2, 0x16820 ;  /* 0x0001682002007836 */ /* 0x000fe20000000000 */
[----:B------:R-:W-:Y:S01]  /*122b0*/  ISETP.GE.OR P0, PT, R20, R32, P0 ;  /* 0x000000201400720c */ /* 0x000fe20000706670 */
[----:B------:R-:W-:Y:S01]  /*122c0*/  IMAD R3, R36, UR4, RZ ;  /* 0x0000000424037c24 */ /* 0x000fe2000f8e02ff */
[----:B------:R-:W-:Y:S02]  /*122d0*/  IADD3 R29, R29, R31, RZ ;  /* 0x0000001f1d1d7210 */ /* 0x000fe40007ffe0ff */
[----:B------:R-:W-:Y:S01]  /*122e0*/  PRMT R0, RZ, 0x654, R0 ;  /* 0x00000654ff007816 */ /* 0x000fe20000000000 */
[C---:B------:R-:W-:Y:S01]  /*122f0*/  IMAD R3, R37.reuse, UR5, R3 ;  /* 0x0000000525037c24 */ /* 0x040fe2000f8e0203 */
[----:B------:R-:W-:Y:S01]  /*12300*/  SHF.R.S32.HI R21, RZ, 0x1f, R20 ;  /* 0x0000001fff157819 */ /* 0x000fe20000011414 */
[----:B------:R-:W-:Y:S01]  /*12310*/  IMAD.WIDE.U32 R32, R37, UR4, R28 ;  /* 0x0000000425207c25 */ /* 0x000fe2000f8e001c */
[----:B0-----:R0:W-:Y:S03]  /*12320*/  SYNCS.ARRIVE.TRANS64.RED.A1T0 RZ, [R0+URZ], RZ ;  /* 0x000000ff00ff79a7 */ /* 0x0011e6000810043f */
[----:B------:R-:W-:-:S04]  /*12330*/  IMAD.WIDE R30, R38, 0xc0, R20 ;  /* 0x000000c0261e7825 */ /* 0x000fc800078e0214 */
[----:B------:R-:W-:Y:S01]  /*12340*/  IMAD.IADD R35, R33, 0x1, R3 ;  /* 0x0000000121237824 */ /* 0x000fe200078e0203 */
[----:B0-----:R-:W-:Y:S06]  /*12350*/  @P0 BRA `(.L_x_2037) ;  /* 0x00000000002c0947 */ /* 0x001fec0003800000 */
        /* <DEDUP_REMOVED lines=11> */
.L_x_2037:
[----:B------:R-:W-:Y:S05]  /*12410*/  BSYNC B1 ;  /* 0x0000000000017941 */ /* 0x000fea0003800000 */
.L_x_2036:
[----:B------:R-:W-:Y:S04]  /*12420*/  BSSY B1, `(.L_x_2038) ;  /* 0x000000f000017945 */ /* 0x000fe80003800000 */
[----:B------:R-:W-:Y:S05]  /*12430*/  @P3 BRA `(.L_x_2039) ;  /* 0x0000000000343947 */ /* 0x000fea0003800000 */
[----:B------:R-:W-:Y:S01]  /*12440*/  IADD3 R3, P0, R30, 0x30, RZ ;  /* 0x000000301e037810 */ /* 0x000fe20007f1e0ff */
[----:B------:R-:W-:Y:S01]  /*12450*/  ULDC.64 UR4, c[0x0][0xad8] ;  /* 0x0002b60000047ab9 */ /* 0x000fe20000000a00 */
[----:B0----5:R-:W-:Y:S01]  /*12460*/  MOV R5, R35 ;  /* 0x0000002300057202 */ /* 0x021fe20000000f00 */
        /* <DEDUP_REMOVED lines=10> */
.L_x_2039:
[----:B------:R-:W-:Y:S05]  /*12510*/  BSYNC B1 ;  /* 0x0000000000017941 */ /* 0x000fea0003800000 */
.L_x_2038:
        /* <DEDUP_REMOVED lines=14> */
[----:B------:R2:W-:Y:S02]  /*12600*/  STG.E.128 desc[UR40][R6.64], R12 ;  /* 0x0000000c06007986 */ /* 0x0005e4000c101d28 */
.L_x_2041:
[----:B------:R-:W-:Y:S05]  /*12610*/  BSYNC B1 ;  /* 0x0000000000017941 */ /* 0x000fea0003800000 */
.L_x_2040:
        /* <DEDUP_REMOVED lines=13> */
[----:B------:R3:W-:Y:S01]  /*126f0*/  STG.E.128 desc[UR40][R6.64], R24 ;  /* 0x0000001806007986 */ /* 0x0007e2000c101d28 */
[----:B------:R-:W-:Y:S05]  /*12700*/  BRA `(.L_x_2042) ;  /* 0x00000008003c7947 */ /* 0x000fea0003800000 */
.L_x_2034:
        /* <DEDUP_REMOVED lines=21> */
.L_x_2043:
[----:B------:R-:W2:Y:S04]  /*12860*/  LDL R15, [R1+0x30] ;  /* 0x00003000010f7983 */ /* 0x000ea80000100800 */
[----:B------:R-:W3:Y:S04]  /*12870*/  LDL R14, [R1+0x2c] ;  /* 0x00002c00010e7983 */ /* 0x000ee80000100800 */
[----:B------:R4:W5:Y:S01]  /*12880*/  LDL R13, [R1+0x38] ;  /* 0x00003800010d7983 */ /* 0x0009620000100800 */
[----:B------:R-:W-:Y:S01]  /*12890*/  BSSY B1, `(.L_x_2044) ;  /* 0x000001d000017945 */ /* 0x000fe20003800000 */
[----:B-1----:R-:W-:-:S02]  /*128a0*/  SEL R11, R59, RZ, !P0 ;  /* 0x000000ff3b0b7207 */ /* 0x002fc40004000000 */
[----:B------:R-:W-:Y:S02]  /*128b0*/  SEL R10, R56, RZ, !P0 ;  /* 0x000000ff380a7207 */ /* 0x000fe40004000000 */
[----:B-----5:R-:W-:Y:S02]  /*128c0*/  SHF.R.S32.HI R8, RZ, 0x1f, R3 ;  /* 0x0000001fff087819 */ /* 0x020fe40000011403 */
[----:B--2---:R-:W-:Y:S02]  /*128d0*/  SHF.R.S32.HI R12, RZ, 0x1f, R15 ;  /* 0x0000001fff0c7819 */ /* 0x004fe4000001140f */
[----:B---3--:R-:W-:Y:S01]  /*128e0*/  SHF.R.S32.HI R9, RZ, 0x1f, R14 ;  /* 0x0000001fff097819 */ /* 0x008fe2000001140e */
[----:B----4-:R-:W-:Y:S06]  /*128f0*/  @P2 BRA `(.L_x_2045) ;  /* 0x0000000000582947 */ /* 0x010fec0003800000 */
[----:B0-----:R-:W0:Y:S02]  /*12900*/  S2R R4, SR_TID.X ;  /* 0x0000000000047919 */ /* 0x001e240000002100 */
[----:B0-----:R-:W-:-:S04]  /*12910*/  IMAD R4, R13, 0xc0, R4 ;  /* 0x000000c00d047824 */ /* 0x001fc800078e0204 */
[----:B------:R-:W-:-:S05]  /*12920*/  VIADD R5, R4, 0xffffff80 ;  /* 0xffffff8004057836 */ /* 0x000fca0000000000 */
[----:B------:R-:W-:-:S13]  /*12930*/  ISETP.GE.AND P0, PT, R5, R0, PT ;  /* 0x000000000500720c */ /* 0x000fda0003f06270 */
[----:B------:R-:W-:Y:S05]  /*12940*/  @P0 BRA `(.L_x_2045) ;  /* 0x0000000000440947 */ /* 0x000fea0003800000 */
[----:B------:R-:W-:Y:S01]  /*12950*/  IADD3 R4, P0, R5, R3, RZ ;  /* 0x0000000305047210 */ /* 0x000fe20007f1e0ff */
[----:B------:R-:W-:Y:S02]  /*12960*/  ULDC.64 UR4, c[0x0][0xb70] ;  /* 0x0002dc0000047ab9 */ /* 0x000fe40000000a00 */
[----:B------:R-:W-:Y:S01]  /*12970*/  IMAD R6, R9, UR4, RZ ;  /* 0x0000000409067c24 */ /* 0x000fe2000f8e02ff */
[----:B------:R-:W-:-:S03]  /*12980*/  LEA.HI.X.SX32 R5, R5, R8, 0x1, P0 ;  /* 0x0000000805057211 */ /* 0x000fc600000f0eff */
        /* <DEDUP_REMOVED lines=10> */
[----:B------:R-:W-:Y:S02]  /*12a30*/  LEA.HI.X R7, R4, UR5, R5, 0x2, P0 ;  /* 0x0000000504077c11 */ /* 0x000fe400080f1405 */
[----:B------:R-:W-:-:S05]  /*12a40*/  MOV R5, 0xff800000 ;  /* 0xff80000000057802 */ /* 0x000fca0000000f00 */
[----:B------:R1:W-:Y:S02]  /*12a50*/  STG.E desc[UR40][R6.64], R5 ;  /* 0x0000000506007986 */ /* 0x0003e4000c101928 */
.L_x_2045:
[----:B------:R-:W-:Y:S05]  /*12a60*/  BSYNC B1 ;  /* 0x0000000000017941 */ /* 0x000fea0003800000 */
.L_x_2044:
[----:B------:R-:W-:Y:S01]  /*12a70*/  ULDC.64 UR4, c[0x0][0xaa0] ;  /* 0x0002a80000047ab9 */ /* 0x000fe20000000a00 */
[----:B0-----:R-:W-:Y:S01]  /*12a80*/  IMAD.MOV.U32 R4, RZ, RZ, R15 ;  /* 0x000000ffff047224 */ /* 0x001fe200078e000f */
[----:B------:R-:W-:Y:S01]  /*12a90*/  ULDC.64 UR6, c[0x0][0xae0] ;  /* 0x0002b80000067ab9 */ /* 0x000fe20000000a00 */
[----:B-1----:R-:W-:Y:S01]  /*12aa0*/  IMAD.MOV.U32 R5, RZ, RZ, R12 ;  /* 0x000000ffff057224 */ /* 0x002fe200078e000c */
[----:B------:R-:W-:Y:S01]  /*12ab0*/  SHF.R.S32.HI R21, RZ, 0x1f, R20 ;  /* 0x0000001fff157819 */ /* 0x000fe20000011414 */
[----:B------:R-:W-:Y:S01]  /*12ac0*/  IMAD R6, R8, UR4, RZ ;  /* 0x0000000408067c24 */ /* 0x000fe2000f8e02ff */
[----:B------:R-:W-:Y:S01]  /*12ad0*/  BSSY B1, `(.L_x_2046) ;  /* 0x0000024000017945 */ /* 0x000fe20003800000 */
[----:B------:R-:W-:Y:S01]  /*12ae0*/  IMAD.WIDE.U32 R4, R3, UR4, R4 ;  /* 0x0000000403047c25 */ /* 0x000fe2000f8e0004 */
[----:B------:R-:W-:Y:S02]  /*12af0*/  ULDC UR4, c[0x0][0xa8c] ;  /* 0x0002a30000047ab9 */ /* 0x000fe40000000800 */
[----:B------:R-:W-:Y:S01]  /*12b00*/  ISETP.GE.AND P0, PT, R15, UR4, PT ;  /* 0x000000040f007c0c */ /* 0x000fe2000bf06270 */
[----:B------:R-:W-:Y:S01]  /*12b10*/  IMAD R3, R3, UR5, R6 ;  /* 0x0000000503037c24 */ /* 0x000fe2000f8e0206 */
[C---:B------:R-:W-:Y:S01]  /*12b20*/  IADD3 R6, R20.reuse, 0x30, RZ ;  /* 0x0000003014067810 */ /* 0x040fe20007ffe0ff */
[----:B------:R-:W-:Y:S01]  /*12b30*/  IMAD R7, R13, -0xc0, R0 ;  /* 0xffffff400d077824 */ /* 0x000fe200078e0200 */
[----:B------:R-:W-:Y:S01]  /*12b40*/  ULDC.64 UR4, c[0x0][0xae8] ;  /* 0x0002ba0000047ab9 */ /* 0x000fe20000000a00 */
[----:B------:R-:W-:-:S02]  /*12b50*/  VIADD R0, R20, 0x60 ;  /* 0x0000006014007836 */ /* 0x000fc40000000000 */
[----:B------:R-:W-:Y:S01]  /*12b60*/  IMAD.IADD R5, R5, 0x1, R3 ;  /* 0x0000000105057824 */ /* 0x000fe200078e0203 */
[-C--:B------:R-:W-:Y:S01]  /*12b70*/  ISETP.GE.OR P3, PT, R6, R7.reuse, P0 ;  /* 0x000000070600720c */ /* 0x080fe20000766670 */
[----:B------:R-:W-:Y:S01]  /*12b80*/  VIADD R6, R20, 0x90 ;  /* 0x0000009014067836 */ /* 0x000fe20000000000 */
[-C--:B------:R-:W-:Y:S01]  /*12b90*/  ISETP.GE.OR P1, PT, R0, R7.reuse, P0 ;  /* 0x000000070000720c */ /* 0x080fe20000726670 */
[----:B------:R-:W-:Y:S02]  /*12ba0*/  IMAD R3, R9, UR6, RZ ;  /* 0x0000000609037c24 */ /* 0x000fe4000f8e02ff */
[----:B------:R-:W-:Y:S01]  /*12bb0*/  IMAD.WIDE.U32 R4, R14, UR6, R4 ;  /* 0x000000060e047c25 */ /* 0x000fe2000f8e0004 */
[-C--:B------:R-:W-:Y:S02]  /*12bc0*/  ISETP.GE.OR P2, PT, R6, R7.reuse, P0 ;  /* 0x000000070600720c */ /* 0x080fe40000746670 */
[----:B------:R-:W-:Y:S01]  /*12bd0*/  ISETP.GE.OR P0, PT, R20, R7, P0 ;  /* 0x000000071400720c */ /* 0x000fe20000706670 */
[----:B------:R-:W-:-:S02]  /*12be0*/  IMAD R3, R14, UR7, R3 ;  /* 0x000000070e037c24 */ /* 0x000fc4000f8e0203 */
[----:B------:R-:W-:Y:S02]  /*12bf0*/  IMAD R0, R10, UR4, RZ ;  /* 0x000000040a007c24 */ /* 0x000fe4000f8e02ff */
[----:B------:R-:W-:Y:S02]  /*12c00*/  IMAD.IADD R5, R5, 0x1, R3 ;  /* 0x0000000105057824 */ /* 0x000fe400078e0203 */
[C---:B------:R-:W-:Y:S02]  /*12c10*/  IMAD R3, R11.reuse, UR5, R0 ;  /* 0x000000050b037c24 */ /* 0x040fe4000f8e0200 */
[----:B------:R-:W-:-:S04]  /*12c20*/  IMAD.WIDE.U32 R6, R11, UR4, R4 ;  /* 0x000000040b067c25 */ /* 0x000fc8000f8e0004 */
[----:B------:R-:W-:Y:S01]  /*12c30*/  IMAD.WIDE R20, R13, 0xc0, R20 ;  /* 0x000000c00d147825 */ /* 0x000fe200078e0214 */
        /* <DEDUP_REMOVED lines=13> */
.L_x_2047:
[----:B------:R-:W-:Y:S05]  /*12d10*/  BSYNC B1 ;  /* 0x0000000000017941 */ /* 0x000fea0003800000 */
.L_x_2046:
[----:B------:R-:W-:Y:S04]  /*12d20*/  BSSY B1, `(.L_x_2048) ;  /* 0x000000f000017945 */ /* 0x000fe80003800000 */
        /* <DEDUP_REMOVED lines=10> */
[----:B0-----:R-:W-:Y:S01]  /*12dd0*/  LEA R10, P0, R4, UR4, 0x1 ;  /* 0x00000004040a7c11 */ /* 0x001fe2000f8008ff */
[----:B------:R-:W-:-:S05]  /*12de0*/  IMAD.IADD R3, R5, 0x1, R3 ;  /* 0x0000000105037824 */ /* 0x000fca00078e0203 */
[----:B------:R-:W-:-:S05]  /*12df0*/  LEA.HI.X R11, R4, UR5, R3, 0x1, P0 ;  /* 0x00000005040b7c11 */ /* 0x000fca00080f0c03 */
[----:B------:R1:W-:Y:S02]  /*12e00*/  STG.E.128 desc[UR40][R10.64], RZ ;  /* 0x000000ff0a007986 */ /* 0x0003e4000c101d28 */
.L_x_2049:
[----:B------:R-:W-:Y:S05]  /*12e10*/  BSYNC B1 ;  /* 0x0000000000017941 */ /* 0x000fea0003800000 */
.L_x_2048:
        /* <DEDUP_REMOVED lines=11> */
[----:B01----:R-:W-:Y:S01]  /*12ed0*/  LEA R10, P0, R4, UR4, 0x1 ;  /* 0x00000004040a7c11 */ /* 0x003fe2000f8008ff */
[----:B------:R-:W-:-:S05]  /*12ee0*/  IMAD.IADD R3, R5, 0x1, R3 ;  /* 0x0000000105037824 */ /* 0x000fca00078e0203 */
[----:B------:R-:W-:-:S05]  /*12ef0*/  LEA.HI.X R11, R4, UR5, R3, 0x1, P0 ;  /* 0x00000005040b7c11 */ /* 0x000fca00080f0c03 */
[----:B------:R2:W-:Y:S02]  /*12f00*/  STG.E.128 desc[UR40][R10.64], RZ ;  /* 0x000000ff0a007986 */ /* 0x0005e4000c101d28 */
.L_x_2051:
[----:B------:R-:W-:Y:S05]  /*12f10*/  BSYNC B1 ;  /* 0x0000000000017941 */ /* 0x000fea0003800000 */
.L_x_2050:
        /* <DEDUP_REMOVED lines=14> */
.L_x_2042:
[----:B------:R-:W-:Y:S05]  /*13000*/  BSYNC B0 ;  /* 0x0000000000007941 */ /* 0x000fea0003800000 */
.L_x_2033:
[----:B------:R-:W-:Y:S02]  /*13010*/  ULDC UR4, c[0x0][0xc14] ;  /* 0x0003050000047ab9 */ /* 0x000fe40000000800 */
[----:B------:R-:W-:-:S13]  /*13020*/  ISETP.GE.AND P0, PT, R155, UR4, PT ;  /* 0x000000049b007c0c */ /* 0x000fda000bf06270 */
[----:B------:R-:W-:Y:S05]  /*13030*/  @!P0 BRA `(.L_x_2052) ;  /* 0xfffffedc00f08947 */ /* 0x000fea000383ffff */
[----:B------:R-:W-:Y:S05]  /*13040*/  BRA `(.L_x_1897) ;  /* 0x0000004c00cc7947 */ /* 0x000fea0003800000 */
.L_x_1895:
        /* <DEDUP_REMOVED lines=9> */
[----:B------:R-:W-:Y:S01]  /*130e0*/  MOV R0, RZ ;  /* 0x000000ff00007202 */ /* 0x000fe20000000f00 */
        /* <DEDUP_REMOVED lines=17> */
[----:B------:R-:W-:Y:S02]  /*13200*/  IMAD.MOV.U32 R16, RZ, RZ, RZ ;  /* 0x000000ffff107224 */ /* 0x000fe400078e00ff */
[----:B------:R-:W-:Y:S01]  /*13210*/  IMAD.MOV.U32 R19, RZ, RZ, RZ ;  /* 0x000000ffff137224 */ /* 0x000fe200078e00ff */
[----:B--2---:R-:W0:Y:S02]  /*13220*/  SHFL.UP PT, R4, R0, 0x1, RZ ;  /* 0x0420000000047989 */ /* 0x004e2400000e00ff */
[----:B0-----:R-:W-:-:S05]  /*13230*/  SEL R5, R4, RZ, P1 ;  /* 0x000000ff04057207 */ /* 0x001fca0000800000 */
[----:B------:R-:W-:-:S05]  /*13240*/  IMAD.IADD R5, R0, 0x1, R5 ;  /* 0x0000000100057824 */ /* 0x000fca00078e0205 */
[----:B------:R-:W0:Y:S02]  /*13250*/  SHFL.UP PT, R4, R5, 0x2, RZ ;  /* 0x0440000005047989 */ /* 0x000e2400000e00ff */
[----:B0-----:R-:W-:-:S05]  /*13260*/  SEL R4, R4, RZ, P0 ;  /* 0x000000ff04047207 */ /* 0x001fca0000000000 */
[----:B------:R-:W-:-:S05]  /*13270*/  IMAD.IADD R4, R5, 0x1, R4 ;  /* 0x0000000105047824 */ /* 0x000fca00078e0204 */
[----:B------:R-:W0:Y:S01]  /*13280*/  SHFL.UP PT, R6, R4, 0x4, RZ ;  /* 0x0480000004067989 */ /* 0x000e2200000e00ff */
[----:B------:R-:W-:-:S04]  /*13290*/  ISETP.GE.U32.AND P0, PT, R28, 0x4, PT ;  /* 0x000000041c00780c */ /* 0x000fc80003f06070 */
[----:B0-----:R-:W-:-:S05]  /*132a0*/  SEL R3, R6, RZ, P0 ;  /* 0x000000ff06037207 */ /* 0x001fca0000000000 */
[----:B------:R-:W-:-:S05]  /*132b0*/  IMAD.IADD R3, R4, 0x1, R3 ;  /* 0x0000000104037824 */ /* 0x000fca00078e0203 */
[----:B------:R-:W0:Y:S01]  /*132c0*/  SHFL.UP PT, R2, R3, 0x8, RZ ;  /* 0x0500000003027989 */ /* 0x000e2200000e00ff */
[----:B------:R-:W-:Y:S02]  /*132d0*/  @P0 LOP3.LUT R7, R7, 0x8, RZ, 0xfc, !PT ;  /* 0x0000000807070812 */ /* 0x000fe400078efcff */
[----:B------:R-:W-:-:S04]  /*132e0*/  ISETP.GE.U32.AND P0, PT, R28, 0x8, PT ;  /* 0x000000081c00780c */ /* 0x000fc80003f06070 */
[----:B0-----:R-:W-:-:S04]  /*132f0*/  SEL R2, R2, RZ, P0 ;  /* 0x000000ff02027207 */ /* 0x001fc80000000000 */
[----:B------:R-:W-:-:S05]  /*13300*/  IADD3 R2, R3, R2, RZ ;  /* 0x0000000203027210 */ /* 0x000fca0007ffe0ff */
[----:B------:R-:W0:Y:S01]  /*13310*/  SHFL.UP PT, R5, R2, 0x10, RZ ;  /* 0x0600000002057989 */ /* 0x000e2200000e00ff */
[----:B------:R-:W-:-:S04]  /*13320*/  LOP3.LUT R7, R7, 0xfffffffb, RZ, 0xc0, !PT ;  /* 0xfffffffb07077812 */ /* 0x000fc800078ec0ff */
[----:B------:R-:W-:Y:S02]  /*13330*/  @P0 LOP3.LUT R7, R7, 0x4, RZ, 0xfc, !PT ;  /* 0x0000000407070812 */ /* 0x000fe400078efcff */
[----:B------:R-:W-:-:S04]  /*13340*/  ISETP.GE.U32.AND P0, PT, R28, 0x10, PT ;  /* 0x000000101c00780c */ /* 0x000fc80003f06070 */
[----:B0-----:R-:W-:-:S05]  /*13350*/  SEL R5, R5, RZ, P0 ;  /* 0x000000ff05057207 */ /* 0x001fca0000000000 */
[----:B------:R-:W-:-:S05]  /*13360*/  IMAD.IADD R5, R2, 0x1, R5 ;  /* 0x0000000102057824 */ /* 0x000fca00078e0205 */
[----:B------:R-:W0:Y:S01]  /*13370*/  SHFL.IDX PT, R4, R5, 0x1f, 0x1f ;  /* 0x03e01f0005047f89 */ /* 0x000e2200000e0000 */
[----:B------:R-:W-:-:S04]  /*13380*/  LOP3.LUT R7, R7, 0xfffffffd, RZ, 0xc0, !PT ;  /* 0xfffffffd07077812 */ /* 0x000fc800078ec0ff */
[----:B------:R-:W-:-:S05]  /*13390*/  @P0 LOP3.LUT R7, R7, 0x2, RZ, 0xfc, !PT ;  /* 0x0000000207070812 */ /* 0x000fca00078efcff */
[----:B------:R2:W-:Y:S01]  /*133a0*/  STL [R1], R7 ;  /* 0x0000000701007387 */ /* 0x0005e20000100800 */
[----:B0-----:R-:W-:-:S05]  /*133b0*/  IMAD R4, R4, UR4, RZ ;  /* 0x0000000404047c24 */ /* 0x001fca000f8e02ff */
[----:B-1----:R-:W-:Y:S02]  /*133c0*/  ISETP.GT.AND P0, PT, R4, UR6, PT ;  /* 0x0000000604007c0c */ /* 0x002fe4000bf04270 */
[----:B------:R-:W-:-:S11]  /*133d0*/  MOV R3, R4 ;  /* 0x0000000400037202 */ /* 0x000fd60000000f00 */
[----:B--2---:R-:W-:Y:S05]  /*133e0*/  @P0 BRA `(.L_x_2053) ;  /* 0x0000000000b80947 */ /* 0x004fea0003800000 */
[----:B------:R-:W-:Y:S01]  /*133f0*/  IMAD.MOV.U32 R4, RZ, RZ, R3 ;  /* 0x000000ffff047224 */ /* 0x000fe200078e0003 */
[----:B------:R-:W-:Y:S01]  /*13400*/  ULDC UR5, c[0x0][0xc14] ;  /* 0x0003050000057ab9 */ /* 0x000fe20000000800 */
[----:B------:R-:W-:Y:S01]  /*13410*/  IMAD.MOV.U32 R19, RZ, RZ, RZ ;  /* 0x000000ffff137224 */ /* 0x000fe200078e00ff */
[----:B------:R-:W-:Y:S01]  /*13420*/  ULDC UR7, c[0x0][0xc14] ;  /* 0x0003050000077ab9 */ /* 0x000fe20000000800 */
[----:B------:R-:W-:-:S05]  /*13430*/  ULDC UR4, c[0x0][0xc10] ;  /* 0x0003040000047ab9 */ /* 0x000fca0000000800 */
.L_x_2057:
        /* <DEDUP_REMOVED lines=14> */
.L_x_2056:
[----:B------:R-:W-:Y:S05]  /*13520*/  BSYNC B0 ;  /* 0x0000000000007941 */ /* 0x000fea0003800000 */
.L_x_2055:
[----:B0----5:R-:W0:Y:S01]  /*13530*/  SHFL.UP PT, R2, R0, 0x1, RZ ;  /* 0x0420000000027989 */ /* 0x021e2200000e00ff */
        /* <DEDUP_REMOVED lines=19> */
[----:B------:R-:W0:Y:S02]  /*13670*/  SHFL.IDX PT, R3, R7, 0x1f, 0x1f ;  /* 0x03e01f0007037f89 */ /* 0x000e2400000e0000 */
[----:B0-----:R-:W-:-:S04]  /*13680*/  IMAD R3, R3, UR4, RZ ;  /* 0x0000000403037c24 */ /* 0x001fc8000f8e02ff */
[----:B------:R-:W-:-:S05]  /*13690*/  IMAD.IADD R4, R3, 0x1, R4 ;  /* 0x0000000103047824 */ /* 0x000fca00078e0204 */
[----:B------:R-:W-:-:S13]  /*136a0*/  ISETP.GT.AND P0, PT, R4, UR6, PT ;  /* 0x0000000604007c0c */ /* 0x000fda000bf04270 */
[----:B------:R-:W-:Y:S05]  /*136b0*/  @!P0 BRA `(.L_x_2057) ;  /* 0xfffffffc00608947 */ /* 0x000fea000383ffff */
[----:B------:R-:W-:-:S07]  /*136c0*/  IMAD.MOV.U32 R5, RZ, RZ, R7 ;  /* 0x000000ffff057224 */ /* 0x000fce00078e0007 */
.L_x_2053:
[----:B------:R-:W-:-:S04]  /*136d0*/  IMAD.IADD R8, R4, 0x1, -R3 ;  /* 0x0000000104087824 */ /* 0x000fc800078e0a03 */
[----:B------:R-:W-:-:S05]  /*136e0*/  IMAD R2, R5, UR4, R8 ;  /* 0x0000000405027c24 */ /* 0x000fca000f8e0208 */
[----:B------:R-:W-:Y:S02]  /*136f0*/  ISETP.GT.AND P0, PT, R2, UR6, PT ;  /* 0x0000000602007c0c */ /* 0x000fe4000bf04270 */
[----:B------:R-:W0:Y:S11]  /*13700*/  LDC.64 R2, c[0x0][0xc68] ;  /* 0x00031a00ff027b82 */ /* 0x000e360000000a00 */
[----:B------:R-:W-:-:S04]  /*13710*/  VOTE.ANY R9, PT, !P0 ;  /* 0x0000000000097806 */ /* 0x000fc800040e0100 */
[----:B------:R-:W1:Y:S02]  /*13720*/  POPC R12, R9 ;  /* 0x00000009000c7309 */ /* 0x000e640000000000 */
[----:B-1----:R-:W-:-:S05]  /*13730*/  IADD3 R19, R12, R19, RZ ;  /* 0x000000130c137210 */ /* 0x002fca0007ffe0ff */
        /* <DEDUP_REMOVED lines=9> */
[----:B------:R-:W0:Y:S02]  /*137d0*/  F2I.FTZ.U32.TRUNC.NTZ R3, R11 ;  /* 0x0000000b00037305 */ /* 0x000e24000021f000 */
[----:B0-----:R-:W-:Y:S01]  /*137e0*/  IMAD.MOV R9, RZ, RZ, -R3 ;  /* 0x000000ffff097224 */ /* 0x001fe200078e0a03 */
[----:B------:R-:W-:Y:S06]  /*137f0*/  @!P0 BRA `(.L_x_2058) ;  /* 0x0000000000088947 */ /* 0x000fec0003800000 */
[----:B------:R-:W-:-:S06]  /*13800*/  VIADD R16, R12, 0xffffffff ;  /* 0xffffffff0c107836 */ /* 0x000fcc0000000000 */
[----:B------:R0:W1:Y:S02]  /*13810*/  SHFL.IDX PT, R16, R5, R16, 0x1f ;  /* 0x00001f1005107589 */ /* 0x00006400000e0000 */
.L_x_2058:
[----:B-1----:R-:W-:Y:S01]  /*13820*/  IMAD R16, R16, UR4, R8 ;  /* 0x0000000410107c24 */ /* 0x002fe2000f8e0208 */
[----:B------:R-:W-:Y:S01]  /*13830*/  MOV R2, RZ ;  /* 0x000000ff00027202 */ /* 0x000fe20000000f00 */
[----:B------:R-:W-:Y:S01]  /*13840*/  IMAD R9, R9, R6, RZ ;  /* 0x0000000609097224 */ /* 0x000fe200078e02ff */
[----:B------:R-:W-:Y:S02]  /*13850*/  IABS R10, R4 ;  /* 0x00000004000a7213 */ /* 0x000fe40000000000 */
[----:B0-----:R-:W-:Y:S01]  /*13860*/  IADD3 R5, -R16, UR6, RZ ;  /* 0x0000000610057c10 */ /* 0x001fe2000fffe1ff */
[----:B------:R-:W-:-:S03]  /*13870*/  IMAD.HI.U32 R2, R3, R9, R2 ;  /* 0x0000000903027227 */ /* 0x000fc600078e0002 */
[----:B------:R-:W-:Y:S01]  /*13880*/  IABS R8, R5 ;  /* 0x0000000500087213 */ /* 0x000fe20000000000 */
[----:B------:R-:W-:-:S04]  /*13890*/  IMAD.MOV R10, RZ, RZ, -R10 ;  /* 0x000000ffff0a7224 */ /* 0x000fc800078e0a0a */
[----:B------:R-:W-:Y:S02]  /*138a0*/  IMAD.MOV.U32 R3, RZ, RZ, R8 ;  /* 0x000000ffff037224 */ /* 0x000fe400078e0008 */
[----:B------:R-:W-:Y:S02]  /*138b0*/  IMAD.MOV.U32 R8, RZ, RZ, R10 ;  /* 0x000000ffff087224 */ /* 0x000fe400078e000a */
[----:B------:R-:W-:-:S04]  /*138c0*/  IMAD.HI.U32 R2, R2, R3, RZ ;  /* 0x0000000302027227 */ /* 0x000fc800078e00ff */
[----:B------:R-:W-:-:S05]  /*138d0*/  IMAD R3, R2, R8, R3 ;  /* 0x0000000802037224 */ /* 0x000fca00078e0203 */
[----:B------:R-:W-:-:S13]  /*138e0*/  ISETP.GT.U32.AND P0, PT, R6, R3, PT ;  /* 0x000000030600720c */ /* 0x000fda0003f04070 */
[----:B------:R-:W-:Y:S01]  /*138f0*/  @!P0 IMAD.IADD R3, R3, 0x1, -R6 ;  /* 0x0000000103038824 */ /* 0x000fe200078e0a06 */
[----:B------:R-:W-:-:S04]  /*13900*/  @!P0 IADD3 R2, R2, 0x1, RZ ;  /* 0x0000000102028810 */ /* 0x000fc80007ffe0ff */
        /* <DEDUP_REMOVED lines=8> */
[----:B------:R-:W-:-:S03]  /*13990*/  IMAD.MOV R2, RZ, RZ, -R2 ;  /* 0x000000ffff027224 */ /* 0x000fc600078e0a02 */
[----:B------:R-:W-:Y:S01]  /*139a0*/  IADD3 R8, -R6, RZ, RZ ;  /* 0x000000ff06087210 */ /* 0x000fe20007ffe1ff */
[----:B------:R-:W-:Y:S01]  /*139b0*/  IMAD R4, R4, R2, R5 ;  /* 0x0000000204047224 */ /* 0x000fe200078e0205 */
[----:B------:R-:W-:Y:S02]  /*139c0*/  MOV R2, RZ ;  /* 0x000000ff00027202 */ /* 0x000fe40000000f00 */
[----:B------:R-:W-:Y:S02]  /*139d0*/  VIADDMNMX R7, R8, UR4, R7, PT ;  /* 0x0000000408077c46 */ /* 0x000fe4000b800107 */
[----:B------:R-:W-:Y:S02]  /*139e0*/  IABS R10, R4 ;  /* 0x00000004000a7213 */ /* 0x000fe40000000000 */
[----:B------:R-:W-:-:S04]  /*139f0*/  IABS R8, R7 ;  /* 0x0000000700087213 */ /* 0x000fc80000000000 */
[----:B------:R-:W0:Y:S08]  /*13a00*/  I2F.RP R9, R8 ;  /* 0x0000000800097306 */ /* 0x000e300000209400 */
[----:B0-----:R-:W0:Y:S02]  /*13a10*/  MUFU.RCP R9, R9 ;  /* 0x0000000900097308 */ /* 0x001e240000001000 */
[----:B0-----:R-:W-:-:S06]  /*13a20*/  VIADD R3, R9, 0xffffffe ;  /* 0x0ffffffe09037836 */ /* 0x001fcc0000000000 */
[----:B------:R-:W0:Y:S02]  /*13a30*/  F2I.FTZ.U32.TRUNC.NTZ R3, R3 ;  /* 0x0000000300037305 */ /* 0x000e24000021f000 */
[----:B0-----:R-:W-:-:S04]  /*13a40*/  IMAD.MOV R11, RZ, RZ, -R3 ;  /* 0x000000ffff0b7224 */ /* 0x001fc800078e0a03 */
[----:B------:R-:W-:Y:S01]  /*13a50*/  IMAD R5, R11, R8, RZ ;  /* 0x000000080b057224 */ /* 0x000fe200078e02ff */
[----:B------:R-:W-:-:S03]  /*13a60*/  IABS R11, R7 ;  /* 0x00000007000b7213 */ /* 0x000fc60000000000 */
[----:B------:R-:W-:-:S04]  /*13a70*/  IMAD.HI.U32 R2, R3, R5, R2 ;  /* 0x0000000503027227 */ /* 0x000fc800078e0002 */
[----:B------:R-:W-:Y:S02]  /*13a80*/  IMAD.MOV.U32 R5, RZ, RZ, R10 ;  /* 0x000000ffff057224 */ /* 0x000fe400078e000a */
[----:B------:R-:W-:Y:S02]  /*13a90*/  IMAD.MOV R3, RZ, RZ, -R11 ;  /* 0x000000ffff037224 */ /* 0x000fe400078e0a0b */
[----:B------:R-:W-:-:S04]  /*13aa0*/  IMAD.HI.U32 R2, R2, R5, RZ ;  /* 0x0000000502027227 */ /* 0x000fc800078e00ff */
[----:B------:R-:W-:-:S05]  /*13ab0*/  IMAD R3, R2, R3, R5 ;  /* 0x0000000302037224 */ /* 0x000fca00078e0205 */
[----:B------:R-:W-:-:S13]  /*13ac0*/  ISETP.GT.U32.AND P0, PT, R8, R3, PT ;  /* 0x000000030800720c */ /* 0x000fda0003f04070 */
[----:B------:R-:W-:Y:S01]  /*13ad0*/  @!P0 IADD3 R3, R3, -R8, RZ ;  /* 0x8000000803038210 */ /* 0x000fe20007ffe0ff */
        /* <DEDUP_REMOVED lines=8> */
[----:B------:R-:W-:Y:S02]  /*13b60*/  @!P0 LOP3.LUT R2, RZ, R7, RZ, 0x33, !PT ;  /* 0x00000007ff028212 */ /* 0x000fe400078e33ff */
[----:B------:R-:W-:Y:S02]  /*13b70*/  IADD3 R7, -R7, RZ, RZ ;  /* 0x000000ff07077210 */ /* 0x000fe40007ffe1ff */
[----:B------:R-:W-:-:S03]  /*13b80*/  LOP3.LUT R17, RZ, R2, RZ, 0x33, !PT ;  /* 0x00000002ff117212 */ /* 0x000fc600078e33ff */
[----:B------:R-:W-:Y:S02]  /*13b90*/  IMAD R18, R2, R7, R3 ;  /* 0x0000000702127224 */ /* 0x000fe400078e0203 */
[----:B------:R-:W-:Y:S01]  /*13ba0*/  IMAD.IADD R17, R0, 0x1, R17 ;  /* 0x0000000100117824 */ /* 0x000fe200078e0211 */
[----:B------:R-:W-:Y:S06]  /*13bb0*/  BRA `(.L_x_2059) ;  /* 0x00000000000c7947 */ /* 0x000fec0003800000 */
.L_x_2054:
[----:B------:R-:W-:Y:S01]  /*13bc0*/  IMAD.MOV.U32 R17, RZ, RZ, RZ ;  /* 0x000000ffff117224 */ /* 0x000fe200078e00ff */
[----:B------:R-:W-:Y:S01]  /*13bd0*/  MOV R18, RZ ;  /* 0x000000ff00127202 */ /* 0x000fe20000000f00 */
[----:B------:R-:W-:-:S07]  /*13be0*/  IMAD.U32 R16, RZ, RZ, UR6 ;  /* 0x00000006ff107e24 */ /* 0x000fce000f8e00ff */
.L_x_2059:
        /* <DEDUP_REMOVED lines=13> */
[----:B------:R-:W-:Y:S01]  /*13cc0*/  MOV R22, RZ ;  /* 0x000000ff00167202 */ /* 0x000fe20000000f00 */
[----:B------:R-:W-:Y:S01]  /*13cd0*/  IMAD.MOV.U32 R26, RZ, RZ, 0x1 ;  /* 0x00000001ff1a7424 */ /* 0x000fe200078e00ff */
[----:B------:R-:W-:Y:S01]  /*13ce0*/  ULDC.64 UR38, c[0x0][0x198] ;  /* 0x0000660000267ab9 */ /* 0x000fe20000000a00 */
[----:B------:R-:W-:Y:S01]  /*13cf0*/  IMAD.MOV.U32 R25, RZ, RZ, RZ ;  /* 0x000000ffff197224 */ /* 0x000fe200078e00ff */
[----:B------:R-:W-:-:S06]  /*13d00*/  ULDC UR36, c[0x0][0xc] ;  /* 0x0000030000247ab9 */ /* 0x000fcc0000000800 */
.L_x_2144:
[----:B--2---:R-:W2:Y:S02]  /*13d10*/  LDC.64 R2, c[0x0][0xc60] ;  /* 0x00031800ff027b82 */ /* 0x004ea40000000a00 */
[----:B--2---:R-:W-:-:S05]  /*13d20*/  IMAD.WIDE R2, R19, 0x4, R2 ;  /* 0x0000000413027825 */ /* 0x004fca00078e0202 */
[----:B------:R-:W0:Y:S01]  /*13d30*/  LDG.E R29, desc[UR40][R2.64] ;  /* 0x00000028021d7981 */ /* 0x000e22000c1e1900 */
[----:B------:R-:W-:Y:S05]  /*13d40*/  YIELD ;  /* 0x0000000000007946 */ /* 0x000fea0003800000 */
[----:B------:R-:W-:Y:S01]  /*13d50*/  ULDC.64 UR4, c[0x0][0xa28] ;  /* 0x00028a0000047ab9 */ /* 0x000fe20000000a00 */
[----:B------:R-:W-:Y:S01]  /*13d60*/  IMAD.MOV.U32 R10, RZ, RZ, RZ ;  /* 0x000000ffff0a7224 */ /* 0x000fe200078e00ff */
[----:B------:R-:W-:Y:S01]  /*13d70*/  ISETP.NE.U32.AND P1, PT, RZ, UR4, PT ;  /* 0x00000004ff007c0c */ /* 0x000fe2000bf25070 */
[----:B------:R-:W-:Y:S01]  /*13d80*/  ULDC.64 UR8, c[0x0][0xa08] ;  /* 0x0002820000087ab9 */ /* 0x000fe20000000a00 */
[----:B------:R-:W-:-:S02]  /*13d90*/  ULDC.64 UR10, c[0x0][0xa10] ;  /* 0x00028400000a7ab9 */ /* 0x000fc40000000a00 */
[----:B------:R-:W-:Y:S02]  /*13da0*/  ISETP.NE.AND.EX P1, PT, RZ, UR5, PT, P1 ;  /* 0x00000005ff007c0c */ /* 0x000fe4000bf25310 */
[----:B0-----:R-:W-:Y:S01]  /*13db0*/  SHF.R.S32.HI R0, RZ, 0x1f, R29 ;  /* 0x0000001fff007819 */ /* 0x001fe2000001141d */
[----:B------:R-:W-:-:S10]  /*13dc0*/  IMAD.SHL.U32 R14, R29, 0x4, RZ ;  /* 0x000000041d0e7824 */ /* 0x000fd400078e00ff */
[C---:B------:R-:W-:Y:S02]  /*13dd0*/  @P1 LEA R2, P0, R29.reuse, UR4, 0x2 ;  /* 0x000000041d021c11 */ /* 0x040fe4000f8010ff */
[C-C-:B------:R-:W-:Y:S02]  /*13de0*/  SHF.L.U64.HI R12, R29.reuse, 0x2, R0.reuse ;  /* 0x000000021d0c7819 */ /* 0x140fe40000010200 */
[----:B------:R-:W-:Y:S01]  /*13df0*/  @P1 LEA.HI.X R3, R29, UR5, R0, 0x2, P0 ;  /* 0x000000051d031c11 */ /* 0x000fe200080f1400 */
[----:B------:R-:W-:Y:S01]  /*13e00*/  ULDC.64 UR4, c[0x0][0xa18] ;  /* 0x0002860000047ab9 */ /* 0x000fe20000000a00 */
[----:B------:R-:W-:Y:S01]  /*13e10*/  MOV R0, RZ ;  /* 0x000000ff00007202 */ /* 0x000fe20000000f00 */
[----:B------:R-:W-:Y:S01]  /*13e20*/  STL [R1+0x4], R14 ;  /* 0x0000040e01007387 */ /* 0x000fe20000100800 */
[----:B------:R-:W-:-:S03]  /*13e30*/  ISETP.NE.U32.AND P0, PT, RZ, UR4, PT ;  /* 0x00000004ff007c0c */ /* 0x000fc6000bf05070 */
[----:B------:R-:W-:Y:S01]  /*13e40*/  STL [R1+0x8], R12 ;  /* 0x0000080c01007387 */ /* 0x000fe20000100800 */
[----:B------:R-:W-:-:S03]  /*13e50*/  ISETP.NE.AND.EX P0, PT, RZ, UR5, PT, P0 ;  /* 0x00000005ff007c0c */ /* 0x000fc6000bf05300 */
[----:B------:R0:W5:Y:S10]  /*13e60*/  @P1 LDG.E R0, desc[UR40][R2.64] ;  /* 0x0000002802001981 */ /* 0x000174000c1e1900 */
[----:B------:R-:W-:-:S04]  /*13e70*/  @P0 IADD3 R8, P2, R14, UR4, RZ ;  /* 0x000000040e080c10 */ /* 0x000fc8000ff5e0ff */
[----:B------:R-:W-:Y:S01]  /*13e80*/  @P0 IADD3.X R9, R12, UR5, RZ, P2, !PT ;  /* 0x000000050c090c10 */ /* 0x000fe200097fe4ff */
[----:B------:R-:W-:Y:S02]  /*13e90*/  ULDC.64 UR4, c[0x0][0xa00] ;  /* 0x0002800000047ab9 */ /* 0x000fe40000000a00 */
[----:B------:R-:W-:-:S04]  /*13ea0*/  ISETP.NE.U32.AND P2, PT, RZ, UR4, PT ;  /* 0x00000004ff007c0c */ /* 0x000fc8000bf45070 */
[----:B------:R-:W-:Y:S02]  /*13eb0*/  ISETP.NE.AND.EX P2, PT, RZ, UR5, PT, P2 ;  /* 0x00000005ff007c0c */ /* 0x000fe4000bf45320 */
[----:B0-----:R-:W-:-:S04]  /*13ec0*/  IADD3 R2, P1, R14, UR4, RZ ;  /* 0x000000040e027c10 */ /* 0x001fc8000ff3e0ff */
[----:B------:R-:W-:-:S07]  /*13ed0*/  IADD3.X R3, R12, UR5, RZ, P1, !PT ;  /* 0x000000050c037c10 */ /* 0x000fce0008ffe4ff */
[----:B------:R-:W2:Y:S01]  /*13ee0*/  @P2 LDG.E R10, desc[UR40][R2.64] ;  /* 0x00000028020a2981 */ /* 0x000ea2000c1e1900 */
[----:B------:R-:W-:Y:S01]  /*13ef0*/  ULDC UR4, c[0x0][0x288] ;  /* 0x0000a20000047ab9 */ /* 0x000fe20000000800 */
[----:B------:R-:W-:-:S04]  /*13f00*/  IADD3 R6, P1, R14, UR8, RZ ;  /* 0x000000080e067c10 */ /* 0x000fc8000ff3e0ff */
[----:B------:R-:W-:Y:S02]  /*13f10*/  IADD3.X R7, R12, UR9, RZ, P1, !PT ;  /* 0x000000090c077c10 */ /* 0x000fe40008ffe4ff */
[----:B------:R-:W-:-:S04]  /*13f20*/  IADD3 R4, P1, R14, UR10, RZ ;  /* 0x0000000a0e047c10 */ /* 0x000fc8000ff3e0ff */
[----:B------:R-:W-:Y:S02]  /*13f30*/  IADD3.X R5, R12, UR11, RZ, P1, !PT ;  /* 0x0000000b0c057c10 */ /* 0x000fe40008ffe4ff */
[----:B------:R-:W-:Y:S01]  /*13f40*/  ISETP.NE.U32.AND P1, PT, RZ, UR8, PT ;  /* 0x00000008ff007c0c */ /* 0x000fe2000bf25070 */
[----:B------:R-:W-:-:S03]  /*13f50*/  ULDC UR6, c[0x0][0x338] ;  /* 0x0000ce0000067ab9 */ /* 0x000fc60000000800 */
[----:B------:R-:W-:Y:S02]  /*13f60*/  ISETP.NE.AND.EX P3, PT, RZ, UR9, PT, P1 ;  /* 0x00000009ff007c0c */ /* 0x000fe4000bf65310 */
[----:B------:R-:W-:-:S04]  /*13f70*/  ISETP.NE.U32.AND P1, PT, RZ, UR10, PT ;  /* 0x0000000aff007c0c */ /* 0x000fc8000bf25070 */
[----:B------:R-:W-:Y:S01]  /*13f80*/  ISETP.NE.AND.EX P1, PT, RZ, UR11, PT, P1 ;  /* 0x0000000bff007c0c */ /* 0x000fe2000bf25310 */
[----:B--2---:R0:W-:Y:S02]  /*13f90*/  STL [R1+0x10], R10 ;  /* 0x0000100a01007387 */ /* 0x0041e40000100800 */
[----:B0-----:R-:W-:Y:S01]  /*13fa0*/  IMAD.U32 R10, RZ, RZ, UR4 ;  /* 0x00000004ff0a7e24 */ /* 0x001fe2000f8e00ff */
[----:B------:R-:W-:Y:S02]  /*13fb0*/  ULDC.64 UR4, c[0x0][0x3f8] ;  /* 0x0000fe0000047ab9 */ /* 0x000fe40000000a00 */
[----:B------:R-:W-:-:S03]  /*13fc0*/  UISETP.NE.U32.AND UP0, UPT, UR4, URZ, UPT ;  /* 0x0000003f0400728c */ /* 0x000fc6000bf05070 */
[----:B------:R-:W-:Y:S01]  /*13fd0*/  ULDC UR4, c[0x0][0x404] ;  /* 0x0001010000047ab9 */ /* 0x000fe20000000800 */
[----:B------:R-:W-:Y:S01]  /*13fe0*/  UISETP.NE.AND.EX UP0, UPT, UR5, URZ, UPT, UP0 ;  /* 0x0000003f0500728c */ /* 0x000fe2000bf05300 */
[----:B------:R0:W5:Y:S02]  /*13ff0*/  @P0 LDG.E R10, desc[UR40][R8.64] ;  /* 0x00000028080a0981 */ /* 0x000164000c1e1900 */
[----:B------:R-:W-:Y:S01]  /*14000*/  ULDC UR5, c[0x0][0x2e0] ;  /* 0x0000b80000057ab9 */ /* 0x000fe20000000800 */
[----:B------:R-:W-:-:S04]  /*14010*/  USEL UR4, UR4, 0x1, UP0 ;  /* 0x0000000104047887 */ /* 0x000fc80008000000 */
[----:B------:R-:W-:Y:S01]  /*14020*/  UIMAD UR4, UR4, UR5, URZ ;  /* 0x00000005040472a4 */ /* 0x000fe2000f8e023f */
[----:B0-----:R-:W-:-:S05]  /*14030*/  IMAD.U32 R9, RZ, RZ, UR6 ;  /* 0x00000006ff097e24 */ /* 0x001fca000f8e00ff */
[----:B------:R-:W-:Y:S01]  /*14040*/  MOV R11, UR4 ;  /* 0x00000004000b7c02 */ /* 0x000fe20008000f00 */
[----:B------:R-:W-:Y:S06]  /*14050*/  @P0 BRA `(.L_x_2061) ;  /* 0x0000000000100947 */ /* 0x000fec0003800000 */
[----:B------:R-:W-:Y:S05]  /*14060*/  @!P2 BRA `(.L_x_2061) ;  /* 0x00000000000ca947 */ /* 0x000fea0003800000 */
[----:B------:R-:W2:Y:S04]  /*14070*/  LDG.E R13, desc[UR40][R2.64] ;  /* 0x00000028020d7981 */ /* 0x000ea8000c1e1900 */
[----:B-----5:R-:W2:Y:S02]  /*14080*/  LDG.E R10, desc[UR40][R2.64+0x4] ;  /* 0x00000428020a7981 */ /* 0x020ea4000c1e1900 */
[----:B--2---:R-:W-:-:S07]  /*14090*/  IMAD.IADD R10, R10, 0x1, -R13 ;  /* 0x000000010a0a7824 */ /* 0x004fce00078e0a0d */
.L_x_2061:
[----:B------:R-:W-:Y:S01]  /*140a0*/  IMAD.MOV.U32 R23, RZ, RZ, RZ ;  /* 0x000000ffff177224 */ /* 0x000fe200078e00ff */
[----:B------:R-:W-:Y:S01]  /*140b0*/  ULDC.64 UR4, c[0x0][0xa20] ;  /* 0x0002880000047ab9 */ /* 0x000fe20000000a00 */
[----:B------:R-:W-:-:S04]  /*140c0*/  IMAD.MOV.U32 R8, RZ, RZ, RZ ;  /* 0x000000ffff087224 */ /* 0x000fc800078e00ff */
[----:B------:R-:W2:Y:S04]  /*140d0*/  @P3 LDG.E R23, desc[UR40][R6.64] ;  /* 0x0000002806173981 */ /* 0x000ea8000c1e1900 */
[----:B------:R0:W5:Y:S01]  /*140e0*/  @P1 LDG.E R8, desc[UR40][R4.64] ;  /* 0x0000002804081981 */ /* 0x000162000c1e1900 */
[----:B------:R-:W-:-:S04]  /*140f0*/  ISETP.NE.U32.AND P0, PT, RZ, UR4, PT ;  /* 0x00000004ff007c0c */ /* 0x000fc8000bf05070 */
[----:B------:R-:W-:Y:S02]  /*14100*/  ISETP.NE.AND.EX P0, PT, RZ, UR5, PT, P0 ;  /* 0x00000005ff007c0c */ /* 0x000fe4000bf05300 */
[----:B--2--5:R-:W-:-:S11]  /*14110*/  IADD3 R23, R23, R0, RZ ;  /* 0x0000000017177210 */ /* 0x024fd60007ffe0ff */
[----:B0-----:R-:W-:Y:S05]  /*14120*/  @!P0 BRA `(.L_x_2062) ;  /* 0x0000000000108947 */ /* 0x001fea0003800000 */
[----:B------:R-:W-:-:S04]  /*14130*/  IADD3 R2, P0, R14, UR4, RZ ;  /* 0x000000040e027c10 */ /* 0x000fc8000ff1e0ff */
[----:B------:R-:W-:-:S05]  /*14140*/  IADD3.X R3, R12, UR5, RZ, P0, !PT ;  /* 0x000000050c037c10 */ /* 0x000fca00087fe4ff */
[----:B------:R0:W5:Y:S01]  /*14150*/  LDG.E R11, desc[UR40][R2.64] ;  /* 0x00000028020b7981 */ /* 0x000162000c1e1900 */
[----:B------:R-:W-:Y:S05]  /*14160*/  BRA `(.L_x_2063) ;  /* 0x0000000000107947 */ /* 0x000fea0003800000 */
.L_x_2062:
[----:B------:R-:W-:Y:S05]  /*14170*/  @!P3 BRA `(.L_x_2063) ;  /* 0x00000000000cb947 */ /* 0x000fea0003800000 */
[----:B------:R-:W2:Y:S04]  /*14180*/  LDG.E R2, desc[UR40][R6.64] ;  /* 0x0000002806027981 */ /* 0x000ea8000c1e1900 */
[----:B------:R-:W2:Y:S02]  /*14190*/  LDG.E R11, desc[UR40][R6.64+0x4] ;  /* 0x00000428060b7981 */ /* 0x000ea4000c1e1900 */
[----:B--2---:R-:W-:-:S07]  /*141a0*/  IMAD.IADD R11, R11, 0x1, -R2 ;  /* 0x000000010b0b7824 */ /* 0x004fce00078e0a02 */
.L_x_2063:
[----:B0-----:R-:W2:Y:S04]  /*141b0*/  @P1 LDG.E R3, desc[UR40][R4.64] ;  /* 0x0000002804031981 */ /* 0x001ea8000c1e1900 */
[----:B------:R-:W2:Y:S01]  /*141c0*/  @P1 LDG.E R2, desc[UR40][R4.64+0x4] ;  /* 0x0000042804021981 */ /* 0x000ea2000c1e1900 */
[----:B-----5:R-:W-:Y:S01]  /*141d0*/  IMAD.IADD R0, R11, 0x1, -R0 ;  /* 0x000000010b007824 */ /* 0x020fe200078e0a00 */
[----:B------:R-:W-:Y:S01]  /*141e0*/  BSSY B0, `(.L_x_2064) ;  /* 0x00000b7000007945 */ /* 0x000fe20003800000 */
[----:B------:R-:W-:Y:S01]  /*141f0*/  PLOP3.LUT P2, PT, PT, PT, PT, 0x80, 0x0 ;  /* 0x000000000000781c */ /* 0x000fe20003f4f070 */
[----:B--2---:R-:W-:Y:S02]  /*14200*/  @P1 IMAD.IADD R9, R2, 0x1, -R3 ;  /* 0x0000000102091824 */ /* 0x004fe400078e0a03 */
[----:B------:R-:W-:-:S03]  /*14210*/  IMAD R3, R17, 0xc0, RZ ;  /* 0x000000c011037824 */ /* 0x000fc600078e02ff */
[----:B------:R-:W-:Y:S02]  /*14220*/  IADD3 R2, R0, R9, RZ ;  /* 0x0000000900027210 */ /* 0x000fe40007ffe0ff */
[----:B------:R-:W-:-:S03]  /*14230*/  IADD3 R7, -R10, 0x13f, R3 ;  /* 0x0000013f0a077810 */ /* 0x000fc60007ffe103 */
[C---:B------:R-:W-:Y:S02]  /*14240*/  VIADD R3, R2.reuse, 0x7f ;  /* 0x0000007f02037836 */ /* 0x040fe40000000000 */
[----:B------:R-:W-:-:S03]  /*14250*/  IMAD.IADD R7, R2, 0x1, R7 ;  /* 0x0000000102077824 */ /* 0x000fc600078e0207 */
[----:B------:R-:W-:Y:S02]  /*14260*/  SHF.R.S32.HI R2, RZ, 0x1f, R3 ;  /* 0x0000001fff027819 */ /* 0x000fe40000011403 */
[----:B------:R-:W-:Y:S02]  /*14270*/  SHF.R.S32.HI R6, RZ, 0x1f, R7 ;  /* 0x0000001fff067819 */ /* 0x000fe40000011407 */
[----:B------:R-:W-:Y:S02]  /*14280*/  LEA.HI R2, R2, R3, RZ, 0x7 ;  /* 0x0000000302027211 */ /* 0x000fe400078f38ff */
[----:B------:R-:W-:Y:S02]  /*14290*/  LEA.HI R6, R6, R7, RZ, 0x7 ;  /* 0x0000000706067211 */ /* 0x000fe400078f38ff */
[----:B------:R-:W-:Y:S02]  /*142a0*/  SHF.R.S32.HI R2, RZ, 0x7, R2 ;  /* 0x00000007ff027819 */ /* 0x000fe40000011402 */
[----:B------:R-:W-:-:S04]  /*142b0*/  SHF.R.S32.HI R3, RZ, 0x7, R6 ;  /* 0x00000007ff037819 */ /* 0x000fc80000011406 */
[----:B------:R-:W-:-:S05]  /*142c0*/  VIMNMX R12, R2, R3, PT ;  /* 0x00000003020c7248 */ /* 0x000fca0003fe0100 */
[----:B------:R-:W-:Y:S01]  /*142d0*/  IMAD R2, R12, 0x80, -R0 ;  /* 0x000000800c027824 */ /* 0x000fe200078e0a00 */
[----:B------:R-:W-:Y:S01]  /*142e0*/  IADD3 R0, -R0, RZ, RZ ;  /* 0x000000ff00007210 */ /* 0x000fe20007ffe1ff */
[----:B------:R0:W-:Y:S03]  /*142f0*/  STL [R1], R12 ;  /* 0x0000000c01007387 */ /* 0x0001e60000100800 */
[----:B------:R-:W-:Y:S02]  /*14300*/  VIMNMX R9, R2, R9, PT ;  /* 0x0000000902097248 */ /* 0x000fe40003fe0100 */
[----:B------:R-:W-:-:S04]  /*14310*/  VIMNMX R2, RZ, R0, !PT ;  /* 0x00000000ff027248 */ /* 0x000fc80007fe0100 */
[----:B------:R-:W-:Y:S02]  /*14320*/  ISETP.GT.AND P0, PT, R9, R2, PT ;  /* 0x000000020900720c */ /* 0x000fe40003f04270 */
[----:B------:R-:W-:-:S11]  /*14330*/  SHF.R.U32.HI R2, RZ, 0x7, R2 ;  /* 0x00000007ff027819 */ /* 0x000fd60000011602 */
[----:B------:R-:W-:-:S05]  /*14340*/  @P0 VIADD R0, R9, 0x7f ;  /* 0x0000007f09000836 */ /* 0x000fca0000000000 */
[----:B------:R-:W-:-:S04]  /*14350*/  @P0 SHF.R.S32.HI R3, RZ, 0x1f, R0 ;  /* 0x0000001fff030819 */ /* 0x000fc80000011400 */
[----:B------:R-:W-:Y:S01]  /*14360*/  @P0 LEA.HI R0, R3, R0, RZ, 0x7 ;  /* 0x0000000003000211 */ /* 0x000fe200078f38ff */
[----:B------:R-:W-:-:S03]  /*14370*/  IMAD.MOV.U32 R3, RZ, RZ, R2 ;  /* 0x000000ffff037224 */ /* 0x000fc600078e0002 */
[----:B------:R-:W-:-:S04]  /*14380*/  @P0 SHF.R.S32.HI R3, RZ, 0x7, R0 ;  /* 0x00000007ff030819 */ /* 0x000fc80000011400 */
[----:B------:R-:W-:-:S13]  /*14390*/  ISETP.GT.AND P0, PT, R3, R2, PT ;  /* 0x000000020300720c */ /* 0x000fda0003f04270 */
[----:B0-----:R-:W-:Y:S05]  /*143a0*/  @!P0 BRA `(.L_x_2065) ;  /* 0x0000000800688947 */ /* 0x001fea0003800000 */
[----:B------:R-:W0:Y:S01]  /*143b0*/  LDC R0, c[0x0][0x428] ;  /* 0x00010a00ff007b82 */ /* 0x000e220000000800 */
[----:B------:R-:W-:Y:S01]  /*143c0*/  UMOV UR4, 0xffffffff ;  /* 0xffffffff00047882 */ /* 0x000fe20000000000 */
[----:B0-----:R-:W-:Y:S01]  /*143d0*/  ISETP.NE.AND P0, PT, R0, 0x1, PT ;  /* 0x000000010000780c */ /* 0x001fe20003f05270 */
[----:B------:R-:W-:-:S12]  /*143e0*/  IMAD.MOV.U32 R0, RZ, RZ, R18 ;  /* 0x000000ffff007224 */ /* 0x000fd800078e0012 */
[----:B------:R-:W0:Y:S08]  /*143f0*/  @P0 LDC R5, c[0x0][0x42c] ;  /* 0x00010b00ff050b82 */ /* 0x000e300000000800 */
[----:B------:R-:W2:Y:S01]  /*14400*/  @P0 LDC R7, c[0x0][0x430] ;  /* 0x00010c00ff070b82 */ /* 0x000ea20000000800 */
[----:B0-----:R-:W-:-:S05]  /*14410*/  @P0 IMAD.HI.U32 R4, R18, R5, RZ ;  /* 0x0000000512040227 */ /* 0x001fca00078e00ff */
[----:B--2---:R-:W-:Y:S02]  /*14420*/  @P0 SHF.R.U32.HI R0, RZ, R7, R4 ;  /* 0x00000007ff000219 */ /* 0x004fe40000011604 */
[----:B------:R-:W-:Y:S01]  /*14430*/  SEL R4, R29, RZ, !P1 ;  /* 0x000000ff1d047207 */ /* 0x000fe20004800000 */
[----:B------:R-:W-:Y:S06]  /*14440*/  BRA.DIV UR4, `(.L_x_2066) ;  /* 0x0000004a046c7947 */ /* 0x000fec000b800000 */
.L_x_2214:
[----:B------:R-:W-:-:S03]  /*14450*/  UMOV UR4, 0xffffffff ;  /* 0xffffffff00047882 */ /* 0x000fc60000000000 */
[----:B------:R-:W-:Y:S05]  /*14460*/  BRA.DIV UR4, `(.L_x_2067) ;  /* 0x0000004a04987947 */ /* 0x000fea000b800000 */
[----:B------:R-:W-:-:S13]  /*14470*/  ELECT P6, URZ, PT ;  /* 0x00000000003f782f */ /* 0x000fda00038c0000 */
.L_x_2217:
        /* <DEDUP_REMOVED lines=12> */
.L_x_2218:
[----:B------:R-:W-:Y:S05]  /*14540*/  BSYNC B1 ;  /* 0x0000000000017941 */ /* 0x000fea0003800000 */
.L_x_2068:
[----:B------:R-:W-:Y:S04]  /*14550*/  BSSY B1, `(.L_x_2070) ;  /* 0x0000037000017945 */ /* 0x000fe80003800000 */
[----:B------:R-:W-:Y:S05]  /*14560*/  @!P6 BRA `(.L_x_2071) ;  /* 0x0000000000d4e947 */ /* 0x000fea0003800000 */
[----:B0-----:R-:W-:Y:S01]  /*14570*/  IMAD R5, R25, 0x8, R6 ;  /* 0x0000000819057824 */ /* 0x001fe200078e0206 */
[----:B------:R-:W-:-:S04]  /*14580*/  SHF.L.U32 R10, R26, 0x1f, RZ ;  /* 0x0000001f1a0a7819 */ /* 0x000fc800000006ff */
[----:B------:R-:W0:Y:S02]  /*14590*/  SYNCS.PHASECHK.TRANS64.TRYWAIT P0, [R5+URZ+0x168a0], R10 ;  /* 0x0168a00a050075a7 */ /* 0x000e24000800017f */
[----:B0-----:R-:W-:Y:S05]  /*145a0*/  @!P0 BRA `(.L_x_2072) ;  /* 0x00000048007c8947 */ /* 0x001fea0003800000 */
.L_x_2219:
        /* <DEDUP_REMOVED lines=9> */
.L_x_2073:
[----:B------:R-:W-:Y:S01]  /*14640*/  LEA R7, R25, R6, 0xe ;  /* 0x0000000619077211 */ /* 0x000fe200078e70ff */
[----:B------:R-:W-:Y:S01]  /*14650*/  UIADD3 UR4, UP0, UR38, 0x570, URZ ;  /* 0x0000057026047890 */ /* 0x000fe2000ff1e03f */
[----:B------:R-:W-:Y:S01]  /*14660*/  R2UR UR9, R5 ;  /* 0x00000000050972ca */ /* 0x000fe200000e0000 */
[----:B------:R-:W-:Y:S01]  /*14670*/  UMOV UR6, 0x0 ;  /* 0x0000000000067882 */ /* 0x000fe20000000000 */
[----:B------:R-:W-:Y:S01]  /*14680*/  R2UR UR8, R7 ;  /* 0x00000000070872ca */ /* 0x000fe200000e0000 */
[----:B------:R-:W-:Y:S01]  /*14690*/  IMAD R7, R3, 0x80, R8 ;  /* 0x0000008003077824 */ /* 0x000fe200078e0208 */
[----:B------:R-:W-:Y:S01]  /*146a0*/  R2UR UR12, R0 ;  /* 0x00000000000c72ca */ /* 0x000fe200000e0000 */
[----:B------:R-:W-:Y:S01]  /*146b0*/  UIADD3.X UR5, URZ, UR39, URZ, UP0, !UPT ;  /* 0x000000273f057290 */ /* 0x000fe200087fe43f */
[----:B------:R-:W-:Y:S01]  /*146c0*/  R2UR UR13, R4 ;  /* 0x00000000040d72ca */ /* 0x000fe200000e0000 */
[----:B------:R-:W-:Y:S01]  /*146d0*/  VIADD R7, R7, 0xffffff80 ;  /* 0xffffff8007077836 */ /* 0x000fe20000000000 */
[----:B------:R-:W-:Y:S01]  /*146e0*/  UMOV UR7, 0x12f00000 ;  /* 0x12f0000000077882 */ /* 0x000fe20000000000 */
[----:B------:R-:W-:-:S03]  /*146f0*/  UMOV UR10, URZ ;  /* 0x0000003f000a7c82 */ /* 0x000fc60008000000 */
[----:B------:R-:W-:Y:S01]  /*14700*/  R2UR UR11, R7 ;  /* 0x00000000070b72ca */ /* 0x000fe200000e0000 */
[----:B------:R-:W-:Y:S02]  /*14710*/  UIADD3 UR9, UR9, 0x16890, URZ ;  /* 0x0001689009097890 */ /* 0x000fe4000fffe03f */
[----:B------:R-:W-:-:S10]  /*14720*/  UIADD3 UR8, UR8, 0xe400, URZ ;  /* 0x0000e40008087890 */ /* 0x000fd4000fffe03f */
[----:B------:R3:W-:Y:S01]  /*14730*/  UTMALDG.4D [UR8], [UR4], desc[UR6] ;  /* 0x00000608040075b4 */ /* 0x0007e20008019000 */
[----:B------:R-:W4:Y:S02]  /*14740*/  SYNCS.PHASECHK.TRANS64.TRYWAIT P0, [R5+URZ+0x168c0], R10 ;  /* 0x0168c00a050075a7 */ /* 0x000f24000800017f */
[----:B---34-:R-:W-:Y:S05]  /*14750*/  @!P0 BRA `(.L_x_2074) ;  /* 0x0000004800248947 */ /* 0x018fea0003800000 */
.L_x_2220:
[----:B------:R-:W-:Y:S01]  /*14760*/  IMAD.SHL.U32 R9, R25, 0x2000, RZ ;  /* 0x0000200019097824 */ /* 0x000fe200078e00ff */
[----:B------:R-:W-:Y:S06]  /*14770*/  @P1 BRA `(.L_x_2075) ;  /* 0x0000000000141947 */ /* 0x000fec0003800000 */
[----:B------:R-:W-:Y:S02]  /*14780*/  ISETP.NE.AND P0, PT, R28, RZ, PT ;  /* 0x000000ff1c00720c */ /* 0x000fe40003f05270 */
[----:B0--3--:R-:W-:-:S04]  /*14790*/  MOV R10, 0x4000 ;  /* 0x00004000000a7802 */ /* 0x009fc80000000f00 */
[----:B------:R4:W-:Y:S07]  /*147a0*/  SYNCS.ARRIVE.TRANS64 RZ, [R5+URZ+0x168b0], R10 ;  /* 0x0168b00a05ff79a7 */ /* 0x0009ee000800003f */
[----:B------:R-:W-:Y:S05]  /*147b0*/  @!P0 BRA `(.L_x_2075) ;  /* 0x0000000000048947 */ /* 0x000fea0003800000 */
[----:B------:R-:W-:Y:S01]  /*147c0*/  BPT.TRAP 0x1 ;  /* 0x000000040000795c */ /* 0x000fe20000300000 */
.L_x_2075:
        /* <DEDUP_REMOVED lines=15> */
.L_x_2071:
[----:B------:R-:W-:Y:S05]  /*148c0*/  BSYNC B1 ;  /* 0x0000000000017941 */ /* 0x000fea0003800000 */
.L_x_2070:
[----:B------:R-:W-:Y:S01]  /*148d0*/  VIADD R25, R25, 0x1 ;  /* 0x0000000119197836 */ /* 0x000fe20000000000 */
[----:B------:R-:W-:Y:S01]  /*148e0*/  PLOP3.LUT P2, PT, PT, PT, PT, 0x8, 0x0 ;  /* 0x000000000000781c */ /* 0x000fe20003f4e170 */
[----:B------:R-:W-:-:S03]  /*148f0*/  VIADD R3, R3, 0xfffffffe ;  /* 0xfffffffe03037836 */ /* 0x000fc60000000000 */
[----:B------:R-:W-:-:S04]  /*14900*/  ISETP.NE.AND P0, PT, R25, 0x2, PT ;  /* 0x000000021900780c */ /* 0x000fc80003f05270 */
[----:B------:R-:W-:Y:S02]  /*14910*/  SEL R25, R25, RZ, P0 ;  /* 0x000000ff19197207 */ /* 0x000fe40000000000 */
[----:B0-234-:R-:W-:Y:S02]  /*14920*/  SEL R5, RZ, 0x1, P0 ;  /* 0x00000001ff057807 */ /* 0x01dfe40000000000 */
[----:B------:R-:W-:Y:S02]  /*14930*/  ISETP.GE.AND P0, PT, R3, R2, PT ;  /* 0x000000020300720c */ /* 0x000fe40003f06270 */
[----:B------:R-:W-:-:S11]  /*14940*/  LOP3.LUT R26, R26, R5, RZ, 0x3c, !PT ;  /* 0x000000051a1a7212 */ /* 0x000fd600078e3cff */
[----:B------:R-:W-:Y:S05]  /*14950*/  @!P0 BRA `(.L_x_2065) ;  /* 0x0000000000fc8947 */ /* 0x000fea0003800000 */
.L_x_2082:
[----:B------:R-:W-:Y:S05]  /*14960*/  YIELD ;  /* 0x0000000000007946 */ /* 0x000fea0003800000 */
[----:B------:R-:W-:Y:S04]  /*14970*/  BSSY B1, `(.L_x_2076) ;  /* 0x0000034000017945 */ /* 0x000fe80003800000 */
[----:B------:R-:W-:Y:S05]  /*14980*/  @!P6 BRA `(.L_x_2077) ;  /* 0x0000000000c8e947 */ /* 0x000fea0003800000 */
[----:B------:R-:W-:Y:S02]  /*14990*/  LEA R10, R25, R6, 0x3 ;  /* 0x00000006190a7211 */ /* 0x000fe400078e18ff */
[----:B------:R-:W-:-:S04]  /*149a0*/  SHF.L.U32 R5, R26, 0x1f, RZ ;  /* 0x0000001f1a057819 */ /* 0x000fc800000006ff */
[----:B------:R-:W0:Y:S02]  /*149b0*/  SYNCS.PHASECHK.TRANS64.TRYWAIT P0, [R10+URZ+0x168a0], R5 ;  /* 0x0168a0050a0075a7 */ /* 0x000e24000800017f */
[----:B0-----:R-:W-:Y:S05]  /*149c0*/  @!P0 BRA `(.L_x_2078) ;  /* 0x00000044009c8947 */ /* 0x001fea0003800000 */
.L_x_2221:
        /* <DEDUP_REMOVED lines=9> */
.L_x_2079:
        /* <DEDUP_REMOVED lines=17> */
.L_x_2222:
[----:B------:R-:W-:Y:S05]  /*14b70*/  @P0 BRA `(.L_x_2081) ;  /* 0x0000000000140947 */ /* 0x000fea0003800000 */
[----:B------:R-:W-:Y:S02]  /*14b80*/  ISETP.NE.AND P1, PT, R28, RZ, PT ;  /* 0x000000ff1c00720c */ /* 0x000fe40003f25270 */
[----:B0-2---:R-:W-:-:S04]  /*14b90*/  MOV R5, 0x4000 ;  /* 0x0000400000057802 */ /* 0x005fc80000000f00 */
[----:B------:R3:W-:Y:S07]  /*14ba0*/  SYNCS.ARRIVE.TRANS64 RZ, [R10+URZ+0x168b0], R5 ;  /* 0x0168b0050aff79a7 */ /* 0x0007ee000800003f */
[----:B------:R-:W-:Y:S05]  /*14bb0*/  @!P1 BRA `(.L_x_2081) ;  /* 0x0000000000049947 */ /* 0x000fea0003800000 */
[----:B------:R-:W-:Y:S01]  /*14bc0*/  BPT.TRAP 0x1 ;  /* 0x000000040000795c */ /* 0x000fe20000300000 */
.L_x_2081:
        /* <DEDUP_REMOVED lines=14> */
.L_x_2077:
[----:B------:R-:W-:Y:S05]  /*14cb0*/  BSYNC B1 ;  /* 0x0000000000017941 */ /* 0x000fea0003800000 */
.L_x_2076:
        /* <DEDUP_REMOVED lines=9> */
.L_x_2065:
[----:B------:R-:W-:Y:S05]  /*14d50*/  BSYNC B0 ;  /* 0x0000000000007941 */ /* 0x000fea0003800000 */
.L_x_2064:
[----:B------:R-:W2:Y:S01]  /*14d60*/  LDL R5, [R1] ;  /* 0x0000000001057983 */ /* 0x000ea20000100800 */
        /* <DEDUP_REMOVED lines=20> */
.L_x_2084:
[----:B------:R-:W0:Y:S01]  /*14eb0*/  S2R R0, SR_CgaCtaId ;  /* 0x0000000000007919 */ /* 0x000e220000008800 */
[----:B------:R-:W-:-:S04]  /*14ec0*/  MOV R27, 0x400 ;  /* 0x00000400001b7802 */ /* 0x000fc80000000f00 */
[----:B0-----:R-:W-:-:S04]  /*14ed0*/  LEA R27, R0, R27, 0x18 ;  /* 0x0000001b001b7211 */ /* 0x001fc800078ec0ff */
[----:B------:R-:W-:-:S04]  /*14ee0*/  IADD3 R0, R27, 0xe400, RZ ;  /* 0x0000e4001b007810 */ /* 0x000fc80007ffe0ff */
        /* <DEDUP_REMOVED lines=18> */
.L_x_2086:
        /* <DEDUP_REMOVED lines=19> */
.L_x_2088:
        /* <DEDUP_REMOVED lines=16> */
.L_x_2087:
[----:B------:R-:W2:Y:S01]  /*15240*/  LDL.LU R2, [R1+0x4] ;  /* 0x0000040001027983 */ /* 0x000ea20000300800 */
        /* <DEDUP_REMOVED lines=27> */
.L_x_2089:
        /* <DEDUP_REMOVED lines=19> */
.L_x_2225:
[----:B------:R-:W-:Y:S01]  /*15530*/  UMOV UR4, 0xffffffff ;  /* 0xffffffff00047882 */ /* 0x000fe20000000000 */
[----:B------:R-:W-:Y:S02]  /*15540*/  SHF.R.S32.HI R12, RZ, 0x1f, R6 ;  /* 0x0000001fff0c7819 */ /* 0x000fe40000011406 */
[----:B------:R-:W-:Y:S05]  /*15550*/  BRA.DIV UR4, `(.L_x_2091) ;  /* 0x0000003e04147947 */ /* 0x000fea000b800000 */
[----:B------:R-:W-:-:S13]  /*15560*/  ELECT P6, URZ, PT ;  /* 0x00000000003f782f */ /* 0x000fda00038c0000 */
.L_x_2228:
        /* <DEDUP_REMOVED lines=10> */
[----:B0-----:R-:W-:Y:S01]  /*15610*/  @P0 IMAD.HI.U32 R8, R7, R4, RZ ;  /* 0x0000000407080227 */ /* 0x001fe200078e00ff */
[----:B------:R-:W-:-:S04]  /*15620*/  MOV R4, R7 ;  /* 0x0000000700047202 */ /* 0x000fc80000000f00 */
        /* <DEDUP_REMOVED lines=9> */
.L_x_2093:
[----:B------:R-:W-:Y:S01]  /*156c0*/  IMAD R5, R22, 0x8, R27 ;  /* 0x0000000816057824 */ /* 0x000fe200078e021b */
[----:B------:R-:W-:-:S04]  /*156d0*/  SHF.L.U32 R4, R24, 0x1f, RZ ;  /* 0x0000001f18047819 */ /* 0x000fc800000006ff */
[----:B------:R-:W2:Y:S02]  /*156e0*/  SYNCS.PHASECHK.TRANS64.TRYWAIT P0, [R5+URZ+0x16840], R4 ;  /* 0x01684004050075a7 */ /* 0x000ea4000800017f */
[----:B--2---:R-:W-:Y:S05]  /*156f0*/  @!P0 BRA `(.L_x_2094) ;  /* 0x0000003800cc8947 */ /* 0x004fea0003800000 */
.L_x_2229:
[----:B0-----:R-:W0:Y:S02]  /*15700*/  S2R R10, SR_TID.X ;  /* 0x00000000000a7919 */ /* 0x001e240000002100 */
[----:B0-----:R-:W-:-:S04]  /*15710*/  LOP3.LUT R10, R10, 0x7f, RZ, 0xc0, !PT ;  /* 0x0000007f0a0a7812 */ /* 0x001fc800078ec0ff */
[----:B------:R-:W-:-:S13]  /*15720*/  ISETP.NE.AND P0, PT, R10, RZ, PT ;  /* 0x000000ff0a00720c */ /* 0x000fda0003f05270 */
[----:B------:R-:W-:Y:S05]  /*15730*/  @P0 BRA `(.L_x_2095) ;  /* 0x0000000000140947 */ /* 0x000fea0003800000 */
[----:B------:R-:W-:Y:S02]  /*15740*/  ISETP.NE.AND P1, PT, R28, RZ, PT ;  /* 0x000000ff1c00720c */ /* 0x000fe40003f25270 */
[----:B--2---:R-:W-:-:S04]  /*15750*/  MOV R4, 0x4000 ;  /* 0x0000400000047802 */ /* 0x004fc80000000f00 */
[----:B------:R0:W-:Y:S07]  /*15760*/  SYNCS.ARRIVE.TRANS64 RZ, [R5+URZ+0x16830], R4 ;  /* 0x0168300405ff79a7 */ /* 0x0001ee000800003f */
[----:B------:R-:W-:Y:S05]  /*15770*/  @!P1 BRA `(.L_x_2095) ;  /* 0x0000000000049947 */ /* 0x000fea0003800000 */
[----:B------:R-:W-:Y:S01]  /*15780*/  BPT.TRAP 0x1 ;  /* 0x000000040000795c */ /* 0x000fe20000300000 */
.L_x_2095:
        /* <DEDUP_REMOVED lines=16> */
[----:B0-----:R-:W-:Y:S01]  /*15890*/  NOP ;  /* 0x0000000000007918 */ /* 0x001fe20000000000 */
.L_x_2092:
        /* <DEDUP_REMOVED lines=22> */
[----:B------:R-:W-:-:S04]  /*15a00*/  LOP3.LUT R4, R4, 0xfffffffe, RZ, 0xc0, !PT ;  /* 0xfffffffe04047812 */ /* 0x000fc800078ec0ff */
[----:B------:R-:W-:-:S04]  /*15a10*/  IADD3 R4, R5, -R4, RZ ;  /* 0x8000000405047210 */ /* 0x000fc80007ffe0ff */
[----:B------:R-:W-:-:S04]  /*15a20*/  SHF.L.U32 R4, R4, 0x1f, RZ ;  /* 0x0000001f04047819 */ /* 0x000fc800000006ff */
[----:B------:R-:W0:Y:S02]  /*15a30*/  SYNCS.PHASECHK.TRANS64.TRYWAIT P0, [R27+URZ+0x16820], R4 ;  /* 0x016820041b0075a7 */ /* 0x000e24000800017f */
[----:B0--3--:R-:W-:Y:S05]  /*15a40*/  @!P0 BRA `(.L_x_2097) ;  /* 0x00000038000c8947 */ /* 0x009fea0003800000 */
.L_x_2230:
[----:B------:R-:W-:Y:S05]  /*15a50*/  BSYNC B0 ;  /* 0x0000000000007941 */ /* 0x000fea0003800000 */
.L_x_2096:
[----:B------:R-:W2:Y:S01]  /*15a60*/  LDL R5, [R1] ;  /* 0x0000000001057983 */ /* 0x000ea20000100800 */
[----:B------:R-:W-:Y:S01]  /*15a70*/  BSSY B0, `(.L_x_2098) ;  /* 0x0000127000007945 */ /* 0x000fe20003800000 */
[----:B--2---:R-:W-:-:S13]  /*15a80*/  ISETP.GE.AND P0, PT, R5, 0x2, PT ;  /* 0x000000020500780c */ /* 0x004fda0003f06270 */
[----:B------:R-:W-:Y:S05]  /*15a90*/  @!P0 BRA `(.L_x_2099) ;  /* 0x0000001000908947 */ /* 0x000fea0003800000 */
[C---:B0-----:R-:W-:Y:S01]  /*15aa0*/  LOP3.LUT R4, R5.reuse, 0x1, RZ, 0xc0, !PT ;  /* 0x0000000105047812 */ /* 0x041fe200078ec0ff */
[----:B------:R-:W-:Y:S01]  /*15ab0*/  VIADD R11, R5, 0xfffffffe ;  /* 0xfffffffe050b7836 */ /* 0x000fe20000000000 */
[----:B------:R-:W-:Y:S02]  /*15ac0*/  BSSY B1, `(.L_x_2100) ;  /* 0x0000064000017945 */ /* 0x000fe40003800000 */
[----:B------:R-:W-:Y:S01]  /*15ad0*/  ISETP.NE.U32.AND P0, PT, R4, 0x1, PT ;  /* 0x000000010400780c */ /* 0x000fe20003f05070 */
[----:B------:R-:W-:-:S12]  /*15ae0*/  IMAD.MOV.U32 R9, RZ, RZ, R11 ;  /* 0x000000ffff097224 */ /* 0x000fd800078e000b */
[----:B------:R-:W-:Y:S05]  /*15af0*/  @!P0 BRA `(.L_x_2101) ;  /* 0x0000000400808947 */ /* 0x000fea0003800000 */
        /* <DEDUP_REMOVED lines=8> */
[----:B------:R-:W-:Y:S01]  /*15b80*/  IMAD.MOV.U32 R15, RZ, RZ, R11 ;  /* 0x000000ffff0f7224 */ /* 0x000fe200078e000b */
        /* <DEDUP_REMOVED lines=17> */
[----:B------:R-:W-:Y:S01]  /*15ca0*/  LEA.HI.X R3, R4, R3, R14, 0x2, P0 ;  /* 0x0000000304037211 */ /* 0x000fe200000f140e */
[----:B------:R-:W-:-:S04]  /*15cb0*/  IMAD.MOV R4, RZ, RZ, -R9 ;  /* 0x000000ffff047224 */ /* 0x000fc800078e0a09 */
[----:B------:R-:W-:Y:S02]  /*15cc0*/  IMAD R15, R15, R4, R11 ;  /* 0x000000040f0f7224 */ /* 0x000fe400078e020b */
[----:B------:R0:W5:Y:S05]  /*15cd0*/  LDG.E R4, desc[UR40][R2.64] ;  /* 0x0000002802047981 */ /* 0x00016a000c1e1900 */
.L_x_2104:
[----:B0-----:R-:W-:Y:S01]  /*15ce0*/  IMAD R3, R10, 0x8, R27 ;  /* 0x000000080a037824 */ /* 0x001fe200078e021b */
[----:B------:R-:W-:-:S04]  /*15cf0*/  SHF.L.U32 R2, R13, 0x1f, RZ ;  /* 0x0000001f0d027819 */ /* 0x000fc800000006ff */
[----:B------:R-:W0:Y:S02]  /*15d00*/  SYNCS.PHASECHK.TRANS64.TRYWAIT P0, [R3+URZ+0x16840], R2 ;  /* 0x01684002030075a7 */ /* 0x000e24000800017f */
[----:B0-----:R-:W-:Y:S05]  /*15d10*/  @!P0 BRA `(.L_x_2105) ;  /* 0x00000034006c8947 */ /* 0x001fea0003800000 */
.L_x_2231:
        /* <DEDUP_REMOVED lines=9> */
.L_x_2106:
[----:B0-2---:R-:W-:Y:S01]  /*15db0*/  LEA R2, R10, R27, 0xe ;  /* 0x0000001b0a027211 */ /* 0x005fe200078e70ff */
        /* <DEDUP_REMOVED lines=8> */
[----:B------:R-:W-:Y:S01]  /*15e40*/  IMAD R2, R22, 0x8, R3 ;  /* 0x0000000816027824 */ /* 0x000fe200078e0203 */
        /* <DEDUP_REMOVED lines=11> */
.L_x_2232:
[----:B------:R-:W-:Y:S05]  /*15f00*/  @P1 BRA `(.L_x_2108) ;  /* 0x0000000000181947 */ /* 0x000fea0003800000 */
[----:B------:R-:W-:Y:S01]  /*15f10*/  ISETP.NE.AND P0, PT, R28, RZ, PT ;  /* 0x000000ff1c00720c */ /* 0x000fe20003f05270 */
[----:B0-----:R-:W-:Y:S01]  /*15f20*/  IMAD R2, R22, 0x8, R27 ;  /* 0x0000000816027824 */ /* 0x001fe200078e021b */
[----:B------:R-:W-:-:S04]  /*15f30*/  MOV R3, 0x4000 ;  /* 0x0000400000037802 */ /* 0x000fc80000000f00 */
[----:B------:R2:W-:Y:S07]  /*15f40*/  SYNCS.ARRIVE.TRANS64 RZ, [R2+URZ+0x16850], R3 ;  /* 0x0168500302ff79a7 */ /* 0x0005ee000800003f */
[----:B------:R-:W-:Y:S05]  /*15f50*/  @!P0 BRA `(.L_x_2108) ;  /* 0x0000000000048947 */ /* 0x000fea0003800000 */
[----:B------:R-:W-:Y:S01]  /*15f60*/  BPT.TRAP 0x1 ;  /* 0x000000040000795c */ /* 0x000fe20000300000 */
.L_x_2108:
        /* <DEDUP_REMOVED lines=14> */
[----:B------:R-:W-:Y:S02]  /*16050*/  ULEA UR11, UR11, UR4, 0x7 ;  /* 0x000000040b0b7291 */ /* 0x000fe4000f8e383f */
[----:B------:R-:W-:Y:S02]  /*16060*/  UIADD3 UR9, UR9, 0x16850, URZ ;  /* 0x0001685009097890 */ /* 0x000fe4000fffe03f */
[----:B------:R-:W-:Y:S01]  /*16070*/  UIADD3 UR8, UR8, 0x400, URZ ;  /* 0x0000040008087890 */ /* 0x000fe2000fffe03f */
[----:B------:R-:W-:-:S08]  /*16080*/  UMOV UR4, 0x0 ;  /* 0x0000000000047882 */ /* 0x000fd00000000000 */
[----:B------:R0:W-:Y:S02]  /*16090*/  UTMALDG.4D [UR8], [UR6], desc[UR4] ;  /* 0x00000408060075b4 */ /* 0x0001e40008019000 */
[----:B0-----:R-:W-:Y:S01]  /*160a0*/  NOP ;  /* 0x0000000000007918 */ /* 0x001fe20000000000 */
.L_x_2103:
[----:B------:R-:W-:Y:S05]  /*160b0*/  BSYNC B2 ;  /* 0x0000000000027941 */ /* 0x000fea0003800000 */
.L_x_2102:
[----:B------:R-:W2:Y:S01]  /*160c0*/  LDL.LU R2, [R1] ;  /* 0x0000000001027983 */ /* 0x000ea20000300800 */
[----:B------:R-:W-:Y:S02]  /*160d0*/  IMAD.MOV.U32 R22, RZ, RZ, R10 ;  /* 0x000000ffff167224 */ /* 0x000fe400078e000a */
[----:B------:R-:W-:Y:S02]  /*160e0*/  IMAD.MOV.U32 R24, RZ, RZ, R13 ;  /* 0x000000ffff187224 */ /* 0x000fe400078e000d */
[----:B--2---:R-:W-:-:S07]  /*160f0*/  VIADD R9, R2, 0xfffffffd ;  /* 0xfffffffd02097836 */ /* 0x004fce0000000000 */
.L_x_2101:
[----:B------:R-:W-:Y:S05]  /*16100*/  BSYNC B1 ;  /* 0x0000000000017941 */ /* 0x000fea0003800000 */
.L_x_2100:
[----:B------:R-:W-:-:S13]  /*16110*/  ISETP.NE.AND P0, PT, R11, RZ, PT ;  /* 0x000000ff0b00720c */ /* 0x000fda0003f05270 */
[----:B------:R-:W-:Y:S05]  /*16120*/  @!P0 BRA `(.L_x_2099) ;  /* 0x0000000800ec8947 */ /* 0x000fea0003800000 */
[----:B------:R-:W-:-:S07]  /*16130*/  MOV R4, R8 ;  /* 0x0000000800047202 */ /* 0x000fce0000000f00 */
.L_x_2123:
        /* <DEDUP_REMOVED lines=31> */
.L_x_2111:
[----:B------:R-:W-:Y:S01]  /*16330*/  IMAD R3, R10, 0x8, R27 ;  /* 0x000000080a037824 */ /* 0x000fe200078e021b */
[----:B------:R-:W-:-:S04]  /*16340*/  SHF.L.U32 R2, R11, 0x1f, RZ ;  /* 0x0000001f0b027819 */ /* 0x000fc800000006ff */
[----:B------:R-:W2:Y:S02]  /*16350*/  SYNCS.PHASECHK.TRANS64.TRYWAIT P0, [R3+URZ+0x16840], R2 ;  /* 0x01684002030075a7 */ /* 0x000ea4000800017f */
[----:B--2---:R-:W-:Y:S05]  /*16360*/  @!P0 BRA `(.L_x_2112) ;  /* 0x0000003000008947 */ /* 0x004fea0003800000 */
.L_x_2233:
        /* <DEDUP_REMOVED lines=9> */
.L_x_2113:
        /* <DEDUP_REMOVED lines=21> */
.L_x_2234:
[----:B------:R-:W-:Y:S05]  /*16550*/  @P0 BRA `(.L_x_2115) ;  /* 0x0000000000140947 */ /* 0x000fea0003800000 */
[----:B------:R-:W-:Y:S02]  /*16560*/  ISETP.NE.AND P1, PT, R28, RZ, PT ;  /* 0x000000ff1c00720c */ /* 0x000fe40003f25270 */
[----:B------:R-:W-:-:S04]  /*16570*/  MOV R2, 0x4000 ;  /* 0x0000400000027802 */ /* 0x000fc80000000f00 */
[----:B------:R2:W-:Y:S07]  /*16580*/  SYNCS.ARRIVE.TRANS64 RZ, [R3+URZ+0x50], R2 ;  /* 0x0000500203ff79a7 */ /* 0x0005ee000800003f */
[----:B------:R-:W-:Y:S05]  /*16590*/  @!P1 BRA `(.L_x_2115) ;  /* 0x0000000000049947 */ /* 0x000fea0003800000 */
[----:B------:R-:W-:Y:S01]  /*165a0*/  BPT.TRAP 0x1 ;  /* 0x000000040000795c */ /* 0x000fe20000300000 */
.L_x_2115:
        /* <DEDUP_REMOVED lines=19> */
.L_x_2110:
[----:B------:R-:W-:Y:S05]  /*166e0*/  BSYNC B1 ;  /* 0x0000000000017941 */ /* 0x000fea0003800000 */
.L_x_2109:
[----:B------:R-:W-:Y:S01]  /*166f0*/  IADD3 R22, R10, 0x1, RZ ;  /* 0x000000010a167810 */ /* 0x000fe20007ffe0ff */
[----:B------:R-:W-:Y:S03]  /*16700*/  BSSY B1, `(.L_x_2116) ;  /* 0x0000059000017945 */ /* 0x000fe60003800000 */
[----:B------:R-:W-:-:S04]  /*16710*/  ISETP.NE.AND P0, PT, R22, 0x2, PT ;  /* 0x000000021600780c */ /* 0x000fc80003f05270 */
[----:B0-----:R-:W-:Y:S02]  /*16720*/  SEL R24, RZ, 0x1, P0 ;  /* 0x00000001ff187807 */ /* 0x001fe40000000000 */
        /* <DEDUP_REMOVED lines=19> */
[----:B------:R-:W-:-:S05]  /*16860*/  IMAD.WIDE.U32 R2, R6, UR6, R2 ;  /* 0x0000000606027c25 */ /* 0x000fca000f8e0002 */
[----:B------:R-:W-:Y:S02]  /*16870*/  IADD3 R3, R5, R3, RZ ;  /* 0x0000000305037210 */ /* 0x000fe40007ffe0ff */
[----:B------:R-:W-:-:S04]  /*16880*/  LEA R4, P0, R2, UR4, 0x2 ;  /* 0x0000000402047c11 */ /* 0x000fc8000f8010ff */
[----:B------:R-:W-:Y:S01]  /*16890*/  LEA.HI.X R5, R2, UR5, R3, 0x2, P0 ;  /* 0x0000000502057c11 */ /* 0x000fe200080f1403 */
[----:B------:R-:W-:-:S04]  /*168a0*/  IMAD.MOV R2, RZ, RZ, -R15 ;  /* 0x000000ffff027224 */ /* 0x000fc800078e0a0f */
[----:B------:R0:W5:Y:S01]  /*168b0*/  LDG.E R4, desc[UR40][R4.64] ;  /* 0x0000002804047981 */ /* 0x000162000c1e1900 */
[----:B------:R-:W-:-:S07]  /*168c0*/  IMAD R14, R13, R2, R14 ;  /* 0x000000020d0e7224 */ /* 0x000fce00078e020e */
.L_x_2118:
[----:B--2---:R-:W-:Y:S01]  /*168d0*/  IMAD R2, R22, 0x8, R27 ;  /* 0x0000000816027824 */ /* 0x004fe200078e021b */
[----:B------:R-:W-:-:S04]  /*168e0*/  SHF.L.U32 R3, R24, 0x1f, RZ ;  /* 0x0000001f18037819 */ /* 0x000fc800000006ff */
[----:B------:R-:W2:Y:S02]  /*168f0*/  SYNCS.PHASECHK.TRANS64.TRYWAIT P0, [R2+URZ+0x16840], R3 ;  /* 0x01684003020075a7 */ /* 0x000ea4000800017f */
[----:B--2---:R-:W-:Y:S05]  /*16900*/  @!P0 BRA `(.L_x_2119) ;  /* 0x0000002800c08947 */ /* 0x004fea0003800000 */
.L_x_2235:
        /* <DEDUP_REMOVED lines=9> */
.L_x_2120:
[----:B0-2---:R-:W-:Y:S01]  /*169a0*/  LEA R2, R22, R27, 0xe ;  /* 0x0000001b16027211 */ /* 0x005fe200078e70ff */
[----:B------:R-:W-:Y:S01]  /*169b0*/  VIADD R3, R27, 0x16800 ;  /* 0x000168001b037836 */ /* 0x000fe20000000000 */
[----:B------:R-:W-:Y:S01]  /*169c0*/  R2UR UR11, R14 ;  /* 0x000000000e0b72ca */ /* 0x000fe200000e0000 */
[----:B------:R-:W-:Y:S01]  /*169d0*/  UIADD3 UR6, UP0, UR38, 0x370, URZ ;  /* 0x0000037026067890 */ /* 0x000fe2000ff1e03f */
[----:B------:R-:W-:Y:S01]  /*169e0*/  R2UR UR8, R2 ;  /* 0x00000000020872ca */ /* 0x000fe200000e0000 */
[--C-:B------:R-:W-:Y:S01]  /*169f0*/  IMAD R2, R22, 0x8, R3.reuse ;  /* 0x0000000816027824 */ /* 0x100fe200078e0203 */
[----:B------:R-:W-:Y:S01]  /*16a00*/  R2UR UR4, R23 ;  /* 0x00000000170472ca */ /* 0x000fe200000e0000 */
[----:B------:R-:W-:Y:S01]  /*16a10*/  UIADD3.X UR7, URZ, UR39, URZ, UP0, !UPT ;  /* 0x000000273f077290 */ /* 0x000fe200087fe43f */
[----:B------:R-:W-:Y:S01]  /*16a20*/  R2UR UR12, R0 ;  /* 0x00000000000c72ca */ /* 0x000fe200000e0000 */
[----:B------:R-:W-:Y:S01]  /*16a30*/  UMOV UR5, 0x14f00000 ;  /* 0x14f0000000057882 */ /* 0x000fe20000000000 */
[----:B------:R-:W-:Y:S01]  /*16a40*/  R2UR UR9, R2 ;  /* 0x00000000020972ca */ /* 0x000fe200000e0000 */
[----:B------:R-:W-:Y:S01]  /*16a50*/  IMAD R2, R10, 0x8, R3 ;  /* 0x000000080a027824 */ /* 0x000fe200078e0203 */
[----:B-----5:R-:W-:Y:S01]  /*16a60*/  R2UR UR13, R4 ;  /* 0x00000000040d72ca */ /* 0x020fe200000e0000 */
[----:B------:R-:W-:Y:S01]  /*16a70*/  UMOV UR10, URZ ;  /* 0x0000003f000a7c82 */ /* 0x000fe20008000000 */
[----:B------:R-:W-:-:S03]  /*16a80*/  SHF.L.U32 R11, R11, 0x1f, RZ ;  /* 0x0000001f0b0b7819 */ /* 0x000fc600000006ff */
[----:B------:R-:W-:Y:S02]  /*16a90*/  UIADD3 UR8, UR8, 0xe400, URZ ;  /* 0x0000e40008087890 */ /* 0x000fe4000fffe03f */
[----:B------:R-:W-:-:S03]  /*16aa0*/  ULEA UR11, UR11, UR4, 0x7 ;  /* 0x000000040b0b7291 */ /* 0x000fc6000f8e383f */
[----:B------:R-:W-:Y:S01]  /*16ab0*/  UMOV UR4, 0x0 ;  /* 0x0000000000047882 */ /* 0x000fe20000000000 */
[----:B------:R-:W-:-:S09]  /*16ac0*/  UIADD3 UR9, UR9, 0x30, URZ ;  /* 0x0000003009097890 */ /* 0x000fd2000fffe03f */
[----:B------:R0:W-:Y:S01]  /*16ad0*/  UTMALDG.4D [UR8], [UR6], desc[UR4] ;  /* 0x00000408060075b4 */ /* 0x0001e20008019000 */
[----:B------:R-:W2:Y:S02]  /*16ae0*/  SYNCS.PHASECHK.TRANS64.TRYWAIT P1, [R2+URZ+0x60], R11 ;  /* 0x0000600b020075a7 */ /* 0x000ea4000802017f */
[----:B0-2---:R-:W-:Y:S05]  /*16af0*/  @!P1 BRA `(.L_x_2121) ;  /* 0x0000002800589947 */ /* 0x005fea0003800000 */
.L_x_2236:
[----:B------:R-:W-:Y:S05]  /*16b00*/  @P0 BRA `(.L_x_2122) ;  /* 0x0000000000140947 */ /* 0x000fea0003800000 */
[----:B------:R-:W-:Y:S02]  /*16b10*/  ISETP.NE.AND P1, PT, R28, RZ, PT ;  /* 0x000000ff1c00720c */ /* 0x000fe40003f25270 */
[----:B------:R-:W-:-:S04]  /*16b20*/  MOV R3, 0x4000 ;  /* 0x0000400000037802 */ /* 0x000fc80000000f00 */
[----:B------:R2:W-:Y:S07]  /*16b30*/  SYNCS.ARRIVE.TRANS64 RZ, [R2+URZ+0x50], R3 ;  /* 0x0000500302ff79a7 */ /* 0x0005ee000800003f */
[----:B------:R-:W-:Y:S05]  /*16b40*/  @!P1 BRA `(.L_x_2122) ;  /* 0x0000000000049947 */ /* 0x000fea0003800000 */
[----:B------:R-:W-:Y:S01]  /*16b50*/  BPT.TRAP 0x1 ;  /* 0x000000040000795c */ /* 0x000fe20000300000 */
.L_x_2122:
        /* <DEDUP_REMOVED lines=19> */
.L_x_2117:
[----:B------:R-:W-:Y:S05]  /*16c90*/  BSYNC B1 ;  /* 0x0000000000017941 */ /* 0x000fea0003800000 */
.L_x_2116:
[C---:B------:R-:W-:Y:S02]  /*16ca0*/  ISETP.GT.AND P0, PT, R9.reuse, 0x1, PT ;  /* 0x000000010900780c */ /* 0x040fe40003f04270 */
[----:B0-2---:R-:W-:-:S05]  /*16cb0*/  IADD3 R2, R9, -0x2, RZ ;  /* 0xfffffffe09027810 */ /* 0x005fca0007ffe0ff */
[----:B------:R-:W-:-:S06]  /*16cc0*/  IMAD.MOV.U32 R9, RZ, RZ, R2 ;  /* 0x000000ffff097224 */ /* 0x000fcc00078e0002 */
[----:B------:R-:W-:Y:S05]  /*16cd0*/  @P0 BRA `(.L_x_2123) ;  /* 0xfffffff400180947 */ /* 0x000fea000383ffff */
.L_x_2099:
[----:B------:R-:W-:Y:S05]  /*16ce0*/  BSYNC B0 ;  /* 0x0000000000007941 */ /* 0x000fea0003800000 */
.L_x_2098:
[----:B------:R-:W-:Y:S01]  /*16cf0*/  ISETP.NE.AND P0, PT, R28, RZ, PT ;  /* 0x000000ff1c00720c */ /* 0x000fe20003f05270 */
[----:B------:R-:W-:-:S12]  /*16d00*/  BSSY B0, `(.L_x_2124) ;  /* 0x000000e000007945 */ /* 0x000fd80003800000 */
[----:B------:R-:W-:Y:S05]  /*16d10*/  @P0 BRA `(.L_x_2125) ;  /* 0x0000000000300947 */ /* 0x000fea0003800000 */
[----:B------:R-:W2:Y:S01]  /*16d20*/  S2R R9, SR_LANEID ;  /* 0x0000000000097919 */ /* 0x000ea20000000000 */
[----:B------:R-:W-:Y:S01]  /*16d30*/  VOTEU.ANY UR4, UPT, PT ;  /* 0x0000000000047886 */ /* 0x000fe200038e0100 */
[----:B------:R-:W3:Y:S01]  /*16d40*/  LDC.64 R2, c[0x0][0xc38] ;  /* 0x00030e00ff027b82 */ /* 0x000ee20000000a00 */
[----:B0-----:R-:W2:Y:S08]  /*16d50*/  FLO.U32 R4, UR4 ;  /* 0x0000000400047d00 */ /* 0x001eb000080e0000 */
[----:B------:R-:W3:Y:S01]  /*16d60*/  POPC R5, UR4 ;  /* 0x0000000400057d09 */ /* 0x000ee20008000000 */
[----:B--2---:R-:W-:-:S13]  /*16d70*/  ISETP.EQ.U32.AND P0, PT, R4, R9, PT ;  /* 0x000000090400720c */ /* 0x004fda0003f02070 */
[----:B---3--:R-:W2:Y:S01]  /*16d80*/  @P0 ATOMG.E.ADD.STRONG.GPU PT, R3, desc[UR40][R2.64], R5 ;  /* 0x00000005020309a8 */ /* 0x008ea200081ee1e8 */
[----:B------:R-:W0:Y:S02]  /*16d90*/  S2R R6, SR_LTMASK ;  /* 0x0000000000067919 */ /* 0x000e240000003900 */
[----:B0-----:R-:W-:-:S04]  /*16da0*/  LOP3.LUT R6, R6, UR4, RZ, 0xc0, !PT ;  /* 0x0000000406067c12 */ /* 0x001fc8000f8ec0ff */
[----:B------:R-:W0:Y:S01]  /*16db0*/  POPC R9, R6 ;  /* 0x0000000600097309 */ /* 0x000e220000000000 */
[----:B--2---:R-:W0:Y:S02]  /*16dc0*/  SHFL.IDX PT, R4, R3, R4, 0x1f ;  /* 0x00001f0403047589 */ /* 0x004e2400000e0000 */
[----:B0-----:R-:W-:-:S07]  /*16dd0*/  IADD3 R16, R4, UR36, R9 ;  /* 0x0000002404107c10 */ /* 0x001fce000fffe009 */
.L_x_2125:
[----:B------:R-:W-:Y:S05]  /*16de0*/  BSYNC B0 ;  /* 0x0000000000007941 */ /* 0x000fea0003800000 */
.L_x_2124:
[----:B------:R-:W-:Y:S04]  /*16df0*/  BSSY B0, `(.L_x_2126) ;  /* 0x0000020000007945 */ /* 0x000fe80003800000 */
[----:B------:R-:W-:Y:S05]  /*16e00*/  @!P6 BRA `(.L_x_2127) ;  /* 0x000000000078e947 */ /* 0x000fea0003800000 */
[----:B------:R-:W-:Y:S01]  /*16e10*/  IMAD R3, R22, 0x8, R27 ;  /* 0x0000000816037824 */ /* 0x000fe200078e021b */
[----:B------:R-:W-:-:S04]  /*16e20*/  SHF.L.U32 R2, R24, 0x1f, RZ ;  /* 0x0000001f18027819 */ /* 0x000fc800000006ff */
[----:B------:R-:W2:Y:S02]  /*16e30*/  SYNCS.PHASECHK.TRANS64.TRYWAIT P0, [R3+URZ+0x16860], R2 ;  /* 0x01686002030075a7 */ /* 0x000ea4000800017f */
[----:B--2---:R-:W-:Y:S05]  /*16e40*/  @!P0 BRA `(.L_x_2128) ;  /* 0x0000002400988947 */ /* 0x004fea0003800000 */
.L_x_2237:
        /* <DEDUP_REMOVED lines=9> */
.L_x_2129:
[----:B------:R-:W-:Y:S01]  /*16ee0*/  LEA R27, R22, R27, 0xe ;  /* 0x0000001b161b7211 */ /* 0x000fe200078e70ff */
        /* <DEDUP_REMOVED lines=9> */
[----:B------:R-:W-:-:S05]  /*16f80*/  R2UR UR13, R8 ;  /* 0x00000000080d72ca */ /* 0x000fca00000e0000 */
[----:B------:R-:W-:Y:S02]  /*16f90*/  ULEA UR11, UR11, UR4, 0x7 ;  /* 0x000000040b0b7291 */ /* 0x000fe4000f8e383f */
[----:B------:R-:W-:Y:S02]  /*16fa0*/  UIADD3 UR9, UR9, 0x16850, URZ ;  /* 0x0001685009097890 */ /* 0x000fe4000fffe03f */
[----:B------:R-:W-:Y:S01]  /*16fb0*/  UIADD3 UR8, UR8, 0x400, URZ ;  /* 0x0000040008087890 */ /* 0x000fe2000fffe03f */
[----:B------:R-:W-:-:S08]  /*16fc0*/  UMOV UR4, 0x0 ;  /* 0x0000000000047882 */ /* 0x000fd00000000000 */
[----:B------:R3:W-:Y:S02]  /*16fd0*/  UTMALDG.4D [UR8], [UR6], desc[UR4] ;  /* 0x00000408060075b4 */ /* 0x0007e40008019000 */
[----:B---3--:R-:W-:Y:S01]  /*16fe0*/  NOP ;  /* 0x0000000000007918 */ /* 0x008fe20000000000 */
.L_x_2127:
[----:B------:R-:W-:Y:S05]  /*16ff0*/  BSYNC B0 ;  /* 0x0000000000007941 */ /* 0x000fea0003800000 */
.L_x_2126:
[----:B------:R-:W-:-:S05]  /*17000*/  VIADD R22, R22, 0x1 ;  /* 0x0000000116167836 */ /* 0x000fca0000000000 */
[----:B------:R-:W-:-:S04]  /*17010*/  ISETP.NE.AND P0, PT, R22, 0x2, PT ;  /* 0x000000021600780c */ /* 0x000fc80003f05270 */
[----:B0-2---:R-:W-:Y:S02]  /*17020*/  SEL R3, RZ, 0x1, P0 ;  /* 0x00000001ff037807 */ /* 0x005fe40000000000 */
[----:B------:R-:W-:Y:S02]  /*17030*/  SEL R22, R22, RZ, P0 ;  /* 0x000000ff16167207 */ /* 0x000fe40000000000 */
[----:B------:R-:W-:-:S07]  /*17040*/  LOP3.LUT R24, R24, R3, RZ, 0x3c, !PT ;  /* 0x0000000318187212 */ /* 0x000fce00078e3cff */
.L_x_2085:
[----:B------:R-:W-:Y:S05]  /*17050*/  BSYNC B6 ;  /* 0x0000000000067941 */ /* 0x000fea0003800000 */
.L_x_2083:
[----:B------:R-:W-:-:S03]  /*17060*/  UMOV UR4, 0xffffffff ;  /* 0xffffffff00047882 */ /* 0x000fc60000000000 */
[----:B------:R-:W-:Y:S05]  /*17070*/  BRA.DIV UR4, `(.L_x_2130) ;  /* 0x0000002604207947 */ /* 0x000fea000b800000 */
[----:B------:R0:W2:Y:S04]  /*17080*/  SHFL.IDX PT, R4, R16, RZ, 0x1f ;  /* 0x00001fff10047589 */ /* 0x0000a800000e0000 */
[----:B------:R0:W3:Y:S02]  /*17090*/  SHFL.IDX PT, R5, R16, 0x1, 0x1f ;  /* 0x00201f0010057f89 */ /* 0x0000e400000e0000 */
.L_x_2241:
        /* <DEDUP_REMOVED lines=8> */
[----:B------:R-:W4:Y:S02]  /*17120*/  LDC.64 R2, c[0x0][0xc58] ;  /* 0x00031600ff027b82 */ /* 0x000f240000000a00 */
[----:B----4-:R-:W-:-:S06]  /*17130*/  IMAD.WIDE R2, R7, 0x4, R2 ;  /* 0x0000000407027825 */ /* 0x010fcc00078e0202 */
[----:B------:R4:W5:Y:S02]  /*17140*/  LDG.E R2, desc[UR40][R2.64] ;  /* 0x0000002802027981 */ /* 0x000964000c1e1900 */
.L_x_2132:
[----:B------:R-:W-:Y:S05]  /*17150*/  BSYNC B0 ;  /* 0x0000000000007941 */ /* 0x000fea0003800000 */
.L_x_2131:
        /* <DEDUP_REMOVED lines=11> */
[----:B----4-:R-:W-:-:S05]  /*17210*/  IMAD.IADD R3, R13, 0x1, R14 ;  /* 0x000000010d037824 */ /* 0x010fca00078e020e */
        /* <DEDUP_REMOVED lines=10> */
[----:B------:R0:W4:Y:S02]  /*172c0*/  SHFL.IDX PT, R14, R3, 0x1f, 0x1f ;  /* 0x03e01f00030e7f89 */ /* 0x00012400000e0000 */
.L_x_2249:
[----:B------:R-:W-:Y:S02]  /*172d0*/  ULDC UR4, c[0x0][0xc10] ;  /* 0x0003040000047ab9 */ /* 0x000fe40000000800 */
[----:B------:R-:W-:-:S04]  /*172e0*/  IMAD.U32 R6, RZ, RZ, UR4 ;  /* 0x00000004ff067e24 */ /* 0x000fc8000f8e00ff */
[----:B----4-:R-:W-:-:S04]  /*172f0*/  IMAD R14, R14, R6, RZ ;  /* 0x000000060e0e7224 */ /* 0x010fc800078e02ff */
[----:B---3--:R-:W-:-:S05]  /*17300*/  IMAD.IADD R5, R5, 0x1, R14 ;  /* 0x0000000105057824 */ /* 0x008fca00078e020e */
[----:B--2---:R-:W-:-:S13]  /*17310*/  ISETP.GT.AND P0, PT, R5, R4, PT ;  /* 0x000000040500720c */ /* 0x004fda0003f04270 */
[----:B------:R-:W-:Y:S05]  /*17320*/  @P0 BRA `(.L_x_2134) ;  /* 0x0000000000ac0947 */ /* 0x000fea0003800000 */
[----:B------:R-:W2:Y:S02]  /*17330*/  LDC R0, c[0x0][0xc14] ;  /* 0x00030500ff007b82 */ /* 0x000ea40000000800 */
.L_x_2139:
[----:B------:R-:W-:-:S04]  /*17340*/  IADD3 R19, R19, 0x1f, RZ ;  /* 0x0000001f13137810 */ /* 0x000fc80007ffe0ff */
[----:B--2---:R-:W-:-:S13]  /*17350*/  ISETP.GE.AND P0, PT, R19, R0, PT ;  /* 0x000000001300720c */ /* 0x004fda0003f06270 */
[----:B------:R-:W-:Y:S05]  /*17360*/  @P0 BRA `(.L_x_2135) ;  /* 0x0000000400e40947 */ /* 0x000fea0003800000 */
[C---:B------:R-:W-:Y:S01]  /*17370*/  IMAD.IADD R7, R28.reuse, 0x1, R19 ;  /* 0x000000011c077824 */ /* 0x040fe200078e0213 */
[----:B------:R-:W-:Y:S01]  /*17380*/  ISETP.NE.AND P1, PT, R28, 0x1f, PT ;  /* 0x0000001f1c00780c */ /* 0x000fe20003f25270 */
[----:B------:R-:W-:Y:S01]  /*17390*/  BSSY B0, `(.L_x_2136) ;  /* 0x0000007000007945 */ /* 0x000fe20003800000 */
[----:B------:R-:W-:Y:S02]  /*173a0*/  IMAD.MOV.U32 R2, RZ, RZ, RZ ;  /* 0x000000ffff027224 */ /* 0x000fe400078e00ff */
[----:B------:R-:W-:-:S13]  /*173b0*/  ISETP.GE.OR P0, PT, R7, R0, !P1 ;  /* 0x000000000700720c */ /* 0x000fda0004f06670 */
[----:B------:R-:W-:Y:S05]  /*173c0*/  @P0 BRA `(.L_x_2137) ;  /* 0x00000000000c0947 */ /* 0x000fea0003800000 */
[----:B0-----:R-:W0:Y:S02]  /*173d0*/  LDC.64 R2, c[0x0][0xc58] ;  /* 0x00031600ff027b82 */ /* 0x001e240000000a00 */
[----:B0-----:R-:W-:-:S06]  /*173e0*/  IMAD.WIDE R2, R7, 0x4, R2 ;  /* 0x0000000407027825 */ /* 0x001fcc00078e0202 */
[----:B------:R2:W5:Y:S02]  /*173f0*/  LDG.E R2, desc[UR40][R2.64] ;  /* 0x0000002802027981 */ /* 0x000564000c1e1900 */
.L_x_2137:
[----:B------:R-:W-:Y:S05]  /*17400*/  BSYNC B0 ;  /* 0x0000000000007941 */ /* 0x000fea0003800000 */
.L_x_2136:
        /* <DEDUP_REMOVED lines=10> */
[----:B------:R-:W-:Y:S02]  /*174b0*/  ISETP.GE.U32.AND P1, PT, R28, 0x8, PT ;  /* 0x000000081c00780c */ /* 0x000fe40003f26070 */
[----:B0-2---:R-:W-:-:S05]  /*174c0*/  IADD3 R3, R13, R14, RZ ;  /* 0x0000000e0d037210 */ /* 0x005fca0007ffe0ff */
        /* <DEDUP_REMOVED lines=10> */
[----:B------:R0:W2:Y:S02]  /*17570*/  SHFL.IDX PT, R14, R3, 0x1f, 0x1f ;  /* 0x03e01f00030e7f89 */ /* 0x0000a400000e0000 */
.L_x_2257:
[----:B------:R-:W-:Y:S02]  /*17580*/  ULDC UR4, c[0x0][0xc10] ;  /* 0x0003040000047ab9 */ /* 0x000fe40000000800 */
[----:B------:R-:W-:-:S05]  /*17590*/  MOV R6, UR4 ;  /* 0x0000000400067c02 */ /* 0x000fca0008000f00 */
[----:B--2---:R-:W-:-:S04]  /*175a0*/  IMAD R14, R14, R6, RZ ;  /* 0x000000060e0e7224 */ /* 0x004fc800078e02ff */
[----:B------:R-:W-:-:S05]  /*175b0*/  IMAD.IADD R5, R14, 0x1, R5 ;  /* 0x000000010e057824 */ /* 0x000fca00078e0205 */
[----:B------:R-:W-:-:S13]  /*175c0*/  ISETP.GT.AND P0, PT, R5, R4, PT ;  /* 0x000000040500720c */ /* 0x000fda0003f04270 */
[----:B------:R-:W-:Y:S05]  /*175d0*/  @!P0 BRA `(.L_x_2139) ;  /* 0xfffffffc00588947 */ /* 0x000fea000383ffff */
.L_x_2134:
        /* <DEDUP_REMOVED lines=8> */
.L_x_2261:
[----:B------:R-:W-:Y:S01]  /*17660*/  ISETP.NE.AND P0, PT, R5, RZ, PT ;  /* 0x000000ff0500720c */ /* 0x000fe20003f05270 */
[----:B------:R-:W-:-:S12]  /*17670*/  IMAD.MOV.U32 R14, RZ, RZ, RZ ;  /* 0x000000ffff0e7224 */ /* 0x000fd800078e00ff */
[----:B------:R-:W-:Y:S05]  /*17680*/  @!P0 BRA `(.L_x_2141) ;  /* 0x0000000000108947 */ /* 0x000fea0003800000 */
[----:B------:R-:W-:Y:S01]  /*17690*/  UMOV UR4, 0xffffffff ;  /* 0xffffffff00047882 */ /* 0x000fe20000000000 */
[----:B------:R-:W-:Y:S02]  /*176a0*/  IADD3 R12, R8, -0x1, RZ ;  /* 0xffffffff080c7810 */ /* 0x000fe40007ffe0ff */
[----:B------:R-:W-:Y:S05]  /*176b0*/  BRA.DIV UR4, `(.L_x_2142) ;  /* 0x0000002604c47947 */ /* 0x000fea000b800000 */
[----:B------:R4:W0:Y:S02]  /*176c0*/  SHFL.IDX PT, R14, R3, R12, 0x1f ;  /* 0x00001f0c030e7589 */ /* 0x00082400000e0000 */
.L_x_2141:
[----:B0-2-4-:R-:W0:Y:S01]  /*176d0*/  LDC.64 R2, c[0x0][0xc68] ;  /* 0x00031a00ff027b82 */ /* 0x015e220000000a00 */
[----:B------:R-:W-:-:S04]  /*176e0*/  IMAD.IADD R19, R8, 0x1, R19 ;  /* 0x0000000108137824 */ /* 0x000fc800078e0213 */
[----:B0-----:R-:W-:-:S05]  /*176f0*/  IMAD.WIDE R2, R19, 0x4, R2 ;  /* 0x0000000413027825 */ /* 0x001fca00078e0202 */
[----:B------:R0:W3:Y:S01]  /*17700*/  LDG.E R8, desc[UR40][R2.64] ;  /* 0x0000002802087981 */ /* 0x0000e2000c1e1900 */
[----:B------:R-:W-:Y:S01]  /*17710*/  IMAD R16, R14, R6, R7 ;  /* 0x000000060e107224 */ /* 0x000fe200078e0207 */
[----:B0-----:R-:W-:Y:S01]  /*17720*/  MOV R2, RZ ;  /* 0x000000ff00027202 */ /* 0x001fe20000000f00 */
[----:B---3--:R-:W-:-:S05]  /*17730*/  IMAD R5, R17, R8, RZ ;  /* 0x0000000811057224 */ /* 0x008fca00078e02ff */
        /* <DEDUP_REMOVED lines=8> */
[----:B------:R-:W-:-:S03]  /*177c0*/  IABS R7, R5 ;  /* 0x0000000500077213 */ /* 0x000fc60000000000 */
[----:B------:R-:W-:Y:S02]  /*177d0*/  IMAD.IADD R2, R4, 0x1, -R16 ;  /* 0x0000000104027824 */ /* 0x000fe400078e0a10 */
[----:B------:R-:W-:-:S03]  /*177e0*/  IMAD.MOV R7, RZ, RZ, -R7 ;  /* 0x000000ffff077224 */ /* 0x000fc600078e0a07 */
[----:B------:R-:W-:-:S05]  /*177f0*/  IABS R4, R2 ;  /* 0x0000000200047213 */ /* 0x000fca0000000000 */
        /* <DEDUP_REMOVED lines=8> */
[----:B------:R-:W-:-:S03]  /*17880*/  ISETP.GE.AND P0, PT, R4, RZ, PT ;  /* 0x000000ff0400720c */ /* 0x000fc60003f06270 */
[----:B------:R-:W-:-:S10]  /*17890*/  IMAD.MOV.U32 R9, RZ, RZ, R3 ;  /* 0x000000ffff097224 */ /* 0x000fd400078e0003 */
[----:B------:R-:W-:Y:S01]  /*178a0*/  @!P0 IMAD.MOV R9, RZ, RZ, -R9 ;  /* 0x000000ffff098224 */ /* 0x000fe200078e0a09 */
[----:B------:R-:W-:-:S13]  /*178b0*/  ISETP.NE.AND P0, PT, R5, RZ, PT ;  /* 0x000000ff0500720c */ /* 0x000fda0003f05270 */
[----:B------:R-:W-:-:S05]  /*178c0*/  @!P0 LOP3.LUT R9, RZ, R5, RZ, 0x33, !PT ;  /* 0x00000005ff098212 */ /* 0x000fca00078e33ff */
[----:B------:R-:W-:Y:S02]  /*178d0*/  IMAD R4, R8, R9, RZ ;  /* 0x0000000908047224 */ /* 0x000fe400078e02ff */
[----:B------:R-:W-:-:S03]  /*178e0*/  IMAD.MOV R9, RZ, RZ, -R9 ;  /* 0x000000ffff097224 */ /* 0x000fc600078e0a09 */
[----:B------:R-:W-:Y:S01]  /*178f0*/  IADD3 R3, -R4, RZ, RZ ;  /* 0x000000ff04037210 */ /* 0x000fe20007ffe1ff */
        /* <DEDUP_REMOVED lines=10> */
[----:B------:R-:W-:Y:S01]  /*179a0*/  IMAD R9, R2, R7, RZ ;  /* 0x0000000702097224 */ /* 0x000fe200078e02ff */
[----:B------:R-:W-:-:S05]  /*179b0*/  MOV R2, RZ ;  /* 0x000000ff00027202 */ /* 0x000fca0000000f00 */
        /* <DEDUP_REMOVED lines=14> */
[----:B------:R-:W-:Y:S01]  /*17aa0*/  @!P0 LOP3.LUT R2, RZ, R6, RZ, 0x33, !PT ;  /* 0x00000006ff028212 */ /* 0x000fe200078e33ff */
[----:B------:R-:W-:-:S03]  /*17ab0*/  IMAD.MOV R6, RZ, RZ, -R6 ;  /* 0x000000ffff067224 */ /* 0x000fc600078e0a06 */
[----:B------:R-:W-:Y:S01]  /*17ac0*/  LOP3.LUT R4, RZ, R2, RZ, 0x33, !PT ;  /* 0x00000002ff047212 */ /* 0x000fe200078e33ff */
[----:B------:R-:W-:-:S03]  /*17ad0*/  IMAD R18, R2, R6, R5 ;  /* 0x0000000602127224 */ /* 0x000fc600078e0205 */
[----:B------:R-:W-:Y:S01]  /*17ae0*/  IADD3 R17, R17, R4, RZ ;  /* 0x0000000411117210 */ /* 0x000fe20007ffe0ff */
[----:B------:R-:W-:Y:S06]  /*17af0*/  BRA `(.L_x_2143) ;  /* 0x00000000001c7947 */ /* 0x000fec0003800000 */
.L_x_2135:
[----:B------:R-:W-:Y:S01]  /*17b00*/  UMOV UR4, URZ ;  /* 0x0000003f00047c82 */ /* 0x000fe20008000000 */
[----:B------:R-:W-:Y:S01]  /*17b10*/  UMOV UR5, URZ ;  /* 0x0000003f00057c82 */ /* 0x000fe20008000000 */
[----:B------:R-:W-:Y:S01]  /*17b20*/  ULDC UR6, c[0x0][0xc14] ;  /* 0x0003050000067ab9 */ /* 0x000fe20000000800 */
[----:B------:R-:W-:Y:S01]  /*17b30*/  IMAD.MOV.U32 R16, RZ, RZ, R4 ;  /* 0x000000ffff107224 */ /* 0x000fe200078e0004 */
[----:B------:R-:W-:Y:S01]  /*17b40*/  MOV R19, UR6 ;  /* 0x0000000600137c02 */ /* 0x000fe20008000f00 */
[----:B------:R-:W-:Y:S02]  /*17b50*/  IMAD.U32 R17, RZ, RZ, UR4 ;  /* 0x00000004ff117e24 */ /* 0x000fe4000f8e00ff */
[----:B------:R-:W-:-:S07]  /*17b60*/  IMAD.U32 R18, RZ, RZ, UR5 ;  /* 0x00000005ff127e24 */ /* 0x000fce000f8e00ff */
.L_x_2143:
[----:B------:R-:W-:Y:S01]  /*17b70*/  ISETP.NE.AND P0, PT, R28, RZ, PT ;  /* 0x000000ff1c00720c */ /* 0x000fe20003f05270 */
[----:B------:R-:W-:Y:S05]  /*17b80*/  WARPSYNC.ALL ;  /* 0x0000000000007948 */ /* 0x000fea0003800000 */
[----:B------:R-:W-:Y:S07]  /*17b90*/  BAR.SYNC.DEFER_BLOCKING 0x4, 0x1a0 ;  /* 0x0106800000007b1d */ /* 0x000fee0000010000 */
[----:B------:R-:W-:Y:S01]  /*17ba0*/  @!P0 MOV R2, 0x400 ;  /* 0x0000040000028802 */ /* 0x000fe20000000f00 */
[----:B0-----:R-:W0:Y:S03]  /*17bb0*/  @!P0 S2R R3, SR_CgaCtaId ;  /* 0x0000000000038919 */ /* 0x001e260000008800 */
[----:B0-----:R-:W-:-:S05]  /*17bc0*/  @!P0 LEA R2, R3, R2, 0x18 ;  /* 0x0000000203028211 */ /* 0x001fca00078ec0ff */
[----:B------:R2:W-:Y:S01]  /*17bd0*/  @!P0 STS.128 [R2+0x168d0], R16 ;  /* 0x0168d01002008388 */ /* 0x0005e20000000c00 */
[----:B------:R-:W-:Y:S06]  /*17be0*/  BAR.ARV 0x5, 0x1a0 ;  /* 0x0146800000007b1d */ /* 0x000fec0000002000 */
[----:B------:R-:W-:-:S13]  /*17bf0*/  ISETP.GE.AND P0, PT, R19, R0, PT ;  /* 0x000000001300720c */ /* 0x000fda0003f06270 */
[----:B------:R-:W-:Y:S05]  /*17c00*/  @!P0 BRA `(.L_x_2144) ;  /* 0xffffffc000408947 */ /* 0x000fea000383ffff */
.L_x_2060:
        /* <DEDUP_REMOVED lines=12> */
.L_x_2264:
[----:B------:R-:W-:Y:S05]  /*17cd0*/  BSYNC B0 ;  /* 0x0000000000007941 */ /* 0x000fea0003800000 */
.L_x_2145:
[----:B------:R-:W-:-:S03]  /*17ce0*/  UMOV UR4, 0xffffffff ;  /* 0xffffffff00047882 */ /* 0x000fc60000000000 */
[----:B------:R-:W-:Y:S05]  /*17cf0*/  BRA.DIV UR4, `(.L_x_2147) ;  /* 0x00000022046c7947 */ /* 0x000fea000b800000 */
[----:B0-----:R-:W0:Y:S02]  /*17d00*/  S2R R0, SR_TID.X ;  /* 0x0000000000007919 */ /* 0x001e240000002100 */
[----:B0-----:R-:W-:-:S04]  /*17d10*/  SHF.R.U32.HI R0, RZ, 0x5, R0 ;  /* 0x00000005ff007819 */ /* 0x001fc80000011600 */
[----:B------:R-:W-:-:S05]  /*17d20*/  LOP3.LUT R0, R0, 0x3, RZ, 0xc0, !PT ;  /* 0x0000000300007812 */ /* 0x000fca00078ec0ff */
[----:B------:R0:W2:Y:S02]  /*17d30*/  SHFL.IDX PT, R14, R0, RZ, 0x1f ;  /* 0x00001fff000e7589 */ /* 0x0000a400000e0000 */
.L_x_2267:
[----:B--2---:R-:W-:-:S13]  /*17d40*/  ISETP.NE.AND P0, PT, R14, RZ, PT ;  /* 0x000000ff0e00720c */ /* 0x004fda0003f05270 */
[----:B------:R-:W-:Y:S05]  /*17d50*/  @P0 BRA `(.L_x_1897) ;  /* 0x0000000000880947 */ /* 0x000fea0003800000 */
[----:B------:R-:W-:-:S03]  /*17d60*/  UMOV UR4, 0xffffffff ;  /* 0xffffffff00047882 */ /* 0x000fc60000000000 */
[----:B------:R-:W-:Y:S05]  /*17d70*/  BRA.DIV UR4, `(.L_x_2148) ;  /* 0x0000002204807947 */ /* 0x000fea000b800000 */
[----:B------:R-:W-:-:S13]  /*17d80*/  ELECT P6, URZ, PT ;  /* 0x00000000003f782f */ /* 0x000fda00038c0000 */
.L_x_2270:
[----:B------:R-:W-:Y:S05]  /*17d90*/  @!P6 BRA `(.L_x_1897) ;  /* 0x000000000078e947 */ /* 0x000fea0003800000 */
[----:B0-----:R-:W2:Y:S02]  /*17da0*/  LDL.LU R0, [R1+0x14] ;  /* 0x0000140001007983 */ /* 0x001ea40000300800 */
[----:B--2---:R-:W-:-:S04]  /*17db0*/  LOP3.LUT R0, R0, 0x2, RZ, 0xfc, !PT ;  /* 0x0000000200007812 */ /* 0x004fc800078efcff */
[----:B------:R-:W-:-:S13]  /*17dc0*/  ISETP.NE.AND P2, PT, R0, 0x3, PT ;  /* 0x000000030000780c */ /* 0x000fda0003f45270 */
[----:B------:R-:W-:Y:S05]  /*17dd0*/  @!P2 BRA `(.L_x_2149) ;  /* 0x000000000004a947 */ /* 0x000fea0003800000 */
[----:B------:R-:W-:Y:S01]  /*17de0*/  BPT.TRAP 0x1 ;  /* 0x000000040000795c */ /* 0x000fe20000300000 */
.L_x_2149:
[----:B------:R-:W-:Y:S01]  /*17df0*/  VIADD R3, R9, 0x16840 ;  /* 0x0001684009037836 */ /* 0x000fe20000000000 */
[----:B------:R-:W-:Y:S01]  /*17e00*/  SHF.L.U32 R2, R24, 0x1f, RZ ;  /* 0x0000001f18027819 */ /* 0x000fe200000006ff */
[----:B------:R-:W-:-:S03]  /*17e10*/  VIADD R0, R22, 0x1 ;  /* 0x0000000116007836 */ /* 0x000fc60000000000 */
[----:B------:R-:W-:Y:S02]  /*17e20*/  LEA R7, R22, R3, 0x3 ;  /* 0x0000000316077211 */ /* 0x000fe400078e18ff */
[C---:B------:R-:W-:Y:S02]  /*17e30*/  ISETP.NE.AND P1, PT, R0.reuse, 0x2, PT ;  /* 0x000000020000780c */ /* 0x040fe40003f25270 */
[----:B------:R-:W0:Y:S02]  /*17e40*/  SYNCS.PHASECHK.TRANS64.TRYWAIT P0, [R7+URZ], R2 ;  /* 0x00000002070075a7 */ /* 0x000e24000800017f */
[----:B------:R-:W-:Y:S02]  /*17e50*/  SEL R5, RZ, 0x1, P1 ;  /* 0x00000001ff057807 */ /* 0x000fe40000800000 */
[----:B------:R-:W-:Y:S02]  /*17e60*/  SEL R4, R0, RZ, P1 ;  /* 0x000000ff00047207 */ /* 0x000fe40000800000 */
[----:B------:R-:W-:-:S03]  /*17e70*/  LOP3.LUT R0, R24, R5, RZ, 0x3c, !PT ;  /* 0x0000000518007212 */ /* 0x000fc600078e3cff */
[----:B------:R-:W-:Y:S01]  /*17e80*/  IMAD R3, R4, 0x8, R3 ;  /* 0x0000000804037824 */ /* 0x000fe200078e0203 */
[----:B------:R-:W-:Y:S01]  /*17e90*/  SHF.L.U32 R0, R0, 0x1f, RZ ;  /* 0x0000001f00007819 */ /* 0x000fe200000006ff */
[----:B0-----:R-:W-:Y:S06]  /*17ea0*/  @!P0 BRA `(.L_x_2150) ;  /* 0x0000002000548947 */ /* 0x001fec0003800000 */
.L_x_2271:
[----:B------:R-:W2:Y:S02]  /*17eb0*/  SYNCS.PHASECHK.TRANS64.TRYWAIT P0, [R3+URZ], R0 ;  /* 0x00000000030075a7 */ /* 0x000ea4000800017f */
[----:B--2---:R-:W-:Y:S05]  /*17ec0*/  @!P0 BRA `(.L_x_2151) ;  /* 0x0000002000608947 */ /* 0x004fea0003800000 */
.L_x_2272:
[----:B------:R-:W-:Y:S05]  /*17ed0*/  @!P2 BRA `(.L_x_2152) ;  /* 0x000000000004a947 */ /* 0x000fea0003800000 */
[----:B------:R-:W-:Y:S01]  /*17ee0*/  BPT.TRAP 0x1 ;  /* 0x000000040000795c */ /* 0x000fe20000300000 */
.L_x_2152:
[----:B--2---:R-:W-:-:S05]  /*17ef0*/  VIADD R3, R9, 0x16860 ;  /* 0x0001686009037836 */ /* 0x004fca0000000000 */
[----:B------:R-:W-:-:S04]  /*17f00*/  LEA R5, R22, R3, 0x3 ;  /* 0x0000000316057211 */ /* 0x000fc800078e18ff */
[----:B------:R-:W2:Y:S02]  /*17f10*/  SYNCS.PHASECHK.TRANS64.TRYWAIT P0, [R5+URZ], R2 ;  /* 0x00000002050075a7 */ /* 0x000ea4000800017f */
[----:B--2---:R-:W-:Y:S05]  /*17f20*/  @!P0 BRA `(.L_x_2153) ;  /* 0x00000020005c8947 */ /* 0x004fea0003800000 */
.L_x_2273:
[----:B------:R-:W-:-:S07]  /*17f30*/  IMAD R3, R4, 0x8, R3 ;  /* 0x0000000804037824 */ /* 0x000fce00078e0203 */
.L_x_2154:
[----:B---3--:R3:W4:Y:S02]  /*17f40*/  SYNCS.PHASECHK.TRANS64.TRYWAIT P0, [R3+URZ], R0 ;  /* 0x00000000030075a7 */ /* 0x008724000800017f */
[----:B----4-:R-:W-:Y:S05]  /*17f50*/  @!P0 NANOSLEEP.SYNCS 0x989680 ;  /* 0x009896800000895d */ /* 0x010fea0003900000 */
[----:B------:R-:W4:Y:S02]  /*17f60*/  @!P0 SYNCS.PHASECHK.TRANS64 P0, [R3+URZ], R0 ;  /* 0x00000000030085a7 */ /* 0x000f24000800007f */
[----:B----4-:R-:W-:Y:S05]  /*17f70*/  @!P0 BRA `(.L_x_2154) ;  /* 0xfffffffc00f08947 */ /* 0x010fea000383ffff */
.L_x_1897:
[----:B------:R-:W-:Y:S05]  /*17f80*/  BSYNC B7 ;  /* 0x0000000000077941 */ /* 0x000fea0003800000 */
.L_x_1894:
[----:B------:R-:W-:Y:S05]  /*17f90*/  EXIT ;  /* 0x000000000000794d */ /* 0x000fea0003800000 */
.L_x_1915:
[----:B0-----:R0:W1:Y:S02]  /*17fa0*/  SYNCS.PHASECHK.TRANS64.TRYWAIT P6, [R79+URZ+0x16890], R91 ;  /* 0x0168905b4f0075a7 */ /* 0x00106400080c017f */
[----:B-1----:R-:W-:Y:S05]  /*17fb0*/  @!P6 NANOSLEEP.SYNCS 0x989680 ;  /* 0x009896800000e95d */ /* 0x002fea0003900000 */
[----:B------:R-:W1:Y:S02]  /*17fc0*/  @!P6 SYNCS.PHASECHK.TRANS64 P6, [R79+URZ+0x16890], R91 ;  /* 0x0168905b4f00e5a7 */ /* 0x000e6400080c007f */
[----:B-1----:R-:W-:Y:S05]  /*17fd0*/  @!P6 BRA `(.L_x_1915) ;  /* 0xfffffffc00f0e947 */ /* 0x002fea000383ffff */
[----:B------:R-:W-:Y:S05]  /*17fe0*/  BRA `(.L_x_2155) ;  /* 0xfffffeac000c7947 */ /* 0x000fea000383ffff */
.L_x_1935:
[----:B0-----:R0:W1:Y:S02]  /*17ff0*/  SYNCS.PHASECHK.TRANS64.TRYWAIT P5, [R79+URZ+0x16890], R91 ;  /* 0x0168905b4f0075a7 */ /* 0x00106400080a017f */
[----:B-1----:R-:W-:Y:S05]  /*18000*/  @!P5 NANOSLEEP.SYNCS 0x989680 ;  /* 0x009896800000d95d */ /* 0x002fea0003900000 */
[----:B------:R-:W1:Y:S02]  /*18010*/  @!P5 SYNCS.PHASECHK.TRANS64 P5, [R79+URZ+0x16890], R91 ;  /* 0x0168905b4f00d5a7 */ /* 0x000e6400080a007f */
[----:B-1----:R-:W-:Y:S05]  /*18020*/  @!P5 BRA `(.L_x_1935) ;  /* 0xfffffffc00f0d947 */ /* 0x002fea000383ffff */
[----:B------:R-:W-:Y:S05]  /*18030*/  BRA `(.L_x_2156) ;  /* 0xfffffebc00847947 */ /* 0x000fea000383ffff */
.L_x_1944:
[----:B-1----:R1:W2:Y:S02]  /*18040*/  SYNCS.PHASECHK.TRANS64.TRYWAIT P4, [R79+URZ+0x16890], R91 ;  /* 0x0168905b4f0075a7 */ /* 0x0022a4000808017f */
[----:B--2---:R-:W-:Y:S05]  /*18050*/  @!P4 NANOSLEEP.SYNCS 0x989680 ;  /* 0x009896800000c95d */ /* 0x004fea0003900000 */
[----:B------:R-:W2:Y:S02]  /*18060*/  @!P4 SYNCS.PHASECHK.TRANS64 P4, [R79+URZ+0x16890], R91 ;  /* 0x0168905b4f00c5a7 */ /* 0x000ea4000808007f */
[----:B--2---:R-:W-:Y:S05]  /*18070*/  @!P4 BRA `(.L_x_1944) ;  /* 0xfffffffc00f0c947 */ /* 0x004fea000383ffff */
[----:B------:R-:W-:Y:S05]  /*18080*/  BRA `(.L_x_2157) ;  /* 0xfffffecc00b07947 */ /* 0x000fea000383ffff */
.L_x_1950:
[----:B--2---:R2:W3:Y:S02]  /*18090*/  SYNCS.PHASECHK.TRANS64.TRYWAIT P3, [R79+URZ+0x168b0], R91 ;  /* 0x0168b05b4f0075a7 */ /* 0x0044e4000806017f */
[----:B---3--:R-:W-:Y:S05]  /*180a0*/  @!P3 NANOSLEEP.SYNCS 0x989680 ;  /* 0x009896800000b95d */ /* 0x008fea0003900000 */
[----:B------:R-:W3:Y:S02]  /*180b0*/  @!P3 SYNCS.PHASECHK.TRANS64 P3, [R79+URZ+0x168b0], R91 ;  /* 0x0168b05b4f00b5a7 */ /* 0x000ee4000806007f */
[----:B---3--:R-:W-:Y:S05]  /*180c0*/  @!P3 BRA `(.L_x_1950) ;  /* 0xfffffffc00f0b947 */ /* 0x008fea000383ffff */
[----:B------:R-:W-:Y:S05]  /*180d0*/  BRA `(.L_x_2158) ;  /* 0xfffffed000447947 */ /* 0x000fea000383ffff */
.L_x_1958:
[----:B------:R-:W-:Y:S01]  /*180e0*/  BSSY B0, `(.L_x_2159) ;  /* 0x0000007000007945 */ /* 0x000fe20003800000 */
[----:B------:R-:W-:Y:S01]  /*180f0*/  IMAD.MOV.U32 R12, RZ, RZ, RZ ;  /* 0x000000ffff0c7224 */ /* 0x000fe200078e00ff */
[----:B------:R-:W-:Y:S01]  /*18100*/  MOV R15, 0xffffffff ;  /* 0xffffffff000f7802 */ /* 0x000fe20000000f00 */
[----:B-1----:R-:W-:-:S07]  /*18110*/  IMAD.MOV.U32 R11, RZ, RZ, 0x1f ;  /* 0x0000001fff0b7424 */ /* 0x002fce00078e00ff */
[----:B-----5:R-:W-:Y:S05]  /*18120*/  WARPSYNC.COLLECTIVE R15, `(.L_x_2160) ;  /* 0x000000000f087348 */ /* 0x020fea0003c00000 */
[----:B------:R0:W1:Y:S02]  /*18130*/  SHFL.IDX P6, R14, R13, R12, R11 ;  /* 0x0000000c0d0e7389 */ /* 0x00006400000c000b */
[----:B01---5:R-:W-:Y:S01]  /*18140*/  ENDCOLLECTIVE ;  /* 0x000000000000791b */ /* 0x023fe20003800000 */
.L_x_2160:
[----:B------:R-:W-:Y:S05]  /*18150*/  BSYNC B0 ;  /* 0x0000000000007941 */ /* 0x000fea0003800000 */
.L_x_2159:
[----:B------:R-:W-:Y:S01]  /*18160*/  IMAD.MOV.U32 R155, RZ, RZ, R14 ;  /* 0x000000ffff9b7224 */ /* 0x000fe200078e000e */
[----:B------:R-:W-:Y:S06]  /*18170*/  BRA `(.L_x_2161) ;  /* 0xfffffed400ac7947 */ /* 0x000fec000383ffff */
.L_x_1974:
[----:B------:R-:W-:Y:S01]  /*18180*/  BSSY B1, `(.L_x_2162) ;  /* 0x0000008000017945 */ /* 0x000fe20003800000 */
[----:B------:R-:W-:Y:S01]  /*18190*/  IMAD.MOV.U32 R13, RZ, RZ, R5 ;  /* 0x000000ffff0d7224 */ /* 0x000fe200078e0005 */
[----:B------:R-:W-:Y:S01]  /*181a0*/  MOV R11, 0x1c1f ;  /* 0x00001c1f000b7802 */ /* 0x000fe20000000f00 */
[----:B------:R-:W-:Y:S02]  /*181b0*/  IMAD.MOV.U32 R12, RZ, RZ, RZ ;  /* 0x000000ffff0c7224 */ /* 0x000fe400078e00ff */
[----:B------:R-:W-:-:S07]  /*181c0*/  IMAD.MOV.U32 R15, RZ, RZ, -0x1 ;  /* 0xffffffffff0f7424 */ /* 0x000fce00078e00ff */
[----:B-----5:R-:W-:Y:S05]  /*181d0*/  WARPSYNC.COLLECTIVE R15, `(.L_x_2163) ;  /* 0x000000000f087348 */ /* 0x020fea0003c00000 */
[----:B------:R0:W1:Y:S02]  /*181e0*/  SHFL.IDX P6, R14, R13, R12, R11 ;  /* 0x0000000c0d0e7389 */ /* 0x00006400000c000b */
[----:B01---5:R-:W-:Y:S01]  /*181f0*/  ENDCOLLECTIVE ;  /* 0x000000000000791b */ /* 0x023fe20003800000 */
.L_x_2163:
[----:B------:R-:W-:Y:S05]  /*18200*/  BSYNC B1 ;  /* 0x0000000000017941 */ /* 0x000fea0003800000 */
.L_x_2162:
[----:B------:R-:W-:Y:S05]  /*18210*/  BRA `(.L_x_2164) ;  /* 0xfffffee400447947 */ /* 0x000fea000383ffff */
.L_x_1975:
        /* <DEDUP_REMOVED lines=8> */
.L_x_2166:
[----:B------:R-:W-:Y:S05]  /*182a0*/  BSYNC B1 ;  /* 0x0000000000017941 */ /* 0x000fea0003800000 */
.L_x_2165:
[----:B------:R-:W-:Y:S05]  /*182b0*/  BRA `(.L_x_2167) ;  /* 0xfffffee400247947 */ /* 0x000fea000383ffff */
.L_x_1976:
        /* <DEDUP_REMOVED lines=8> */
.L_x_2169:
[----:B------:R-:W-:Y:S05]  /*18340*/  BSYNC B1 ;  /* 0x0000000000017941 */ /* 0x000fea0003800000 */
.L_x_2168:
[----:B------:R-:W-:Y:S05]  /*18350*/  BRA `(.L_x_2170) ;  /* 0xfffffee400047947 */ /* 0x000fea000383ffff */
.L_x_1977:
        /* <DEDUP_REMOVED lines=8> */
.L_x_2172:
[----:B------:R-:W-:Y:S05]  /*183e0*/  BSYNC B1 ;  /* 0x0000000000017941 */ /* 0x000fea0003800000 */
.L_x_2171:
[----:B------:R-:W-:Y:S05]  /*183f0*/  BRA `(.L_x_2173) ;  /* 0xfffffee000e47947 */ /* 0x000fea000383ffff */
.L_x_1978:
[----:B------:R-:W-:Y:S01]  /*18400*/  BSSY B1, `(.L_x_2174) ;  /* 0x0000008000017945 */ /* 0x000fe20003800000 */
[----:B------:R-:W-:Y:S01]  /*18410*/  IMAD.MOV.U32 R13, RZ, RZ, R5 ;  /* 0x000000ffff0d7224 */ /* 0x000fe200078e0005 */
[----:B------:R-:W-:Y:S01]  /*18420*/  MOV R11, 0x1c1f ;  /* 0x00001c1f000b7802 */ /* 0x000fe20000000f00 */
[----:B------:R-:W-:Y:S02]  /*18430*/  IMAD.MOV.U32 R12, RZ, RZ, 0x1 ;  /* 0x00000001ff0c7424 */ /* 0x000fe400078e00ff */
[----:B------:R-:W-:-:S07]  /*18440*/  IMAD.MOV.U32 R15, RZ, RZ, -0x1 ;  /* 0xffffffffff0f7424 */ /* 0x000fce00078e00ff */
[----:B-----5:R-:W-:Y:S05]  /*18450*/  WARPSYNC.COLLECTIVE R15, `(.L_x_2175) ;  /* 0x000000000f087348 */ /* 0x020fea0003c00000 */
[----:B------:R0:W1:Y:S02]  /*18460*/  SHFL.IDX P6, R14, R13, R12, R11 ;  /* 0x0000000c0d0e7389 */ /* 0x00006400000c000b */
[----:B01---5:R-:W-:Y:S01]  /*18470*/  ENDCOLLECTIVE ;  /* 0x000000000000791b */ /* 0x023fe20003800000 */
.L_x_2175:
[----:B------:R-:W-:Y:S05]  /*18480*/  BSYNC B1 ;  /* 0x0000000000017941 */ /* 0x000fea0003800000 */
.L_x_2174:
[----:B------:R-:W-:Y:S05]  /*18490*/  BRA `(.L_x_2176) ;  /* 0xfffffee000c47947 */ /* 0x000fea000383ffff */
.L_x_1979:
        /* <DEDUP_REMOVED lines=8> */
.L_x_2178:
[----:B------:R-:W-:Y:S05]  /*18520*/  BSYNC B1 ;  /* 0x0000000000017941 */ /* 0x000fea0003800000 */
.L_x_2177:
[----:B------:R-:W-:Y:S05]  /*18530*/  BRA `(.L_x_2179) ;  /* 0xfffffee000a47947 */ /* 0x000fea000383ffff */
.L_x_1980:
        /* <DEDUP_REMOVED lines=8> */
.L_x_2181:
[----:B------:R-:W-:Y:S05]  /*185c0*/  BSYNC B1 ;  /* 0x0000000000017941 */ /* 0x000fea0003800000 */
.L_x_2180:
[----:B------:R-:W-:Y:S05]  /*185d0*/  BRA `(.L_x_2182) ;  /* 0xfffffee000847947 */ /* 0x000fea000383ffff */
.L_x_1981:
        /* <DEDUP_REMOVED lines=8> */
.L_x_2184:
[----:B------:R-:W-:Y:S05]  /*18660*/  BSYNC B1 ;  /* 0x0000000000017941 */ /* 0x000fea0003800000 */
.L_x_2183:
[----:B------:R-:W-:Y:S05]  /*18670*/  BRA `(.L_x_2185) ;  /* 0xfffffee000647947 */ /* 0x000fea000383ffff */
.L_x_1983:
[----:B0-----:R0:W1:Y:S02]  /*18680*/  SYNCS.PHASECHK.TRANS64.TRYWAIT P2, [R2+URZ+0x16800], R7 ;  /* 0x01680007020075a7 */ /* 0x001064000804017f */
[----:B-1----:R-:W-:Y:S05]  /*18690*/  @!P2 NANOSLEEP.SYNCS 0x989680 ;  /* 0x009896800000a95d */ /* 0x002fea0003900000 */
[----:B------:R-:W1:Y:S02]  /*186a0*/  @!P2 SYNCS.PHASECHK.TRANS64 P2, [R2+URZ+0x16800], R7 ;  /* 0x016800070200a5a7 */ /* 0x000e64000804007f */
[----:B-1----:R-:W-:Y:S05]  /*186b0*/  @!P2 BRA `(.L_x_1983) ;  /* 0xfffffffc00f0a947 */ /* 0x002fea000383ffff */
[----:B------:R-:W-:Y:S05]  /*186c0*/  BRA `(.L_x_2186) ;  /* 0xfffffee000f87947 */ /* 0x000fea000383ffff */
.L_x_1991:
        /* <DEDUP_REMOVED lines=8> */
.L_x_2188:
[----:B------:R-:W-:Y:S05]  /*18750*/  BSYNC B1 ;  /* 0x0000000000017941 */ /* 0x000fea0003800000 */
.L_x_2187:
[----:B------:R-:W-:Y:S05]  /*18760*/  BRA `(.L_x_2189) ;  /* 0xfffffef400007947 */ /* 0x000fea000383ffff */
.L_x_1992:
        /* <DEDUP_REMOVED lines=8> */
.L_x_2191:
[----:B------:R-:W-:Y:S05]  /*187f0*/  BSYNC B1 ;  /* 0x0000000000017941 */ /* 0x000fea0003800000 */
.L_x_2190:
[----:B------:R-:W-:Y:S05]  /*18800*/  BRA `(.L_x_2192) ;  /* 0xfffffef000e07947 */ /* 0x000fea000383ffff */
.L_x_1993:
        /* <DEDUP_REMOVED lines=8> */
.L_x_2194:
[----:B------:R-:W-:Y:S05]  /*18890*/  BSYNC B1 ;  /* 0x0000000000017941 */ /* 0x000fea0003800000 */
.L_x_2193:
[----:B------:R-:W-:Y:S05]  /*188a0*/  BRA `(.L_x_2195) ;  /* 0xfffffef000c07947 */ /* 0x000fea000383ffff */
.L_x_1994:
        /* <DEDUP_REMOVED lines=8> */
.L_x_2197:
[----:B------:R-:W-:Y:S05]  /*18930*/  BSYNC B1 ;  /* 0x0000000000017941 */ /* 0x000fea0003800000 */
.L_x_2196:
[----:B------:R-:W-:Y:S05]  /*18940*/  BRA `(.L_x_2198) ;  /* 0xfffffef000a07947 */ /* 0x000fea000383ffff */
.L_x_1995:
        /* <DEDUP_REMOVED lines=8> */
.L_x_2200:
[----:B------:R-:W-:Y:S05]  /*189d0*/  BSYNC B1 ;  /* 0x0000000000017941 */ /* 0x000fea0003800000 */
.L_x_2199:
[----:B------:R-:W-:Y:S05]  /*189e0*/  BRA `(.L_x_2201) ;  /* 0xfffffef000807947 */ /* 0x000fea000383ffff */
.L_x_1996:
        /* <DEDUP_REMOVED lines=8> */
.L_x_2203:
[----:B------:R-:W-:Y:S05]  /*18a70*/  BSYNC B1 ;  /* 0x0000000000017941 */ /* 0x000fea0003800000 */
.L_x_2202:
[----:B------:R-:W-:Y:S05]  /*18a80*/  BRA `(.L_x_2204) ;  /* 0xfffffef000647947 */ /* 0x000fea000383ffff */
.L_x_1997:
        /* <DEDUP_REMOVED lines=8> */
.L_x_2206:
[----:B------:R-:W-:Y:S05]  /*18b10*/  BSYNC B1 ;  /* 0x0000000000017941 */ /* 0x000fea0003800000 */
.L_x_2205:
[----:B------:R-:W-:Y:S05]  /*18b20*/  BRA `(.L_x_2207) ;  /* 0xfffffef000487947 */ /* 0x000fea000383ffff */
.L_x_1998:
        /* <DEDUP_REMOVED lines=8> */
.L_x_2209:
[----:B------:R-:W-:Y:S05]  /*18bb0*/  BSYNC B1 ;  /* 0x0000000000017941 */ /* 0x000fea0003800000 */
.L_x_2208:
[----:B------:R-:W-:Y:S05]  /*18bc0*/  BRA `(.L_x_2210) ;  /* 0xfffffef0002c7947 */ /* 0x000fea000383ffff */
.L_x_2000:
[----:B0-----:R0:W1:Y:S02]  /*18bd0*/  SYNCS.PHASECHK.TRANS64.TRYWAIT P2, [R2+URZ+0x16800], R9 ;  /* 0x01680009020075a7 */ /* 0x001064000804017f */
[----:B-1----:R-:W-:Y:S05]  /*18be0*/  @!P2 NANOSLEEP.SYNCS 0x989680 ;  /* 0x009896800000a95d */ /* 0x002fea0003900000 */
[----:B------:R-:W1:Y:S02]  /*18bf0*/  @!P2 SYNCS.PHASECHK.TRANS64 P2, [R2+URZ+0x16800], R9 ;  /* 0x016800090200a5a7 */ /* 0x000e64000804007f */
[----:B-1----:R-:W-:Y:S05]  /*18c00*/  @!P2 BRA `(.L_x_2000) ;  /* 0xfffffffc00f0a947 */ /* 0x002fea000383ffff */
[----:B------:R-:W-:Y:S05]  /*18c10*/  BRA `(.L_x_2211) ;  /* 0xfffffef000947947 */ /* 0x000fea000383ffff */
.L_x_2006:
[----:B-1----:R1:W3:Y:S02]  /*18c20*/  SYNCS.PHASECHK.TRANS64.TRYWAIT P1, [R0+URZ+0x16830], R7 ;  /* 0x01683007000075a7 */ /* 0x0022e4000802017f */
[----:B---3--:R-:W-:Y:S05]  /*18c30*/  @!P1 NANOSLEEP.SYNCS 0x989680 ;  /* 0x009896800000995d */ /* 0x008fea0003900000 */
[----:B------:R-:W3:Y:S02]  /*18c40*/  @!P1 SYNCS.PHASECHK.TRANS64 P1, [R0+URZ+0x16830], R7 ;  /* 0x01683007000095a7 */ /* 0x000ee4000802007f */
[----:B---3--:R-:W-:Y:S05]  /*18c50*/  @!P1 BRA `(.L_x_2006) ;  /* 0xfffffffc00f09947 */ /* 0x008fea000383ffff */
[----:B------:R-:W-:Y:S05]  /*18c60*/  BRA `(.L_x_2005) ;  /* 0xffffff0000207947 */ /* 0x000fea000383ffff */
.L_x_2012:
[----:B-1----:R1:W2:Y:S02]  /*18c70*/  SYNCS.PHASECHK.TRANS64.TRYWAIT P3, [R11+URZ+0x16830], R14 ;  /* 0x0168300e0b0075a7 */ /* 0x0022a4000806017f */
[----:B--2---:R-:W-:Y:S05]  /*18c80*/  @!P3 NANOSLEEP.SYNCS 0x989680 ;  /* 0x009896800000b95d */ /* 0x004fea0003900000 */
[----:B------:R-:W2:Y:S02]  /*18c90*/  @!P3 SYNCS.PHASECHK.TRANS64 P3, [R11+URZ+0x16830], R14 ;  /* 0x0168300e0b00b5a7 */ /* 0x000ea4000806007f */
[----:B--2---:R-:W-:Y:S05]  /*18ca0*/  @!P3 BRA `(.L_x_2012) ;  /* 0xfffffffc00f0b947 */ /* 0x004fea000383ffff */
[----:B------:R-:W-:Y:S05]  /*18cb0*/  BRA `(.L_x_2011) ;  /* 0xffffff2c00047947 */ /* 0x000fea000383ffff */
.L_x_2016:
[----:B-1----:R1:W2:Y:S02]  /*18cc0*/  SYNCS.PHASECHK.TRANS64.TRYWAIT P2, [R11+URZ+0x16850], R10 ;  /* 0x0168500a0b0075a7 */ /* 0x0022a4000804017f */
[----:B--2---:R-:W-:Y:S05]  /*18cd0*/  @!P2 NANOSLEEP.SYNCS 0x989680 ;  /* 0x009896800000a95d */ /* 0x004fea0003900000 */
[----:B------:R-:W2:Y:S02]  /*18ce0*/  @!P2 SYNCS.PHASECHK.TRANS64 P2, [R11+URZ+0x16850], R10 ;  /* 0x0168500a0b00a5a7 */ /* 0x000ea4000804007f */
[----:B--2---:R-:W-:Y:S05]  /*18cf0*/  @!P2 BRA `(.L_x_2016) ;  /* 0xfffffffc00f0a947 */ /* 0x004fea000383ffff */
[----:B------:R-:W-:Y:S05]  /*18d00*/  BRA `(.L_x_2013) ;  /* 0xffffff2c00c47947 */ /* 0x000fea000383ffff */
.L_x_2023:
[----:B-1----:R1:W2:Y:S02]  /*18d10*/  SYNCS.PHASECHK.TRANS64.TRYWAIT P3, [R11+URZ+0x16830], R14 ;  /* 0x0168300e0b0075a7 */ /* 0x0022a4000806017f */
[----:B--2---:R-:W-:Y:S05]  /*18d20*/  @!P3 NANOSLEEP.SYNCS 0x989680 ;  /* 0x009896800000b95d */ /* 0x004fea0003900000 */
[----:B------:R-:W2:Y:S02]  /*18d30*/  @!P3 SYNCS.PHASECHK.TRANS64 P3, [R11+URZ+0x16830], R14 ;  /* 0x0168300e0b00b5a7 */ /* 0x000ea4000806007f */
[----:B--2---:R-:W-:Y:S05]  /*18d40*/  @!P3 BRA `(.L_x_2023) ;  /* 0xfffffffc00f0b947 */ /* 0x004fea000383ffff */
[----:B------:R-:W-:Y:S05]  /*18d50*/  BRA `(.L_x_2022) ;  /* 0xffffff5800ec7947 */ /* 0x000fea000383ffff */
.L_x_2027:
[----:B-1----:R1:W2:Y:S02]  /*18d60*/  SYNCS.PHASECHK.TRANS64.TRYWAIT P2, [R11+URZ+0x16850], R10 ;  /* 0x0168500a0b0075a7 */ /* 0x0022a4000804017f */
[----:B--2---:R-:W-:Y:S05]  /*18d70*/  @!P2 NANOSLEEP.SYNCS 0x989680 ;  /* 0x009896800000a95d */ /* 0x004fea0003900000 */
[----:B------:R-:W2:Y:S02]  /*18d80*/  @!P2 SYNCS.PHASECHK.TRANS64 P2, [R11+URZ+0x16850], R10 ;  /* 0x0168500a0b00a5a7 */ /* 0x000ea4000804007f */
[----:B--2---:R-:W-:Y:S05]  /*18d90*/  @!P2 BRA `(.L_x_2027) ;  /* 0xfffffffc00f0a947 */ /* 0x004fea000383ffff */
[----:B------:R-:W-:Y:S05]  /*18da0*/  BRA `(.L_x_2024) ;  /* 0xffffff5c00ac7947 */ /* 0x000fea000383ffff */
.L_x_2032:
[----:B-1----:R1:W2:Y:S02]  /*18db0*/  SYNCS.PHASECHK.TRANS64.TRYWAIT P0, [R9+URZ+0x16850], R4 ;  /* 0x01685004090075a7 */ /* 0x0022a4000800017f */
[----:B--2---:R-:W-:Y:S05]  /*18dc0*/  @!P0 NANOSLEEP.SYNCS 0x989680 ;  /* 0x009896800000895d */ /* 0x004fea0003900000 */
[----:B------:R-:W2:Y:S02]  /*18dd0*/  @!P0 SYNCS.PHASECHK.TRANS64 P0, [R9+URZ+0x16850], R4 ;  /* 0x01685004090085a7 */ /* 0x000ea4000800007f */
[----:B--2---:R-:W-:Y:S05]  /*18de0*/  @!P0 BRA `(.L_x_2032) ;  /* 0xfffffffc00f08947 */ /* 0x004fea000383ffff */
[----:B------:R-:W-:Y:S05]  /*18df0*/  BRA `(.L_x_2031) ;  /* 0xffffff8000647947 */ /* 0x000fea000383ffff */
.L_x_2066:
[----:B------:R-:W0:Y:S01]  /*18e00*/  S2R R12, SR_TID.X ;  /* 0x00000000000c7919 */ /* 0x000e220000002100 */
[----:B------:R-:W-:Y:S01]  /*18e10*/  BSSY B1, `(.L_x_2212) ;  /* 0x000000a000017945 */ /* 0x000fe20003800000 */
[----:B------:R-:W-:Y:S01]  /*18e20*/  MOV R11, 0x1f ;  /* 0x0000001f000b7802 */ /* 0x000fe20000000f00 */
[----:B------:R-:W-:Y:S01]  /*18e30*/  IMAD.MOV.U32 R15, RZ, RZ, -0x1 ;  /* 0xffffffffff0f7424 */ /* 0x000fe200078e00ff */
[----:B0-----:R-:W-:-:S04]  /*18e40*/  SHF.R.U32.HI R12, RZ, 0x5, R12 ;  /* 0x00000005ff0c7819 */ /* 0x001fc8000001160c */
[----:B------:R-:W-:-:S05]  /*18e50*/  LOP3.LUT R12, R12, 0x3, RZ, 0xc0, !PT ;  /* 0x000000030c0c7812 */ /* 0x000fca00078ec0ff */
[----:B------:R-:W-:Y:S02]  /*18e60*/  IMAD.MOV.U32 R13, RZ, RZ, R12 ;  /* 0x000000ffff0d7224 */ /* 0x000fe400078e000c */
[----:B------:R-:W-:-:S07]  /*18e70*/  IMAD.MOV.U32 R12, RZ, RZ, RZ ;  /* 0x000000ffff0c7224 */ /* 0x000fce00078e00ff */
[----:B-1----:R-:W-:Y:S05]  /*18e80*/  WARPSYNC.COLLECTIVE R15, `(.L_x_2213) ;  /* 0x000000000f087348 */ /* 0x002fea0003c00000 */
[----:B------:R0:W2:Y:S02]  /*18e90*/  SHFL.IDX P6, R14, R13, R12, R11 ;  /* 0x0000000c0d0e7389 */ /* 0x0000a400000c000b */
[----:B012---:R-:W-:Y:S01]  /*18ea0*/  ENDCOLLECTIVE ;  /* 0x000000000000791b */ /* 0x007fe20003800000 */
.L_x_2213:
[----:B------:R-:W-:Y:S05]  /*18eb0*/  BSYNC B1 ;  /* 0x0000000000017941 */ /* 0x000fea0003800000 */
.L_x_2212:
[----:B------:R-:W-:Y:S05]  /*18ec0*/  BRA `(.L_x_2214) ;  /* 0xffffffb400607947 */ /* 0x000fea000383ffff */
.L_x_2067:
[----:B------:R-:W-:Y:S01]  /*18ed0*/  BSSY B1, `(.L_x_2215) ;  /* 0x0000006000017945 */ /* 0x000fe20003800000 */
[----:B------:R-:W-:-:S07]  /*18ee0*/  IMAD.MOV.U32 R15, RZ, RZ, -0x1 ;  /* 0xffffffffff0f7424 */ /* 0x000fce00078e00ff */
[----:B-1----:R-:W-:Y:S05]  /*18ef0*/  WARPSYNC.COLLECTIVE R15, `(.L_x_2216) ;  /* 0x000000000f0c7348 */ /* 0x002fea0003c00000 */
[----:B------:R-:W-:Y:S02]  /*18f00*/  ELECT P6, UR62, PT ;  /* 0x00000000003e782f */ /* 0x000fe400038c0000 */
[----:B------:R-:W-:Y:S01]  /*18f10*/  MOV R14, UR62 ;  /* 0x0000003e000e7c02 */ /* 0x000fe20008000f00 */
[----:B-1----:R-:W-:Y:S10]  /*18f20*/  ENDCOLLECTIVE ;  /* 0x000000000000791b */ /* 0x002ff40003800000 */
.L_x_2216:
[----:B------:R-:W-:Y:S05]  /*18f30*/  BSYNC B1 ;  /* 0x0000000000017941 */ /* 0x000fea0003800000 */
.L_x_2215:
[----:B------:R-:W-:Y:S05]  /*18f40*/  BRA `(.L_x_2217) ;  /* 0xffffffb4004c7947 */ /* 0x000fea000383ffff */
.L_x_2069:
[----:B0-----:R0:W2:Y:S02]  /*18f50*/  SYNCS.PHASECHK.TRANS64.TRYWAIT P0, [R6+URZ+0x16820], R5 ;  /* 0x01682005060075a7 */ /* 0x0010a4000800017f */
[----:B--2---:R-:W-:Y:S05]  /*18f60*/  @!P0 NANOSLEEP.SYNCS 0x989680 ;  /* 0x009896800000895d */ /* 0x004fea0003900000 */
[----:B------:R-:W2:Y:S02]  /*18f70*/  @!P0 SYNCS.PHASECHK.TRANS64 P0, [R6+URZ+0x16820], R5 ;  /* 0x01682005060085a7 */ /* 0x000ea4000800007f */
[----:B--2---:R-:W-:Y:S05]  /*18f80*/  @!P0 BRA `(.L_x_2069) ;  /* 0xfffffffc00f08947 */ /* 0x004fea000383ffff */
[----:B------:R-:W-:Y:S05]  /*18f90*/  BRA `(.L_x_2218) ;  /* 0xffffffb400687947 */ /* 0x000fea000383ffff */
.L_x_2072:
[----:B0-----:R0:W2:Y:S02]  /*18fa0*/  SYNCS.PHASECHK.TRANS64.TRYWAIT P0, [R5+URZ+0x168a0], R10 ;  /* 0x0168a00a050075a7 */ /* 0x0010a4000800017f */
[----:B--2---:R-:W-:Y:S05]  /*18fb0*/  @!P0 NANOSLEEP.SYNCS 0x989680 ;  /* 0x009896800000895d */ /* 0x004fea0003900000 */
[----:B------:R-:W2:Y:S02]  /*18fc0*/  @!P0 SYNCS.PHASECHK.TRANS64 P0, [R5+URZ+0x168a0], R10 ;  /* 0x0168a00a050085a7 */ /* 0x000ea4000800007f */
[----:B--2---:R-:W-:Y:S05]  /*18fd0*/  @!P0 BRA `(.L_x_2072) ;  /* 0xfffffffc00f08947 */ /* 0x004fea000383ffff */
[----:B------:R-:W-:Y:S05]  /*18fe0*/  BRA `(.L_x_2219) ;  /* 0xffffffb400707947 */ /* 0x000fea000383ffff */
.L_x_2074:
[----:B---3--:R3:W4:Y:S02]  /*18ff0*/  SYNCS.PHASECHK.TRANS64.TRYWAIT P0, [R5+URZ+0x168c0], R10 ;  /* 0x0168c00a050075a7 */ /* 0x008724000800017f */
[----:B----4-:R-:W-:Y:S05]  /*19000*/  @!P0 NANOSLEEP.SYNCS 0x989680 ;  /* 0x009896800000895d */ /* 0x010fea0003900000 */
[----:B------:R-:W4:Y:S02]  /*19010*/  @!P0 SYNCS.PHASECHK.TRANS64 P0, [R5+URZ+0x168c0], R10 ;  /* 0x0168c00a050085a7 */ /* 0x000f24000800007f */
[----:B----4-:R-:W-:Y:S05]  /*19020*/  @!P0 BRA `(.L_x_2074) ;  /* 0xfffffffc00f08947 */ /* 0x010fea000383ffff */
[----:B------:R-:W-:Y:S05]  /*19030*/  BRA `(.L_x_2220) ;  /* 0xffffffb400c87947 */ /* 0x000fea000383ffff */
.L_x_2078:
[----:B0-----:R0:W2:Y:S02]  /*19040*/  SYNCS.PHASECHK.TRANS64.TRYWAIT P0, [R10+URZ+0x168a0], R5 ;  /* 0x0168a0050a0075a7 */ /* 0x0010a4000800017f */
[----:B--2---:R-:W-:Y:S05]  /*19050*/  @!P0 NANOSLEEP.SYNCS 0x989680 ;  /* 0x009896800000895d */ /* 0x004fea0003900000 */
[----:B------:R-:W2:Y:S02]  /*19060*/  @!P0 SYNCS.PHASECHK.TRANS64 P0, [R10+URZ+0x168a0], R5 ;  /* 0x0168a0050a0085a7 */ /* 0x000ea4000800007f */
[----:B--2---:R-:W-:Y:S05]  /*19070*/  @!P0 BRA `(.L_x_2078) ;  /* 0xfffffffc00f08947 */ /* 0x004fea000383ffff */
[----:B------:R-:W-:Y:S05]  /*19080*/  BRA `(.L_x_2221) ;  /* 0xffffffb800507947 */ /* 0x000fea000383ffff */
.L_x_2080:
[----:B--2---:R2:W3:Y:S02]  /*19090*/  SYNCS.PHASECHK.TRANS64.TRYWAIT P1, [R10+URZ+0x168c0], R5 ;  /* 0x0168c0050a0075a7 */ /* 0x0044e4000802017f */
[----:B---3--:R-:W-:Y:S05]  /*190a0*/  @!P1 NANOSLEEP.SYNCS 0x989680 ;  /* 0x009896800000995d */ /* 0x008fea0003900000 */
[----:B------:R-:W3:Y:S02]  /*190b0*/  @!P1 SYNCS.PHASECHK.TRANS64 P1, [R10+URZ+0x168c0], R5 ;  /* 0x0168c0050a0095a7 */ /* 0x000ee4000802007f */
[----:B---3--:R-:W-:Y:S05]  /*190c0*/  @!P1 BRA `(.L_x_2080) ;  /* 0xfffffffc00f09947 */ /* 0x008fea000383ffff */
[----:B------:R-:W-:Y:S05]  /*190d0*/  BRA `(.L_x_2222) ;  /* 0xffffffb800a47947 */ /* 0x000fea000383ffff */
.L_x_2090:
        /* <DEDUP_REMOVED lines=11> */
.L_x_2224:
[----:B------:R-:W-:Y:S05]  /*19190*/  BSYNC B0 ;  /* 0x0000000000007941 */ /* 0x000fea0003800000 */
.L_x_2223:
[----:B------:R-:W-:Y:S05]  /*191a0*/  BRA `(.L_x_2225) ;  /* 0xffffffc000e07947 */ /* 0x000fea000383ffff */
.L_x_2091:
[----:B------:R-:W-:Y:S01]  /*191b0*/  BSSY B0, `(.L_x_2226) ;  /* 0x0000006000007945 */ /* 0x000fe20003800000 */
[----:B------:R-:W-:-:S07]  /*191c0*/  IMAD.MOV.U32 R15, RZ, RZ, -0x1 ;  /* 0xffffffffff0f7424 */ /* 0x000fce00078e00ff */
[----:B-1----:R-:W-:Y:S05]  /*191d0*/  WARPSYNC.COLLECTIVE R15, `(.L_x_2227) ;  /* 0x000000000f0c7348 */ /* 0x002fea0003c00000 */
[----:B------:R-:W-:Y:S02]  /*191e0*/  ELECT P6, UR62, PT ;  /* 0x00000000003e782f */ /* 0x000fe400038c0000 */
[----:B------:R-:W-:Y:S01]  /*191f0*/  MOV R14, UR62 ;  /* 0x0000003e000e7c02 */ /* 0x000fe20008000f00 */
[----:B-1----:R-:W-:Y:S10]  /*19200*/  ENDCOLLECTIVE ;  /* 0x000000000000791b */ /* 0x002ff40003800000 */
.L_x_2227:
[----:B------:R-:W-:Y:S05]  /*19210*/  BSYNC B0 ;  /* 0x0000000000007941 */ /* 0x000fea0003800000 */
.L_x_2226:
[----:B------:R-:W-:Y:S05]  /*19220*/  BRA `(.L_x_2228) ;  /* 0xffffffc000d07947 */ /* 0x000fea000383ffff */
.L_x_2094:
[----:B--2---:R2:W3:Y:S02]  /*19230*/  SYNCS.PHASECHK.TRANS64.TRYWAIT P0, [R5+URZ+0x16840], R4 ;  /* 0x01684004050075a7 */ /* 0x0044e4000800017f */
[----:B---3--:R-:W-:Y:S05]  /*19240*/  @!P0 NANOSLEEP.SYNCS 0x989680 ;  /* 0x009896800000895d */ /* 0x008fea0003900000 */
[----:B------:R-:W3:Y:S02]  /*19250*/  @!P0 SYNCS.PHASECHK.TRANS64 P0, [R5+URZ+0x16840], R4 ;  /* 0x01684004050085a7 */ /* 0x000ee4000800007f */
[----:B---3--:R-:W-:Y:S05]  /*19260*/  @!P0 BRA `(.L_x_2094) ;  /* 0xfffffffc00f08947 */ /* 0x008fea000383ffff */
[----:B------:R-:W-:Y:S05]  /*19270*/  BRA `(.L_x_2229) ;  /* 0xffffffc400207947 */ /* 0x000fea000383ffff */
.L_x_2097:
[----:B0-----:R0:W2:Y:S02]  /*19280*/  SYNCS.PHASECHK.TRANS64.TRYWAIT P0, [R27+URZ+0x16820], R4 ;  /* 0x016820041b0075a7 */ /* 0x0010a4000800017f */
[----:B--2---:R-:W-:Y:S05]  /*19290*/  @!P0 NANOSLEEP.SYNCS 0x989680 ;  /* 0x009896800000895d */ /* 0x004fea0003900000 */
[----:B------:R-:W2:Y:S02]  /*192a0*/  @!P0 SYNCS.PHASECHK.TRANS64 P0, [R27+URZ+0x16820], R4 ;  /* 0x016820041b0085a7 */ /* 0x000ea4000800007f */
[----:B--2---:R-:W-:Y:S05]  /*192b0*/  @!P0 BRA `(.L_x_2097) ;  /* 0xfffffffc00f08947 */ /* 0x004fea000383ffff */
[----:B------:R-:W-:Y:S05]  /*192c0*/  BRA `(.L_x_2230) ;  /* 0xffffffc400e07947 */ /* 0x000fea000383ffff */
.L_x_2105:
[----:B0-----:R0:W2:Y:S02]  /*192d0*/  SYNCS.PHASECHK.TRANS64.TRYWAIT P0, [R3+URZ+0x16840], R2 ;  /* 0x01684002030075a7 */ /* 0x0010a4000800017f */
[----:B--2---:R-:W-:Y:S05]  /*192e0*/  @!P0 NANOSLEEP.SYNCS 0x989680 ;  /* 0x009896800000895d */ /* 0x004fea0003900000 */
[----:B------:R-:W2:Y:S02]  /*192f0*/  @!P0 SYNCS.PHASECHK.TRANS64 P0, [R3+URZ+0x16840], R2 ;  /* 0x01684002030085a7 */ /* 0x000ea4000800007f */
[----:B--2---:R-:W-:Y:S05]  /*19300*/  @!P0 BRA `(.L_x_2105) ;  /* 0xfffffffc00f08947 */ /* 0x004fea000383ffff */
[----:B------:R-:W-:Y:S05]  /*19310*/  BRA `(.L_x_2231) ;  /* 0xffffffc800807947 */ /* 0x000fea000383ffff */
.L_x_2107:
[----:B0-----:R0:W2:Y:S02]  /*19320*/  SYNCS.PHASECHK.TRANS64.TRYWAIT P0, [R2+URZ+0x60], R5 ;  /* 0x00006005020075a7 */ /* 0x0010a4000800017f */
[----:B--2---:R-:W-:Y:S05]  /*19330*/  @!P0 NANOSLEEP.SYNCS 0x989680 ;  /* 0x009896800000895d */ /* 0x004fea0003900000 */
[----:B------:R-:W2:Y:S02]  /*19340*/  @!P0 SYNCS.PHASECHK.TRANS64 P0, [R2+URZ+0x60], R5 ;  /* 0x00006005020085a7 */ /* 0x000ea4000800007f */
[----:B--2---:R-:W-:Y:S05]  /*19350*/  @!P0 BRA `(.L_x_2107) ;  /* 0xfffffffc00f08947 */ /* 0x004fea000383ffff */
[----:B------:R-:W-:Y:S05]  /*19360*/  BRA `(.L_x_2232) ;  /* 0xffffffc800e47947 */ /* 0x000fea000383ffff */
.L_x_2112:
[----:B--2---:R2:W3:Y:S02]  /*19370*/  SYNCS.PHASECHK.TRANS64.TRYWAIT P0, [R3+URZ+0x16840], R2 ;  /* 0x01684002030075a7 */ /* 0x0044e4000800017f */
[----:B---3--:R-:W-:Y:S05]  /*19380*/  @!P0 NANOSLEEP.SYNCS 0x989680 ;  /* 0x009896800000895d */ /* 0x008fea0003900000 */
[----:B------:R-:W3:Y:S02]  /*19390*/  @!P0 SYNCS.PHASECHK.TRANS64 P0, [R3+URZ+0x16840], R2 ;  /* 0x01684002030085a7 */ /* 0x000ee4000800007f */
[----:B---3--:R-:W-:Y:S05]  /*193a0*/  @!P0 BRA `(.L_x_2112) ;  /* 0xfffffffc00f08947 */ /* 0x008fea000383ffff */
[----:B------:R-:W-:Y:S05]  /*193b0*/  BRA `(.L_x_2233) ;  /* 0xffffffcc00ec7947 */ /* 0x000fea000383ffff */
.L_x_2114:
[----:B0-----:R0:W2:Y:S02]  /*193c0*/  SYNCS.PHASECHK.TRANS64.TRYWAIT P1, [R3+URZ+0x60], R24 ;  /* 0x00006018030075a7 */ /* 0x0010a4000802017f */
[----:B--2---:R-:W-:Y:S05]  /*193d0*/  @!P1 NANOSLEEP.SYNCS 0x989680 ;  /* 0x009896800000995d */ /* 0x004fea0003900000 */
[----:B------:R-:W2:Y:S02]  /*193e0*/  @!P1 SYNCS.PHASECHK.TRANS64 P1, [R3+URZ+0x60], R24 ;  /* 0x00006018030095a7 */ /* 0x000ea4000802007f */
[----:B--2---:R-:W-:Y:S05]  /*193f0*/  @!P1 BRA `(.L_x_2114) ;  /* 0xfffffffc00f09947 */ /* 0x004fea000383ffff */
[----:B------:R-:W-:Y:S05]  /*19400*/  BRA `(.L_x_2234) ;  /* 0xffffffd000507947 */ /* 0x000fea000383ffff */
.L_x_2119:
[----:B--2---:R2:W3:Y:S02]  /*19410*/  SYNCS.PHASECHK.TRANS64.TRYWAIT P0, [R2+URZ+0x16840], R3 ;  /* 0x01684003020075a7 */ /* 0x0044e4000800017f */
[----:B---3--:R-:W-:Y:S05]  /*19420*/  @!P0 NANOSLEEP.SYNCS 0x989680 ;  /* 0x009896800000895d */ /* 0x008fea0003900000 */
[----:B------:R-:W3:Y:S02]  /*19430*/  @!P0 SYNCS.PHASECHK.TRANS64 P0, [R2+URZ+0x16840], R3 ;  /* 0x01684003020085a7 */ /* 0x000ee4000800007f */
[----:B---3--:R-:W-:Y:S05]  /*19440*/  @!P0 BRA `(.L_x_2119) ;  /* 0xfffffffc00f08947 */ /* 0x008fea000383ffff */
[----:B------:R-:W-:Y:S05]  /*19450*/  BRA `(.L_x_2235) ;  /* 0xffffffd4002c7947 */ /* 0x000fea000383ffff */
.L_x_2121:
[----:B0-----:R0:W2:Y:S02]  /*19460*/  SYNCS.PHASECHK.TRANS64.TRYWAIT P1, [R2+URZ+0x60], R11 ;  /* 0x0000600b020075a7 */ /* 0x0010a4000802017f */
[----:B--2---:R-:W-:Y:S05]  /*19470*/  @!P1 NANOSLEEP.SYNCS 0x989680 ;  /* 0x009896800000995d */ /* 0x004fea0003900000 */
[----:B------:R-:W2:Y:S02]  /*19480*/  @!P1 SYNCS.PHASECHK.TRANS64 P1, [R2+URZ+0x60], R11 ;  /* 0x0000600b020095a7 */ /* 0x000ea4000802007f */
[----:B--2---:R-:W-:Y:S05]  /*19490*/  @!P1 BRA `(.L_x_2121) ;  /* 0xfffffffc00f09947 */ /* 0x004fea000383ffff */
[----:B------:R-:W-:Y:S05]  /*194a0*/  BRA `(.L_x_2236) ;  /* 0xffffffd400947947 */ /* 0x000fea000383ffff */
.L_x_2128:
[----:B--2---:R2:W3:Y:S02]  /*194b0*/  SYNCS.PHASECHK.TRANS64.TRYWAIT P0, [R3+URZ+0x16860], R2 ;  /* 0x01686002030075a7 */ /* 0x0044e4000800017f */
[----:B---3--:R-:W-:Y:S05]  /*194c0*/  @!P0 NANOSLEEP.SYNCS 0x989680 ;  /* 0x009896800000895d */ /* 0x008fea0003900000 */
[----:B------:R-:W3:Y:S02]  /*194d0*/  @!P0 SYNCS.PHASECHK.TRANS64 P0, [R3+URZ+0x16860], R2 ;  /* 0x01686002030085a7 */ /* 0x000ee4000800007f */
[----:B---3--:R-:W-:Y:S05]  /*194e0*/  @!P0 BRA `(.L_x_2128) ;  /* 0xfffffffc00f08947 */ /* 0x008fea000383ffff */
[----:B------:R-:W-:Y:S05]  /*194f0*/  BRA `(.L_x_2237) ;  /* 0xffffffd800547947 */ /* 0x000fea000383ffff */
.L_x_2130:
[----:B------:R-:W-:Y:S01]  /*19500*/  BSSY B0, `(.L_x_2238) ;  /* 0x0000008000007945 */ /* 0x000fe20003800000 */
[----:B------:R-:W-:Y:S01]  /*19510*/  MOV R13, R16 ;  /* 0x00000010000d7202 */ /* 0x000fe20000000f00 */
[----:B------:R-:W-:Y:S02]  /*19520*/  IMAD.MOV.U32 R12, RZ, RZ, RZ ;  /* 0x000000ffff0c7224 */ /* 0x000fe400078e00ff */
[----:B------:R-:W-:Y:S02]  /*19530*/  IMAD.MOV.U32 R11, RZ, RZ, 0x1f ;  /* 0x0000001fff0b7424 */ /* 0x000fe400078e00ff */
[----:B------:R-:W-:-:S07]  /*19540*/  IMAD.MOV.U32 R15, RZ, RZ, -0x1 ;  /* 0xffffffffff0f7424 */ /* 0x000fce00078e00ff */
[----:B-1----:R-:W-:Y:S05]  /*19550*/  WARPSYNC.COLLECTIVE R15, `(.L_x_2239) ;  /* 0x000000000f087348 */ /* 0x002fea0003c00000 */
[----:B------:R0:W2:Y:S02]  /*19560*/  SHFL.IDX P6, R14, R13, R12, R11 ;  /* 0x0000000c0d0e7389 */ /* 0x0000a400000c000b */
[----:B012---:R-:W-:Y:S01]  /*19570*/  ENDCOLLECTIVE ;  /* 0x000000000000791b */ /* 0x007fe20003800000 */
.L_x_2239:
[----:B------:R-:W-:Y:S05]  /*19580*/  BSYNC B0 ;  /* 0x0000000000007941 */ /* 0x000fea0003800000 */
.L_x_2238:
        /* <DEDUP_REMOVED lines=8> */
.L_x_2240:
[----:B------:R-:W-:Y:S01]  /*19610*/  IMAD.MOV.U32 R5, RZ, RZ, R14 ;  /* 0x000000ffff057224 */ /* 0x000fe200078e000e */
[----:B------:R-:W-:Y:S06]  /*19620*/  BRA `(.L_x_2241) ;  /* 0xffffffd8009c7947 */ /* 0x000fec000383ffff */
.L_x_2133:
[----:B------:R-:W-:Y:S01]  /*19630*/  BSSY B0, `(.L_x_2242) ;  /* 0x0000008000007945 */ /* 0x000fe20003800000 */
[----:B-----5:R-:W-:Y:S01]  /*19640*/  IMAD.MOV.U32 R13, RZ, RZ, R2 ;  /* 0x000000ffff0d7224 */ /* 0x020fe200078e0002 */
[----:B------:R-:W-:Y:S01]  /*19650*/  MOV R11, RZ ;  /* 0x000000ff000b7202 */ /* 0x000fe20000000f00 */
[----:B------:R-:W-:Y:S02]  /*19660*/  IMAD.MOV.U32 R12, RZ, RZ, 0x1 ;  /* 0x00000001ff0c7424 */ /* 0x000fe400078e00ff */
[----:B------:R-:W-:-:S07]  /*19670*/  IMAD.MOV.U32 R15, RZ, RZ, -0x1 ;  /* 0xffffffffff0f7424 */ /* 0x000fce00078e00ff */
[----:B01234-:R-:W-:Y:S05]  /*19680*/  WARPSYNC.COLLECTIVE R15, `(.L_x_2243) ;  /* 0x000000000f087348 */ /* 0x01ffea0003c00000 */
[----:B------:R0:W0:Y:S02]  /*19690*/  SHFL.UP P6, R14, R13, R12, R11 ;  /* 0x0400000c0d0e7389 */ /* 0x00002400000c000b */
[----:B01234-:R-:W-:Y:S01]  /*196a0*/  ENDCOLLECTIVE ;  /* 0x000000000000791b */ /* 0x01ffe20003800000 */
.L_x_2243:
[----:B------:R-:W-:Y:S05]  /*196b0*/  BSYNC B0 ;  /* 0x0000000000007941 */ /* 0x000fea0003800000 */
.L_x_2242:
[----:B------:R-:W-:Y:S01]  /*196c0*/  ISETP.NE.AND P0, PT, R28, RZ, PT ;  /* 0x000000ff1c00720c */ /* 0x000fe20003f05270 */
        /* <DEDUP_REMOVED lines=9> */
.L_x_2244:
        /* <DEDUP_REMOVED lines=8> */
.L_x_2245:
        /* <DEDUP_REMOVED lines=8> */
.L_x_2246:
        /* <DEDUP_REMOVED lines=8> */
.L_x_2247:
        /* <DEDUP_REMOVED lines=8> */
.L_x_2248:
[----:B------:R-:W-:Y:S05]  /*19960*/  BRA `(.L_x_2249) ;  /* 0xffffffd800587947 */ /* 0x000fea000383ffff */
.L_x_2138:
        /* <DEDUP_REMOVED lines=8> */
.L_x_2251:
[----:B------:R-:W-:Y:S05]  /*199f0*/  BSYNC B0 ;  /* 0x0000000000007941 */ /* 0x000fea0003800000 */
.L_x_2250:
        /* <DEDUP_REMOVED lines=10> */
.L_x_2252:
        /* <DEDUP_REMOVED lines=8> */
.L_x_2253:
        /* <DEDUP_REMOVED lines=8> */
.L_x_2254:
        /* <DEDUP_REMOVED lines=8> */
.L_x_2255:
        /* <DEDUP_REMOVED lines=8> */
.L_x_2256:
[----:B------:R-:W-:Y:S05]  /*19ca0*/  BRA `(.L_x_2257) ;  /* 0xffffffd800347947 */ /* 0x000fea000383ffff */
.L_x_2140:
[----:B------:R-:W-:Y:S01]  /*19cb0*/  BSSY B0, `(.L_x_2258) ;  /* 0x0000006000007945 */ /* 0x000fe20003800000 */
[----:B------:R-:W-:Y:S02]  /*19cc0*/  PLOP3.LUT P6, PT, P6, PT, PT, 0x8, 0x0 ;  /* 0x000000000000781c */ /* 0x000fe400037ce170 */
[----:B------:R-:W-:-:S11]  /*19cd0*/  MOV R15, 0xffffffff ;  /* 0xffffffff000f7802 */ /* 0x000fd60000000f00 */
[----:B01----:R-:W-:Y:S05]  /*19ce0*/  WARPSYNC.COLLECTIVE R15, `(.L_x_2259) ;  /* 0x000000000f087348 */ /* 0x003fea0003c00000 */
[----:B------:R-:W-:Y:S01]  /*19cf0*/  VOTE.ANY R14, PT, P6 ;  /* 0x00000000000e7806 */ /* 0x000fe200030e0100 */
[----:B01----:R-:W-:Y:S06]  /*19d00*/  ENDCOLLECTIVE ;  /* 0x000000000000791b */ /* 0x003fec0003800000 */
.L_x_2259:
[----:B------:R-:W-:Y:S05]  /*19d10*/  BSYNC B0 ;  /* 0x0000000000007941 */ /* 0x000fea0003800000 */
.L_x_2258:
        /* <DEDUP_REMOVED lines=9> */
.L_x_2260:
[----:B------:R-:W-:Y:S01]  /*19db0*/  IMAD.MOV.U32 R17, RZ, RZ, R14 ;  /* 0x000000ffff117224 */ /* 0x000fe200078e000e */
[----:B------:R-:W-:Y:S06]  /*19dc0*/  BRA `(.L_x_2261) ;  /* 0xffffffd800247947 */ /* 0x000fec000383ffff */
.L_x_2142:
[----:B------:R-:W-:Y:S01]  /*19dd0*/  BSSY B0, `(.L_x_2262) ;  /* 0x0000007000007945 */ /* 0x000fe20003800000 */
[----:B------:R-:W-:Y:S01]  /*19de0*/  IMAD.MOV.U32 R13, RZ, RZ, R3 ;  /* 0x000000ffff0d7224 */ /* 0x000fe200078e0003 */
[----:B------:R-:W-:Y:S01]  /*19df0*/  MOV R11, 0x1f ;  /* 0x0000001f000b7802 */ /* 0x000fe20000000f00 */
[----:B------:R-:W-:-:S07]  /*19e00*/  IMAD.MOV.U32 R15, RZ, RZ, -0x1 ;  /* 0xffffffffff0f7424 */ /* 0x000fce00078e00ff */
[----:B0123--:R-:W-:Y:S05]  /*19e10*/  WARPSYNC.COLLECTIVE R15, `(.L_x_2263) ;  /* 0x000000000f087348 */ /* 0x00ffea0003c00000 */
[----:B------:R4:W0:Y:S02]  /*19e20*/  SHFL.IDX P6, R14, R13, R12, R11 ;  /* 0x0000000c0d0e7389 */ /* 0x00082400000c000b */
[----:B01234-:R-:W-:Y:S01]  /*19e30*/  ENDCOLLECTIVE ;  /* 0x000000000000791b */ /* 0x01ffe20003800000 */
.L_x_2263:
[----:B------:R-:W-:Y:S05]  /*19e40*/  BSYNC B0 ;  /* 0x0000000000007941 */ /* 0x000fea0003800000 */
.L_x_2262:
[----:B------:R-:W-:Y:S05]  /*19e50*/  BRA `(.L_x_2141) ;  /* 0xffffffd8001c7947 */ /* 0x000fea000383ffff */
.L_x_2146:
[----:B0-----:R0:W2:Y:S02]  /*19e60*/  SYNCS.PHASECHK.TRANS64.TRYWAIT P0, [R9+URZ+0x16820], R0 ;  /* 0x01682000090075a7 */ /* 0x0010a4000800017f */
[----:B--2---:R-:W-:Y:S05]  /*19e70*/  @!P0 NANOSLEEP.SYNCS 0x989680 ;  /* 0x009896800000895d */ /* 0x004fea0003900000 */
[----:B------:R-:W2:Y:S02]  /*19e80*/  @!P0 SYNCS.PHASECHK.TRANS64 P0, [R9+URZ+0x16820], R0 ;  /* 0x01682000090085a7 */ /* 0x000ea4000800007f */
[----:B--2---:R-:W-:Y:S05]  /*19e90*/  @!P0 BRA `(.L_x_2146) ;  /* 0xfffffffc00f08947 */ /* 0x004fea000383ffff */
[----:B------:R-:W-:Y:S05]  /*19ea0*/  BRA `(.L_x_2264) ;  /* 0xffffffdc00887947 */ /* 0x000fea000383ffff */
.L_x_2147:
        /* <DEDUP_REMOVED lines=11> */
.L_x_2266:
[----:B------:R-:W-:Y:S05]  /*19f60*/  BSYNC B0 ;  /* 0x0000000000007941 */ /* 0x000fea0003800000 */
.L_x_2265:
[----:B------:R-:W-:Y:S05]  /*19f70*/  BRA `(.L_x_2267) ;  /* 0xffffffdc00707947 */ /* 0x000fea000383ffff */
.L_x_2148:
[----:B------:R-:W-:Y:S01]  /*19f80*/  BSSY B0, `(.L_x_2268) ;  /* 0x0000006000007945 */ /* 0x000fe20003800000 */
[----:B------:R-:W-:-:S07]  /*19f90*/  IMAD.MOV.U32 R15, RZ, RZ, -0x1 ;  /* 0xffffffffff0f7424 */ /* 0x000fce00078e00ff */
[----:B01----:R-:W-:Y:S05]  /*19fa0*/  WARPSYNC.COLLECTIVE R15, `(.L_x_2269) ;  /* 0x000000000f0c7348 */ /* 0x003fea0003c00000 */
[----:B------:R-:W-:Y:S02]  /*19fb0*/  ELECT P6, UR62, PT ;  /* 0x00000000003e782f */ /* 0x000fe400038c0000 */
[----:B------:R-:W-:Y:S01]  /*19fc0*/  MOV R14, UR62 ;  /* 0x0000003e000e7c02 */ /* 0x000fe20008000f00 */
[----:B01----:R-:W-:Y:S10]  /*19fd0*/  ENDCOLLECTIVE ;  /* 0x000000000000791b */ /* 0x003ff40003800000 */
.L_x_2269:
[----:B------:R-:W-:Y:S05]  /*19fe0*/  BSYNC B0 ;  /* 0x0000000000007941 */ /* 0x000fea0003800000 */
.L_x_2268:
[----:B------:R-:W-:Y:S05]  /*19ff0*/  BRA `(.L_x_2270) ;  /* 0xffffffdc00647947 */ /* 0x000fea000383ffff */
.L_x_2150:
[----:B0-----:R0:W2:Y:S02]  /*1a000*/  SYNCS.PHASECHK.TRANS64.TRYWAIT P0, [R7+URZ], R2 ;  /* 0x00000002070075a7 */ /* 0x0010a4000800017f */
[----:B--2---:R-:W-:Y:S05]  /*1a010*/  @!P0 NANOSLEEP.SYNCS 0x989680 ;  /* 0x009896800000895d */ /* 0x004fea0003900000 */
[----:B------:R-:W2:Y:S02]  /*1a020*/  @!P0 SYNCS.PHASECHK.TRANS64 P0, [R7+URZ], R2 ;  /* 0x00000002070085a7 */ /* 0x000ea4000800007f */
[----:B--2---:R-:W-:Y:S05]  /*1a030*/  @!P0 BRA `(.L_x_2150) ;  /* 0xfffffffc00f08947 */ /* 0x004fea000383ffff */
[----:B------:R-:W-:Y:S05]  /*1a040*/  BRA `(.L_x_2271) ;  /* 0xffffffdc00987947 */ /* 0x000fea000383ffff */
.L_x_2151:
[----:B--2---:R2:W3:Y:S02]  /*1a050*/  SYNCS.PHASECHK.TRANS64.TRYWAIT P0, [R3+URZ], R0 ;  /* 0x00000000030075a7 */ /* 0x0044e4000800017f */
[----:B---3--:R-:W-:Y:S05]  /*1a060*/  @!P0 NANOSLEEP.SYNCS 0x989680 ;  /* 0x009896800000895d */ /* 0x008fea0003900000 */
[----:B------:R-:W3:Y:S02]  /*1a070*/  @!P0 SYNCS.PHASECHK.TRANS64 P0, [R3+URZ], R0 ;  /* 0x00000000030085a7 */ /* 0x000ee4000800007f */
[----:B---3--:R-:W-:Y:S05]  /*1a080*/  @!P0 BRA `(.L_x_2151) ;  /* 0xfffffffc00f08947 */ /* 0x008fea000383ffff */
[----:B------:R-:W-:Y:S05]  /*1a090*/  BRA `(.L_x_2272) ;  /* 0xffffffdc008c7947 */ /* 0x000fea000383ffff */
.L_x_2153:
[----:B--2---:R2:W3:Y:S02]  /*1a0a0*/  SYNCS.PHASECHK.TRANS64.TRYWAIT P0, [R5+URZ], R2 ;  /* 0x00000002050075a7 */ /* 0x0044e4000800017f */
[----:B---3--:R-:W-:Y:S05]  /*1a0b0*/  @!P0 NANOSLEEP.SYNCS 0x989680 ;  /* 0x009896800000895d */ /* 0x008fea0003900000 */
[----:B------:R-:W3:Y:S02]  /*1a0c0*/  @!P0 SYNCS.PHASECHK.TRANS64 P0, [R5+URZ], R2 ;  /* 0x00000002050085a7 */ /* 0x000ee4000800007f */
[----:B---3--:R-:W-:Y:S05]  /*1a0d0*/  @!P0 BRA `(.L_x_2153) ;  /* 0xfffffffc00f08947 */ /* 0x008fea000383ffff */
[----:B------:R-:W-:Y:S05]  /*1a0e0*/  BRA `(.L_x_2273) ;  /* 0xffffffdc00907947 */ /* 0x000fea000383ffff */
.L_x_2274:
        /* <DEDUP_REMOVED lines=9> */
.L_x_2283:


//--------------------- .nv.global.init           --------------------------
	.section	.nv.global.init,"aw",@progbits
.nv.global.init:
	.type		$str$20,@object
	.size		$str$20,($str$21 - $str$20)
$str$20:
        /*0000*/ 	.byte	0x28, 0x61, 0x64, 0x64, 0x72, 0x65, 0x73, 0x73, 0x20, 0x26, 0x20, 0x6d, 0x61, 0x73, 0x6b, 0x29
        /*0010*/ 	.byte	0x20, 0x3d, 0x3d, 0x20, 0x30, 0x00
	.type		$str$21,@object
	.size		$str$21,(__unnamed_5 - $str$21)
$str$21:
        /*0016*/ 	.byte	0x2f, 0x74, 0x6d, 0x70, 0x2f, 0x6f, 0x73, 0x73, 0x5f, 0x6b, 0x65, 0x72, 0x6e, 0x65, 0x6c, 0x73
        /*0026*/ 	.byte	0x5f, 0x73, 0x72, 0x63, 0x2f, 0x66, 0x6c, 0x61, 0x73, 0x68, 0x5f, 0x61, 0x74, 0x74, 0x65, 0x6e
        /*0036*/ 	.byte	0x74, 0x69, 0x6f, 0x6e, 0x2f, 0x63, 0x73, 0x72, 0x63, 0x2f, 0x63, 0x75, 0x74, 0x6c, 0x61, 0x73
        /*0046*/ 	.byte	0x73, 0x2f, 0x69, 0x6e, 0x63, 0x6c, 0x75, 0x64, 0x65, 0x2f, 0x63, 0x75, 0x74, 0x65, 0x2f, 0x70
        /*0056*/ 	.byte	0x6f, 0x69, 0x6e, 0x74, 0x65, 0x72, 0x5f, 0x66, 0x6c, 0x61, 0x67, 0x67, 0x65, 0x64, 0x2e, 0x68
        /*0066*/ 	.byte	0x70, 0x70, 0x00
	.type		__unnamed_5,@object
	.size		__unnamed_5,(__unnamed_9 - __unnamed_5)
__unnamed_5:
        /* <DEDUP_REMOVED lines=23> */
        /*01d9*/ 	.byte	0x3a, 0x43, 0x3c, 0x30, 0x3e, 0x3e, 0x3e, 0x3e, 0x3e, 0x20, 0x26, 0x5d, 0x00
	.type		__unnamed_9,@object
	.size		__unnamed_9,(__unnamed_4 - __unnamed_9)
__unnamed_9:
        /* <DEDUP_REMOVED lines=24> */
        /*0366*/ 	.byte	0x00
	.type		__unnamed_4,@object
	.size		__unnamed_4,(__unnamed_3 - __unnamed_4)
__unnamed_4:
        /* <DEDUP_REMOVED lines=25> */
	.type		__unnamed_3,@object
	.size		__unnamed_3,(__unnamed_2 - __unnamed_3)
__unnamed_3:
        /* <DEDUP_REMOVED lines=28> */
        /*06a8*/ 	.byte	0x32, 0x3e, 0x3e, 0x3e, 0x3e, 0x3e, 0x5d, 0x00
	.type		__unnamed_2,@object
	.size		__unnamed_2,(__unnamed_7 - __unnamed_2)
__unnamed_2:
        /* <DEDUP_REMOVED lines=29> */
	.type		__unnamed_7,@object
	.size		__unnamed_7,(__unnamed_8 - __unnamed_7)
__unnamed_7:
        /* <DEDUP_REMOVED lines=28> */
        /*0a38*/ 	.byte	0x38, 0x38, 0x3e, 0x3e, 0x3e, 0x3e, 0x3e, 0x5d, 0x00
	.type		__unnamed_8,@object
	.size		__unnamed_8,(__unnamed_1 - __unnamed_8)
__unnamed_8:
        /* <DEDUP_REMOVED lines=29> */
	.type		__unnamed_1,@object
	.size		__unnamed_1,(__unnamed_6 - __unnamed_1)
__unnamed_1:
        /* <DEDUP_REMOVED lines=28> */
        /*0dca*/ 	.byte	0x32, 0x3e, 0x3e, 0x3e, 0x3e, 0x3e, 0x20, 0x26, 0x5d, 0x00
	.type		__unnamed_6,@object
	.size		__unnamed_6,(.L_5 - __unnamed_6)
__unnamed_6:
        /* <DEDUP_REMOVED lines=28> */
        /*0f94*/ 	.byte	0x38, 0x38, 0x3e, 0x3e, 0x3e, 0x3e, 0x3e, 0x20, 0x26, 0x5d, 0x00
.L_5:


//--------------------- .nv.shared._ZN7cutlass13device_kernelIN5flash11enable_sm90INS1_16FlashAttnFwdSm90INS1_25CollectiveMainloopFwdSm90ILi2EN4cute5tupleIJNS5_1CILi1EEES8_S8_EEENS6_IJNS7_ILi192EEESA_NS7_ILi64EEEEEELi64ENS_6half_tEfNS_4arch4Sm90ELb0ELb0ELb1ELb0ELb0ELb0ELb0ELb0ELb1ELb0ELb0ELb0EEENS1_21CollectiveEpilogueFwdINS6_IJSA_SB_SA_EEES9_SD_SF_Li384ELb0ELb0ELb0ELb0EEENS1_29StaticPersistentTileSchedulerILb0EEEEEEEEEvNT_6ParamsE --------------------------
	.section	.nv.shared._ZN7cutlass13device_kernelIN5flash11enable_sm90INS1_16FlashAttnFwdSm90INS1_25CollectiveMainloopFwdSm90ILi2EN4cute5tupleIJNS5_1CILi1EEES8_S8_EEENS6_IJNS7_ILi192EEESA_NS7_ILi64EEEEEELi64ENS_6half_tEfNS_4arch4Sm90ELb0ELb0ELb1ELb0ELb0ELb0ELb0ELb0ELb1ELb0ELb0ELb0EEENS1_21CollectiveEpilogueFwdINS6_IJSA_SB_SA_EEES9_SD_SF_Li384ELb0ELb0ELb0ELb0EEENS1_29StaticPersistentTileSchedulerILb0EEEEEEEEEvNT_6ParamsE,"aw",@nobits
	.sectionflags	@""
	.align	16
	.zero		1024


//--------------------- .nv.shared.reserved.0     --------------------------
	.section	.nv.shared.reserved.0,"aw",@nobits
	.weak		__nv_reservedSMEM_offset_0_alias
	.size		__nv_reservedSMEM_offset_0_alias, 0, 0
	.other		__nv_reservedSMEM_offset_0_alias,@"STO_CUDA_RESERVED_SHARED STV_DEFAULT"
__nv_reservedSMEM_offset_0_alias:
	.zero		0


//--------------------- .nv.global                --------------------------
	.section	.nv.global,"aw",@nobits
.nv.global:
	.type		_ZN73_INTERNAL_e271c5b2_37_flash_fwd_hdim64_fp16_softcap_sm90_cu_c784774a_37864cute1_E,@object
	.size		_ZN73_INTERNAL_e271c5b2_37_flash_fwd_hdim64_fp16_softcap_sm90_cu_c784774a_37864cute1_E,(_ZN73_INTERNAL_e271c5b2_37_flash_fwd_hdim64_fp16_softcap_sm90_cu_c784774a_37864cuda3std3__45__cpo6cbeginE - _ZN73_INTERNAL_e271c5b2_37_flash_fwd_hdim64_fp16_softcap_sm90_cu_c784774a_37864cute1_E)
_ZN73_INTERNAL_e271c5b2_37_flash_fwd_hdim64_fp16_softcap_sm90_cu_c784774a_37864cute1_E:
	.zero		1
	.type		_ZN73_INTERNAL_e271c5b2_37_flash_fwd_hdim64_fp16_softcap_sm90_cu_c784774a_37864cuda3std3__45__cpo6cbeginE,@object
	.size		_ZN73_INTERNAL_e271c5b2_37_flash_fwd_hdim64_fp16_softcap_sm90_cu_c784774a_37864cuda3std3__45__cpo6cbeginE,(_ZN73_INTERNAL_e271c5b2_37_flash_fwd_hdim64_fp16_softcap_sm90_cu_c784774a_37864cuda3std3__48in_placeE - _ZN73_INTERNAL_e271c5b2_37_flash_fwd_hdim64_fp16_softcap_sm90_cu_c784774a_37864cuda3std3__45__cpo6cbeginE)
_ZN73_INTERNAL_e271c5b2_37_flash_fwd_hdim64_fp16_softcap_sm90_cu_c784774a_37864cuda3std3__45__cpo6cbeginE:
	.zero		1
	.type		_ZN73_INTERNAL_e271c5b2_37_flash_fwd_hdim64_fp16_softcap_sm90_cu_c784774a_37864cuda3std3__48in_placeE,@object
	.size		_ZN73_INTERNAL_e271c5b2_37_flash_fwd_hdim64_fp16_softcap_sm90_cu_c784774a_37864cuda3std3__48in_placeE,(_ZN73_INTERNAL_e271c5b2_37_flash_fwd_hdim64_fp16_softcap_sm90_cu_c784774a_37864cuda3std6ranges3__45__cpo9iter_moveE - _ZN73_INTERNAL_e271c5b2_37_flash_fwd_hdim64_fp16_softcap_sm90_cu_c784774a_37864cuda3std3__48in_placeE)
_ZN73_INTERNAL_e271c5b2_37_flash_fwd_hdim64_fp16_softcap_sm90_cu_c784774a_37864cuda3std3__48in_placeE:
	.zero		1
	.type		_ZN73_INTERNAL_e271c5b2_37_flash_fwd_hdim64_fp16_softcap_sm90_cu_c784774a_37864cuda3std6ranges3__45__cpo9iter_moveE,@object
	.size		_ZN73_INTERNAL_e271c5b2_37_flash_fwd_hdim64_fp16_softcap_sm90_cu_c784774a_37864cuda3std6ranges3__45__cpo9iter_moveE,(_ZN73_INTERNAL_e271c5b2_37_flash_fwd_hdim64_fp16_softcap_sm90_cu_c784774a_37864cuda3std3__45__cpo5beginE - _ZN73_INTERNAL_e271c5b2_37_flash_fwd_hdim64_fp16_softcap_sm90_cu_c784774a_37864cuda3std6ranges3__45__cpo9iter_moveE)
_ZN73_INTERNAL_e271c5b2_37_flash_fwd_hdim64_fp16_softcap_sm90_cu_c784774a_37864cuda3std6ranges3__45__cpo9iter_moveE:
	.zero		1
	.type		_ZN73_INTERNAL_e271c5b2_37_flash_fwd_hdim64_fp16_softcap_sm90_cu_c784774a_37864cuda3std3__45__cpo5beginE,@object
	.size		_ZN73_INTERNAL_e271c5b2_37_flash_fwd_hdim64_fp16_softcap_sm90_cu_c784774a_37864cuda3std3__45__cpo5beginE,(_ZN73_INTERNAL_e271c5b2_37_flash_fwd_hdim64_fp16_softcap_sm90_cu_c784774a_37864cuda3std3__475_GLOBAL__N__e271c5b2_37_flash_fwd_hdim64_fp16_softcap_sm90_cu_c784774a_37866ignoreE - _ZN73_INTERNAL_e271c5b2_37_flash_fwd_hdim64_fp16_softcap_sm90_cu_c784774a_37864cuda3std3__45__cpo5beginE)
_ZN73_INTERNAL_e271c5b2_37_flash_fwd_hdim64_fp16_softcap_sm90_cu_c784774a_37864cuda3std3__45__cpo5beginE:
	.zero		1
	.type		_ZN73_INTERNAL_e271c5b2_37_flash_fwd_hdim64_fp16_softcap_sm90_cu_c784774a_37864cuda3std3__475_GLOBAL__N__e271c5b2_37_flash_fwd_hdim64_fp16_softcap_sm90_cu_c784774a_37866ignoreE,@object
	.size		_ZN73_INTERNAL_e271c5b2_37_flash_fwd_hdim64_fp16_softcap_sm90_cu_c784774a_37864cuda3std3__475_GLOBAL__N__e271c5b2_37_flash_fwd_hdim64_fp16_softcap_sm90_cu_c784774a_37866ignoreE,(_ZN73_INTERNAL_e271c5b2_37_flash_fwd_hdim64_fp16_softcap_sm90_cu_c784774a_37864cute7productE - _ZN73_INTERNAL_e271c5b2_37_flash_fwd_hdim64_fp16_softcap_sm90_cu_c784774a_37864cuda3std3__475_GLOBAL__N__e271c5b2_37_flash_fwd_hdim64_fp16_softcap_sm90_cu_c784774a_37866ignoreE)
_ZN73_INTERNAL_e271c5b2_37_flash_fwd_hdim64_fp16_softcap_sm90_cu_c784774a_37864cuda3std3__475_GLOBAL__N__e271c5b2_37_flash_fwd_hdim64_fp16_softcap_sm90_cu_c784774a_37866ignoreE:
	.zero		1
	.type		_ZN73_INTERNAL_e271c5b2_37_flash_fwd_hdim64_fp16_softcap_sm90_cu_c784774a_37864cute7productE,@object
	.size		_ZN73_INTERNAL_e271c5b2_37_flash_fwd_hdim64_fp16_softcap_sm90_cu_c784774a_37864cute7productE,(_ZN73_INTERNAL_e271c5b2_37_flash_fwd_hdim64_fp16_softcap_sm90_cu_c784774a_37864cuda3std3__45__cpo3endE - _ZN73_INTERNAL_e271c5b2_37_flash_fwd_hdim64_fp16_softcap_sm90_cu_c784774a_37864cute7productE)
_ZN73_INTERNAL_e271c5b2_37_flash_fwd_hdim64_fp16_softcap_sm90_cu_c784774a_37864cute7productE:
	.zero		1
	.type		_ZN73_INTERNAL_e271c5b2_37_flash_fwd_hdim64_fp16_softcap_sm90_cu_c784774a_37864cuda3std3__45__cpo3endE,@object
	.size		_ZN73_INTERNAL_e271c5b2_37_flash_fwd_hdim64_fp16_softcap_sm90_cu_c784774a_37864cuda3std3__45__cpo3endE,(_ZN73_INTERNAL_e271c5b2_37_flash_fwd_hdim64_fp16_softcap_sm90_cu_c784774a_37864cuda3std3__419piecewise_constructE - _ZN73_INTERNAL_e271c5b2_37_flash_fwd_hdim64_fp16_softcap_sm90_cu_c784774a_37864cuda3std3__45__cpo3endE)
_ZN73_INTERNAL_e271c5b2_37_flash_fwd_hdim64_fp16_softcap_sm90_cu_c784774a_37864cuda3std3__45__cpo3endE:
	.zero		1
	.type		_ZN73_INTERNAL_e271c5b2_37_flash_fwd_hdim64_fp16_softcap_sm90_cu_c784774a_37864cuda3std3__419piecewise_constructE,@object
	.size		_ZN73_INTERNAL_e271c5b2_37_flash_fwd_hdim64_fp16_softcap_sm90_cu_c784774a_37864cuda3std3__419piecewise_constructE,(_ZN73_INTERNAL_e271c5b2_37_flash_fwd_hdim64_fp16_softcap_sm90_cu_c784774a_37864cuda3std3__45__cpo4cendE - _ZN73_INTERNAL_e271c5b2_37_flash_fwd_hdim64_fp16_softcap_sm90_cu_c784774a_37864cuda3std3__419piecewise_constructE)
_ZN73_INTERNAL_e271c5b2_37_flash_fwd_hdim64_fp16_softcap_sm90_cu_c784774a_37864cuda3std3__419piecewise_constructE:
	.zero		1
	.type		_ZN73_INTERNAL_e271c5b2_37_flash_fwd_hdim64_fp16_softcap_sm90_cu_c784774a_37864cuda3std3__45__cpo4cendE,@object
	.size		_ZN73_INTERNAL_e271c5b2_37_flash_fwd_hdim64_fp16_softcap_sm90_cu_c784774a_37864cuda3std3__45__cpo4cendE,(_ZN73_INTERNAL_e271c5b2_37_flash_fwd_hdim64_fp16_softcap_sm90_cu_c784774a_37864cuda3std6ranges3__45__cpo4swapE - _ZN73_INTERNAL_e271c5b2_37_flash_fwd_hdim64_fp16_softcap_sm90_cu_c784774a_37864cuda3std3__45__cpo4cendE)
_ZN73_INTERNAL_e271c5b2_37_flash_fwd_hdim64_fp16_softcap_sm90_cu_c784774a_37864cuda3std3__45__cpo4cendE:
	.zero		1
	.type		_ZN73_INTERNAL_e271c5b2_37_flash_fwd_hdim64_fp16_softcap_sm90_cu_c784774a_37864cuda3std6ranges3__45__cpo4swapE,@object
	.size		_ZN73_INTERNAL_e271c5b2_37_flash_fwd_hdim64_fp16_softcap_sm90_cu_c784774a_37864cuda3std6ranges3__45__cpo4swapE,(.L_16 - _ZN73_INTERNAL_e271c5b2_37_flash_fwd_hdim64_fp16_softcap_sm90_cu_c784774a_37864cuda3std6ranges3__45__cpo4swapE)
_ZN73_INTERNAL_e271c5b2_37_flash_fwd_hdim64_fp16_softcap_sm90_cu_c784774a_37864cuda3std6ranges3__45__cpo4swapE:
	.zero		1
.L_16:


//--------------------- .nv.shared._ZN7cutlass13device_kernelIN5flash11enable_sm90INS1_16FlashAttnFwdSm90INS1_25CollectiveMainloopFwdSm90ILi2EN4cute5tupleIJNS5_1CILi1EEES8_S8_EEENS6_IJNS7_ILi192EEESA_NS7_ILi64EEEEEELi64ENS_6half_tEfNS_4arch4Sm90ELb0ELb0ELb1ELb1ELb0ELb0ELb0ELb0ELb1ELb0ELb0ELb0EEENS1_21CollectiveEpilogueFwdINS6_IJSA_SB_SA_EEES9_SD_SF_Li384ELb1ELb0ELb0ELb0EEENS1_36VarlenDynamicPersistentTileSchedulerILi192ELi192ELi384ELi32ELb0ELb0ELb1ELb0ELb1ELb1EEEEEEEEEvNT_6ParamsE --------------------------
	.section	.nv.shared._ZN7cutlass13device_kernelIN5flash11enable_sm90INS1_16FlashAttnFwdSm90INS1_25CollectiveMainloopFwdSm90ILi2EN4cute5tupleIJNS5_1CILi1EEES8_S8_EEENS6_IJNS7_ILi192EEESA_NS7_ILi64EEEEEELi64ENS_6half_tEfNS_4arch4Sm90ELb0ELb0ELb1ELb1ELb0ELb0ELb0ELb0ELb1ELb0ELb0ELb0EEENS1_21CollectiveEpilogueFwdINS6_IJSA_SB_SA_EEES9_SD_SF_Li384ELb1ELb0ELb0ELb0EEENS1_36VarlenDynamicPersistentTileSchedulerILi192ELi192ELi384ELi32ELb0ELb0ELb1ELb0ELb1ELb1EEEEEEEEEvNT_6ParamsE,"aw",@nobits
	.sectionflags	@""
	.align	16
	.zero		1024


//--------------------- .nv.shared._ZN7cutlass13device_kernelIN5flash11enable_sm90INS1_16FlashAttnFwdSm90INS1_25CollectiveMainloopFwdSm90ILi2EN4cute5tupleIJNS5_1CILi1EEES8_S8_EEENS6_IJNS7_ILi192EEESA_NS7_ILi64EEEEEELi64ENS_6half_tEfNS_4arch4Sm90ELb0ELb0ELb1ELb1ELb0ELb1ELb0ELb0ELb1ELb0ELb0ELb0EEENS1_21CollectiveEpilogueFwdINS6_IJSA_SB_SA_EEES9_SD_SF_Li384ELb1ELb0ELb0ELb0EEENS1_36VarlenDynamicPersistentTileSchedulerILi192ELi192ELi384ELi32ELb0ELb0ELb1ELb0ELb1ELb1EEEEEEEEEvNT_6ParamsE --------------------------
	.section	.nv.shared._ZN7cutlass13device_kernelIN5flash11enable_sm90INS1_16FlashAttnFwdSm90INS1_25CollectiveMainloopFwdSm90ILi2EN4cute5tupleIJNS5_1CILi1EEES8_S8_EEENS6_IJNS7_ILi192EEESA_NS7_ILi64EEEEEELi64ENS_6half_tEfNS_4arch4Sm90ELb0ELb0ELb1ELb1ELb0ELb1ELb0ELb0ELb1ELb0ELb0ELb0EEENS1_21CollectiveEpilogueFwdINS6_IJSA_SB_SA_EEES9_SD_SF_Li384ELb1ELb0ELb0ELb0EEENS1_36VarlenDynamicPersistentTileSchedulerILi192ELi192ELi384ELi32ELb0ELb0ELb1ELb0ELb1ELb1EEEEEEEEEvNT_6ParamsE,"aw",@nobits
	.sectionflags	@""
	.align	16
	.zero		1024


//--------------------- .nv.shared._ZN7cutlass13device_kernelIN5flash11enable_sm90INS1_16FlashAttnFwdSm90INS1_25CollectiveMainloopFwdSm90ILi2EN4cute5tupleIJNS5_1CILi1EEES8_S8_EEENS6_IJNS7_ILi192EEENS7_ILi128EEENS7_ILi64EEEEEELi64ENS_6half_tEfNS_4arch4Sm90ELb0ELb1ELb1ELb0ELb0ELb0ELb0ELb1ELb1ELb0ELb0ELb0EEENS1_21CollectiveEpilogueFwdINS6_IJSA_SC_SB_EEES9_SE_SG_Li384ELb0ELb0ELb0ELb0EEENS1_30DynamicPersistentTileSchedulerILi384ELi32ELb0ELb0ELb1EEEEEEEEEvNT_6ParamsE --------------------------
	.section	.nv.shared._ZN7cutlass13device_kernelIN5flash11enable_sm90INS1_16FlashAttnFwdSm90INS1_25CollectiveMainloopFwdSm90ILi2EN4cute5tupleIJNS5_1CILi1EEES8_S8_EEENS6_IJNS7_ILi192EEENS7_ILi128EEENS7_ILi64EEEEEELi64ENS_6half_tEfNS_4arch4Sm90ELb0ELb1ELb1ELb0ELb0ELb0ELb0ELb1ELb1ELb0ELb0ELb0EEENS1_21CollectiveEpilogueFwdINS6_IJSA_SC_SB_EEES9_SE_SG_Li384ELb0ELb0ELb0ELb0EEENS1_30DynamicPersistentTileSchedulerILi384ELi32ELb0ELb0ELb1EEEEEEEEEvNT_6ParamsE,"aw",@nobits
	.sectionflags	@""
	.align	16
	.zero		1024


//--------------------- .nv.shared._ZN7cutlass13device_kernelIN5flash11enable_sm90INS1_16FlashAttnFwdSm90INS1_25CollectiveMainloopFwdSm90ILi2EN4cute5tupleIJNS5_1CILi1EEES8_S8_EEENS6_IJNS7_ILi192EEENS7_ILi128EEENS7_ILi64EEEEEELi64ENS_6half_tEfNS_4arch4Sm90ELb0ELb1ELb1ELb1ELb0ELb0ELb0ELb1ELb1ELb0ELb0ELb0EEENS1_21CollectiveEpilogueFwdINS6_IJSA_SC_SB_EEES9_SE_SG_Li384ELb1ELb0ELb0ELb0EEENS1_36VarlenDynamicPersistentTileSchedulerILi192ELi128ELi384ELi32ELb0ELb0ELb1ELb1ELb0ELb1EEEEEEEEEvNT_6ParamsE --------------------------
	.section	.nv.shared._ZN7cutlass13device_kernelIN5flash11enable_sm90INS1_16FlashAttnFwdSm90INS1_25CollectiveMainloopFwdSm90ILi2EN4cute5tupleIJNS5_1CILi1EEES8_S8_EEENS6_IJNS7_ILi192EEENS7_ILi128EEENS7_ILi64EEEEEELi64ENS_6half_tEfNS_4arch4Sm90ELb0ELb1ELb1ELb1ELb0ELb0ELb0ELb1ELb1ELb0ELb0ELb0EEENS1_21CollectiveEpilogueFwdINS6_IJSA_SC_SB_EEES9_SE_SG_Li384ELb1ELb0ELb0ELb0EEENS1_36VarlenDynamicPersistentTileSchedulerILi192ELi128ELi384ELi32ELb0ELb0ELb1ELb1ELb0ELb1EEEEEEEEEvNT_6ParamsE,"aw",@nobits
	.sectionflags	@""
	.align	16
	.zero		1024


//--------------------- .nv.shared._ZN7cutlass13device_kernelIN5flash11enable_sm90INS1_16FlashAttnFwdSm90INS1_25CollectiveMainloopFwdSm90ILi2EN4cute5tupleIJNS5_1CILi1EEES8_S8_EEENS6_IJNS7_ILi192EEENS7_ILi128EEENS7_ILi64EEEEEELi64ENS_6half_tEfNS_4arch4Sm90ELb0ELb1ELb1ELb1ELb0ELb1ELb0ELb1ELb1ELb0ELb0ELb0EEENS1_21CollectiveEpilogueFwdINS6_IJSA_SC_SB_EEES9_SE_SG_Li384ELb1ELb0ELb0ELb0EEENS1_36VarlenDynamicPersistentTileSchedulerILi192ELi128ELi384ELi32ELb0ELb0ELb1ELb1ELb0ELb1EEEEEEEEEvNT_6ParamsE --------------------------
	.section	.nv.shared._ZN7cutlass13device_kernelIN5flash11enable_sm90INS1_16FlashAttnFwdSm90INS1_25CollectiveMainloopFwdSm90ILi2EN4cute5tupleIJNS5_1CILi1EEES8_S8_EEENS6_IJNS7_ILi192EEENS7_ILi128EEENS7_ILi64EEEEEELi64ENS_6half_tEfNS_4arch4Sm90ELb0ELb1ELb1ELb1ELb0ELb1ELb0ELb1ELb1ELb0ELb0ELb0EEENS1_21CollectiveEpilogueFwdINS6_IJSA_SC_SB_EEES9_SE_SG_Li384ELb1ELb0ELb0ELb0EEENS1_36VarlenDynamicPersistentTileSchedulerILi192ELi128ELi384ELi32ELb0ELb0ELb1ELb1ELb0ELb1EEEEEEEEEvNT_6ParamsE,"aw",@nobits
	.sectionflags	@""
	.align	16
	.zero		1024


//--------------------- .nv.shared._ZN7cutlass13device_kernelIN5flash11enable_sm90INS1_16FlashAttnFwdSm90INS1_25CollectiveMainloopFwdSm90ILi2EN4cute5tupleIJNS5_1CILi1EEES8_S8_EEENS6_IJNS7_ILi192EEENS7_ILi128EEENS7_ILi64EEEEEELi64ENS_6half_tEfNS_4arch4Sm90ELb1ELb0ELb1ELb0ELb0ELb0ELb0ELb1ELb1ELb0ELb0ELb0EEENS1_21CollectiveEpilogueFwdINS6_IJSA_SC_SB_EEES9_SE_SG_Li384ELb0ELb0ELb0ELb0EEENS1_30DynamicPersistentTileSchedulerILi384ELi32ELb0ELb0ELb1EEEEEEEEEvNT_6ParamsE --------------------------
	.section	.nv.shared._ZN7cutlass13device_kernelIN5flash11enable_sm90INS1_16FlashAttnFwdSm90INS1_25CollectiveMainloopFwdSm90ILi2EN4cute5tupleIJNS5_1CILi1EEES8_S8_EEENS6_IJNS7_ILi192EEENS7_ILi128EEENS7_ILi64EEEEEELi64ENS_6half_tEfNS_4arch4Sm90ELb1ELb0ELb1ELb0ELb0ELb0ELb0ELb1ELb1ELb0ELb0ELb0EEENS1_21CollectiveEpilogueFwdINS6_IJSA_SC_SB_EEES9_SE_SG_Li384ELb0ELb0ELb0ELb0EEENS1_30DynamicPersistentTileSchedulerILi384ELi32ELb0ELb0ELb1EEEEEEEEEvNT_6ParamsE,"aw",@nobits
	.sectionflags	@""
	.align	16
	.zero		1024


//--------------------- .nv.shared._ZN7cutlass13device_kernelIN5flash11enable_sm90INS1_16FlashAttnFwdSm90INS1_25CollectiveMainloopFwdSm90ILi2EN4cute5tupleIJNS5_1CILi1EEES8_S8_EEENS6_IJNS7_ILi192EEENS7_ILi128EEENS7_ILi64EEEEEELi64ENS_6half_tEfNS_4arch4Sm90ELb1ELb0ELb1ELb1ELb0ELb0ELb0ELb1ELb1ELb0ELb0ELb0EEENS1_21CollectiveEpilogueFwdINS6_IJSA_SC_SB_EEES9_SE_SG_Li384ELb1ELb0ELb0ELb0EEENS1_36VarlenDynamicPersistentTileSchedulerILi192ELi128ELi384ELi32ELb0ELb0ELb1ELb1ELb1ELb1EEEEEEEEEvNT_6ParamsE --------------------------
	.section	.nv.shared._ZN7cutlass13device_kernelIN5flash11enable_sm90INS1_16FlashAttnFwdSm90INS1_25CollectiveMainloopFwdSm90ILi2EN4cute5tupleIJNS5_1CILi1EEES8_S8_EEENS6_IJNS7_ILi192EEENS7_ILi128EEENS7_ILi64EEEEEELi64ENS_6half_tEfNS_4arch4Sm90ELb1ELb0ELb1ELb1ELb0ELb0ELb0ELb1ELb1ELb0ELb0ELb0EEENS1_21CollectiveEpilogueFwdINS6_IJSA_SC_SB_EEES9_SE_SG_Li384ELb1ELb0ELb0ELb0EEENS1_36VarlenDynamicPersistentTileSchedulerILi192ELi128ELi384ELi32ELb0ELb0ELb1ELb1ELb1ELb1EEEEEEEEEvNT_6ParamsE,"aw",@nobits
	.sectionflags	@""
	.align	16
	.zero		1024


//--------------------- .nv.shared._ZN7cutlass13device_kernelIN5flash11enable_sm90INS1_16FlashAttnFwdSm90INS1_25CollectiveMainloopFwdSm90ILi2EN4cute5tupleIJNS5_1CILi1EEES8_S8_EEENS6_IJNS7_ILi192EEENS7_ILi128EEENS7_ILi64EEEEEELi64ENS_6half_tEfNS_4arch4Sm90ELb1ELb0ELb1ELb1ELb0ELb1ELb0ELb1ELb1ELb0ELb0ELb0EEENS1_21CollectiveEpilogueFwdINS6_IJSA_SC_SB_EEES9_SE_SG_Li384ELb1ELb0ELb0ELb0EEENS1_36VarlenDynamicPersistentTileSchedulerILi192ELi128ELi384ELi32ELb0ELb0ELb1ELb1ELb1ELb1EEEEEEEEEvNT_6ParamsE --------------------------
	.section	.nv.shared._ZN7cutlass13device_kernelIN5flash11enable_sm90INS1_16FlashAttnFwdSm90INS1_25CollectiveMainloopFwdSm90ILi2EN4cute5tupleIJNS5_1CILi1EEES8_S8_EEENS6_IJNS7_ILi192EEENS7_ILi128EEENS7_ILi64EEEEEELi64ENS_6half_tEfNS_4arch4Sm90ELb1ELb0ELb1ELb1ELb0ELb1ELb0ELb1ELb1ELb0ELb0ELb0EEENS1_21CollectiveEpilogueFwdINS6_IJSA_SC_SB_EEES9_SE_SG_Li384ELb1ELb0ELb0ELb0EEENS1_36VarlenDynamicPersistentTileSchedulerILi192ELi128ELi384ELi32ELb0ELb0ELb1ELb1ELb1ELb1EEEEEEEEEvNT_6ParamsE,"aw",@nobits
	.sectionflags	@""
	.align	16
	.zero		1024


//--------------------- .nv.constant0._ZN7cutlass13device_kernelIN5flash11enable_sm90INS1_16FlashAttnFwdSm90INS1_25CollectiveMainloopFwdSm90ILi2EN4cute5tupleIJNS5_1CILi1EEES8_S8_EEENS6_IJNS7_ILi192EEESA_NS7_ILi64EEEEEELi64ENS_6half_tEfNS_4arch4Sm90ELb0ELb0ELb1ELb0ELb0ELb0ELb0ELb0ELb1ELb0ELb0ELb0EEENS1_21CollectiveEpilogueFwdINS6_IJSA_SB_SA_EEES9_SD_SF_Li384ELb0ELb0ELb0ELb0EEENS1_29StaticPersistentTileSchedulerILb0EEEEEEEEEvNT_6ParamsE --------------------------
	.section	.nv.constant0._ZN7cutlass13device_kernelIN5flash11enable_sm90INS1_16FlashAttnFwdSm90INS1_25CollectiveMainloopFwdSm90ILi2EN4cute5tupleIJNS5_1CILi1EEES8_S8_EEENS6_IJNS7_ILi192EEESA_NS7_ILi64EEEEEELi64ENS_6half_tEfNS_4arch4Sm90ELb0ELb0ELb1ELb0ELb0ELb0ELb0ELb0ELb1ELb0ELb0ELb0EEENS1_21CollectiveEpilogueFwdINS6_IJSA_SB_SA_EEES9_SD_SF_Li384ELb0ELb0ELb0ELb0EEENS1_29StaticPersistentTileSchedulerILb0EEEEEEEEEvNT_6ParamsE,"a",@progbits
	.sectionflags	@""
	.align	4
.nv.constant0._ZN7cutlass13device_kernelIN5flash11enable_sm90INS1_16FlashAttnFwdSm90INS1_25CollectiveMainloopFwdSm90ILi2EN4cute5tupleIJNS5_1CILi1EEES8_S8_EEENS6_IJNS7_ILi192EEESA_NS7_ILi64EEEEEELi64ENS_6half_tEfNS_4arch4Sm90ELb0ELb0ELb1ELb0ELb0ELb0ELb0ELb0ELb1ELb0ELb0ELb0EEENS1_21CollectiveEpilogueFwdINS6_IJSA_SB_SA_EEES9_SD_SF_Li384ELb0ELb0ELb0ELb0EEENS1_29StaticPersistentTileSchedulerILb0EEEEEEEEEvNT_6ParamsE:
	.zero		3584


//--------------------- .nv.constant0._ZN7cutlass13device_kernelIN5flash11enable_sm90INS1_16FlashAttnFwdSm90INS1_25CollectiveMainloopFwdSm90ILi2EN4cute5tupleIJNS5_1CILi1EEES8_S8_EEENS6_IJNS7_ILi192EEESA_NS7_ILi64EEEEEELi64ENS_6half_tEfNS_4arch4Sm90ELb0ELb0ELb1ELb1ELb0ELb0ELb0ELb0ELb1ELb0ELb0ELb0EEENS1_21CollectiveEpilogueFwdINS6_IJSA_SB_SA_EEES9_SD_SF_Li384ELb1ELb0ELb0ELb0EEENS1_36VarlenDynamicPersistentTileSchedulerILi192ELi192ELi384ELi32ELb0ELb0ELb1ELb0ELb1ELb1EEEEEEEEEvNT_6ParamsE --------------------------
	.section	.nv.constant0._ZN7cutlass13device_kernelIN5flash11enable_sm90INS1_16FlashAttnFwdSm90INS1_25CollectiveMainloopFwdSm90ILi2EN4cute5tupleIJNS5_1CILi1EEES8_S8_EEENS6_IJNS7_ILi192EEESA_NS7_ILi64EEEEEELi64ENS_6half_tEfNS_4arch4Sm90ELb0ELb0ELb1ELb1ELb0ELb0ELb0ELb0ELb1ELb0ELb0ELb0EEENS1_21CollectiveEpilogueFwdINS6_IJSA_SB_SA_EEES9_SD_SF_Li384ELb1ELb0ELb0ELb0EEENS1_36VarlenDynamicPersistentTileSchedulerILi192ELi192ELi384ELi32ELb0ELb0ELb1ELb0ELb1ELb1EEEEEEEEEvNT_6ParamsE,"a",@progbits
	.sectionflags	@""
	.align	4
.nv.constant0._ZN7cutlass13device_kernelIN5flash11enable_sm90INS1_16FlashAttnFwdSm90INS1_25CollectiveMainloopFwdSm90ILi2EN4cute5tupleIJNS5_1CILi1EEES8_S8_EEENS6_IJNS7_ILi192EEESA_NS7_ILi64EEEEEELi64ENS_6half_tEfNS_4arch4Sm90ELb0ELb0ELb1ELb1ELb0ELb0ELb0ELb0ELb1ELb0ELb0ELb0EEENS1_21CollectiveEpilogueFwdINS6_IJSA_SB_SA_EEES9_SD_SF_Li384ELb1ELb0ELb0ELb0EEENS1_36VarlenDynamicPersistentTileSchedulerILi192ELi192ELi384ELi32ELb0ELb0ELb1ELb0ELb1ELb1EEEEEEEEEvNT_6ParamsE:
	.zero		3200


//--------------------- .nv.constant0._ZN7cutlass13device_kernelIN5flash11enable_sm90INS1_16FlashAttnFwdSm90INS1_25CollectiveMainloopFwdSm90ILi2EN4cute5tupleIJNS5_1CILi1EEES8_S8_EEENS6_IJNS7_ILi192EEESA_NS7_ILi64EEEEEELi64ENS_6half_tEfNS_4arch4Sm90ELb0ELb0ELb1ELb1ELb0ELb1ELb0ELb0ELb1ELb0ELb0ELb0EEENS1_21CollectiveEpilogueFwdINS6_IJSA_SB_SA_EEES9_SD_SF_Li384ELb1ELb0ELb0ELb0EEENS1_36VarlenDynamicPersistentTileSchedulerILi192ELi192ELi384ELi32ELb0ELb0ELb1ELb0ELb1ELb1EEEEEEEEEvNT_6ParamsE --------------------------
	.section	.nv.constant0._ZN7cutlass13device_kernelIN5flash11enable_sm90INS1_16FlashAttnFwdSm90INS1_25CollectiveMainloopFwdSm90ILi2EN4cute5tupleIJNS5_1CILi1EEES8_S8_EEENS6_IJNS7_ILi192EEESA_NS7_ILi64EEEEEELi64ENS_6half_tEfNS_4arch4Sm90ELb0ELb0ELb1ELb1ELb0ELb1ELb0ELb0ELb1ELb0ELb0ELb0EEENS1_21CollectiveEpilogueFwdINS6_IJSA_SB_SA_EEES9_SD_SF_Li384ELb1ELb0ELb0ELb0EEENS1_36VarlenDynamicPersistentTileSchedulerILi192ELi192ELi384ELi32ELb0ELb0ELb1ELb0ELb1ELb1EEEEEEEEEvNT_6ParamsE,"a",@progbits
	.sectionflags	@""
	.align	4
.nv.constant0._ZN7cutlass13device_kernelIN5flash11enable_sm90INS1_16FlashAttnFwdSm90INS1_25CollectiveMainloopFwdSm90ILi2EN4cute5tupleIJNS5_1CILi1EEES8_S8_EEENS6_IJNS7_ILi192EEESA_NS7_ILi64EEEEEELi64ENS_6half_tEfNS_4arch4Sm90ELb0ELb0ELb1ELb1ELb0ELb1ELb0ELb0ELb1ELb0ELb0ELb0EEENS1_21CollectiveEpilogueFwdINS6_IJSA_SB_SA_EEES9_SD_SF_Li384ELb1ELb0ELb0ELb0EEENS1_36VarlenDynamicPersistentTileSchedulerILi192ELi192ELi384ELi32ELb0ELb0ELb1ELb0ELb1ELb1EEEEEEEEEvNT_6ParamsE:
	.zero		3200


//--------------------- .nv.constant0._ZN7cutlass13device_kernelIN5flash11enable_sm90INS1_16FlashAttnFwdSm90INS1_25CollectiveMainloopFwdSm90ILi2EN4cute5tupleIJNS5_1CILi1EEES8_S8_EEENS6_IJNS7_ILi192EEENS7_ILi128EEENS7_ILi64EEEEEELi64ENS_6half_tEfNS_4arch4Sm90ELb0ELb1ELb1ELb0ELb0ELb0ELb0ELb1ELb1ELb0ELb0ELb0EEENS1_21CollectiveEpilogueFwdINS6_IJSA_SC_SB_EEES9_SE_SG_Li384ELb0ELb0ELb0ELb0EEENS1_30DynamicPersistentTileSchedulerILi384ELi32ELb0ELb0ELb1EEEEEEEEEvNT_6ParamsE --------------------------
	.section	.nv.constant0._ZN7cutlass13device_kernelIN5flash11enable_sm90INS1_16FlashAttnFwdSm90INS1_25CollectiveMainloopFwdSm90ILi2EN4cute5tupleIJNS5_1CILi1EEES8_S8_EEENS6_IJNS7_ILi192EEENS7_ILi128EEENS7_ILi64EEEEEELi64ENS_6half_tEfNS_4arch4Sm90ELb0ELb1ELb1ELb0ELb0ELb0ELb0ELb1ELb1ELb0ELb0ELb0EEENS1_21CollectiveEpilogueFwdINS6_IJSA_SC_SB_EEES9_SE_SG_Li384ELb0ELb0ELb0ELb0EEENS1_30DynamicPersistentTileSchedulerILi384ELi32ELb0ELb0ELb1EEEEEEEEEvNT_6ParamsE,"a",@progbits
	.sectionflags	@""
	.align	4
.nv.constant0._ZN7cutlass13device_kernelIN5flash11enable_sm90INS1_16FlashAttnFwdSm90INS1_25CollectiveMainloopFwdSm90ILi2EN4cute5tupleIJNS5_1CILi1EEES8_S8_EEENS6_IJNS7_ILi192EEENS7_ILi128EEENS7_ILi64EEEEEELi64ENS_6half_tEfNS_4arch4Sm90ELb0ELb1ELb1ELb0ELb0ELb0ELb0ELb1ELb1ELb0ELb0ELb0EEENS1_21CollectiveEpilogueFwdINS6_IJSA_SC_SB_EEES9_SE_SG_Li384ELb0ELb0ELb0ELb0EEENS1_30DynamicPersistentTileSchedulerILi384ELi32ELb0ELb0ELb1EEEEEEEEEvNT_6ParamsE:
	.zero		3584


//--------------------- .nv.constant0._ZN7cutlass13device_kernelIN5flash11enable_sm90INS1_16FlashAttnFwdSm90INS1_25CollectiveMainloopFwdSm90ILi2EN4cute5tupleIJNS5_1CILi1EEES8_S8_EEENS6_IJNS7_ILi192EEENS7_ILi128EEENS7_ILi64EEEEEELi64ENS_6half_tEfNS_4arch4Sm90ELb0ELb1ELb1ELb1ELb0ELb0ELb0ELb1ELb1ELb0ELb0ELb0EEENS1_21CollectiveEpilogueFwdINS6_IJSA_SC_SB_EEES9_SE_SG_Li384ELb1ELb0ELb0ELb0EEENS1_36VarlenDynamicPersistentTileSchedulerILi192ELi128ELi384ELi32ELb0ELb0ELb1ELb1ELb0ELb1EEEEEEEEEvNT_6ParamsE --------------------------
	.section	.nv.constant0._ZN7cutlass13device_kernelIN5flash11enable_sm90INS1_16FlashAttnFwdSm90INS1_25CollectiveMainloopFwdSm90ILi2EN4cute5tupleIJNS5_1CILi1EEES8_S8_EEENS6_IJNS7_ILi192EEENS7_ILi128EEENS7_ILi64EEEEEELi64ENS_6half_tEfNS_4arch4Sm90ELb0ELb1ELb1ELb1ELb0ELb0ELb0ELb1ELb1ELb0ELb0ELb0EEENS1_21CollectiveEpilogueFwdINS6_IJSA_SC_SB_EEES9_SE_SG_Li384ELb1ELb0ELb0ELb0EEENS1_36VarlenDynamicPersistentTileSchedulerILi192ELi128ELi384ELi32ELb0ELb0ELb1ELb1ELb0ELb1EEEEEEEEEvNT_6ParamsE,"a",@progbits
	.sectionflags	@""
	.align	4
.nv.constant0._ZN7cutlass13device_kernelIN5flash11enable_sm90INS1_16FlashAttnFwdSm90INS1_25CollectiveMainloopFwdSm90ILi2EN4cute5tupleIJNS5_1CILi1EEES8_S8_EEENS6_IJNS7_ILi192EEENS7_ILi128EEENS7_ILi64EEEEEELi64ENS_6half_tEfNS_4arch4Sm90ELb0ELb1ELb1ELb1ELb0ELb0ELb0ELb1ELb1ELb0ELb0ELb0EEENS1_21CollectiveEpilogueFwdINS6_IJSA_SC_SB_EEES9_SE_SG_Li384ELb1ELb0ELb0ELb0EEENS1_36VarlenDynamicPersistentTileSchedulerILi192ELi128ELi384ELi32ELb0ELb0ELb1ELb1ELb0ELb1EEEEEEEEEvNT_6ParamsE:
	.zero		3200


//--------------------- .nv.constant0._ZN7cutlass13device_kernelIN5flash11enable_sm90INS1_16FlashAttnFwdSm90INS1_25CollectiveMainloopFwdSm90ILi2EN4cute5tupleIJNS5_1CILi1EEES8_S8_EEENS6_IJNS7_ILi192EEENS7_ILi128EEENS7_ILi64EEEEEELi64ENS_6half_tEfNS_4arch4Sm90ELb0ELb1ELb1ELb1ELb0ELb1ELb0ELb1ELb1ELb0ELb0ELb0EEENS1_21CollectiveEpilogueFwdINS6_IJSA_SC_SB_EEES9_SE_SG_Li384ELb1ELb0ELb0ELb0EEENS1_36VarlenDynamicPersistentTileSchedulerILi192ELi128ELi384ELi32ELb0ELb0ELb1ELb1ELb0ELb1EEEEEEEEEvNT_6ParamsE --------------------------
	.section	.nv.constant0._ZN7cutlass13device_kernelIN5flash11enable_sm90INS1_16FlashAttnFwdSm90INS1_25CollectiveMainloopFwdSm90ILi2EN4cute5tupleIJNS5_1CILi1EEES8_S8_EEENS6_IJNS7_ILi192EEENS7_ILi128EEENS7_ILi64EEEEEELi64ENS_6half_tEfNS_4arch4Sm90ELb0ELb1ELb1ELb1ELb0ELb1ELb0ELb1ELb1ELb0ELb0ELb0EEENS1_21CollectiveEpilogueFwdINS6_IJSA_SC_SB_EEES9_SE_SG_Li384ELb1ELb0ELb0ELb0EEENS1_36VarlenDynamicPersistentTileSchedulerILi192ELi128ELi384ELi32ELb0ELb0ELb1ELb1ELb0ELb1EEEEEEEEEvNT_6ParamsE,"a",@progbits
	.sectionflags	@""
	.align	4
.nv.constant0._ZN7cutlass13device_kernelIN5flash11enable_sm90INS1_16FlashAttnFwdSm90INS1_25CollectiveMainloopFwdSm90ILi2EN4cute5tupleIJNS5_1CILi1EEES8_S8_EEENS6_IJNS7_ILi192EEENS7_ILi128EEENS7_ILi64EEEEEELi64ENS_6half_tEfNS_4arch4Sm90ELb0ELb1ELb1ELb1ELb0ELb1ELb0ELb1ELb1ELb0ELb0ELb0EEENS1_21CollectiveEpilogueFwdINS6_IJSA_SC_SB_EEES9_SE_SG_Li384ELb1ELb0ELb0ELb0EEENS1_36VarlenDynamicPersistentTileSchedulerILi192ELi128ELi384ELi32ELb0ELb0ELb1ELb1ELb0ELb1EEEEEEEEEvNT_6ParamsE:
	.zero		3200


//--------------------- .nv.constant0._ZN7cutlass13device_kernelIN5flash11enable_sm90INS1_16FlashAttnFwdSm90INS1_25CollectiveMainloopFwdSm90ILi2EN4cute5tupleIJNS5_1CILi1EEES8_S8_EEENS6_IJNS7_ILi192EEENS7_ILi128EEENS7_ILi64EEEEEELi64ENS_6half_tEfNS_4arch4Sm90ELb1ELb0ELb1ELb0ELb0ELb0ELb0ELb1ELb1ELb0ELb0ELb0EEENS1_21CollectiveEpilogueFwdINS6_IJSA_SC_SB_EEES9_SE_SG_Li384ELb0ELb0ELb0ELb0EEENS1_30DynamicPersistentTileSchedulerILi384ELi32ELb0ELb0ELb1EEEEEEEEEvNT_6ParamsE --------------------------
	.section	.nv.constant0._ZN7cutlass13device_kernelIN5flash11enable_sm90INS1_16FlashAttnFwdSm90INS1_25CollectiveMainloopFwdSm90ILi2EN4cute5tupleIJNS5_1CILi1EEES8_S8_EEENS6_IJNS7_ILi192EEENS7_ILi128EEENS7_ILi64EEEEEELi64ENS_6half_tEfNS_4arch4Sm90ELb1ELb0ELb1ELb0ELb0ELb0ELb0ELb1ELb1ELb0ELb0ELb0EEENS1_21CollectiveEpilogueFwdINS6_IJSA_SC_SB_EEES9_SE_SG_Li384ELb0ELb0ELb0ELb0EEENS1_30DynamicPersistentTileSchedulerILi384ELi32ELb0ELb0ELb1EEEEEEEEEvNT_6ParamsE,"a",@progbits
	.sectionflags	@""
	.align	4
.nv.constant0._ZN7cutlass13device_kernelIN5flash11enable_sm90INS1_16FlashAttnFwdSm90INS1_25CollectiveMainloopFwdSm90ILi2EN4cute5tupleIJNS5_1CILi1EEES8_S8_EEENS6_IJNS7_ILi192EEENS7_ILi128EEENS7_ILi64EEEEEELi64ENS_6half_tEfNS_4arch4Sm90ELb1ELb0ELb1ELb0ELb0ELb0ELb0ELb1ELb1ELb0ELb0ELb0EEENS1_21CollectiveEpilogueFwdINS6_IJSA_SC_SB_EEES9_SE_SG_Li384ELb0ELb0ELb0ELb0EEENS1_30DynamicPersistentTileSchedulerILi384ELi32ELb0ELb0ELb1EEEEEEEEEvNT_6ParamsE:
	.zero		3584


//--------------------- .nv.constant0._ZN7cutlass13device_kernelIN5flash11enable_sm90INS1_16FlashAttnFwdSm90INS1_25CollectiveMainloopFwdSm90ILi2EN4cute5tupleIJNS5_1CILi1EEES8_S8_EEENS6_IJNS7_ILi192EEENS7_ILi128EEENS7_ILi64EEEEEELi64ENS_6half_tEfNS_4arch4Sm90ELb1ELb0ELb1ELb1ELb0ELb0ELb0ELb1ELb1ELb0ELb0ELb0EEENS1_21CollectiveEpilogueFwdINS6_IJSA_SC_SB_EEES9_SE_SG_Li384ELb1ELb0ELb0ELb0EEENS1_36VarlenDynamicPersistentTileSchedulerILi192ELi128ELi384ELi32ELb0ELb0ELb1ELb1ELb1ELb1EEEEEEEEEvNT_6ParamsE --------------------------
	.section	.nv.constant0._ZN7cutlass13device_kernelIN5flash11enable_sm90INS1_16FlashAttnFwdSm90INS1_25CollectiveMainloopFwdSm90ILi2EN4cute5tupleIJNS5_1CILi1EEES8_S8_EEENS6_IJNS7_ILi192EEENS7_ILi128EEENS7_ILi64EEEEEELi64ENS_6half_tEfNS_4arch4Sm90ELb1ELb0ELb1ELb1ELb0ELb0ELb0ELb1ELb1ELb0ELb0ELb0EEENS1_21CollectiveEpilogueFwdINS6_IJSA_SC_SB_EEES9_SE_SG_Li384ELb1ELb0ELb0ELb0EEENS1_36VarlenDynamicPersistentTileSchedulerILi192ELi128ELi384ELi32ELb0ELb0ELb1ELb1ELb1ELb1EEEEEEEEEvNT_6ParamsE,"a",@progbits
	.sectionflags	@""
	.align	4
.nv.constant0._ZN7cutlass13device_kernelIN5flash11enable_sm90INS1_16FlashAttnFwdSm90INS1_25CollectiveMainloopFwdSm90ILi2EN4cute5tupleIJNS5_1CILi1EEES8_S8_EEENS6_IJNS7_ILi192EEENS7_ILi128EEENS7_ILi64EEEEEELi64ENS_6half_tEfNS_4arch4Sm90ELb1ELb0ELb1ELb1ELb0ELb0ELb0ELb1ELb1ELb0ELb0ELb0EEENS1_21CollectiveEpilogueFwdINS6_IJSA_SC_SB_EEES9_SE_SG_Li384ELb1ELb0ELb0ELb0EEENS1_36VarlenDynamicPersistentTileSchedulerILi192ELi128ELi384ELi32ELb0ELb0ELb1ELb1ELb1ELb1EEEEEEEEEvNT_6ParamsE:
	.zero		3200


//--------------------- .nv.constant0._ZN7cutlass13device_kernelIN5flash11enable_sm90INS1_16FlashAttnFwdSm90INS1_25CollectiveMainloopFwdSm90ILi2EN4cute5tupleIJNS5_1CILi1EEES8_S8_EEENS6_IJNS7_ILi192EEENS7_ILi128EEENS7_ILi64EEEEEELi64ENS_6half_tEfNS_4arch4Sm90ELb1ELb0ELb1ELb1ELb0ELb1ELb0ELb1ELb1ELb0ELb0ELb0EEENS1_21CollectiveEpilogueFwdINS6_IJSA_SC_SB_EEES9_SE_SG_Li384ELb1ELb0ELb0ELb0EEENS1_36VarlenDynamicPersistentTileSchedulerILi192ELi128ELi384ELi32ELb0ELb0ELb1ELb1ELb1ELb1EEEEEEEEEvNT_6ParamsE --------------------------
	.section	.nv.constant0._ZN7cutlass13device_kernelIN5flash11enable_sm90INS1_16FlashAttnFwdSm90INS1_25CollectiveMainloopFwdSm90ILi2EN4cute5tupleIJNS5_1CILi1EEES8_S8_EEENS6_IJNS7_ILi192EEENS7_ILi128EEENS7_ILi64EEEEEELi64ENS_6half_tEfNS_4arch4Sm90ELb1ELb0ELb1ELb1ELb0ELb1ELb0ELb1ELb1ELb0ELb0ELb0EEENS1_21CollectiveEpilogueFwdINS6_IJSA_SC_SB_EEES9_SE_SG_Li384ELb1ELb0ELb0ELb0EEENS1_36VarlenDynamicPersistentTileSchedulerILi192ELi128ELi384ELi32ELb0ELb0ELb1ELb1ELb1ELb1EEEEEEEEEvNT_6ParamsE,"a",@progbits
	.sectionflags	@""
	.align	4
.nv.constant0._ZN7cutlass13device_kernelIN5flash11enable_sm90INS1_16FlashAttnFwdSm90INS1_25CollectiveMainloopFwdSm90ILi2EN4cute5tupleIJNS5_1CILi1EEES8_S8_EEENS6_IJNS7_ILi192EEENS7_ILi128EEENS7_ILi64EEEEEELi64ENS_6half_tEfNS_4arch4Sm90ELb1ELb0ELb1ELb1ELb0ELb1ELb0ELb1ELb1ELb0ELb0ELb0EEENS1_21CollectiveEpilogueFwdINS6_IJSA_SC_SB_EEES9_SE_SG_Li384ELb1ELb0ELb0ELb0EEENS1_36VarlenDynamicPersistentTileSchedulerILi192ELi128ELi384ELi32ELb0ELb0ELb1ELb1ELb1ELb1EEEEEEEEEvNT_6ParamsE:
	.zero		3200


//--------------------- SYMBOLS --------------------------

	.type		.nv.reservedSmem.offset0,@object
	.size		.nv.reservedSmem.offset0,0x4
	.type		__assertfail,@function
